//
// Generated by NVIDIA NVVM Compiler
//
// Compiler Build ID: CL-36424714
// Cuda compilation tools, release 13.0, V13.0.88
// Based on NVVM 20.0.0
//

.version 9.0
.target sm_100
.address_size 64

.extern .func  (.param .b32 func_retval0) vprintf
(
	.param .b64 vprintf_param_0,
	.param .b64 vprintf_param_1
)
;
.global .align 8 .b8 d_v_d_sentinel[40];
.global .align 8 .b8 d_v_queue[16024];
.global .align 8 .b8 d_a_sentinel[40];
.global .align 8 .b8 d_e_queue[1280000016];
.global .align 8 .b8 bit_string_lookup[32768];
.global .align 4 .u32 k1counter;
.global .align 4 .u32 k2counter;
.global .align 4 .u32 lockvar;
.global .align 8 .b8 search_blocks[800];
.global .align 8 .u64 search_index;
.global .align 8 .b8 stack_traversal[8];
.global .align 8 .u64 stack_top;
.global .align 8 .b8 delete_blocks_v1[8];
.global .align 8 .b8 delete_index[8];
.global .align 8 .b8 delete_source[8];
.global .align 4 .f32 total_triangles;
.global .align 8 .u64 tester;
.global .align 8 .u64 temp;
.global .align 8 .u64 d_search_flag;
.global .align 8 .u64 type;
.global .align 8 .u64 d_prev_thread_count = 1;
.global .align 8 .u64 d_prev_thread_count_16to31;
// _ZZN3cub18CUB_300001_SM_10006detail4scan16DeviceScanKernelINS2_10policy_hubIjjjjN4cuda3std3__44plusIvEEE10Policy1000EN6thrust24THRUST_300001_SM_1000_NS10device_ptrIjEESF_NS0_13ScanTileStateIjLb1EEES9_NS1_10InputValueIjPjEEjjLb0EjEEvT0_T1_T2_iT3_T4_T5_E12temp_storage has been demoted
// _ZZN3cub18CUB_300001_SM_10006detail4scan16DeviceScanKernelINS2_10policy_hubIjjjmN4cuda3std3__44plusIvEEE10Policy1000EN6thrust24THRUST_300001_SM_1000_NS10device_ptrIjEESF_NS0_13ScanTileStateIjLb1EEES9_NS1_10InputValueIjPjEEmjLb0EjEEvT0_T1_T2_iT3_T4_T5_E12temp_storage has been demoted
// _ZZN3cub18CUB_300001_SM_10006detail4scan16DeviceScanKernelINS2_10policy_hubImmmjN4cuda3std3__44plusIvEEE10Policy1000EN6thrust24THRUST_300001_SM_1000_NS6detail15normal_iteratorINSD_10device_ptrImEEEESI_NS0_13ScanTileStateImLb1EEES9_NS1_10InputValueImPmEEjmLb0EmEEvT0_T1_T2_iT3_T4_T5_E12temp_storage has been demoted
// _ZZN3cub18CUB_300001_SM_10006detail4scan16DeviceScanKernelINS2_10policy_hubImmmmN4cuda3std3__44plusIvEEE10Policy1000EN6thrust24THRUST_300001_SM_1000_NS6detail15normal_iteratorINSD_10device_ptrImEEEESI_NS0_13ScanTileStateImLb1EEES9_NS1_10InputValueImPmEEmmLb0EmEEvT0_T1_T2_iT3_T4_T5_E12temp_storage has been demoted
// _ZZN3cub18CUB_300001_SM_10006detail4scan16DeviceScanKernelINS2_10policy_hubImmmjN4cuda3std3__44plusIvEEE10Policy1000EPmSC_NS0_13ScanTileStateImLb1EEES9_NS1_10InputValueImSC_EEjmLb0EmEEvT0_T1_T2_iT3_T4_T5_E12temp_storage has been demoted
// _ZZN3cub18CUB_300001_SM_10006detail4scan16DeviceScanKernelINS2_10policy_hubImmmmN4cuda3std3__44plusIvEEE10Policy1000EPmSC_NS0_13ScanTileStateImLb1EEES9_NS1_10InputValueImSC_EEmmLb0EmEEvT0_T1_T2_iT3_T4_T5_E12temp_storage has been demoted
// _ZZN3cub18CUB_300001_SM_10006detail4scan16DeviceScanKernelINS2_10policy_hubIyyyjN4cuda3std3__44plusIvEEE10Policy1000EPySC_NS0_13ScanTileStateIyLb1EEES9_NS1_10InputValueIySC_EEjyLb0EyEEvT0_T1_T2_iT3_T4_T5_E12temp_storage has been demoted
// _ZZN3cub18CUB_300001_SM_10006detail4scan16DeviceScanKernelINS2_10policy_hubIyyymN4cuda3std3__44plusIvEEE10Policy1000EPySC_NS0_13ScanTileStateIyLb1EEES9_NS1_10InputValueIySC_EEmyLb0EyEEvT0_T1_T2_iT3_T4_T5_E12temp_storage has been demoted
.global .align 1 .b8 _ZN34_INTERNAL_020bbad2_4_k_cu_cc2fa5614cuda3std3__45__cpo5beginE[1];
.global .align 1 .b8 _ZN34_INTERNAL_020bbad2_4_k_cu_cc2fa5614cuda3std3__45__cpo3endE[1];
.global .align 1 .b8 _ZN34_INTERNAL_020bbad2_4_k_cu_cc2fa5614cuda3std3__45__cpo6cbeginE[1];
.global .align 1 .b8 _ZN34_INTERNAL_020bbad2_4_k_cu_cc2fa5614cuda3std3__45__cpo4cendE[1];
.global .align 1 .b8 _ZN34_INTERNAL_020bbad2_4_k_cu_cc2fa5614cuda3std3__45__cpo6rbeginE[1];
.global .align 1 .b8 _ZN34_INTERNAL_020bbad2_4_k_cu_cc2fa5614cuda3std3__45__cpo4rendE[1];
.global .align 1 .b8 _ZN34_INTERNAL_020bbad2_4_k_cu_cc2fa5614cuda3std3__45__cpo7crbeginE[1];
.global .align 1 .b8 _ZN34_INTERNAL_020bbad2_4_k_cu_cc2fa5614cuda3std3__45__cpo5crendE[1];
.global .align 1 .b8 _ZN34_INTERNAL_020bbad2_4_k_cu_cc2fa5614cuda3std3__436_GLOBAL__N__020bbad2_4_k_cu_cc2fa5616ignoreE[1];
.global .align 1 .b8 _ZN34_INTERNAL_020bbad2_4_k_cu_cc2fa5614cuda3std3__419piecewise_constructE[1];
.global .align 1 .b8 _ZN34_INTERNAL_020bbad2_4_k_cu_cc2fa5614cuda3std3__48in_placeE[1];
.global .align 1 .b8 _ZN34_INTERNAL_020bbad2_4_k_cu_cc2fa5614cuda3std3__420unreachable_sentinelE[1];
.global .align 1 .b8 _ZN34_INTERNAL_020bbad2_4_k_cu_cc2fa5614cuda3std3__47nulloptE[1];
.global .align 1 .b8 _ZN34_INTERNAL_020bbad2_4_k_cu_cc2fa5614cuda3std3__48unexpectE[1];
.global .align 1 .b8 _ZN34_INTERNAL_020bbad2_4_k_cu_cc2fa5614cuda3std6ranges3__45__cpo4swapE[1];
.global .align 1 .b8 _ZN34_INTERNAL_020bbad2_4_k_cu_cc2fa5614cuda3std6ranges3__45__cpo9iter_moveE[1];
.global .align 1 .b8 _ZN34_INTERNAL_020bbad2_4_k_cu_cc2fa5614cuda3std6ranges3__45__cpo5beginE[1];
.global .align 1 .b8 _ZN34_INTERNAL_020bbad2_4_k_cu_cc2fa5614cuda3std6ranges3__45__cpo3endE[1];
.global .align 1 .b8 _ZN34_INTERNAL_020bbad2_4_k_cu_cc2fa5614cuda3std6ranges3__45__cpo6cbeginE[1];
.global .align 1 .b8 _ZN34_INTERNAL_020bbad2_4_k_cu_cc2fa5614cuda3std6ranges3__45__cpo4cendE[1];
.global .align 1 .b8 _ZN34_INTERNAL_020bbad2_4_k_cu_cc2fa5614cuda3std6ranges3__45__cpo7advanceE[1];
.global .align 1 .b8 _ZN34_INTERNAL_020bbad2_4_k_cu_cc2fa5614cuda3std6ranges3__45__cpo9iter_swapE[1];
.global .align 1 .b8 _ZN34_INTERNAL_020bbad2_4_k_cu_cc2fa5614cuda3std6ranges3__45__cpo4nextE[1];
.global .align 1 .b8 _ZN34_INTERNAL_020bbad2_4_k_cu_cc2fa5614cuda3std6ranges3__45__cpo4prevE[1];
.global .align 1 .b8 _ZN34_INTERNAL_020bbad2_4_k_cu_cc2fa5614cuda3std6ranges3__45__cpo4dataE[1];
.global .align 1 .b8 _ZN34_INTERNAL_020bbad2_4_k_cu_cc2fa5614cuda3std6ranges3__45__cpo5cdataE[1];
.global .align 1 .b8 _ZN34_INTERNAL_020bbad2_4_k_cu_cc2fa5614cuda3std6ranges3__45__cpo4sizeE[1];
.global .align 1 .b8 _ZN34_INTERNAL_020bbad2_4_k_cu_cc2fa5614cuda3std6ranges3__45__cpo5ssizeE[1];
.global .align 1 .b8 _ZN34_INTERNAL_020bbad2_4_k_cu_cc2fa5614cuda3std6ranges3__45__cpo8distanceE[1];
.global .align 1 .b8 _ZN34_INTERNAL_020bbad2_4_k_cu_cc2fa5616thrust24THRUST_300001_SM_1000_NS8cuda_cub3parE[1];
.global .align 1 .b8 _ZN34_INTERNAL_020bbad2_4_k_cu_cc2fa5616thrust24THRUST_300001_SM_1000_NS8cuda_cub10par_nosyncE[1];
.global .align 1 .b8 _ZN34_INTERNAL_020bbad2_4_k_cu_cc2fa5616thrust24THRUST_300001_SM_1000_NS6system6detail10sequential3seqE[1];
.global .align 1 .b8 _ZN34_INTERNAL_020bbad2_4_k_cu_cc2fa5616thrust24THRUST_300001_SM_1000_NS6system3cpp3parE[1];
.global .align 1 .b8 _ZN34_INTERNAL_020bbad2_4_k_cu_cc2fa5616thrust24THRUST_300001_SM_1000_NS12placeholders2_1E[1];
.global .align 1 .b8 _ZN34_INTERNAL_020bbad2_4_k_cu_cc2fa5616thrust24THRUST_300001_SM_1000_NS12placeholders2_2E[1];
.global .align 1 .b8 _ZN34_INTERNAL_020bbad2_4_k_cu_cc2fa5616thrust24THRUST_300001_SM_1000_NS12placeholders2_3E[1];
.global .align 1 .b8 _ZN34_INTERNAL_020bbad2_4_k_cu_cc2fa5616thrust24THRUST_300001_SM_1000_NS12placeholders2_4E[1];
.global .align 1 .b8 _ZN34_INTERNAL_020bbad2_4_k_cu_cc2fa5616thrust24THRUST_300001_SM_1000_NS12placeholders2_5E[1];
.global .align 1 .b8 _ZN34_INTERNAL_020bbad2_4_k_cu_cc2fa5616thrust24THRUST_300001_SM_1000_NS12placeholders2_6E[1];
.global .align 1 .b8 _ZN34_INTERNAL_020bbad2_4_k_cu_cc2fa5616thrust24THRUST_300001_SM_1000_NS12placeholders2_7E[1];
.global .align 1 .b8 _ZN34_INTERNAL_020bbad2_4_k_cu_cc2fa5616thrust24THRUST_300001_SM_1000_NS12placeholders2_8E[1];
.global .align 1 .b8 _ZN34_INTERNAL_020bbad2_4_k_cu_cc2fa5616thrust24THRUST_300001_SM_1000_NS12placeholders2_9E[1];
.global .align 1 .b8 _ZN34_INTERNAL_020bbad2_4_k_cu_cc2fa5616thrust24THRUST_300001_SM_1000_NS12placeholders3_10E[1];
.global .align 1 .b8 _ZN34_INTERNAL_020bbad2_4_k_cu_cc2fa5616thrust24THRUST_300001_SM_1000_NS3seqE[1];
.global .align 1 .b8 _ZN34_INTERNAL_020bbad2_4_k_cu_cc2fa5616thrust24THRUST_300001_SM_1000_NS6deviceE[1];
.global .align 1 .b8 $str$5[5] = {37, 108, 117, 32};
.global .align 1 .b8 $str$6[13] = {72, 105, 116, 32, 100, 105, 115, 112, 117, 116, 101, 10};
.global .align 1 .b8 $str$7[65] = {10, 101, 100, 103, 101, 32, 98, 108, 111, 99, 107, 32, 101, 100, 103, 101, 32, 99, 111, 117, 110, 116, 32, 61, 32, 37, 108, 117, 44, 32, 37, 112, 44, 32, 108, 101, 118, 101, 108, 95, 111, 114, 100, 101, 114, 95, 112, 114, 101, 100, 101, 99, 101, 115, 115, 111, 114, 32, 61, 32, 37, 112, 44, 32};
.global .align 1 .b8 $str$8[13] = {10, 85, 110, 100, 101, 114, 102, 108, 111, 119, 33, 33};
.global .align 1 .b8 $str$9[28] = {10, 66, 105, 116, 32, 83, 116, 114, 105, 110, 103, 32, 102, 111, 114, 32, 37, 108, 117, 32, 105, 115, 32, 37, 108, 117, 10};
.global .align 1 .b8 $str$10[44] = {81, 117, 101, 117, 101, 32, 102, 114, 111, 110, 116, 32, 105, 115, 32, 37, 108, 117, 40, 37, 112, 41, 32, 97, 110, 100, 32, 114, 101, 97, 114, 32, 105, 115, 32, 37, 108, 117, 40, 37, 112, 41, 10};
.global .align 1 .b8 $str$11[10] = {78, 117, 108, 108, 32, 104, 105, 116, 10};
.global .align 1 .b8 $str$12[32] = {67, 104, 101, 99, 107, 112, 111, 105, 110, 116, 32, 102, 105, 110, 97, 108, 32, 112, 114, 101, 112, 114, 111, 99, 101, 115, 115, 105, 110, 103, 10};
.global .align 1 .b8 $str$13[104] = {110, 117, 108, 108, 32, 104, 105, 116, 32, 97, 116, 32, 105, 100, 61, 37, 108, 117, 44, 32, 115, 111, 117, 114, 99, 101, 95, 118, 101, 114, 116, 101, 120, 61, 37, 108, 117, 44, 32, 116, 97, 114, 103, 101, 116, 95, 118, 101, 114, 116, 101, 120, 61, 37, 108, 117, 44, 32, 101, 100, 103, 101, 95, 98, 108, 111, 99, 107, 95, 99, 111, 117, 110, 116, 61, 37, 108, 117, 44, 32, 99, 111, 117, 110, 116, 101, 114, 61, 37, 108, 117, 44, 32, 97, 116, 32, 71, 86, 61, 37, 108, 117, 10};
.global .align 1 .b8 $str$14[49] = {73, 115, 115, 117, 101, 32, 97, 116, 32, 105, 100, 61, 37, 108, 117, 44, 32, 115, 111, 117, 114, 99, 101, 61, 37, 108, 117, 32, 97, 110, 100, 32, 100, 101, 115, 116, 105, 110, 97, 116, 105, 111, 110, 61, 37, 108, 117, 10};
.global .align 1 .b8 $str$15[22] = {80, 114, 105, 110, 116, 105, 110, 103, 32, 76, 105, 110, 107, 101, 100, 32, 76, 105, 115, 116, 10};
.global .align 1 .b8 $str$16[98] = {37, 108, 117, 32, 45, 62, 32, 44, 32, 101, 100, 103, 101, 32, 98, 108, 111, 99, 107, 115, 32, 61, 32, 37, 108, 117, 44, 32, 101, 100, 103, 101, 32, 115, 101, 110, 116, 105, 110, 101, 108, 32, 61, 32, 37, 112, 44, 32, 97, 99, 116, 105, 118, 101, 32, 101, 100, 103, 101, 32, 99, 111, 117, 110, 116, 32, 61, 32, 37, 108, 117, 44, 32, 100, 101, 115, 116, 105, 110, 97, 116, 105, 111, 110, 32, 118, 101, 114, 116, 105, 99, 101, 115, 32, 45, 62, 32};
.global .align 1 .b8 $str$17[2] = {10};
.global .align 1 .b8 $str$18[11] = {86, 68, 83, 32, 61, 32, 37, 108, 117, 10};
.global .align 1 .b8 $str$19[17] = {75, 50, 32, 99, 111, 117, 110, 116, 101, 114, 32, 61, 32, 37, 117, 10};
.global .align 1 .b8 $str$20[27] = {65, 99, 116, 105, 118, 101, 32, 86, 101, 114, 116, 101, 120, 32, 67, 111, 117, 110, 116, 32, 61, 32, 37, 108, 117, 10};
.global .align 1 .b8 $str$21[148] = {37, 108, 117, 32, 45, 62, 32, 44, 32, 101, 100, 103, 101, 32, 98, 108, 111, 99, 107, 115, 32, 61, 32, 37, 108, 117, 44, 32, 114, 111, 111, 116, 32, 61, 32, 37, 112, 44, 32, 97, 99, 116, 105, 118, 101, 32, 101, 100, 103, 101, 32, 99, 111, 117, 110, 116, 32, 61, 32, 37, 117, 44, 32, 108, 97, 115, 116, 32, 105, 110, 115, 101, 114, 116, 32, 101, 100, 103, 101, 32, 98, 108, 111, 99, 107, 32, 61, 32, 37, 112, 44, 32, 108, 97, 115, 116, 32, 105, 110, 115, 101, 114, 116, 32, 101, 100, 103, 101, 32, 111, 102, 102, 115, 101, 116, 32, 61, 32, 37, 108, 117, 44, 32, 100, 101, 115, 116, 105, 110, 97, 116, 105, 111, 110, 32, 118, 101, 114, 116, 105, 99, 101, 115, 32, 45, 62, 32};
.global .align 1 .b8 $str$22[23] = {80, 114, 105, 110, 116, 105, 110, 103, 32, 66, 117, 99, 107, 101, 116, 32, 83, 116, 97, 116, 115, 10};
.global .align 1 .b8 $str$23[29] = {72, 101, 105, 103, 104, 116, 32, 37, 108, 117, 32, 104, 97, 115, 32, 37, 108, 117, 32, 118, 101, 114, 116, 105, 99, 101, 115, 10};
.global .align 1 .b8 $str$24[54] = {73, 68, 32, 105, 115, 32, 37, 108, 117, 44, 32, 102, 105, 114, 115, 116, 95, 118, 101, 114, 116, 101, 120, 32, 105, 115, 32, 37, 108, 117, 44, 32, 115, 101, 99, 111, 110, 100, 95, 118, 101, 114, 116, 101, 120, 32, 105, 115, 32, 37, 108, 117, 10};
.global .align 1 .b8 $str$25[10] = {72, 105, 116, 32, 104, 101, 114, 101, 10};
.global .align 1 .b8 $str$26[35] = {10, 80, 101, 114, 45, 118, 101, 114, 116, 101, 120, 32, 116, 114, 105, 97, 110, 103, 108, 101, 32, 99, 111, 117, 110, 116, 32, 118, 97, 108, 117, 101, 115, 10};
.global .align 1 .b8 $str$27[3] = {10, 10};
.global .align 1 .b8 $str$28[14] = {10, 83, 83, 83, 80, 32, 118, 97, 108, 117, 101, 115, 10};
.global .align 1 .b8 $str$29[4] = {37, 117, 32};
.global .align 1 .b8 $str$30[41] = {10, 10, 80, 114, 105, 110, 116, 105, 110, 103, 32, 98, 97, 116, 99, 104, 101, 100, 32, 67, 83, 82, 10, 83, 111, 117, 114, 99, 101, 32, 100, 101, 103, 114, 101, 101, 115, 9, 9, 10};
.global .align 1 .b8 $str$31[15] = {10, 67, 83, 82, 32, 111, 102, 102, 115, 101, 116, 9, 9, 10};
.global .align 1 .b8 $str$32[14] = {10, 67, 83, 82, 32, 101, 100, 103, 101, 115, 9, 9, 10};
.global .align 1 .b8 $str$33[4] = {37, 117, 10};
.global .align 1 .b8 $str$34[17] = {82, 101, 97, 114, 32, 66, 101, 102, 111, 114, 101, 58, 32, 37, 117, 10};
.global .align 1 .b8 $str$35[18] = {70, 114, 111, 110, 116, 32, 66, 101, 102, 111, 114, 101, 58, 32, 37, 117, 10};
.global .align 1 .b8 $str$36[49] = {78, 117, 109, 98, 101, 114, 32, 111, 102, 32, 98, 108, 111, 99, 107, 115, 32, 105, 110, 32, 113, 117, 101, 117, 101, 32, 98, 101, 102, 111, 114, 101, 32, 99, 111, 109, 112, 97, 99, 116, 105, 111, 110, 58, 32, 37, 117, 10};
.global .align 1 .b8 $str$37[49] = {84, 111, 116, 97, 108, 32, 77, 101, 109, 111, 114, 121, 32, 111, 102, 32, 71, 114, 97, 112, 104, 86, 105, 110, 101, 32, 66, 101, 102, 111, 114, 101, 32, 67, 111, 109, 112, 97, 99, 116, 105, 111, 110, 58, 32, 37, 102, 10};
.global .align 1 .b8 $str$38[16] = {82, 101, 97, 114, 32, 65, 102, 116, 101, 114, 58, 32, 37, 117, 10};
.global .align 1 .b8 $str$39[17] = {70, 114, 111, 110, 116, 32, 65, 102, 116, 101, 114, 58, 32, 37, 117, 10};
.global .align 1 .b8 $str$40[48] = {78, 117, 109, 98, 101, 114, 32, 111, 102, 32, 98, 108, 111, 99, 107, 115, 32, 105, 110, 32, 113, 117, 101, 117, 101, 32, 97, 102, 116, 101, 114, 32, 99, 111, 109, 112, 97, 99, 116, 105, 111, 110, 58, 32, 37, 117, 10};
.global .align 1 .b8 $str$41[32] = {78, 117, 109, 98, 101, 114, 32, 111, 102, 32, 99, 111, 109, 112, 97, 99, 116, 101, 100, 32, 98, 108, 111, 99, 107, 115, 58, 32, 37, 117, 10};
.global .align 1 .b8 $str$42[22] = {82, 101, 99, 111, 118, 101, 114, 101, 100, 32, 77, 101, 109, 111, 114, 121, 58, 32, 37, 117, 10};
.global .align 1 .b8 $str$43[35] = {84, 111, 116, 97, 108, 32, 77, 101, 109, 111, 114, 121, 32, 65, 102, 116, 101, 114, 32, 67, 111, 109, 112, 97, 99, 116, 105, 111, 110, 58, 32, 37, 102, 10};
.global .align 1 .b8 $str$44[25] = {82, 101, 99, 108, 97, 105, 109, 101, 100, 32, 77, 101, 109, 111, 114, 121, 58, 32, 37, 102, 32, 37, 37, 10};
.global .align 1 .b8 $str$45[27] = {73, 110, 105, 116, 105, 97, 108, 32, 70, 114, 97, 103, 109, 101, 110, 116, 97, 116, 105, 111, 110, 58, 32, 37, 117, 10};
.global .align 1 .b8 $str$46[25] = {70, 105, 110, 97, 108, 32, 70, 114, 97, 103, 109, 101, 110, 116, 97, 116, 105, 111, 110, 58, 32, 37, 117, 10};
.global .align 1 .b8 $str$47[32] = {70, 114, 97, 103, 109, 101, 110, 116, 97, 116, 105, 111, 110, 32, 82, 101, 100, 117, 99, 116, 105, 111, 110, 58, 32, 37, 102, 32, 37, 37, 10};
.global .align 1 .b8 $str$48[15] = {80, 114, 101, 102, 105, 120, 32, 83, 117, 109, 58, 32, 37, 117};

.func _Z23inorderTraversal_searchP10edge_block(
	.param .b64 _Z23inorderTraversal_searchP10edge_block_param_0
)
{
	.reg .pred 	%p<3>;
	.reg .b64 	%rd<11>;

	ld.param.u64 	%rd10, [_Z23inorderTraversal_searchP10edge_block_param_0];
	setp.eq.s64 	%p1, %rd10, 0;
	@%p1 bra 	$L__BB0_3;
	mov.u64 	%rd8, search_blocks;
$L__BB0_2:
	ld.u64 	%rd4, [%rd10+128];
	{ // callseq 0, 0
	.param .b64 param0;
	st.param.b64 	[param0], %rd4;
	call.uni 
	_Z23inorderTraversal_searchP10edge_block, 
	(
	param0
	);
	} // callseq 0
	ld.global.u64 	%rd5, [search_index];
	add.s64 	%rd6, %rd5, 1;
	st.global.u64 	[search_index], %rd6;
	shl.b64 	%rd7, %rd5, 3;
	add.s64 	%rd9, %rd8, %rd7;
	st.global.u64 	[%rd9], %rd10;
	ld.u64 	%rd10, [%rd10+136];
	setp.ne.s64 	%p2, %rd10, 0;
	@%p2 bra 	$L__BB0_2;
$L__BB0_3:
	ret;

}
.func _Z29inorderTraversal_batch_deleteP10edge_blockmmPm(
	.param .b64 _Z29inorderTraversal_batch_deleteP10edge_blockmmPm_param_0,
	.param .b64 _Z29inorderTraversal_batch_deleteP10edge_blockmmPm_param_1,
	.param .b64 _Z29inorderTraversal_batch_deleteP10edge_blockmmPm_param_2
)
{
	.reg .pred 	%p<27>;
	.reg .b32 	%r<31>;
	.reg .b64 	%rd<80>;

	ld.param.u64 	%rd73, [_Z29inorderTraversal_batch_deleteP10edge_blockmmPm_param_0];
	ld.param.u64 	%rd22, [_Z29inorderTraversal_batch_deleteP10edge_blockmmPm_param_1];
	ld.param.u64 	%rd23, [_Z29inorderTraversal_batch_deleteP10edge_blockmmPm_param_2];
	setp.eq.s64 	%p1, %rd73, 0;
	@%p1 bra 	$L__BB1_46;
	sub.s64 	%rd24, %rd23, %rd22;
	and.b64  	%rd1, %rd24, 7;
	add.s64 	%rd2, %rd1, -1;
	and.b64  	%rd3, %rd24, 3;
	sub.s64 	%rd4, %rd22, %rd23;
	and.b64  	%rd5, %rd24, -8;
	and.b64  	%rd6, %rd24, 1;
$L__BB1_2:
	ld.u64 	%rd26, [%rd73+128];
	{ // callseq 1, 0
	.param .b64 param0;
	st.param.b64 	[param0], %rd26;
	.param .b64 param1;
	st.param.b64 	[param1], %rd22;
	.param .b64 param2;
	st.param.b64 	[param2], %rd23;
	call.uni 
	_Z29inorderTraversal_batch_deleteP10edge_blockmmPm, 
	(
	param0, 
	param1, 
	param2
	);
	} // callseq 1
	mov.b64 	%rd74, 0;
$L__BB1_3:
	setp.ge.u64 	%p2, %rd22, %rd23;
	@%p2 bra 	$L__BB1_44;
	setp.gt.u64 	%p3, %rd4, -8;
	shl.b64 	%rd27, %rd74, 3;
	add.s64 	%rd9, %rd73, %rd27;
	mov.u64 	%rd77, %rd22;
	@%p3 bra 	$L__BB1_23;
	mov.u64 	%rd75, %rd5;
	mov.u64 	%rd77, %rd22;
$L__BB1_6:
	.pragma "nounroll";
	mov.b64 	%rd28, 0;
	st.u64 	[%rd9], %rd28;
	setp.ne.s64 	%p4, %rd77, 21;
	@%p4 bra 	$L__BB1_8;
	mov.u64 	%rd29, $str$6;
	cvta.global.u64 	%rd30, %rd29;
	{ // callseq 2, 0
	.param .b64 param0;
	st.param.b64 	[param0], %rd30;
	.param .b64 param1;
	st.param.b64 	[param1], 0;
	.param .b32 retval0;
	call.uni (retval0), 
	vprintf, 
	(
	param0, 
	param1
	);
	ld.param.b32 	%r1, [retval0];
	} // callseq 2
$L__BB1_8:
	mov.b64 	%rd31, 0;
	st.u64 	[%rd9], %rd31;
	setp.ne.s64 	%p5, %rd77, 20;
	@%p5 bra 	$L__BB1_10;
	mov.u64 	%rd32, $str$6;
	cvta.global.u64 	%rd33, %rd32;
	{ // callseq 3, 0
	.param .b64 param0;
	st.param.b64 	[param0], %rd33;
	.param .b64 param1;
	st.param.b64 	[param1], 0;
	.param .b32 retval0;
	call.uni (retval0), 
	vprintf, 
	(
	param0, 
	param1
	);
	ld.param.b32 	%r3, [retval0];
	} // callseq 3
$L__BB1_10:
	mov.b64 	%rd34, 0;
	st.u64 	[%rd9], %rd34;
	setp.ne.s64 	%p6, %rd77, 19;
	@%p6 bra 	$L__BB1_12;
	mov.u64 	%rd35, $str$6;
	cvta.global.u64 	%rd36, %rd35;
	{ // callseq 4, 0
	.param .b64 param0;
	st.param.b64 	[param0], %rd36;
	.param .b64 param1;
	st.param.b64 	[param1], 0;
	.param .b32 retval0;
	call.uni (retval0), 
	vprintf, 
	(
	param0, 
	param1
	);
	ld.param.b32 	%r5, [retval0];
	} // callseq 4
$L__BB1_12:
	mov.b64 	%rd37, 0;
	st.u64 	[%rd9], %rd37;
	setp.ne.s64 	%p7, %rd77, 18;
	@%p7 bra 	$L__BB1_14;
	mov.u64 	%rd38, $str$6;
	cvta.global.u64 	%rd39, %rd38;
	{ // callseq 5, 0
	.param .b64 param0;
	st.param.b64 	[param0], %rd39;
	.param .b64 param1;
	st.param.b64 	[param1], 0;
	.param .b32 retval0;
	call.uni (retval0), 
	vprintf, 
	(
	param0, 
	param1
	);
	ld.param.b32 	%r7, [retval0];
	} // callseq 5
$L__BB1_14:
	mov.b64 	%rd40, 0;
	st.u64 	[%rd9], %rd40;
	setp.ne.s64 	%p8, %rd77, 17;
	@%p8 bra 	$L__BB1_16;
	mov.u64 	%rd41, $str$6;
	cvta.global.u64 	%rd42, %rd41;
	{ // callseq 6, 0
	.param .b64 param0;
	st.param.b64 	[param0], %rd42;
	.param .b64 param1;
	st.param.b64 	[param1], 0;
	.param .b32 retval0;
	call.uni (retval0), 
	vprintf, 
	(
	param0, 
	param1
	);
	ld.param.b32 	%r9, [retval0];
	} // callseq 6
$L__BB1_16:
	mov.b64 	%rd43, 0;
	st.u64 	[%rd9], %rd43;
	setp.ne.s64 	%p9, %rd77, 16;
	@%p9 bra 	$L__BB1_18;
	mov.u64 	%rd44, $str$6;
	cvta.global.u64 	%rd45, %rd44;
	{ // callseq 7, 0
	.param .b64 param0;
	st.param.b64 	[param0], %rd45;
	.param .b64 param1;
	st.param.b64 	[param1], 0;
	.param .b32 retval0;
	call.uni (retval0), 
	vprintf, 
	(
	param0, 
	param1
	);
	ld.param.b32 	%r11, [retval0];
	} // callseq 7
$L__BB1_18:
	mov.b64 	%rd46, 0;
	st.u64 	[%rd9], %rd46;
	setp.ne.s64 	%p10, %rd77, 15;
	@%p10 bra 	$L__BB1_20;
	mov.u64 	%rd47, $str$6;
	cvta.global.u64 	%rd48, %rd47;
	{ // callseq 8, 0
	.param .b64 param0;
	st.param.b64 	[param0], %rd48;
	.param .b64 param1;
	st.param.b64 	[param1], 0;
	.param .b32 retval0;
	call.uni (retval0), 
	vprintf, 
	(
	param0, 
	param1
	);
	ld.param.b32 	%r13, [retval0];
	} // callseq 8
$L__BB1_20:
	mov.b64 	%rd49, 0;
	st.u64 	[%rd9], %rd49;
	setp.ne.s64 	%p11, %rd77, 14;
	@%p11 bra 	$L__BB1_22;
	mov.u64 	%rd50, $str$6;
	cvta.global.u64 	%rd51, %rd50;
	{ // callseq 9, 0
	.param .b64 param0;
	st.param.b64 	[param0], %rd51;
	.param .b64 param1;
	st.param.b64 	[param1], 0;
	.param .b32 retval0;
	call.uni (retval0), 
	vprintf, 
	(
	param0, 
	param1
	);
	ld.param.b32 	%r15, [retval0];
	} // callseq 9
$L__BB1_22:
	add.s64 	%rd77, %rd77, 8;
	add.s64 	%rd75, %rd75, -8;
	setp.ne.s64 	%p12, %rd75, 0;
	@%p12 bra 	$L__BB1_6;
$L__BB1_23:
	setp.eq.s64 	%p13, %rd1, 0;
	@%p13 bra 	$L__BB1_44;
	setp.lt.u64 	%p14, %rd2, 3;
	@%p14 bra 	$L__BB1_34;
	mov.b64 	%rd52, 0;
	st.u64 	[%rd9], %rd52;
	setp.ne.s64 	%p15, %rd77, 21;
	@%p15 bra 	$L__BB1_27;
	mov.u64 	%rd53, $str$6;
	cvta.global.u64 	%rd54, %rd53;
	{ // callseq 10, 0
	.param .b64 param0;
	st.param.b64 	[param0], %rd54;
	.param .b64 param1;
	st.param.b64 	[param1], 0;
	.param .b32 retval0;
	call.uni (retval0), 
	vprintf, 
	(
	param0, 
	param1
	);
	ld.param.b32 	%r17, [retval0];
	} // callseq 10
$L__BB1_27:
	mov.b64 	%rd55, 0;
	st.u64 	[%rd9], %rd55;
	setp.ne.s64 	%p16, %rd77, 20;
	@%p16 bra 	$L__BB1_29;
	mov.u64 	%rd56, $str$6;
	cvta.global.u64 	%rd57, %rd56;
	{ // callseq 11, 0
	.param .b64 param0;
	st.param.b64 	[param0], %rd57;
	.param .b64 param1;
	st.param.b64 	[param1], 0;
	.param .b32 retval0;
	call.uni (retval0), 
	vprintf, 
	(
	param0, 
	param1
	);
	ld.param.b32 	%r19, [retval0];
	} // callseq 11
$L__BB1_29:
	mov.b64 	%rd58, 0;
	st.u64 	[%rd9], %rd58;
	setp.ne.s64 	%p17, %rd77, 19;
	@%p17 bra 	$L__BB1_31;
	mov.u64 	%rd59, $str$6;
	cvta.global.u64 	%rd60, %rd59;
	{ // callseq 12, 0
	.param .b64 param0;
	st.param.b64 	[param0], %rd60;
	.param .b64 param1;
	st.param.b64 	[param1], 0;
	.param .b32 retval0;
	call.uni (retval0), 
	vprintf, 
	(
	param0, 
	param1
	);
	ld.param.b32 	%r21, [retval0];
	} // callseq 12
$L__BB1_31:
	mov.b64 	%rd61, 0;
	st.u64 	[%rd9], %rd61;
	setp.ne.s64 	%p18, %rd77, 18;
	@%p18 bra 	$L__BB1_33;
	mov.u64 	%rd62, $str$6;
	cvta.global.u64 	%rd63, %rd62;
	{ // callseq 13, 0
	.param .b64 param0;
	st.param.b64 	[param0], %rd63;
	.param .b64 param1;
	st.param.b64 	[param1], 0;
	.param .b32 retval0;
	call.uni (retval0), 
	vprintf, 
	(
	param0, 
	param1
	);
	ld.param.b32 	%r23, [retval0];
	} // callseq 13
$L__BB1_33:
	add.s64 	%rd77, %rd77, 4;
$L__BB1_34:
	setp.eq.s64 	%p19, %rd3, 0;
	@%p19 bra 	$L__BB1_44;
	setp.eq.s64 	%p20, %rd3, 1;
	@%p20 bra 	$L__BB1_41;
	mov.b64 	%rd64, 0;
	st.u64 	[%rd9], %rd64;
	setp.ne.s64 	%p21, %rd77, 21;
	@%p21 bra 	$L__BB1_38;
	mov.u64 	%rd65, $str$6;
	cvta.global.u64 	%rd66, %rd65;
	{ // callseq 14, 0
	.param .b64 param0;
	st.param.b64 	[param0], %rd66;
	.param .b64 param1;
	st.param.b64 	[param1], 0;
	.param .b32 retval0;
	call.uni (retval0), 
	vprintf, 
	(
	param0, 
	param1
	);
	ld.param.b32 	%r25, [retval0];
	} // callseq 14
$L__BB1_38:
	mov.b64 	%rd67, 0;
	st.u64 	[%rd9], %rd67;
	setp.ne.s64 	%p22, %rd77, 20;
	@%p22 bra 	$L__BB1_40;
	mov.u64 	%rd68, $str$6;
	cvta.global.u64 	%rd69, %rd68;
	{ // callseq 15, 0
	.param .b64 param0;
	st.param.b64 	[param0], %rd69;
	.param .b64 param1;
	st.param.b64 	[param1], 0;
	.param .b32 retval0;
	call.uni (retval0), 
	vprintf, 
	(
	param0, 
	param1
	);
	ld.param.b32 	%r27, [retval0];
	} // callseq 15
$L__BB1_40:
	add.s64 	%rd77, %rd77, 2;
$L__BB1_41:
	setp.eq.s64 	%p23, %rd6, 0;
	@%p23 bra 	$L__BB1_44;
	mov.b64 	%rd70, 0;
	st.u64 	[%rd9], %rd70;
	setp.ne.s64 	%p24, %rd77, 21;
	@%p24 bra 	$L__BB1_44;
	mov.u64 	%rd71, $str$6;
	cvta.global.u64 	%rd72, %rd71;
	{ // callseq 16, 0
	.param .b64 param0;
	st.param.b64 	[param0], %rd72;
	.param .b64 param1;
	st.param.b64 	[param1], 0;
	.param .b32 retval0;
	call.uni (retval0), 
	vprintf, 
	(
	param0, 
	param1
	);
	ld.param.b32 	%r29, [retval0];
	} // callseq 16
$L__BB1_44:
	add.s64 	%rd74, %rd74, 1;
	setp.ne.s64 	%p25, %rd74, 15;
	@%p25 bra 	$L__BB1_3;
	ld.u64 	%rd73, [%rd73+136];
	setp.ne.s64 	%p26, %rd73, 0;
	@%p26 bra 	$L__BB1_2;
$L__BB1_46:
	ret;

}
.func _Z32inorderTraversal_batch_delete_v1P10edge_blockmmPm(
	.param .b64 _Z32inorderTraversal_batch_delete_v1P10edge_blockmmPm_param_0,
	.param .b64 _Z32inorderTraversal_batch_delete_v1P10edge_blockmmPm_param_1,
	.param .b64 _Z32inorderTraversal_batch_delete_v1P10edge_blockmmPm_param_2
)
{
	.reg .pred 	%p<3>;
	.reg .b64 	%rd<19>;

	ld.param.u64 	%rd18, [_Z32inorderTraversal_batch_delete_v1P10edge_blockmmPm_param_0];
	ld.param.u64 	%rd5, [_Z32inorderTraversal_batch_delete_v1P10edge_blockmmPm_param_1];
	ld.param.u64 	%rd6, [_Z32inorderTraversal_batch_delete_v1P10edge_blockmmPm_param_2];
	setp.eq.s64 	%p1, %rd18, 0;
	@%p1 bra 	$L__BB2_3;
	shl.b64 	%rd7, %rd5, 3;
	mov.u64 	%rd8, delete_index;
	add.s64 	%rd1, %rd8, %rd7;
	mov.u64 	%rd13, delete_blocks_v1;
	mov.u64 	%rd16, delete_source;
$L__BB2_2:
	ld.u64 	%rd9, [%rd18+128];
	{ // callseq 17, 0
	.param .b64 param0;
	st.param.b64 	[param0], %rd9;
	.param .b64 param1;
	st.param.b64 	[param1], %rd5;
	.param .b64 param2;
	st.param.b64 	[param2], %rd6;
	call.uni 
	_Z32inorderTraversal_batch_delete_v1P10edge_blockmmPm, 
	(
	param0, 
	param1, 
	param2
	);
	} // callseq 17
	ld.global.u64 	%rd10, [%rd1];
	add.s64 	%rd11, %rd10, %rd6;
	shl.b64 	%rd12, %rd11, 3;
	add.s64 	%rd14, %rd13, %rd12;
	st.global.u64 	[%rd14], %rd18;
	add.s64 	%rd15, %rd10, 1;
	st.global.u64 	[%rd1], %rd15;
	add.s64 	%rd17, %rd16, %rd12;
	st.global.u64 	[%rd17], %rd5;
	ld.u64 	%rd18, [%rd18+136];
	setp.ne.s64 	%p2, %rd18, 0;
	@%p2 bra 	$L__BB2_2;
$L__BB2_3:
	ret;

}
.func _Z43preorderTraversal_batch_delete_edge_centricP10edge_blockmmPm(
	.param .b64 _Z43preorderTraversal_batch_delete_edge_centricP10edge_blockmmPm_param_0,
	.param .b64 _Z43preorderTraversal_batch_delete_edge_centricP10edge_blockmmPm_param_1,
	.param .b64 _Z43preorderTraversal_batch_delete_edge_centricP10edge_blockmmPm_param_2
)
{
	.reg .pred 	%p<3>;
	.reg .b64 	%rd<17>;

	ld.param.u64 	%rd16, [_Z43preorderTraversal_batch_delete_edge_centricP10edge_blockmmPm_param_0];
	ld.param.u64 	%rd5, [_Z43preorderTraversal_batch_delete_edge_centricP10edge_blockmmPm_param_1];
	ld.param.u64 	%rd6, [_Z43preorderTraversal_batch_delete_edge_centricP10edge_blockmmPm_param_2];
	setp.eq.s64 	%p1, %rd16, 0;
	@%p1 bra 	$L__BB3_3;
	shl.b64 	%rd7, %rd5, 3;
	mov.u64 	%rd8, delete_index;
	add.s64 	%rd1, %rd8, %rd7;
	mov.u64 	%rd13, delete_blocks_v1;
$L__BB3_2:
	ld.global.u64 	%rd9, [%rd1];
	add.s64 	%rd10, %rd9, 1;
	st.global.u64 	[%rd1], %rd10;
	add.s64 	%rd11, %rd9, %rd6;
	shl.b64 	%rd12, %rd11, 3;
	add.s64 	%rd14, %rd13, %rd12;
	st.global.u64 	[%rd14], %rd16;
	ld.u64 	%rd15, [%rd16+128];
	{ // callseq 18, 0
	.param .b64 param0;
	st.param.b64 	[param0], %rd15;
	.param .b64 param1;
	st.param.b64 	[param1], %rd5;
	.param .b64 param2;
	st.param.b64 	[param2], %rd6;
	call.uni 
	_Z43preorderTraversal_batch_delete_edge_centricP10edge_blockmmPm, 
	(
	param0, 
	param1, 
	param2
	);
	} // callseq 18
	ld.u64 	%rd16, [%rd16+136];
	setp.ne.s64 	%p2, %rd16, 0;
	@%p2 bra 	$L__BB3_2;
$L__BB3_3:
	ret;

}
.func  (.param .b64 func_retval0) _Z9find_edgeP10edge_blockmm(
	.param .b64 _Z9find_edgeP10edge_blockmm_param_0,
	.param .b64 _Z9find_edgeP10edge_blockmm_param_1
)
{
	.reg .pred 	%p<15>;
	.reg .b16 	%rs<2>;
	.reg .b64 	%rd<23>;

	ld.param.u64 	%rd8, [_Z9find_edgeP10edge_blockmm_param_0];
	ld.param.u64 	%rd9, [_Z9find_edgeP10edge_blockmm_param_1];
	ld.u16 	%rs1, [%rd8+120];
	setp.eq.s16 	%p6, %rs1, 0;
	mov.pred 	%p13, 0;
	@%p6 bra 	$L__BB4_3;
	cvt.u64.u16 	%rd1, %rs1;
	mov.b64 	%rd21, 0;
$L__BB4_2:
	shl.b64 	%rd11, %rd21, 3;
	add.s64 	%rd12, %rd8, %rd11;
	ld.u64 	%rd13, [%rd12];
	setp.eq.s64 	%p13, %rd13, %rd9;
	setp.ne.s64 	%p7, %rd13, %rd9;
	add.s64 	%rd21, %rd21, 1;
	setp.lt.u64 	%p8, %rd21, %rd1;
	and.pred  	%p9, %p7, %p8;
	@%p9 bra 	$L__BB4_2;
$L__BB4_3:
	ld.u64 	%rd4, [%rd8+128];
	setp.eq.s64 	%p11, %rd4, 0;
	mov.pred 	%p14, 0;
	@%p11 bra 	$L__BB4_5;
	{ // callseq 19, 0
	.param .b64 param0;
	st.param.b64 	[param0], %rd4;
	.param .b64 param1;
	st.param.b64 	[param1], %rd9;
	.param .b64 retval0;
	call.uni (retval0), 
	_Z9find_edgeP10edge_blockmm, 
	(
	param0, 
	param1
	);
	ld.param.b64 	%rd15, [retval0];
	} // callseq 19
	setp.ne.s64 	%p14, %rd15, 0;
$L__BB4_5:
	ld.u64 	%rd5, [%rd8+136];
	setp.eq.s64 	%p12, %rd5, 0;
	mov.b64 	%rd22, 0;
	@%p12 bra 	$L__BB4_7;
	{ // callseq 20, 0
	.param .b64 param0;
	st.param.b64 	[param0], %rd5;
	.param .b64 param1;
	st.param.b64 	[param1], %rd9;
	.param .b64 retval0;
	call.uni (retval0), 
	_Z9find_edgeP10edge_blockmm, 
	(
	param0, 
	param1
	);
	ld.param.b64 	%rd22, [retval0];
	} // callseq 20
$L__BB4_7:
	selp.b64 	%rd19, 1, %rd22, %p14;
	selp.b64 	%rd20, 1, %rd19, %p13;
	st.param.b64 	[func_retval0], %rd20;
	ret;

}
.func _Z17preorderTraversalP10edge_block(
	.param .b64 _Z17preorderTraversalP10edge_block_param_0
)
{
	.local .align 8 .b8 	__local_depot5[24];
	.reg .b64 	%SP;
	.reg .b64 	%SPL;
	.reg .pred 	%p<2>;
	.reg .b32 	%r<34>;
	.reg .b64 	%rd<26>;

	mov.u64 	%SPL, __local_depot5;
	cvta.local.u64 	%SP, %SPL;
	ld.param.u64 	%rd1, [_Z17preorderTraversalP10edge_block_param_0];
	setp.eq.s64 	%p1, %rd1, 0;
	@%p1 bra 	$L__BB5_2;
	add.u64 	%rd2, %SP, 0;
	add.u64 	%rd3, %SPL, 0;
	ld.u16 	%r1, [%rd1+120];
	ld.u64 	%rd4, [%rd1+144];
	st.local.u32 	[%rd3], %r1;
	st.local.u64 	[%rd3+8], %rd1;
	st.local.u64 	[%rd3+16], %rd4;
	mov.u64 	%rd5, $str$7;
	cvta.global.u64 	%rd6, %rd5;
	{ // callseq 21, 0
	.param .b64 param0;
	st.param.b64 	[param0], %rd6;
	.param .b64 param1;
	st.param.b64 	[param1], %rd2;
	.param .b32 retval0;
	call.uni (retval0), 
	vprintf, 
	(
	param0, 
	param1
	);
	ld.param.b32 	%r2, [retval0];
	} // callseq 21
	ld.u64 	%rd7, [%rd1];
	st.local.u64 	[%rd3], %rd7;
	mov.u64 	%rd8, $str$5;
	cvta.global.u64 	%rd9, %rd8;
	{ // callseq 22, 0
	.param .b64 param0;
	st.param.b64 	[param0], %rd9;
	.param .b64 param1;
	st.param.b64 	[param1], %rd2;
	.param .b32 retval0;
	call.uni (retval0), 
	vprintf, 
	(
	param0, 
	param1
	);
	ld.param.b32 	%r4, [retval0];
	} // callseq 22
	ld.u64 	%rd10, [%rd1+8];
	st.local.u64 	[%rd3], %rd10;
	{ // callseq 23, 0
	.param .b64 param0;
	st.param.b64 	[param0], %rd9;
	.param .b64 param1;
	st.param.b64 	[param1], %rd2;
	.param .b32 retval0;
	call.uni (retval0), 
	vprintf, 
	(
	param0, 
	param1
	);
	ld.param.b32 	%r6, [retval0];
	} // callseq 23
	ld.u64 	%rd11, [%rd1+16];
	st.local.u64 	[%rd3], %rd11;
	{ // callseq 24, 0
	.param .b64 param0;
	st.param.b64 	[param0], %rd9;
	.param .b64 param1;
	st.param.b64 	[param1], %rd2;
	.param .b32 retval0;
	call.uni (retval0), 
	vprintf, 
	(
	param0, 
	param1
	);
	ld.param.b32 	%r8, [retval0];
	} // callseq 24
	ld.u64 	%rd12, [%rd1+24];
	st.local.u64 	[%rd3], %rd12;
	{ // callseq 25, 0
	.param .b64 param0;
	st.param.b64 	[param0], %rd9;
	.param .b64 param1;
	st.param.b64 	[param1], %rd2;
	.param .b32 retval0;
	call.uni (retval0), 
	vprintf, 
	(
	param0, 
	param1
	);
	ld.param.b32 	%r10, [retval0];
	} // callseq 25
	ld.u64 	%rd13, [%rd1+32];
	st.local.u64 	[%rd3], %rd13;
	{ // callseq 26, 0
	.param .b64 param0;
	st.param.b64 	[param0], %rd9;
	.param .b64 param1;
	st.param.b64 	[param1], %rd2;
	.param .b32 retval0;
	call.uni (retval0), 
	vprintf, 
	(
	param0, 
	param1
	);
	ld.param.b32 	%r12, [retval0];
	} // callseq 26
	ld.u64 	%rd14, [%rd1+40];
	st.local.u64 	[%rd3], %rd14;
	{ // callseq 27, 0
	.param .b64 param0;
	st.param.b64 	[param0], %rd9;
	.param .b64 param1;
	st.param.b64 	[param1], %rd2;
	.param .b32 retval0;
	call.uni (retval0), 
	vprintf, 
	(
	param0, 
	param1
	);
	ld.param.b32 	%r14, [retval0];
	} // callseq 27
	ld.u64 	%rd15, [%rd1+48];
	st.local.u64 	[%rd3], %rd15;
	{ // callseq 28, 0
	.param .b64 param0;
	st.param.b64 	[param0], %rd9;
	.param .b64 param1;
	st.param.b64 	[param1], %rd2;
	.param .b32 retval0;
	call.uni (retval0), 
	vprintf, 
	(
	param0, 
	param1
	);
	ld.param.b32 	%r16, [retval0];
	} // callseq 28
	ld.u64 	%rd16, [%rd1+56];
	st.local.u64 	[%rd3], %rd16;
	{ // callseq 29, 0
	.param .b64 param0;
	st.param.b64 	[param0], %rd9;
	.param .b64 param1;
	st.param.b64 	[param1], %rd2;
	.param .b32 retval0;
	call.uni (retval0), 
	vprintf, 
	(
	param0, 
	param1
	);
	ld.param.b32 	%r18, [retval0];
	} // callseq 29
	ld.u64 	%rd17, [%rd1+64];
	st.local.u64 	[%rd3], %rd17;
	{ // callseq 30, 0
	.param .b64 param0;
	st.param.b64 	[param0], %rd9;
	.param .b64 param1;
	st.param.b64 	[param1], %rd2;
	.param .b32 retval0;
	call.uni (retval0), 
	vprintf, 
	(
	param0, 
	param1
	);
	ld.param.b32 	%r20, [retval0];
	} // callseq 30
	ld.u64 	%rd18, [%rd1+72];
	st.local.u64 	[%rd3], %rd18;
	{ // callseq 31, 0
	.param .b64 param0;
	st.param.b64 	[param0], %rd9;
	.param .b64 param1;
	st.param.b64 	[param1], %rd2;
	.param .b32 retval0;
	call.uni (retval0), 
	vprintf, 
	(
	param0, 
	param1
	);
	ld.param.b32 	%r22, [retval0];
	} // callseq 31
	ld.u64 	%rd19, [%rd1+80];
	st.local.u64 	[%rd3], %rd19;
	{ // callseq 32, 0
	.param .b64 param0;
	st.param.b64 	[param0], %rd9;
	.param .b64 param1;
	st.param.b64 	[param1], %rd2;
	.param .b32 retval0;
	call.uni (retval0), 
	vprintf, 
	(
	param0, 
	param1
	);
	ld.param.b32 	%r24, [retval0];
	} // callseq 32
	ld.u64 	%rd20, [%rd1+88];
	st.local.u64 	[%rd3], %rd20;
	{ // callseq 33, 0
	.param .b64 param0;
	st.param.b64 	[param0], %rd9;
	.param .b64 param1;
	st.param.b64 	[param1], %rd2;
	.param .b32 retval0;
	call.uni (retval0), 
	vprintf, 
	(
	param0, 
	param1
	);
	ld.param.b32 	%r26, [retval0];
	} // callseq 33
	ld.u64 	%rd21, [%rd1+96];
	st.local.u64 	[%rd3], %rd21;
	{ // callseq 34, 0
	.param .b64 param0;
	st.param.b64 	[param0], %rd9;
	.param .b64 param1;
	st.param.b64 	[param1], %rd2;
	.param .b32 retval0;
	call.uni (retval0), 
	vprintf, 
	(
	param0, 
	param1
	);
	ld.param.b32 	%r28, [retval0];
	} // callseq 34
	ld.u64 	%rd22, [%rd1+104];
	st.local.u64 	[%rd3], %rd22;
	{ // callseq 35, 0
	.param .b64 param0;
	st.param.b64 	[param0], %rd9;
	.param .b64 param1;
	st.param.b64 	[param1], %rd2;
	.param .b32 retval0;
	call.uni (retval0), 
	vprintf, 
	(
	param0, 
	param1
	);
	ld.param.b32 	%r30, [retval0];
	} // callseq 35
	ld.u64 	%rd23, [%rd1+112];
	st.local.u64 	[%rd3], %rd23;
	{ // callseq 36, 0
	.param .b64 param0;
	st.param.b64 	[param0], %rd9;
	.param .b64 param1;
	st.param.b64 	[param1], %rd2;
	.param .b32 retval0;
	call.uni (retval0), 
	vprintf, 
	(
	param0, 
	param1
	);
	ld.param.b32 	%r32, [retval0];
	} // callseq 36
	ld.u64 	%rd24, [%rd1+128];
	{ // callseq 37, 0
	.param .b64 param0;
	st.param.b64 	[param0], %rd24;
	call.uni 
	_Z17preorderTraversalP10edge_block, 
	(
	param0
	);
	} // callseq 37
	ld.u64 	%rd25, [%rd1+136];
	{ // callseq 38, 0
	.param .b64 param0;
	st.param.b64 	[param0], %rd25;
	call.uni 
	_Z17preorderTraversalP10edge_block, 
	(
	param0
	);
	} // callseq 38
$L__BB5_2:
	ret;

}
.func _Z26preorderTraversal_PageRankP27vertex_dictionary_structureP10edge_blockPfS3_mPmS4_S4_f(
	.param .b64 _Z26preorderTraversal_PageRankP27vertex_dictionary_structureP10edge_blockPfS3_mPmS4_S4_f_param_0,
	.param .b64 _Z26preorderTraversal_PageRankP27vertex_dictionary_structureP10edge_blockPfS3_mPmS4_S4_f_param_1,
	.param .b32 _Z26preorderTraversal_PageRankP27vertex_dictionary_structureP10edge_blockPfS3_mPmS4_S4_f_param_2
)
{
	.reg .pred 	%p<18>;
	.reg .b32 	%f<17>;
	.reg .b64 	%rd<53>;

	ld.param.u64 	%rd52, [_Z26preorderTraversal_PageRankP27vertex_dictionary_structureP10edge_blockPfS3_mPmS4_S4_f_param_0];
	ld.param.u64 	%rd20, [_Z26preorderTraversal_PageRankP27vertex_dictionary_structureP10edge_blockPfS3_mPmS4_S4_f_param_1];
	ld.param.f32 	%f1, [_Z26preorderTraversal_PageRankP27vertex_dictionary_structureP10edge_blockPfS3_mPmS4_S4_f_param_2];
	cvta.to.global.u64 	%rd1, %rd20;
	setp.eq.s64 	%p1, %rd52, 0;
	@%p1 bra 	$L__BB6_18;
$L__BB6_1:
	ld.u64 	%rd3, [%rd52];
	setp.eq.s64 	%p2, %rd3, 0;
	@%p2 bra 	$L__BB6_17;
	shl.b64 	%rd21, %rd3, 2;
	add.s64 	%rd22, %rd1, %rd21;
	atom.global.add.f32 	%f2, [%rd22+-4], %f1;
	ld.u64 	%rd4, [%rd52+8];
	setp.eq.s64 	%p3, %rd4, 0;
	@%p3 bra 	$L__BB6_17;
	shl.b64 	%rd23, %rd4, 2;
	add.s64 	%rd24, %rd1, %rd23;
	atom.global.add.f32 	%f3, [%rd24+-4], %f1;
	ld.u64 	%rd5, [%rd52+16];
	setp.eq.s64 	%p4, %rd5, 0;
	@%p4 bra 	$L__BB6_17;
	shl.b64 	%rd25, %rd5, 2;
	add.s64 	%rd26, %rd1, %rd25;
	atom.global.add.f32 	%f4, [%rd26+-4], %f1;
	ld.u64 	%rd6, [%rd52+24];
	setp.eq.s64 	%p5, %rd6, 0;
	@%p5 bra 	$L__BB6_17;
	shl.b64 	%rd27, %rd6, 2;
	add.s64 	%rd28, %rd1, %rd27;
	atom.global.add.f32 	%f5, [%rd28+-4], %f1;
	ld.u64 	%rd7, [%rd52+32];
	setp.eq.s64 	%p6, %rd7, 0;
	@%p6 bra 	$L__BB6_17;
	shl.b64 	%rd29, %rd7, 2;
	add.s64 	%rd30, %rd1, %rd29;
	atom.global.add.f32 	%f6, [%rd30+-4], %f1;
	ld.u64 	%rd8, [%rd52+40];
	setp.eq.s64 	%p7, %rd8, 0;
	@%p7 bra 	$L__BB6_17;
	shl.b64 	%rd31, %rd8, 2;
	add.s64 	%rd32, %rd1, %rd31;
	atom.global.add.f32 	%f7, [%rd32+-4], %f1;
	ld.u64 	%rd9, [%rd52+48];
	setp.eq.s64 	%p8, %rd9, 0;
	@%p8 bra 	$L__BB6_17;
	shl.b64 	%rd33, %rd9, 2;
	add.s64 	%rd34, %rd1, %rd33;
	atom.global.add.f32 	%f8, [%rd34+-4], %f1;
	ld.u64 	%rd10, [%rd52+56];
	setp.eq.s64 	%p9, %rd10, 0;
	@%p9 bra 	$L__BB6_17;
	shl.b64 	%rd35, %rd10, 2;
	add.s64 	%rd36, %rd1, %rd35;
	atom.global.add.f32 	%f9, [%rd36+-4], %f1;
	ld.u64 	%rd11, [%rd52+64];
	setp.eq.s64 	%p10, %rd11, 0;
	@%p10 bra 	$L__BB6_17;
	shl.b64 	%rd37, %rd11, 2;
	add.s64 	%rd38, %rd1, %rd37;
	atom.global.add.f32 	%f10, [%rd38+-4], %f1;
	ld.u64 	%rd12, [%rd52+72];
	setp.eq.s64 	%p11, %rd12, 0;
	@%p11 bra 	$L__BB6_17;
	shl.b64 	%rd39, %rd12, 2;
	add.s64 	%rd40, %rd1, %rd39;
	atom.global.add.f32 	%f11, [%rd40+-4], %f1;
	ld.u64 	%rd13, [%rd52+80];
	setp.eq.s64 	%p12, %rd13, 0;
	@%p12 bra 	$L__BB6_17;
	shl.b64 	%rd41, %rd13, 2;
	add.s64 	%rd42, %rd1, %rd41;
	atom.global.add.f32 	%f12, [%rd42+-4], %f1;
	ld.u64 	%rd14, [%rd52+88];
	setp.eq.s64 	%p13, %rd14, 0;
	@%p13 bra 	$L__BB6_17;
	shl.b64 	%rd43, %rd14, 2;
	add.s64 	%rd44, %rd1, %rd43;
	atom.global.add.f32 	%f13, [%rd44+-4], %f1;
	ld.u64 	%rd15, [%rd52+96];
	setp.eq.s64 	%p14, %rd15, 0;
	@%p14 bra 	$L__BB6_17;
	shl.b64 	%rd45, %rd15, 2;
	add.s64 	%rd46, %rd1, %rd45;
	atom.global.add.f32 	%f14, [%rd46+-4], %f1;
	ld.u64 	%rd16, [%rd52+104];
	setp.eq.s64 	%p15, %rd16, 0;
	@%p15 bra 	$L__BB6_17;
	shl.b64 	%rd47, %rd16, 2;
	add.s64 	%rd48, %rd1, %rd47;
	atom.global.add.f32 	%f15, [%rd48+-4], %f1;
	ld.u64 	%rd17, [%rd52+112];
	setp.eq.s64 	%p16, %rd17, 0;
	@%p16 bra 	$L__BB6_17;
	shl.b64 	%rd49, %rd17, 2;
	add.s64 	%rd50, %rd1, %rd49;
	atom.global.add.f32 	%f16, [%rd50+-4], %f1;
$L__BB6_17:
	ld.u64 	%rd51, [%rd52+128];
	{ // callseq 39, 0
	.param .b64 param0;
	st.param.b64 	[param0], %rd51;
	.param .b64 param1;
	st.param.b64 	[param1], %rd20;
	.param .b32 param2;
	st.param.f32 	[param2], %f1;
	call.uni 
	_Z26preorderTraversal_PageRankP27vertex_dictionary_structureP10edge_blockPfS3_mPmS4_S4_f, 
	(
	param0, 
	param1, 
	param2
	);
	} // callseq 39
	ld.u64 	%rd52, [%rd52+136];
	setp.ne.s64 	%p17, %rd52, 0;
	@%p17 bra 	$L__BB6_1;
$L__BB6_18:
	ret;

}
.func _Z23sssp_preorder_traversalP10edge_blockPjyPyS2_(
	.param .b64 _Z23sssp_preorder_traversalP10edge_blockPjyPyS2__param_0,
	.param .b64 _Z23sssp_preorder_traversalP10edge_blockPjyPyS2__param_1,
	.param .b64 _Z23sssp_preorder_traversalP10edge_blockPjyPyS2__param_2,
	.param .b64 _Z23sssp_preorder_traversalP10edge_blockPjyPyS2__param_3,
	.param .b64 _Z23sssp_preorder_traversalP10edge_blockPjyPyS2__param_4
)
{
	.reg .pred 	%p<33>;
	.reg .b32 	%r<61>;
	.reg .b64 	%rd<120>;

	ld.param.u64 	%rd119, [_Z23sssp_preorder_traversalP10edge_blockPjyPyS2__param_0];
	ld.param.u64 	%rd38, [_Z23sssp_preorder_traversalP10edge_blockPjyPyS2__param_1];
	ld.param.u64 	%rd39, [_Z23sssp_preorder_traversalP10edge_blockPjyPyS2__param_2];
	ld.param.u64 	%rd40, [_Z23sssp_preorder_traversalP10edge_blockPjyPyS2__param_3];
	ld.param.u64 	%rd41, [_Z23sssp_preorder_traversalP10edge_blockPjyPyS2__param_4];
	cvta.to.global.u64 	%rd1, %rd40;
	cvta.to.global.u64 	%rd2, %rd41;
	cvta.to.global.u64 	%rd3, %rd38;
	setp.eq.s64 	%p1, %rd119, 0;
	@%p1 bra 	$L__BB7_48;
	shl.b64 	%rd42, %rd39, 2;
	add.s64 	%rd4, %rd3, %rd42;
$L__BB7_2:
	ld.u64 	%rd6, [%rd119];
	setp.eq.s64 	%p2, %rd6, 0;
	@%p2 bra 	$L__BB7_47;
	ld.global.u32 	%r16, [%rd4];
	add.s32 	%r1, %r16, 1;
	shl.b64 	%rd43, %rd6, 2;
	add.s64 	%rd7, %rd3, %rd43;
	ld.global.u32 	%r17, [%rd7+-4];
	setp.ge.u32 	%p3, %r1, %r17;
	@%p3 bra 	$L__BB7_5;
	add.s64 	%rd44, %rd6, -1;
	atom.global.min.u32 	%r18, [%rd7+-4], %r1;
	atom.global.add.u64 	%rd45, [%rd2], 1;
	shl.b64 	%rd46, %rd45, 3;
	add.s64 	%rd47, %rd1, %rd46;
	st.global.u64 	[%rd47], %rd44;
$L__BB7_5:
	ld.u64 	%rd8, [%rd119+8];
	setp.eq.s64 	%p4, %rd8, 0;
	@%p4 bra 	$L__BB7_47;
	ld.global.u32 	%r19, [%rd4];
	add.s32 	%r2, %r19, 1;
	shl.b64 	%rd48, %rd8, 2;
	add.s64 	%rd9, %rd3, %rd48;
	ld.global.u32 	%r20, [%rd9+-4];
	setp.ge.u32 	%p5, %r2, %r20;
	@%p5 bra 	$L__BB7_8;
	add.s64 	%rd49, %rd8, -1;
	atom.global.min.u32 	%r21, [%rd9+-4], %r2;
	atom.global.add.u64 	%rd50, [%rd2], 1;
	shl.b64 	%rd51, %rd50, 3;
	add.s64 	%rd52, %rd1, %rd51;
	st.global.u64 	[%rd52], %rd49;
$L__BB7_8:
	ld.u64 	%rd10, [%rd119+16];
	setp.eq.s64 	%p6, %rd10, 0;
	@%p6 bra 	$L__BB7_47;
	ld.global.u32 	%r22, [%rd4];
	add.s32 	%r3, %r22, 1;
	shl.b64 	%rd53, %rd10, 2;
	add.s64 	%rd11, %rd3, %rd53;
	ld.global.u32 	%r23, [%rd11+-4];
	setp.ge.u32 	%p7, %r3, %r23;
	@%p7 bra 	$L__BB7_11;
	add.s64 	%rd54, %rd10, -1;
	atom.global.min.u32 	%r24, [%rd11+-4], %r3;
	atom.global.add.u64 	%rd55, [%rd2], 1;
	shl.b64 	%rd56, %rd55, 3;
	add.s64 	%rd57, %rd1, %rd56;
	st.global.u64 	[%rd57], %rd54;
$L__BB7_11:
	ld.u64 	%rd12, [%rd119+24];
	setp.eq.s64 	%p8, %rd12, 0;
	@%p8 bra 	$L__BB7_47;
	ld.global.u32 	%r25, [%rd4];
	add.s32 	%r4, %r25, 1;
	shl.b64 	%rd58, %rd12, 2;
	add.s64 	%rd13, %rd3, %rd58;
	ld.global.u32 	%r26, [%rd13+-4];
	setp.ge.u32 	%p9, %r4, %r26;
	@%p9 bra 	$L__BB7_14;
	add.s64 	%rd59, %rd12, -1;
	atom.global.min.u32 	%r27, [%rd13+-4], %r4;
	atom.global.add.u64 	%rd60, [%rd2], 1;
	shl.b64 	%rd61, %rd60, 3;
	add.s64 	%rd62, %rd1, %rd61;
	st.global.u64 	[%rd62], %rd59;
$L__BB7_14:
	ld.u64 	%rd14, [%rd119+32];
	setp.eq.s64 	%p10, %rd14, 0;
	@%p10 bra 	$L__BB7_47;
	ld.global.u32 	%r28, [%rd4];
	add.s32 	%r5, %r28, 1;
	shl.b64 	%rd63, %rd14, 2;
	add.s64 	%rd15, %rd3, %rd63;
	ld.global.u32 	%r29, [%rd15+-4];
	setp.ge.u32 	%p11, %r5, %r29;
	@%p11 bra 	$L__BB7_17;
	add.s64 	%rd64, %rd14, -1;
	atom.global.min.u32 	%r30, [%rd15+-4], %r5;
	atom.global.add.u64 	%rd65, [%rd2], 1;
	shl.b64 	%rd66, %rd65, 3;
	add.s64 	%rd67, %rd1, %rd66;
	st.global.u64 	[%rd67], %rd64;
$L__BB7_17:
	ld.u64 	%rd16, [%rd119+40];
	setp.eq.s64 	%p12, %rd16, 0;
	@%p12 bra 	$L__BB7_47;
	ld.global.u32 	%r31, [%rd4];
	add.s32 	%r6, %r31, 1;
	shl.b64 	%rd68, %rd16, 2;
	add.s64 	%rd17, %rd3, %rd68;
	ld.global.u32 	%r32, [%rd17+-4];
	setp.ge.u32 	%p13, %r6, %r32;
	@%p13 bra 	$L__BB7_20;
	add.s64 	%rd69, %rd16, -1;
	atom.global.min.u32 	%r33, [%rd17+-4], %r6;
	atom.global.add.u64 	%rd70, [%rd2], 1;
	shl.b64 	%rd71, %rd70, 3;
	add.s64 	%rd72, %rd1, %rd71;
	st.global.u64 	[%rd72], %rd69;
$L__BB7_20:
	ld.u64 	%rd18, [%rd119+48];
	setp.eq.s64 	%p14, %rd18, 0;
	@%p14 bra 	$L__BB7_47;
	ld.global.u32 	%r34, [%rd4];
	add.s32 	%r7, %r34, 1;
	shl.b64 	%rd73, %rd18, 2;
	add.s64 	%rd19, %rd3, %rd73;
	ld.global.u32 	%r35, [%rd19+-4];
	setp.ge.u32 	%p15, %r7, %r35;
	@%p15 bra 	$L__BB7_23;
	add.s64 	%rd74, %rd18, -1;
	atom.global.min.u32 	%r36, [%rd19+-4], %r7;
	atom.global.add.u64 	%rd75, [%rd2], 1;
	shl.b64 	%rd76, %rd75, 3;
	add.s64 	%rd77, %rd1, %rd76;
	st.global.u64 	[%rd77], %rd74;
$L__BB7_23:
	ld.u64 	%rd20, [%rd119+56];
	setp.eq.s64 	%p16, %rd20, 0;
	@%p16 bra 	$L__BB7_47;
	ld.global.u32 	%r37, [%rd4];
	add.s32 	%r8, %r37, 1;
	shl.b64 	%rd78, %rd20, 2;
	add.s64 	%rd21, %rd3, %rd78;
	ld.global.u32 	%r38, [%rd21+-4];
	setp.ge.u32 	%p17, %r8, %r38;
	@%p17 bra 	$L__BB7_26;
	add.s64 	%rd79, %rd20, -1;
	atom.global.min.u32 	%r39, [%rd21+-4], %r8;
	atom.global.add.u64 	%rd80, [%rd2], 1;
	shl.b64 	%rd81, %rd80, 3;
	add.s64 	%rd82, %rd1, %rd81;
	st.global.u64 	[%rd82], %rd79;
$L__BB7_26:
	ld.u64 	%rd22, [%rd119+64];
	setp.eq.s64 	%p18, %rd22, 0;
	@%p18 bra 	$L__BB7_47;
	ld.global.u32 	%r40, [%rd4];
	add.s32 	%r9, %r40, 1;
	shl.b64 	%rd83, %rd22, 2;
	add.s64 	%rd23, %rd3, %rd83;
	ld.global.u32 	%r41, [%rd23+-4];
	setp.ge.u32 	%p19, %r9, %r41;
	@%p19 bra 	$L__BB7_29;
	add.s64 	%rd84, %rd22, -1;
	atom.global.min.u32 	%r42, [%rd23+-4], %r9;
	atom.global.add.u64 	%rd85, [%rd2], 1;
	shl.b64 	%rd86, %rd85, 3;
	add.s64 	%rd87, %rd1, %rd86;
	st.global.u64 	[%rd87], %rd84;
$L__BB7_29:
	ld.u64 	%rd24, [%rd119+72];
	setp.eq.s64 	%p20, %rd24, 0;
	@%p20 bra 	$L__BB7_47;
	ld.global.u32 	%r43, [%rd4];
	add.s32 	%r10, %r43, 1;
	shl.b64 	%rd88, %rd24, 2;
	add.s64 	%rd25, %rd3, %rd88;
	ld.global.u32 	%r44, [%rd25+-4];
	setp.ge.u32 	%p21, %r10, %r44;
	@%p21 bra 	$L__BB7_32;
	add.s64 	%rd89, %rd24, -1;
	atom.global.min.u32 	%r45, [%rd25+-4], %r10;
	atom.global.add.u64 	%rd90, [%rd2], 1;
	shl.b64 	%rd91, %rd90, 3;
	add.s64 	%rd92, %rd1, %rd91;
	st.global.u64 	[%rd92], %rd89;
$L__BB7_32:
	ld.u64 	%rd26, [%rd119+80];
	setp.eq.s64 	%p22, %rd26, 0;
	@%p22 bra 	$L__BB7_47;
	ld.global.u32 	%r46, [%rd4];
	add.s32 	%r11, %r46, 1;
	shl.b64 	%rd93, %rd26, 2;
	add.s64 	%rd27, %rd3, %rd93;
	ld.global.u32 	%r47, [%rd27+-4];
	setp.ge.u32 	%p23, %r11, %r47;
	@%p23 bra 	$L__BB7_35;
	add.s64 	%rd94, %rd26, -1;
	atom.global.min.u32 	%r48, [%rd27+-4], %r11;
	atom.global.add.u64 	%rd95, [%rd2], 1;
	shl.b64 	%rd96, %rd95, 3;
	add.s64 	%rd97, %rd1, %rd96;
	st.global.u64 	[%rd97], %rd94;
$L__BB7_35:
	ld.u64 	%rd28, [%rd119+88];
	setp.eq.s64 	%p24, %rd28, 0;
	@%p24 bra 	$L__BB7_47;
	ld.global.u32 	%r49, [%rd4];
	add.s32 	%r12, %r49, 1;
	shl.b64 	%rd98, %rd28, 2;
	add.s64 	%rd29, %rd3, %rd98;
	ld.global.u32 	%r50, [%rd29+-4];
	setp.ge.u32 	%p25, %r12, %r50;
	@%p25 bra 	$L__BB7_38;
	add.s64 	%rd99, %rd28, -1;
	atom.global.min.u32 	%r51, [%rd29+-4], %r12;
	atom.global.add.u64 	%rd100, [%rd2], 1;
	shl.b64 	%rd101, %rd100, 3;
	add.s64 	%rd102, %rd1, %rd101;
	st.global.u64 	[%rd102], %rd99;
$L__BB7_38:
	ld.u64 	%rd30, [%rd119+96];
	setp.eq.s64 	%p26, %rd30, 0;
	@%p26 bra 	$L__BB7_47;
	ld.global.u32 	%r52, [%rd4];
	add.s32 	%r13, %r52, 1;
	shl.b64 	%rd103, %rd30, 2;
	add.s64 	%rd31, %rd3, %rd103;
	ld.global.u32 	%r53, [%rd31+-4];
	setp.ge.u32 	%p27, %r13, %r53;
	@%p27 bra 	$L__BB7_41;
	add.s64 	%rd104, %rd30, -1;
	atom.global.min.u32 	%r54, [%rd31+-4], %r13;
	atom.global.add.u64 	%rd105, [%rd2], 1;
	shl.b64 	%rd106, %rd105, 3;
	add.s64 	%rd107, %rd1, %rd106;
	st.global.u64 	[%rd107], %rd104;
$L__BB7_41:
	ld.u64 	%rd32, [%rd119+104];
	setp.eq.s64 	%p28, %rd32, 0;
	@%p28 bra 	$L__BB7_47;
	ld.global.u32 	%r55, [%rd4];
	add.s32 	%r14, %r55, 1;
	shl.b64 	%rd108, %rd32, 2;
	add.s64 	%rd33, %rd3, %rd108;
	ld.global.u32 	%r56, [%rd33+-4];
	setp.ge.u32 	%p29, %r14, %r56;
	@%p29 bra 	$L__BB7_44;
	add.s64 	%rd109, %rd32, -1;
	atom.global.min.u32 	%r57, [%rd33+-4], %r14;
	atom.global.add.u64 	%rd110, [%rd2], 1;
	shl.b64 	%rd111, %rd110, 3;
	add.s64 	%rd112, %rd1, %rd111;
	st.global.u64 	[%rd112], %rd109;
$L__BB7_44:
	ld.u64 	%rd34, [%rd119+112];
	setp.eq.s64 	%p30, %rd34, 0;
	@%p30 bra 	$L__BB7_47;
	ld.global.u32 	%r58, [%rd4];
	add.s32 	%r15, %r58, 1;
	shl.b64 	%rd113, %rd34, 2;
	add.s64 	%rd35, %rd3, %rd113;
	ld.global.u32 	%r59, [%rd35+-4];
	setp.ge.u32 	%p31, %r15, %r59;
	@%p31 bra 	$L__BB7_47;
	add.s64 	%rd114, %rd34, -1;
	atom.global.min.u32 	%r60, [%rd35+-4], %r15;
	atom.global.add.u64 	%rd115, [%rd2], 1;
	shl.b64 	%rd116, %rd115, 3;
	add.s64 	%rd117, %rd1, %rd116;
	st.global.u64 	[%rd117], %rd114;
$L__BB7_47:
	ld.u64 	%rd118, [%rd119+128];
	{ // callseq 40, 0
	.param .b64 param0;
	st.param.b64 	[param0], %rd118;
	.param .b64 param1;
	st.param.b64 	[param1], %rd38;
	.param .b64 param2;
	st.param.b64 	[param2], %rd39;
	.param .b64 param3;
	st.param.b64 	[param3], %rd40;
	.param .b64 param4;
	st.param.b64 	[param4], %rd41;
	call.uni 
	_Z23sssp_preorder_traversalP10edge_blockPjyPyS2_, 
	(
	param0, 
	param1, 
	param2, 
	param3, 
	param4
	);
	} // callseq 40
	ld.u64 	%rd119, [%rd119+136];
	setp.ne.s64 	%p32, %rd119, 0;
	@%p32 bra 	$L__BB7_2;
$L__BB7_48:
	ret;

}
.func _Z32preorderTraversalForFindingHolesjP10edge_blockPj(
	.param .b32 _Z32preorderTraversalForFindingHolesjP10edge_blockPj_param_0,
	.param .b64 _Z32preorderTraversalForFindingHolesjP10edge_blockPj_param_1,
	.param .b64 _Z32preorderTraversalForFindingHolesjP10edge_blockPj_param_2
)
{
	.reg .pred 	%p<18>;
	.reg .b32 	%r<32>;
	.reg .b64 	%rd<25>;

	ld.param.u32 	%r1, [_Z32preorderTraversalForFindingHolesjP10edge_blockPj_param_0];
	ld.param.u64 	%rd24, [_Z32preorderTraversalForFindingHolesjP10edge_blockPj_param_1];
	ld.param.u64 	%rd5, [_Z32preorderTraversalForFindingHolesjP10edge_blockPj_param_2];
	setp.eq.s64 	%p1, %rd24, 0;
	@%p1 bra 	$L__BB8_33;
	cvta.to.global.u64 	%rd6, %rd5;
	mul.wide.u32 	%rd7, %r1, 4;
	add.s64 	%rd1, %rd6, %rd7;
$L__BB8_2:
	ld.u64 	%rd8, [%rd24];
	setp.ne.s64 	%p2, %rd8, 1000000000;
	@%p2 bra 	$L__BB8_4;
	ld.global.u32 	%r2, [%rd1];
	add.s32 	%r3, %r2, 1;
	st.global.u32 	[%rd1], %r3;
$L__BB8_4:
	ld.u64 	%rd9, [%rd24+8];
	setp.ne.s64 	%p3, %rd9, 1000000000;
	@%p3 bra 	$L__BB8_6;
	ld.global.u32 	%r4, [%rd1];
	add.s32 	%r5, %r4, 1;
	st.global.u32 	[%rd1], %r5;
$L__BB8_6:
	ld.u64 	%rd10, [%rd24+16];
	setp.ne.s64 	%p4, %rd10, 1000000000;
	@%p4 bra 	$L__BB8_8;
	ld.global.u32 	%r6, [%rd1];
	add.s32 	%r7, %r6, 1;
	st.global.u32 	[%rd1], %r7;
$L__BB8_8:
	ld.u64 	%rd11, [%rd24+24];
	setp.ne.s64 	%p5, %rd11, 1000000000;
	@%p5 bra 	$L__BB8_10;
	ld.global.u32 	%r8, [%rd1];
	add.s32 	%r9, %r8, 1;
	st.global.u32 	[%rd1], %r9;
$L__BB8_10:
	ld.u64 	%rd12, [%rd24+32];
	setp.ne.s64 	%p6, %rd12, 1000000000;
	@%p6 bra 	$L__BB8_12;
	ld.global.u32 	%r10, [%rd1];
	add.s32 	%r11, %r10, 1;
	st.global.u32 	[%rd1], %r11;
$L__BB8_12:
	ld.u64 	%rd13, [%rd24+40];
	setp.ne.s64 	%p7, %rd13, 1000000000;
	@%p7 bra 	$L__BB8_14;
	ld.global.u32 	%r12, [%rd1];
	add.s32 	%r13, %r12, 1;
	st.global.u32 	[%rd1], %r13;
$L__BB8_14:
	ld.u64 	%rd14, [%rd24+48];
	setp.ne.s64 	%p8, %rd14, 1000000000;
	@%p8 bra 	$L__BB8_16;
	ld.global.u32 	%r14, [%rd1];
	add.s32 	%r15, %r14, 1;
	st.global.u32 	[%rd1], %r15;
$L__BB8_16:
	ld.u64 	%rd15, [%rd24+56];
	setp.ne.s64 	%p9, %rd15, 1000000000;
	@%p9 bra 	$L__BB8_18;
	ld.global.u32 	%r16, [%rd1];
	add.s32 	%r17, %r16, 1;
	st.global.u32 	[%rd1], %r17;
$L__BB8_18:
	ld.u64 	%rd16, [%rd24+64];
	setp.ne.s64 	%p10, %rd16, 1000000000;
	@%p10 bra 	$L__BB8_20;
	ld.global.u32 	%r18, [%rd1];
	add.s32 	%r19, %r18, 1;
	st.global.u32 	[%rd1], %r19;
$L__BB8_20:
	ld.u64 	%rd17, [%rd24+72];
	setp.ne.s64 	%p11, %rd17, 1000000000;
	@%p11 bra 	$L__BB8_22;
	ld.global.u32 	%r20, [%rd1];
	add.s32 	%r21, %r20, 1;
	st.global.u32 	[%rd1], %r21;
$L__BB8_22:
	ld.u64 	%rd18, [%rd24+80];
	setp.ne.s64 	%p12, %rd18, 1000000000;
	@%p12 bra 	$L__BB8_24;
	ld.global.u32 	%r22, [%rd1];
	add.s32 	%r23, %r22, 1;
	st.global.u32 	[%rd1], %r23;
$L__BB8_24:
	ld.u64 	%rd19, [%rd24+88];
	setp.ne.s64 	%p13, %rd19, 1000000000;
	@%p13 bra 	$L__BB8_26;
	ld.global.u32 	%r24, [%rd1];
	add.s32 	%r25, %r24, 1;
	st.global.u32 	[%rd1], %r25;
$L__BB8_26:
	ld.u64 	%rd20, [%rd24+96];
	setp.ne.s64 	%p14, %rd20, 1000000000;
	@%p14 bra 	$L__BB8_28;
	ld.global.u32 	%r26, [%rd1];
	add.s32 	%r27, %r26, 1;
	st.global.u32 	[%rd1], %r27;
$L__BB8_28:
	ld.u64 	%rd21, [%rd24+104];
	setp.ne.s64 	%p15, %rd21, 1000000000;
	@%p15 bra 	$L__BB8_30;
	ld.global.u32 	%r28, [%rd1];
	add.s32 	%r29, %r28, 1;
	st.global.u32 	[%rd1], %r29;
$L__BB8_30:
	ld.u64 	%rd22, [%rd24+112];
	setp.ne.s64 	%p16, %rd22, 1000000000;
	@%p16 bra 	$L__BB8_32;
	ld.global.u32 	%r30, [%rd1];
	add.s32 	%r31, %r30, 1;
	st.global.u32 	[%rd1], %r31;
$L__BB8_32:
	ld.u64 	%rd23, [%rd24+128];
	{ // callseq 41, 0
	.param .b32 param0;
	st.param.b32 	[param0], %r1;
	.param .b64 param1;
	st.param.b64 	[param1], %rd23;
	.param .b64 param2;
	st.param.b64 	[param2], %rd5;
	call.uni 
	_Z32preorderTraversalForFindingHolesjP10edge_blockPj, 
	(
	param0, 
	param1, 
	param2
	);
	} // callseq 41
	ld.u64 	%rd24, [%rd24+136];
	setp.ne.s64 	%p17, %rd24, 0;
	@%p17 bra 	$L__BB8_2;
$L__BB8_33:
	ret;

}
	// .globl	_Z23build_bit_string_lookupv
.visible .entry _Z23build_bit_string_lookupv()
{
	.reg .pred 	%p<4>;
	.reg .b32 	%r<5>;
	.reg .b64 	%rd<19>;

	mov.u32 	%r2, %ctaid.x;
	mov.u32 	%r3, %ntid.x;
	mov.u32 	%r4, %tid.x;
	mad.lo.s32 	%r1, %r2, %r3, %r4;
	setp.gt.u32 	%p1, %r1, 4095;
	@%p1 bra 	$L__BB9_5;
	cvt.u64.u32 	%rd1, %r1;
	setp.eq.s32 	%p2, %r1, 0;
	mov.b64 	%rd18, 0;
	@%p2 bra 	$L__BB9_4;
	add.s64 	%rd17, %rd1, 1;
	mov.b64 	%rd18, 0;
$L__BB9_3:
	and.b64  	%rd10, %rd17, 1;
	mul.lo.s64 	%rd11, %rd18, 10;
	or.b64  	%rd12, %rd10, %rd11;
	add.s64 	%rd18, %rd12, 1;
	shr.u64 	%rd6, %rd17, 1;
	setp.gt.u64 	%p3, %rd17, 3;
	mov.u64 	%rd17, %rd6;
	@%p3 bra 	$L__BB9_3;
$L__BB9_4:
	shl.b64 	%rd13, %rd1, 3;
	mov.u64 	%rd14, bit_string_lookup;
	add.s64 	%rd15, %rd14, %rd13;
	st.global.u64 	[%rd15], %rd18;
$L__BB9_5:
	ret;

}
	// .globl	_Z16print_bit_stringv
.visible .entry _Z16print_bit_stringv()
{
	.local .align 16 .b8 	__local_depot10[16];
	.reg .b64 	%SP;
	.reg .b64 	%SPL;
	.reg .pred 	%p<2>;
	.reg .b32 	%r<9>;
	.reg .b64 	%rd<22>;

	mov.u64 	%SPL, __local_depot10;
	cvta.local.u64 	%SP, %SPL;
	mov.u64 	%rd8, bit_string_lookup;
	add.s64 	%rd20, %rd8, 16;
	add.u64 	%rd9, %SP, 0;
	add.u64 	%rd1, %SPL, 0;
	mov.b64 	%rd21, 4;
	mov.u64 	%rd12, $str$9;
$L__BB10_1:
	add.s64 	%rd10, %rd21, -3;
	ld.global.u64 	%rd11, [%rd20+-16];
	st.local.v2.u64 	[%rd1], {%rd10, %rd11};
	cvta.global.u64 	%rd13, %rd12;
	{ // callseq 42, 0
	.param .b64 param0;
	st.param.b64 	[param0], %rd13;
	.param .b64 param1;
	st.param.b64 	[param1], %rd9;
	.param .b32 retval0;
	call.uni (retval0), 
	vprintf, 
	(
	param0, 
	param1
	);
	ld.param.b32 	%r1, [retval0];
	} // callseq 42
	add.s64 	%rd15, %rd21, -2;
	ld.global.u64 	%rd16, [%rd20+-8];
	st.local.v2.u64 	[%rd1], {%rd15, %rd16};
	{ // callseq 43, 0
	.param .b64 param0;
	st.param.b64 	[param0], %rd13;
	.param .b64 param1;
	st.param.b64 	[param1], %rd9;
	.param .b32 retval0;
	call.uni (retval0), 
	vprintf, 
	(
	param0, 
	param1
	);
	ld.param.b32 	%r3, [retval0];
	} // callseq 43
	add.s64 	%rd17, %rd21, -1;
	ld.global.u64 	%rd18, [%rd20];
	st.local.v2.u64 	[%rd1], {%rd17, %rd18};
	{ // callseq 44, 0
	.param .b64 param0;
	st.param.b64 	[param0], %rd13;
	.param .b64 param1;
	st.param.b64 	[param1], %rd9;
	.param .b32 retval0;
	call.uni (retval0), 
	vprintf, 
	(
	param0, 
	param1
	);
	ld.param.b32 	%r5, [retval0];
	} // callseq 44
	ld.global.u64 	%rd19, [%rd20+8];
	st.local.v2.u64 	[%rd1], {%rd21, %rd19};
	{ // callseq 45, 0
	.param .b64 param0;
	st.param.b64 	[param0], %rd13;
	.param .b64 param1;
	st.param.b64 	[param1], %rd9;
	.param .b32 retval0;
	call.uni (retval0), 
	vprintf, 
	(
	param0, 
	param1
	);
	ld.param.b32 	%r7, [retval0];
	} // callseq 45
	add.s64 	%rd21, %rd21, 4;
	add.s64 	%rd20, %rd20, 32;
	setp.ne.s64 	%p1, %rd21, 104;
	@%p1 bra 	$L__BB10_1;
	ret;

}
	// .globl	_Z19data_structure_initP27vertex_dictionary_structurePmS1_PjS1_PP10edge_blockS5_
.visible .entry _Z19data_structure_initP27vertex_dictionary_structurePmS1_PjS1_PP10edge_blockS5_(
	.param .u64 .ptr .align 1 _Z19data_structure_initP27vertex_dictionary_structurePmS1_PjS1_PP10edge_blockS5__param_0,
	.param .u64 .ptr .align 1 _Z19data_structure_initP27vertex_dictionary_structurePmS1_PjS1_PP10edge_blockS5__param_1,
	.param .u64 .ptr .align 1 _Z19data_structure_initP27vertex_dictionary_structurePmS1_PjS1_PP10edge_blockS5__param_2,
	.param .u64 .ptr .align 1 _Z19data_structure_initP27vertex_dictionary_structurePmS1_PjS1_PP10edge_blockS5__param_3,
	.param .u64 .ptr .align 1 _Z19data_structure_initP27vertex_dictionary_structurePmS1_PjS1_PP10edge_blockS5__param_4,
	.param .u64 .ptr .align 1 _Z19data_structure_initP27vertex_dictionary_structurePmS1_PjS1_PP10edge_blockS5__param_5,
	.param .u64 .ptr .align 1 _Z19data_structure_initP27vertex_dictionary_structurePmS1_PjS1_PP10edge_blockS5__param_6
)
{
	.reg .b32 	%r<2>;
	.reg .b64 	%rd<11>;

	ld.param.u64 	%rd1, [_Z19data_structure_initP27vertex_dictionary_structurePmS1_PjS1_PP10edge_blockS5__param_0];
	ld.param.u64 	%rd2, [_Z19data_structure_initP27vertex_dictionary_structurePmS1_PjS1_PP10edge_blockS5__param_1];
	ld.param.u64 	%rd3, [_Z19data_structure_initP27vertex_dictionary_structurePmS1_PjS1_PP10edge_blockS5__param_2];
	ld.param.u64 	%rd4, [_Z19data_structure_initP27vertex_dictionary_structurePmS1_PjS1_PP10edge_blockS5__param_3];
	ld.param.u64 	%rd5, [_Z19data_structure_initP27vertex_dictionary_structurePmS1_PjS1_PP10edge_blockS5__param_4];
	ld.param.u64 	%rd6, [_Z19data_structure_initP27vertex_dictionary_structurePmS1_PjS1_PP10edge_blockS5__param_5];
	ld.param.u64 	%rd7, [_Z19data_structure_initP27vertex_dictionary_structurePmS1_PjS1_PP10edge_blockS5__param_6];
	cvta.to.global.u64 	%rd8, %rd1;
	mov.b64 	%rd9, -1;
	st.global.u64 	[d_v_queue], %rd9;
	st.global.u64 	[d_v_queue+8], %rd9;
	mov.b64 	%rd10, 0;
	st.global.u64 	[d_v_queue+16], %rd10;
	mov.b32 	%r1, -1;
	st.global.v2.u32 	[d_e_queue], {%r1, %r1};
	st.global.u64 	[d_e_queue+8], %rd10;
	st.global.u64 	[%rd8+408000016], %rd10;
	st.global.u64 	[%rd8], %rd2;
	st.global.u64 	[%rd8+408000008], %rd3;
	st.global.u64 	[%rd8+408000024], %rd4;
	st.global.u64 	[%rd8+408000032], %rd5;
	st.global.u64 	[%rd8+408000040], %rd6;
	st.global.u64 	[%rd8+408000048], %rd7;
	ret;

}
	// .globl	_Z51parallel_push_edge_preallocate_list_to_device_queueP10edge_blockPP18adjacency_sentinelPmm
.visible .entry _Z51parallel_push_edge_preallocate_list_to_device_queueP10edge_blockPP18adjacency_sentinelPmm(
	.param .u64 .ptr .align 1 _Z51parallel_push_edge_preallocate_list_to_device_queueP10edge_blockPP18adjacency_sentinelPmm_param_0,
	.param .u64 .ptr .align 1 _Z51parallel_push_edge_preallocate_list_to_device_queueP10edge_blockPP18adjacency_sentinelPmm_param_1,
	.param .u64 .ptr .align 1 _Z51parallel_push_edge_preallocate_list_to_device_queueP10edge_blockPP18adjacency_sentinelPmm_param_2,
	.param .u64 _Z51parallel_push_edge_preallocate_list_to_device_queueP10edge_blockPP18adjacency_sentinelPmm_param_3
)
{
	.reg .pred 	%p<4>;
	.reg .b32 	%r<7>;
	.reg .b64 	%rd<17>;

	ld.param.u64 	%rd2, [_Z51parallel_push_edge_preallocate_list_to_device_queueP10edge_blockPP18adjacency_sentinelPmm_param_0];
	ld.param.u64 	%rd3, [_Z51parallel_push_edge_preallocate_list_to_device_queueP10edge_blockPP18adjacency_sentinelPmm_param_3];
	mov.u32 	%r1, %ctaid.x;
	mov.u32 	%r2, %ntid.x;
	mov.u32 	%r3, %tid.x;
	mad.lo.s32 	%r4, %r1, %r2, %r3;
	cvt.u64.u32 	%rd1, %r4;
	setp.le.u64 	%p1, %rd3, %rd1;
	@%p1 bra 	$L__BB12_4;
	ld.global.u64 	%rd4, [d_e_queue+8];
	sub.s64 	%rd5, 160000000, %rd4;
	setp.lt.u64 	%p2, %rd5, %rd3;
	@%p2 bra 	$L__BB12_4;
	ld.global.v2.u32 	{%r5, %r6}, [d_e_queue];
	cvt.u64.u32 	%rd6, %r6;
	add.s64 	%rd7, %rd3, %rd6;
	mul.hi.u64 	%rd8, %rd7, -2972493582642298179;
	shr.u64 	%rd9, %rd8, 27;
	mul.lo.s64 	%rd10, %rd9, 160000000;
	sub.s64 	%rd11, %rd7, %rd10;
	cvt.u64.u32 	%rd12, %r5;
	setp.eq.s64 	%p3, %rd11, %rd12;
	@%p3 bra 	$L__BB12_4;
	mad.lo.s64 	%rd13, %rd1, 152, %rd2;
	shl.b64 	%rd14, %rd1, 3;
	mov.u64 	%rd15, d_e_queue;
	add.s64 	%rd16, %rd15, %rd14;
	st.global.u64 	[%rd16+16], %rd13;
$L__BB12_4:
	ret;

}
	// .globl	_Z54parallel_push_edge_preallocate_list_to_device_queue_v1P10edge_blockm
.visible .entry _Z54parallel_push_edge_preallocate_list_to_device_queue_v1P10edge_blockm(
	.param .u64 .ptr .align 1 _Z54parallel_push_edge_preallocate_list_to_device_queue_v1P10edge_blockm_param_0,
	.param .u64 _Z54parallel_push_edge_preallocate_list_to_device_queue_v1P10edge_blockm_param_1
)
{
	.reg .pred 	%p<4>;
	.reg .b32 	%r<7>;
	.reg .b64 	%rd<17>;

	ld.param.u64 	%rd2, [_Z54parallel_push_edge_preallocate_list_to_device_queue_v1P10edge_blockm_param_0];
	ld.param.u64 	%rd3, [_Z54parallel_push_edge_preallocate_list_to_device_queue_v1P10edge_blockm_param_1];
	mov.u32 	%r1, %ctaid.x;
	mov.u32 	%r2, %ntid.x;
	mov.u32 	%r3, %tid.x;
	mad.lo.s32 	%r4, %r1, %r2, %r3;
	cvt.u64.u32 	%rd1, %r4;
	setp.le.u64 	%p1, %rd3, %rd1;
	@%p1 bra 	$L__BB13_4;
	ld.global.u64 	%rd4, [d_e_queue+8];
	sub.s64 	%rd5, 160000000, %rd4;
	setp.lt.u64 	%p2, %rd5, %rd3;
	@%p2 bra 	$L__BB13_4;
	ld.global.v2.u32 	{%r5, %r6}, [d_e_queue];
	cvt.u64.u32 	%rd6, %r6;
	add.s64 	%rd7, %rd3, %rd6;
	mul.hi.u64 	%rd8, %rd7, -2972493582642298179;
	shr.u64 	%rd9, %rd8, 27;
	mul.lo.s64 	%rd10, %rd9, 160000000;
	sub.s64 	%rd11, %rd7, %rd10;
	cvt.u64.u32 	%rd12, %r5;
	setp.eq.s64 	%p3, %rd11, %rd12;
	@%p3 bra 	$L__BB13_4;
	mad.lo.s64 	%rd13, %rd1, 152, %rd2;
	shl.b64 	%rd14, %rd1, 3;
	mov.u64 	%rd15, d_e_queue;
	add.s64 	%rd16, %rd15, %rd14;
	st.global.u64 	[%rd16+16], %rd13;
$L__BB13_4:
	ret;

}
	// .globl	_Z26parallel_push_queue_updatem
.visible .entry _Z26parallel_push_queue_updatem(
	.param .u64 _Z26parallel_push_queue_updatem_param_0
)
{
	.local .align 16 .b8 	__local_depot14[32];
	.reg .b64 	%SP;
	.reg .b64 	%SPL;
	.reg .pred 	%p<2>;
	.reg .b32 	%r<14>;
	.reg .b64 	%rd<17>;

	mov.u64 	%SPL, __local_depot14;
	cvta.local.u64 	%SP, %SPL;
	ld.param.u64 	%rd1, [_Z26parallel_push_queue_updatem_param_0];
	ld.global.u32 	%r13, [d_e_queue];
	setp.ne.s32 	%p1, %r13, -1;
	@%p1 bra 	$L__BB14_2;
	mov.b32 	%r13, 0;
	st.global.u32 	[d_e_queue], %r13;
$L__BB14_2:
	add.u64 	%rd2, %SP, 0;
	add.u64 	%rd3, %SPL, 0;
	mov.u64 	%rd4, d_e_queue;
	ld.global.u32 	%r4, [d_e_queue+4];
	cvt.u32.u64 	%r5, %rd1;
	add.s32 	%r6, %r4, %r5;
	mul.hi.u32 	%r7, %r6, 1801439851;
	shr.u32 	%r8, %r7, 26;
	mul.lo.s32 	%r9, %r8, 160000000;
	sub.s32 	%r10, %r6, %r9;
	st.global.u32 	[d_e_queue+4], %r10;
	and.b64  	%rd5, %rd1, 4294967295;
	ld.global.u64 	%rd6, [d_e_queue+8];
	add.s64 	%rd7, %rd6, %rd5;
	st.global.u64 	[d_e_queue+8], %rd7;
	mul.wide.u32 	%rd8, %r13, 8;
	add.s64 	%rd9, %rd4, 16;
	add.s64 	%rd10, %rd9, %rd8;
	ld.global.u64 	%rd11, [%rd10];
	mul.wide.u32 	%rd12, %r10, 8;
	add.s64 	%rd13, %rd9, %rd12;
	ld.global.u64 	%rd14, [%rd13];
	st.local.u32 	[%rd3], %r13;
	st.local.u64 	[%rd3+8], %rd11;
	st.local.u32 	[%rd3+16], %r10;
	st.local.u64 	[%rd3+24], %rd14;
	mov.u64 	%rd15, $str$10;
	cvta.global.u64 	%rd16, %rd15;
	{ // callseq 46, 0
	.param .b64 param0;
	st.param.b64 	[param0], %rd16;
	.param .b64 param1;
	st.param.b64 	[param1], %rd2;
	.param .b32 retval0;
	call.uni (retval0), 
	vprintf, 
	(
	param0, 
	param1
	);
	ld.param.b32 	%r11, [retval0];
	} // callseq 46
	ret;

}
	// .globl	_Z34parallel_vertex_dictionary_init_v1P22adjacency_sentinel_newmPmP27vertex_dictionary_structure
.visible .entry _Z34parallel_vertex_dictionary_init_v1P22adjacency_sentinel_newmPmP27vertex_dictionary_structure(
	.param .u64 .ptr .align 1 _Z34parallel_vertex_dictionary_init_v1P22adjacency_sentinel_newmPmP27vertex_dictionary_structure_param_0,
	.param .u64 _Z34parallel_vertex_dictionary_init_v1P22adjacency_sentinel_newmPmP27vertex_dictionary_structure_param_1,
	.param .u64 .ptr .align 1 _Z34parallel_vertex_dictionary_init_v1P22adjacency_sentinel_newmPmP27vertex_dictionary_structure_param_2,
	.param .u64 .ptr .align 1 _Z34parallel_vertex_dictionary_init_v1P22adjacency_sentinel_newmPmP27vertex_dictionary_structure_param_3
)
{
	.reg .pred 	%p<3>;
	.reg .b32 	%r<6>;
	.reg .b64 	%rd<12>;

	ld.param.u64 	%rd3, [_Z34parallel_vertex_dictionary_init_v1P22adjacency_sentinel_newmPmP27vertex_dictionary_structure_param_1];
	ld.param.u64 	%rd4, [_Z34parallel_vertex_dictionary_init_v1P22adjacency_sentinel_newmPmP27vertex_dictionary_structure_param_3];
	cvta.to.global.u64 	%rd1, %rd4;
	mov.u32 	%r1, %ctaid.x;
	mov.u32 	%r2, %ntid.x;
	mov.u32 	%r3, %tid.x;
	mad.lo.s32 	%r4, %r1, %r2, %r3;
	cvt.u64.u32 	%rd2, %r4;
	setp.le.u64 	%p1, %rd3, %rd2;
	@%p1 bra 	$L__BB15_4;
	cvt.u32.u64 	%r5, %rd2;
	setp.ne.s32 	%p2, %r5, 0;
	@%p2 bra 	$L__BB15_3;
	ld.global.u64 	%rd5, [%rd1+408000016];
	add.s64 	%rd6, %rd5, %rd3;
	st.global.u64 	[%rd1+408000016], %rd6;
$L__BB15_3:
	add.s64 	%rd7, %rd2, 1;
	ld.global.u64 	%rd8, [%rd1];
	cvta.to.global.u64 	%rd9, %rd8;
	shl.b64 	%rd10, %rd2, 3;
	add.s64 	%rd11, %rd9, %rd10;
	st.global.u64 	[%rd11], %rd7;
$L__BB15_4:
	ret;

}
	// .globl	_Z29adjacency_list_init_modded_v4P10edge_blockPmmmmS1_mP27vertex_dictionary_structuremmmmS1_S1_
.visible .entry _Z29adjacency_list_init_modded_v4P10edge_blockPmmmmS1_mP27vertex_dictionary_structuremmmmS1_S1_(
	.param .u64 .ptr .align 1 _Z29adjacency_list_init_modded_v4P10edge_blockPmmmmS1_mP27vertex_dictionary_structuremmmmS1_S1__param_0,
	.param .u64 .ptr .align 1 _Z29adjacency_list_init_modded_v4P10edge_blockPmmmmS1_mP27vertex_dictionary_structuremmmmS1_S1__param_1,
	.param .u64 _Z29adjacency_list_init_modded_v4P10edge_blockPmmmmS1_mP27vertex_dictionary_structuremmmmS1_S1__param_2,
	.param .u64 _Z29adjacency_list_init_modded_v4P10edge_blockPmmmmS1_mP27vertex_dictionary_structuremmmmS1_S1__param_3,
	.param .u64 _Z29adjacency_list_init_modded_v4P10edge_blockPmmmmS1_mP27vertex_dictionary_structuremmmmS1_S1__param_4,
	.param .u64 .ptr .align 1 _Z29adjacency_list_init_modded_v4P10edge_blockPmmmmS1_mP27vertex_dictionary_structuremmmmS1_S1__param_5,
	.param .u64 _Z29adjacency_list_init_modded_v4P10edge_blockPmmmmS1_mP27vertex_dictionary_structuremmmmS1_S1__param_6,
	.param .u64 .ptr .align 1 _Z29adjacency_list_init_modded_v4P10edge_blockPmmmmS1_mP27vertex_dictionary_structuremmmmS1_S1__param_7,
	.param .u64 _Z29adjacency_list_init_modded_v4P10edge_blockPmmmmS1_mP27vertex_dictionary_structuremmmmS1_S1__param_8,
	.param .u64 _Z29adjacency_list_init_modded_v4P10edge_blockPmmmmS1_mP27vertex_dictionary_structuremmmmS1_S1__param_9,
	.param .u64 _Z29adjacency_list_init_modded_v4P10edge_blockPmmmmS1_mP27vertex_dictionary_structuremmmmS1_S1__param_10,
	.param .u64 _Z29adjacency_list_init_modded_v4P10edge_blockPmmmmS1_mP27vertex_dictionary_structuremmmmS1_S1__param_11,
	.param .u64 .ptr .align 1 _Z29adjacency_list_init_modded_v4P10edge_blockPmmmmS1_mP27vertex_dictionary_structuremmmmS1_S1__param_12,
	.param .u64 .ptr .align 1 _Z29adjacency_list_init_modded_v4P10edge_blockPmmmmS1_mP27vertex_dictionary_structuremmmmS1_S1__param_13
)
{
	.local .align 16 .b8 	__local_depot16[800];
	.reg .b64 	%SP;
	.reg .b64 	%SPL;
	.reg .pred 	%p<72>;
	.reg .b16 	%rs<18>;
	.reg .b32 	%r<7>;
	.reg .b64 	%rd<374>;
	.reg .b64 	%fd<4>;

	mov.u64 	%SPL, __local_depot16;
	ld.param.u64 	%rd137, [_Z29adjacency_list_init_modded_v4P10edge_blockPmmmmS1_mP27vertex_dictionary_structuremmmmS1_S1__param_2];
	ld.param.u64 	%rd144, [_Z29adjacency_list_init_modded_v4P10edge_blockPmmmmS1_mP27vertex_dictionary_structuremmmmS1_S1__param_3];
	ld.param.u64 	%rd138, [_Z29adjacency_list_init_modded_v4P10edge_blockPmmmmS1_mP27vertex_dictionary_structuremmmmS1_S1__param_5];
	ld.param.u64 	%rd139, [_Z29adjacency_list_init_modded_v4P10edge_blockPmmmmS1_mP27vertex_dictionary_structuremmmmS1_S1__param_7];
	ld.param.u64 	%rd140, [_Z29adjacency_list_init_modded_v4P10edge_blockPmmmmS1_mP27vertex_dictionary_structuremmmmS1_S1__param_10];
	ld.param.u64 	%rd141, [_Z29adjacency_list_init_modded_v4P10edge_blockPmmmmS1_mP27vertex_dictionary_structuremmmmS1_S1__param_11];
	ld.param.u64 	%rd142, [_Z29adjacency_list_init_modded_v4P10edge_blockPmmmmS1_mP27vertex_dictionary_structuremmmmS1_S1__param_12];
	add.u64 	%rd1, %SPL, 0;
	mov.u32 	%r2, %ctaid.x;
	mov.u32 	%r3, %ntid.x;
	mov.u32 	%r4, %tid.x;
	mad.lo.s32 	%r5, %r2, %r3, %r4;
	cvt.u64.u32 	%rd2, %r5;
	bar.sync 	0;
	setp.le.u64 	%p1, %rd144, %rd2;
	@%p1 bra 	$L__BB16_51;
	cvta.to.global.u64 	%rd147, %rd139;
	shl.b64 	%rd148, %rd2, 3;
	add.s64 	%rd149, %rd147, %rd148;
	ld.global.u64 	%rd3, [%rd149+8];
	ld.u64 	%rd150, [%rd3+32];
	setp.eq.s64 	%p2, %rd150, 0;
	mov.b64 	%rd303, 0;
	@%p2 bra 	$L__BB16_3;
	ld.u64 	%rd151, [%rd3+16];
	setp.eq.s64 	%p3, %rd151, 0;
	sub.s64 	%rd152, 15, %rd151;
	selp.b64 	%rd303, 0, %rd152, %p3;
$L__BB16_3:
	cvta.to.global.u64 	%rd153, %rd142;
	add.s64 	%rd155, %rd153, %rd148;
	ld.global.u64 	%rd156, [%rd155];
	max.u64 	%rd6, %rd140, %rd156;
	ld.global.u64 	%rd157, [%rd155+8];
	min.u64 	%rd7, %rd141, %rd157;
	setp.le.u64 	%p4, %rd7, %rd6;
	@%p4 bra 	$L__BB16_51;
	sub.s64 	%rd8, %rd7, %rd6;
	setp.le.u64 	%p5, %rd8, %rd303;
	@%p5 bra 	$L__BB16_30;
	sub.s64 	%rd162, %rd8, %rd303;
	cvt.rn.f64.u64 	%fd1, %rd162;
	div.rn.f64 	%fd2, %fd1, 0d402E000000000000;
	cvt.rpi.f64.f64 	%fd3, %fd2;
	cvt.rzi.u64.f64 	%rd9, %fd3;
	setp.eq.s64 	%p7, %rd9, 0;
	mov.b64 	%rd340, 0;
	@%p7 bra 	$L__BB16_31;
	ld.global.u64 	%rd164, [d_e_queue+8];
	setp.lt.u64 	%p8, %rd164, %rd137;
	ld.global.u32 	%r6, [d_e_queue];
	setp.eq.s32 	%p9, %r6, -1;
	or.pred  	%p10, %p8, %p9;
	@%p10 bra 	$L__BB16_9;
	cvta.to.global.u64 	%rd166, %rd138;
	add.s64 	%rd168, %rd166, %rd148;
	ld.global.u64 	%rd10, [%rd168];
	add.s64 	%rd169, %rd10, %rd9;
	setp.ge.u64 	%p11, %rd10, %rd169;
	@%p11 bra 	$L__BB16_9;
	cvt.u64.u32 	%rd170, %r6;
	add.s64 	%rd171, %rd10, %rd170;
	shl.b64 	%rd172, %rd171, 3;
	mov.u64 	%rd173, d_e_queue;
	add.s64 	%rd174, %rd173, %rd172;
	ld.global.u64 	%rd339, [%rd174+16];
	st.local.u64 	[%rd1], %rd339;
$L__BB16_9:
	bar.sync 	0;
	ld.u64 	%rd175, [%rd3];
	add.s64 	%rd176, %rd175, %rd9;
	st.u64 	[%rd3], %rd176;
	ld.u64 	%rd177, [%rd3+32];
	setp.ne.s64 	%p12, %rd177, 0;
	mov.u64 	%rd340, %rd9;
	@%p12 bra 	$L__BB16_31;
	setp.eq.s64 	%p13, %rd9, 1;
	mov.b64 	%rd326, 0;
	mov.u64 	%rd335, %rd339;
	mov.u64 	%rd333, %rd326;
	@%p13 bra 	$L__BB16_23;
	shr.u64 	%rd13, %rd9, 1;
	setp.eq.s64 	%p14, %rd13, 1;
	mov.b64 	%rd333, 1;
	mov.b64 	%rd321, 0;
	mov.u64 	%rd320, %rd339;
	@%p14 bra 	$L__BB16_19;
	add.s64 	%rd184, %rd13, -2;
	setp.lt.u64 	%p15, %rd184, 3;
	mov.b64 	%rd321, 0;
	mov.u64 	%rd320, %rd339;
	@%p15 bra 	$L__BB16_15;
	add.s64 	%rd306, %rd1, 16;
	add.s64 	%rd305, %rd1, 32;
	mov.b64 	%rd309, -1;
	mov.u64 	%rd320, %rd339;
$L__BB16_14:
	shr.u64 	%rd186, %rd9, 1;
	add.s64 	%rd187, %rd186, -1;
	and.b64  	%rd321, %rd187, -4;
	ld.local.u64 	%rd188, [%rd305+-24];
	st.u64 	[%rd320+128], %rd188;
	ld.local.v2.u64 	{%rd189, %rd190}, [%rd305+-16];
	st.u64 	[%rd320+136], %rd189;
	ld.local.u64 	%rd191, [%rd306+-8];
	st.u64 	[%rd191+128], %rd190;
	ld.local.v2.u64 	{%rd192, %rd193}, [%rd305];
	st.u64 	[%rd191+136], %rd192;
	ld.local.v2.u64 	{%rd194, %rd195}, [%rd306];
	st.u64 	[%rd194+128], %rd193;
	ld.local.v2.u64 	{%rd196, %rd197}, [%rd305+16];
	st.u64 	[%rd194+136], %rd196;
	st.u64 	[%rd195+128], %rd197;
	ld.local.u64 	%rd198, [%rd305+32];
	st.u64 	[%rd195+136], %rd198;
	ld.local.u64 	%rd320, [%rd306+16];
	add.s64 	%rd309, %rd309, 4;
	sub.s64 	%rd199, %rd309, %rd321;
	add.s64 	%rd306, %rd306, 32;
	add.s64 	%rd305, %rd305, 64;
	setp.ne.s64 	%p16, %rd199, -1;
	@%p16 bra 	$L__BB16_14;
$L__BB16_15:
	shr.u64 	%rd200, %rd9, 1;
	add.s64 	%rd201, %rd200, -1;
	and.b64  	%rd314, %rd201, 3;
	setp.eq.s64 	%p17, %rd314, 0;
	@%p17 bra 	$L__BB16_18;
	shl.b64 	%rd205, %rd321, 3;
	add.s64 	%rd206, %rd205, %rd1;
	add.s64 	%rd316, %rd206, 8;
	shl.b64 	%rd207, %rd321, 4;
	add.s64 	%rd208, %rd207, %rd1;
	add.s64 	%rd315, %rd208, 16;
$L__BB16_17:
	.pragma "nounroll";
	mov.u64 	%rd309, %rd321;
	ld.local.u64 	%rd209, [%rd315+-8];
	st.u64 	[%rd320+128], %rd209;
	ld.local.u64 	%rd210, [%rd315];
	st.u64 	[%rd320+136], %rd210;
	add.s64 	%rd321, %rd309, 1;
	ld.local.u64 	%rd320, [%rd316];
	add.s64 	%rd316, %rd316, 8;
	add.s64 	%rd315, %rd315, 16;
	add.s64 	%rd314, %rd314, -1;
	setp.ne.s64 	%p18, %rd314, 0;
	@%p18 bra 	$L__BB16_17;
$L__BB16_18:
	add.s64 	%rd333, %rd309, 2;
$L__BB16_19:
	and.b64  	%rd211, %rd9, 1;
	setp.eq.b64 	%p19, %rd211, 1;
	not.pred 	%p20, %p19;
	@%p20 bra 	$L__BB16_21;
	shl.b64 	%rd212, %rd321, 4;
	add.s64 	%rd213, %rd1, %rd212;
	ld.local.u64 	%rd214, [%rd213+8];
	st.u64 	[%rd320+128], %rd214;
	ld.local.u64 	%rd215, [%rd213+16];
	st.u64 	[%rd320+136], %rd215;
	bra.uni 	$L__BB16_22;
$L__BB16_21:
	shl.b64 	%rd216, %rd321, 4;
	add.s64 	%rd217, %rd1, %rd216;
	ld.local.u64 	%rd218, [%rd217+8];
	st.u64 	[%rd320+128], %rd218;
$L__BB16_22:
	add.s64 	%rd326, %rd321, 1;
	shl.b64 	%rd219, %rd333, 3;
	add.s64 	%rd220, %rd1, %rd219;
	ld.local.u64 	%rd335, [%rd220];
$L__BB16_23:
	setp.ge.u64 	%p21, %rd326, %rd9;
	mov.u64 	%rd340, %rd9;
	@%p21 bra 	$L__BB16_31;
	sub.s64 	%rd221, %rd9, %rd326;
	and.b64  	%rd328, %rd221, 3;
	setp.eq.s64 	%p22, %rd328, 0;
	mov.u64 	%rd334, %rd326;
	@%p22 bra 	$L__BB16_27;
	shl.b64 	%rd222, %rd333, 3;
	add.s64 	%rd223, %rd222, %rd1;
	add.s64 	%rd329, %rd223, 8;
	mov.u64 	%rd334, %rd326;
$L__BB16_26:
	.pragma "nounroll";
	mov.b64 	%rd224, 0;
	st.u64 	[%rd335+128], %rd224;
	st.u64 	[%rd335+136], %rd224;
	add.s64 	%rd333, %rd333, 1;
	ld.local.u64 	%rd335, [%rd329];
	add.s64 	%rd334, %rd334, 1;
	add.s64 	%rd329, %rd329, 8;
	add.s64 	%rd328, %rd328, -1;
	setp.ne.s64 	%p23, %rd328, 0;
	@%p23 bra 	$L__BB16_26;
$L__BB16_27:
	sub.s64 	%rd225, %rd326, %rd9;
	setp.gt.u64 	%p24, %rd225, -4;
	mov.u64 	%rd340, %rd9;
	@%p24 bra 	$L__BB16_31;
	shl.b64 	%rd226, %rd333, 3;
	add.s64 	%rd227, %rd226, %rd1;
	add.s64 	%rd336, %rd227, 32;
$L__BB16_29:
	mov.b64 	%rd228, 0;
	st.u64 	[%rd335+128], %rd228;
	st.u64 	[%rd335+136], %rd228;
	ld.local.u64 	%rd229, [%rd336+-24];
	st.u64 	[%rd229+128], %rd228;
	st.u64 	[%rd229+136], %rd228;
	ld.local.u64 	%rd230, [%rd336+-16];
	st.u64 	[%rd230+128], %rd228;
	st.u64 	[%rd230+136], %rd228;
	ld.local.u64 	%rd231, [%rd336+-8];
	st.u64 	[%rd231+128], %rd228;
	st.u64 	[%rd231+136], %rd228;
	ld.local.u64 	%rd335, [%rd336];
	add.s64 	%rd334, %rd334, 4;
	add.s64 	%rd336, %rd336, 32;
	setp.lt.u64 	%p25, %rd334, %rd9;
	mov.u64 	%rd340, %rd9;
	@%p25 bra 	$L__BB16_29;
	bra.uni 	$L__BB16_31;
$L__BB16_30:
	setp.eq.s64 	%p6, %rd8, 0;
	mov.b64 	%rd340, 0;
	@%p6 bra 	$L__BB16_51;
$L__BB16_31:
	ld.u64 	%rd232, [%rd3+32];
	setp.ne.s64 	%p26, %rd232, 0;
	@%p26 bra 	$L__BB16_33;
	mov.b64 	%rd348, 0;
	st.u64 	[%rd3+8], %rd348;
	mov.b16 	%rs2, 0;
	st.u16 	[%rd339+120], %rs2;
	st.u64 	[%rd3+32], %rd339;
	st.u64 	[%rd3+24], %rd339;
	mov.u64 	%rd362, %rd339;
	mov.u64 	%rd364, %rd348;
	bra.uni 	$L__BB16_35;
$L__BB16_33:
	ld.u64 	%rd348, [%rd3+16];
	ld.u64 	%rd362, [%rd3+24];
	setp.ne.s64 	%p27, %rd303, 0;
	mov.b64 	%rd364, 0;
	@%p27 bra 	$L__BB16_35;
	mov.b16 	%rs1, 0;
	st.u16 	[%rd339+120], %rs1;
	mov.b64 	%rd364, 1;
	mov.b64 	%rd348, 0;
	mov.u64 	%rd362, %rd339;
$L__BB16_35:
	and.b64  	%rd344, %rd8, 3;
	setp.eq.s64 	%p28, %rd344, 0;
	mov.u64 	%rd353, %rd6;
	@%p28 bra 	$L__BB16_40;
	ld.param.u64 	%rd301, [_Z29adjacency_list_init_modded_v4P10edge_blockPmmmmS1_mP27vertex_dictionary_structuremmmmS1_S1__param_13];
	shl.b64 	%rd237, %rd6, 3;
	cvta.to.global.u64 	%rd238, %rd301;
	add.s64 	%rd345, %rd238, %rd237;
	mov.u64 	%rd353, %rd6;
$L__BB16_37:
	.pragma "nounroll";
	ld.global.u64 	%rd239, [%rd345];
	shl.b64 	%rd240, %rd348, 3;
	add.s64 	%rd241, %rd362, %rd240;
	st.u64 	[%rd241], %rd239;
	ld.u64 	%rd242, [%rd3+8];
	add.s64 	%rd243, %rd242, 1;
	st.u64 	[%rd3+8], %rd243;
	ld.u16 	%rs3, [%rd362+120];
	add.s16 	%rs4, %rs3, 1;
	st.u16 	[%rd362+120], %rs4;
	ld.u64 	%rd244, [%rd3+16];
	add.s64 	%rd245, %rd244, 1;
	st.u64 	[%rd3+16], %rd245;
	add.s64 	%rd353, %rd353, 1;
	setp.ge.u64 	%p29, %rd353, %rd7;
	setp.lt.u64 	%p30, %rd353, %rd7;
	add.s64 	%rd246, %rd348, 1;
	setp.lt.u64 	%p31, %rd246, 15;
	selp.b64 	%rd348, %rd246, %rd348, %p30;
	setp.ge.u64 	%p32, %rd364, %rd340;
	or.pred  	%p33, %p29, %p32;
	or.pred  	%p34, %p33, %p31;
	@%p34 bra 	$L__BB16_39;
	setp.ne.s64 	%p35, %rd303, 0;
	setp.eq.s64 	%p36, %rd364, 0;
	add.s64 	%rd248, %rd362, 152;
	selp.b64 	%rd249, %rd339, %rd248, %p36;
	selp.b64 	%rd362, %rd249, %rd248, %p35;
	add.s64 	%rd364, %rd364, 1;
	mov.b16 	%rs5, 0;
	st.u16 	[%rd362+120], %rs5;
	st.u64 	[%rd3+24], %rd362;
	mov.b64 	%rd348, 0;
	st.u64 	[%rd3+16], %rd348;
$L__BB16_39:
	add.s64 	%rd345, %rd345, 8;
	add.s64 	%rd344, %rd344, -1;
	setp.ne.s64 	%p37, %rd344, 0;
	@%p37 bra 	$L__BB16_37;
$L__BB16_40:
	sub.s64 	%rd250, %rd6, %rd7;
	setp.gt.u64 	%p38, %rd250, -4;
	@%p38 bra 	$L__BB16_51;
	ld.param.u64 	%rd302, [_Z29adjacency_list_init_modded_v4P10edge_blockPmmmmS1_mP27vertex_dictionary_structuremmmmS1_S1__param_13];
	shl.b64 	%rd251, %rd353, 3;
	cvta.to.global.u64 	%rd252, %rd302;
	add.s64 	%rd253, %rd251, %rd252;
	add.s64 	%rd357, %rd253, 16;
$L__BB16_42:
	ld.global.u64 	%rd254, [%rd357+-16];
	shl.b64 	%rd255, %rd348, 3;
	add.s64 	%rd256, %rd362, %rd255;
	st.u64 	[%rd256], %rd254;
	ld.u64 	%rd257, [%rd3+8];
	add.s64 	%rd258, %rd257, 1;
	st.u64 	[%rd3+8], %rd258;
	ld.u16 	%rs6, [%rd362+120];
	add.s16 	%rs7, %rs6, 1;
	st.u16 	[%rd362+120], %rs7;
	ld.u64 	%rd259, [%rd3+16];
	add.s64 	%rd260, %rd259, 1;
	st.u64 	[%rd3+16], %rd260;
	add.s64 	%rd261, %rd353, 1;
	setp.ge.u64 	%p39, %rd261, %rd7;
	setp.lt.u64 	%p40, %rd261, %rd7;
	add.s64 	%rd262, %rd348, 1;
	setp.lt.u64 	%p41, %rd262, 15;
	selp.b64 	%rd363, %rd262, %rd348, %p40;
	setp.ge.u64 	%p42, %rd364, %rd340;
	or.pred  	%p43, %p39, %p42;
	or.pred  	%p44, %p43, %p41;
	@%p44 bra 	$L__BB16_44;
	setp.ne.s64 	%p45, %rd303, 0;
	setp.eq.s64 	%p46, %rd364, 0;
	add.s64 	%rd264, %rd362, 152;
	selp.b64 	%rd265, %rd339, %rd264, %p46;
	selp.b64 	%rd362, %rd265, %rd264, %p45;
	add.s64 	%rd364, %rd364, 1;
	mov.b16 	%rs8, 0;
	st.u16 	[%rd362+120], %rs8;
	st.u64 	[%rd3+24], %rd362;
	mov.b64 	%rd363, 0;
	st.u64 	[%rd3+16], %rd363;
$L__BB16_44:
	ld.global.u64 	%rd266, [%rd357+-8];
	shl.b64 	%rd267, %rd363, 3;
	add.s64 	%rd268, %rd362, %rd267;
	st.u64 	[%rd268], %rd266;
	ld.u64 	%rd269, [%rd3+8];
	add.s64 	%rd270, %rd269, 1;
	st.u64 	[%rd3+8], %rd270;
	ld.u16 	%rs9, [%rd362+120];
	add.s16 	%rs10, %rs9, 1;
	st.u16 	[%rd362+120], %rs10;
	ld.u64 	%rd271, [%rd3+16];
	add.s64 	%rd272, %rd271, 1;
	st.u64 	[%rd3+16], %rd272;
	add.s64 	%rd273, %rd353, 2;
	setp.ge.u64 	%p47, %rd273, %rd7;
	setp.lt.u64 	%p48, %rd273, %rd7;
	add.s64 	%rd274, %rd363, 1;
	setp.lt.u64 	%p49, %rd274, 15;
	selp.b64 	%rd366, %rd274, %rd363, %p48;
	setp.ge.u64 	%p50, %rd364, %rd340;
	or.pred  	%p51, %p47, %p50;
	or.pred  	%p52, %p51, %p49;
	@%p52 bra 	$L__BB16_46;
	setp.ne.s64 	%p53, %rd303, 0;
	setp.eq.s64 	%p54, %rd364, 0;
	add.s64 	%rd276, %rd362, 152;
	selp.b64 	%rd277, %rd339, %rd276, %p54;
	selp.b64 	%rd362, %rd277, %rd276, %p53;
	add.s64 	%rd364, %rd364, 1;
	mov.b16 	%rs11, 0;
	st.u16 	[%rd362+120], %rs11;
	st.u64 	[%rd3+24], %rd362;
	mov.b64 	%rd366, 0;
	st.u64 	[%rd3+16], %rd366;
$L__BB16_46:
	ld.global.u64 	%rd278, [%rd357];
	shl.b64 	%rd279, %rd366, 3;
	add.s64 	%rd280, %rd362, %rd279;
	st.u64 	[%rd280], %rd278;
	ld.u64 	%rd281, [%rd3+8];
	add.s64 	%rd282, %rd281, 1;
	st.u64 	[%rd3+8], %rd282;
	ld.u16 	%rs12, [%rd362+120];
	add.s16 	%rs13, %rs12, 1;
	st.u16 	[%rd362+120], %rs13;
	ld.u64 	%rd283, [%rd3+16];
	add.s64 	%rd284, %rd283, 1;
	st.u64 	[%rd3+16], %rd284;
	add.s64 	%rd285, %rd353, 3;
	setp.ge.u64 	%p55, %rd285, %rd7;
	setp.lt.u64 	%p56, %rd285, %rd7;
	add.s64 	%rd286, %rd366, 1;
	setp.lt.u64 	%p57, %rd286, 15;
	selp.b64 	%rd369, %rd286, %rd366, %p56;
	setp.ge.u64 	%p58, %rd364, %rd340;
	or.pred  	%p59, %p55, %p58;
	or.pred  	%p60, %p59, %p57;
	@%p60 bra 	$L__BB16_48;
	setp.ne.s64 	%p61, %rd303, 0;
	setp.eq.s64 	%p62, %rd364, 0;
	add.s64 	%rd288, %rd362, 152;
	selp.b64 	%rd289, %rd339, %rd288, %p62;
	selp.b64 	%rd362, %rd289, %rd288, %p61;
	add.s64 	%rd364, %rd364, 1;
	mov.b16 	%rs14, 0;
	st.u16 	[%rd362+120], %rs14;
	st.u64 	[%rd3+24], %rd362;
	mov.b64 	%rd369, 0;
	st.u64 	[%rd3+16], %rd369;
$L__BB16_48:
	ld.global.u64 	%rd290, [%rd357+8];
	shl.b64 	%rd291, %rd369, 3;
	add.s64 	%rd292, %rd362, %rd291;
	st.u64 	[%rd292], %rd290;
	ld.u64 	%rd293, [%rd3+8];
	add.s64 	%rd294, %rd293, 1;
	st.u64 	[%rd3+8], %rd294;
	ld.u16 	%rs15, [%rd362+120];
	add.s16 	%rs16, %rs15, 1;
	st.u16 	[%rd362+120], %rs16;
	ld.u64 	%rd295, [%rd3+16];
	add.s64 	%rd296, %rd295, 1;
	st.u64 	[%rd3+16], %rd296;
	add.s64 	%rd353, %rd353, 4;
	setp.ge.u64 	%p63, %rd353, %rd7;
	setp.lt.u64 	%p64, %rd353, %rd7;
	add.s64 	%rd297, %rd369, 1;
	setp.lt.u64 	%p65, %rd297, 15;
	selp.b64 	%rd348, %rd297, %rd369, %p64;
	setp.ge.u64 	%p66, %rd364, %rd340;
	or.pred  	%p67, %p63, %p66;
	or.pred  	%p68, %p67, %p65;
	@%p68 bra 	$L__BB16_50;
	setp.ne.s64 	%p69, %rd303, 0;
	setp.eq.s64 	%p70, %rd364, 0;
	add.s64 	%rd299, %rd362, 152;
	selp.b64 	%rd300, %rd339, %rd299, %p70;
	selp.b64 	%rd362, %rd300, %rd299, %p69;
	add.s64 	%rd364, %rd364, 1;
	mov.b16 	%rs17, 0;
	st.u16 	[%rd362+120], %rs17;
	st.u64 	[%rd3+24], %rd362;
	mov.b64 	%rd348, 0;
	st.u64 	[%rd3+16], %rd348;
$L__BB16_50:
	setp.lt.u64 	%p71, %rd353, %rd7;
	add.s64 	%rd357, %rd357, 32;
	@%p71 bra 	$L__BB16_42;
$L__BB16_51:
	ret;

}
	// .globl	_Z29adjacency_list_init_modded_v5P10edge_blockPmmmmS1_mP27vertex_dictionary_structuremmmmS1_S1_S1_
.visible .entry _Z29adjacency_list_init_modded_v5P10edge_blockPmmmmS1_mP27vertex_dictionary_structuremmmmS1_S1_S1_(
	.param .u64 .ptr .align 1 _Z29adjacency_list_init_modded_v5P10edge_blockPmmmmS1_mP27vertex_dictionary_structuremmmmS1_S1_S1__param_0,
	.param .u64 .ptr .align 1 _Z29adjacency_list_init_modded_v5P10edge_blockPmmmmS1_mP27vertex_dictionary_structuremmmmS1_S1_S1__param_1,
	.param .u64 _Z29adjacency_list_init_modded_v5P10edge_blockPmmmmS1_mP27vertex_dictionary_structuremmmmS1_S1_S1__param_2,
	.param .u64 _Z29adjacency_list_init_modded_v5P10edge_blockPmmmmS1_mP27vertex_dictionary_structuremmmmS1_S1_S1__param_3,
	.param .u64 _Z29adjacency_list_init_modded_v5P10edge_blockPmmmmS1_mP27vertex_dictionary_structuremmmmS1_S1_S1__param_4,
	.param .u64 .ptr .align 1 _Z29adjacency_list_init_modded_v5P10edge_blockPmmmmS1_mP27vertex_dictionary_structuremmmmS1_S1_S1__param_5,
	.param .u64 _Z29adjacency_list_init_modded_v5P10edge_blockPmmmmS1_mP27vertex_dictionary_structuremmmmS1_S1_S1__param_6,
	.param .u64 .ptr .align 1 _Z29adjacency_list_init_modded_v5P10edge_blockPmmmmS1_mP27vertex_dictionary_structuremmmmS1_S1_S1__param_7,
	.param .u64 _Z29adjacency_list_init_modded_v5P10edge_blockPmmmmS1_mP27vertex_dictionary_structuremmmmS1_S1_S1__param_8,
	.param .u64 _Z29adjacency_list_init_modded_v5P10edge_blockPmmmmS1_mP27vertex_dictionary_structuremmmmS1_S1_S1__param_9,
	.param .u64 _Z29adjacency_list_init_modded_v5P10edge_blockPmmmmS1_mP27vertex_dictionary_structuremmmmS1_S1_S1__param_10,
	.param .u64 _Z29adjacency_list_init_modded_v5P10edge_blockPmmmmS1_mP27vertex_dictionary_structuremmmmS1_S1_S1__param_11,
	.param .u64 .ptr .align 1 _Z29adjacency_list_init_modded_v5P10edge_blockPmmmmS1_mP27vertex_dictionary_structuremmmmS1_S1_S1__param_12,
	.param .u64 .ptr .align 1 _Z29adjacency_list_init_modded_v5P10edge_blockPmmmmS1_mP27vertex_dictionary_structuremmmmS1_S1_S1__param_13,
	.param .u64 .ptr .align 1 _Z29adjacency_list_init_modded_v5P10edge_blockPmmmmS1_mP27vertex_dictionary_structuremmmmS1_S1_S1__param_14
)
{
	.reg .pred 	%p<93>;
	.reg .b16 	%rs<18>;
	.reg .b32 	%r<30>;
	.reg .b64 	%rd<543>;
	.reg .b64 	%fd<4>;

	ld.param.u64 	%rd167, [_Z29adjacency_list_init_modded_v5P10edge_blockPmmmmS1_mP27vertex_dictionary_structuremmmmS1_S1_S1__param_2];
	ld.param.u64 	%rd173, [_Z29adjacency_list_init_modded_v5P10edge_blockPmmmmS1_mP27vertex_dictionary_structuremmmmS1_S1_S1__param_3];
	ld.param.u64 	%rd168, [_Z29adjacency_list_init_modded_v5P10edge_blockPmmmmS1_mP27vertex_dictionary_structuremmmmS1_S1_S1__param_5];
	ld.param.u64 	%rd169, [_Z29adjacency_list_init_modded_v5P10edge_blockPmmmmS1_mP27vertex_dictionary_structuremmmmS1_S1_S1__param_7];
	ld.param.u64 	%rd170, [_Z29adjacency_list_init_modded_v5P10edge_blockPmmmmS1_mP27vertex_dictionary_structuremmmmS1_S1_S1__param_12];
	ld.param.u64 	%rd172, [_Z29adjacency_list_init_modded_v5P10edge_blockPmmmmS1_mP27vertex_dictionary_structuremmmmS1_S1_S1__param_14];
	cvta.to.global.u64 	%rd1, %rd169;
	mov.u32 	%r2, %ctaid.x;
	mov.u32 	%r3, %ntid.x;
	mov.u32 	%r4, %tid.x;
	mad.lo.s32 	%r5, %r2, %r3, %r4;
	cvt.u64.u32 	%rd2, %r5;
	bar.sync 	0;
	setp.le.u64 	%p1, %rd173, %rd2;
	@%p1 bra 	$L__BB17_88;
	ld.global.u64 	%rd175, [%rd1+408000048];
	shl.b64 	%rd176, %rd2, 3;
	add.s64 	%rd177, %rd175, %rd176;
	ld.u64 	%rd178, [%rd177];
	setp.eq.s64 	%p2, %rd178, 0;
	mov.b64 	%rd467, 0;
	@%p2 bra 	$L__BB17_3;
	ld.global.u64 	%rd179, [%rd1+408000032];
	add.s64 	%rd181, %rd179, %rd176;
	ld.u64 	%rd182, [%rd181];
	setp.eq.s64 	%p3, %rd182, 0;
	sub.s64 	%rd183, 15, %rd182;
	selp.b64 	%rd467, 0, %rd183, %p3;
$L__BB17_3:
	cvta.to.global.u64 	%rd184, %rd170;
	add.s64 	%rd186, %rd184, %rd176;
	ld.global.u64 	%rd5, [%rd186];
	ld.global.u64 	%rd6, [%rd186+8];
	setp.le.u64 	%p4, %rd6, %rd5;
	@%p4 bra 	$L__BB17_88;
	cvta.to.global.u64 	%rd187, %rd172;
	add.s64 	%rd189, %rd187, %rd176;
	ld.global.u64 	%rd7, [%rd189];
	setp.le.u64 	%p5, %rd7, %rd467;
	@%p5 bra 	$L__BB17_55;
	sub.s64 	%rd194, %rd7, %rd467;
	cvt.rn.f64.u64 	%fd1, %rd194;
	div.rn.f64 	%fd2, %fd1, 0d402E000000000000;
	cvt.rpi.f64.f64 	%fd3, %fd2;
	cvt.rzi.u64.f64 	%rd8, %fd3;
	setp.eq.s64 	%p7, %rd8, 0;
	mov.b64 	%rd508, 0;
	@%p7 bra 	$L__BB17_56;
	ld.global.u64 	%rd196, [d_e_queue+8];
	setp.lt.u64 	%p8, %rd196, %rd167;
	ld.global.u32 	%r6, [d_e_queue];
	setp.eq.s32 	%p9, %r6, -1;
	or.pred  	%p10, %p8, %p9;
	@%p10 bra 	$L__BB17_9;
	cvta.to.global.u64 	%rd198, %rd168;
	add.s64 	%rd200, %rd198, %rd176;
	ld.global.u64 	%rd9, [%rd200];
	add.s64 	%rd201, %rd9, %rd8;
	setp.ge.u64 	%p11, %rd9, %rd201;
	@%p11 bra 	$L__BB17_9;
	cvt.u64.u32 	%rd202, %r6;
	add.s64 	%rd203, %rd9, %rd202;
	shl.b64 	%rd204, %rd203, 3;
	mov.u64 	%rd205, d_e_queue;
	add.s64 	%rd206, %rd205, %rd204;
	ld.global.u64 	%rd509, [%rd206+16];
$L__BB17_9:
	bar.sync 	0;
	ld.global.u64 	%rd207, [%rd1+408000008];
	add.s64 	%rd209, %rd207, %rd176;
	ld.u64 	%rd210, [%rd209];
	add.s64 	%rd211, %rd210, %rd8;
	st.u64 	[%rd209], %rd211;
	ld.global.u64 	%rd212, [%rd1+408000048];
	add.s64 	%rd213, %rd212, %rd176;
	ld.u64 	%rd214, [%rd213];
	setp.ne.s64 	%p12, %rd214, 0;
	@%p12 bra 	$L__BB17_41;
	setp.eq.s64 	%p21, %rd8, 1;
	mov.b64 	%rd501, 0;
	mov.u64 	%rd502, %rd509;
	mov.u64 	%rd488, %rd501;
	@%p21 bra 	$L__BB17_28;
	shr.u64 	%rd12, %rd8, 1;
	add.s64 	%rd13, %rd12, -1;
	setp.eq.s64 	%p22, %rd13, 0;
	mov.b64 	%rd488, 1;
	mov.b64 	%rd482, 0;
	mov.u64 	%rd485, %rd509;
	@%p22 bra 	$L__BB17_24;
	add.s64 	%rd239, %rd12, -2;
	setp.lt.u64 	%p23, %rd239, 7;
	mov.b64 	%rd482, 0;
	@%p23 bra 	$L__BB17_15;
	add.s64 	%rd470, %rd509, 2432;
	add.s64 	%rd469, %rd509, 1208;
	mov.b64 	%rd481, -1;
$L__BB17_14:
	.pragma "nounroll";
	and.b64  	%rd482, %rd13, -8;
	add.s64 	%rd241, %rd469, -1208;
	add.s64 	%rd242, %rd470, -2280;
	st.u64 	[%rd469+-1080], %rd242;
	add.s64 	%rd243, %rd470, -2128;
	st.u64 	[%rd469+-1072], %rd243;
	add.s64 	%rd244, %rd469, -1360;
	st.u64 	[%rd469+-1064], %rd244;
	add.s64 	%rd245, %rd470, -1976;
	st.u64 	[%rd469+-928], %rd245;
	add.s64 	%rd246, %rd470, -1824;
	st.u64 	[%rd469+-920], %rd246;
	st.u64 	[%rd469+-912], %rd241;
	add.s64 	%rd247, %rd470, -1672;
	st.u64 	[%rd469+-776], %rd247;
	add.s64 	%rd248, %rd470, -1520;
	st.u64 	[%rd469+-768], %rd248;
	add.s64 	%rd249, %rd469, -1056;
	st.u64 	[%rd469+-760], %rd249;
	add.s64 	%rd250, %rd470, -1368;
	st.u64 	[%rd469+-624], %rd250;
	add.s64 	%rd251, %rd470, -1216;
	st.u64 	[%rd469+-616], %rd251;
	add.s64 	%rd252, %rd469, -904;
	st.u64 	[%rd469+-608], %rd252;
	add.s64 	%rd253, %rd470, -1064;
	st.u64 	[%rd469+-472], %rd253;
	add.s64 	%rd254, %rd470, -912;
	st.u64 	[%rd469+-464], %rd254;
	add.s64 	%rd255, %rd469, -752;
	st.u64 	[%rd469+-456], %rd255;
	add.s64 	%rd256, %rd470, -760;
	st.u64 	[%rd469+-320], %rd256;
	add.s64 	%rd257, %rd470, -608;
	st.u64 	[%rd469+-312], %rd257;
	add.s64 	%rd258, %rd469, -600;
	st.u64 	[%rd469+-304], %rd258;
	add.s64 	%rd259, %rd470, -456;
	st.u64 	[%rd469+-168], %rd259;
	add.s64 	%rd260, %rd470, -304;
	st.u64 	[%rd469+-160], %rd260;
	add.s64 	%rd261, %rd469, -448;
	st.u64 	[%rd469+-152], %rd261;
	add.s64 	%rd262, %rd470, -152;
	st.u64 	[%rd469+-16], %rd262;
	st.u64 	[%rd469+-8], %rd470;
	add.s64 	%rd263, %rd469, -296;
	st.u64 	[%rd469], %rd263;
	add.s64 	%rd481, %rd481, 8;
	sub.s64 	%rd264, %rd481, %rd482;
	add.s64 	%rd470, %rd470, 2432;
	add.s64 	%rd469, %rd469, 1216;
	setp.ne.s64 	%p24, %rd264, -1;
	@%p24 bra 	$L__BB17_14;
$L__BB17_15:
	and.b64  	%rd26, %rd13, 7;
	setp.eq.s64 	%p25, %rd26, 0;
	@%p25 bra 	$L__BB17_23;
	and.b64  	%rd27, %rd13, 3;
	setp.lt.u64 	%p26, %rd26, 4;
	@%p26 bra 	$L__BB17_18;
	mad.lo.s64 	%rd266, %rd482, 152, %rd509;
	mad.lo.s64 	%rd267, %rd482, 304, %rd509;
	add.s64 	%rd268, %rd267, 152;
	st.u64 	[%rd266+128], %rd268;
	add.s64 	%rd269, %rd267, 304;
	st.u64 	[%rd266+136], %rd269;
	add.s64 	%rd270, %rd266, -152;
	st.u64 	[%rd266+144], %rd270;
	add.s64 	%rd271, %rd267, 456;
	st.u64 	[%rd266+280], %rd271;
	add.s64 	%rd272, %rd267, 608;
	st.u64 	[%rd266+288], %rd272;
	st.u64 	[%rd266+296], %rd266;
	add.s64 	%rd273, %rd267, 760;
	st.u64 	[%rd266+432], %rd273;
	add.s64 	%rd274, %rd267, 912;
	st.u64 	[%rd266+440], %rd274;
	add.s64 	%rd275, %rd266, 152;
	st.u64 	[%rd266+448], %rd275;
	add.s64 	%rd481, %rd482, 3;
	add.s64 	%rd276, %rd267, 1064;
	st.u64 	[%rd266+584], %rd276;
	add.s64 	%rd277, %rd267, 1216;
	st.u64 	[%rd266+592], %rd277;
	add.s64 	%rd278, %rd266, 304;
	st.u64 	[%rd266+600], %rd278;
	add.s64 	%rd482, %rd482, 4;
$L__BB17_18:
	setp.eq.s64 	%p27, %rd27, 0;
	@%p27 bra 	$L__BB17_23;
	setp.eq.s64 	%p28, %rd27, 1;
	@%p28 bra 	$L__BB17_21;
	mad.lo.s64 	%rd280, %rd482, 152, %rd509;
	mad.lo.s64 	%rd281, %rd482, 304, %rd509;
	add.s64 	%rd282, %rd281, 152;
	st.u64 	[%rd280+128], %rd282;
	add.s64 	%rd283, %rd281, 304;
	st.u64 	[%rd280+136], %rd283;
	add.s64 	%rd284, %rd280, -152;
	st.u64 	[%rd280+144], %rd284;
	add.s64 	%rd481, %rd482, 1;
	add.s64 	%rd285, %rd281, 456;
	st.u64 	[%rd280+280], %rd285;
	add.s64 	%rd286, %rd281, 608;
	st.u64 	[%rd280+288], %rd286;
	st.u64 	[%rd280+296], %rd280;
	add.s64 	%rd482, %rd482, 2;
$L__BB17_21:
	and.b64  	%rd288, %rd12, 1;
	setp.eq.b64 	%p29, %rd288, 1;
	@%p29 bra 	$L__BB17_23;
	mad.lo.s64 	%rd289, %rd482, 152, %rd509;
	mad.lo.s64 	%rd290, %rd482, 304, %rd509;
	add.s64 	%rd291, %rd290, 152;
	st.u64 	[%rd289+128], %rd291;
	add.s64 	%rd292, %rd290, 304;
	st.u64 	[%rd289+136], %rd292;
	add.s64 	%rd293, %rd289, -152;
	st.u64 	[%rd289+144], %rd293;
	add.s64 	%rd38, %rd482, 1;
	mov.u64 	%rd481, %rd482;
	mov.u64 	%rd482, %rd38;
$L__BB17_23:
	mad.lo.s64 	%rd485, %rd482, 152, %rd509;
	add.s64 	%rd488, %rd481, 2;
$L__BB17_24:
	and.b64  	%rd294, %rd8, 1;
	setp.eq.b64 	%p30, %rd294, 1;
	not.pred 	%p31, %p30;
	@%p31 bra 	$L__BB17_26;
	mad.lo.s64 	%rd295, %rd482, 304, %rd509;
	add.s64 	%rd296, %rd295, 152;
	st.u64 	[%rd485+128], %rd296;
	add.s64 	%rd297, %rd295, 304;
	st.u64 	[%rd485+136], %rd297;
	mad.lo.s64 	%rd298, %rd482, 152, %rd509;
	st.u64 	[%rd485+144], %rd298;
	bra.uni 	$L__BB17_27;
$L__BB17_26:
	mad.lo.s64 	%rd299, %rd482, 304, %rd509;
	add.s64 	%rd300, %rd299, 152;
	st.u64 	[%rd485+128], %rd300;
	mad.lo.s64 	%rd301, %rd482, 152, %rd509;
	st.u64 	[%rd485+144], %rd301;
$L__BB17_27:
	add.s64 	%rd501, %rd482, 1;
	mad.lo.s64 	%rd502, %rd488, 152, %rd509;
$L__BB17_28:
	setp.ge.u64 	%p32, %rd501, %rd8;
	mov.u64 	%rd508, %rd8;
	@%p32 bra 	$L__BB17_56;
	sub.s64 	%rd51, %rd8, %rd501;
	sub.s64 	%rd302, %rd501, %rd8;
	setp.gt.u64 	%p33, %rd302, -8;
	@%p33 bra 	$L__BB17_33;
	and.b64  	%rd490, %rd51, -8;
	mul.lo.s64 	%rd53, %rd501, 152;
	mul.lo.s64 	%rd54, %rd488, 152;
	mov.u64 	%rd489, %rd509;
$L__BB17_31:
	.pragma "nounroll";
	mov.b64 	%rd303, 0;
	st.u64 	[%rd502+128], %rd303;
	st.u64 	[%rd502+136], %rd303;
	add.s64 	%rd304, %rd489, %rd53;
	add.s64 	%rd305, %rd304, -152;
	st.u64 	[%rd502+144], %rd305;
	add.s64 	%rd306, %rd489, %rd54;
	st.u64 	[%rd306+280], %rd303;
	st.u64 	[%rd306+288], %rd303;
	st.u64 	[%rd306+296], %rd304;
	st.u64 	[%rd306+432], %rd303;
	st.u64 	[%rd306+440], %rd303;
	add.s64 	%rd307, %rd304, 152;
	st.u64 	[%rd306+448], %rd307;
	st.u64 	[%rd306+584], %rd303;
	st.u64 	[%rd306+592], %rd303;
	add.s64 	%rd308, %rd304, 304;
	st.u64 	[%rd306+600], %rd308;
	st.u64 	[%rd306+736], %rd303;
	st.u64 	[%rd306+744], %rd303;
	add.s64 	%rd309, %rd304, 456;
	st.u64 	[%rd306+752], %rd309;
	st.u64 	[%rd306+888], %rd303;
	st.u64 	[%rd306+896], %rd303;
	add.s64 	%rd310, %rd304, 608;
	st.u64 	[%rd306+904], %rd310;
	st.u64 	[%rd306+1040], %rd303;
	st.u64 	[%rd306+1048], %rd303;
	add.s64 	%rd311, %rd304, 760;
	st.u64 	[%rd306+1056], %rd311;
	st.u64 	[%rd306+1192], %rd303;
	st.u64 	[%rd306+1200], %rd303;
	add.s64 	%rd312, %rd304, 912;
	st.u64 	[%rd306+1208], %rd312;
	add.s64 	%rd488, %rd488, 8;
	add.s64 	%rd502, %rd306, 1216;
	add.s64 	%rd501, %rd501, 8;
	add.s64 	%rd490, %rd490, -8;
	add.s64 	%rd489, %rd489, 1216;
	setp.eq.s64 	%p34, %rd490, 0;
	@%p34 bra 	$L__BB17_32;
	bra.uni 	$L__BB17_31;
$L__BB17_32:
	add.s64 	%rd502, %rd489, %rd54;
$L__BB17_33:
	and.b64  	%rd83, %rd51, 7;
	setp.eq.s64 	%p35, %rd83, 0;
	mov.u64 	%rd508, %rd8;
	@%p35 bra 	$L__BB17_56;
	and.b64  	%rd84, %rd51, 3;
	setp.lt.u64 	%p36, %rd83, 4;
	@%p36 bra 	$L__BB17_36;
	mov.b64 	%rd313, 0;
	st.u64 	[%rd502+128], %rd313;
	st.u64 	[%rd502+136], %rd313;
	mad.lo.s64 	%rd314, %rd501, 152, %rd509;
	add.s64 	%rd315, %rd314, -152;
	st.u64 	[%rd502+144], %rd315;
	mad.lo.s64 	%rd316, %rd488, 152, %rd509;
	st.u64 	[%rd316+280], %rd313;
	st.u64 	[%rd316+288], %rd313;
	st.u64 	[%rd316+296], %rd314;
	st.u64 	[%rd316+432], %rd313;
	st.u64 	[%rd316+440], %rd313;
	add.s64 	%rd317, %rd314, 152;
	st.u64 	[%rd316+448], %rd317;
	st.u64 	[%rd316+584], %rd313;
	st.u64 	[%rd316+592], %rd313;
	add.s64 	%rd318, %rd314, 304;
	st.u64 	[%rd316+600], %rd318;
	add.s64 	%rd488, %rd488, 4;
	add.s64 	%rd502, %rd316, 608;
	add.s64 	%rd501, %rd501, 4;
$L__BB17_36:
	setp.eq.s64 	%p37, %rd84, 0;
	mov.u64 	%rd508, %rd8;
	@%p37 bra 	$L__BB17_56;
	setp.eq.s64 	%p38, %rd84, 1;
	@%p38 bra 	$L__BB17_39;
	mov.b64 	%rd319, 0;
	st.u64 	[%rd502+128], %rd319;
	st.u64 	[%rd502+136], %rd319;
	mad.lo.s64 	%rd320, %rd501, 152, %rd509;
	add.s64 	%rd321, %rd320, -152;
	st.u64 	[%rd502+144], %rd321;
	mad.lo.s64 	%rd322, %rd488, 152, %rd509;
	st.u64 	[%rd322+280], %rd319;
	st.u64 	[%rd322+288], %rd319;
	st.u64 	[%rd322+296], %rd320;
	add.s64 	%rd502, %rd322, 304;
	add.s64 	%rd501, %rd501, 2;
$L__BB17_39:
	and.b64  	%rd323, %rd51, 1;
	setp.eq.b64 	%p39, %rd323, 1;
	not.pred 	%p40, %p39;
	mov.u64 	%rd508, %rd8;
	@%p40 bra 	$L__BB17_56;
	mov.b64 	%rd324, 0;
	st.u64 	[%rd502+128], %rd324;
	st.u64 	[%rd502+136], %rd324;
	mad.lo.s64 	%rd325, %rd501, 152, %rd509;
	add.s64 	%rd326, %rd325, -152;
	st.u64 	[%rd502+144], %rd326;
	mov.u64 	%rd508, %rd8;
	bra.uni 	$L__BB17_56;
$L__BB17_41:
	mov.b64 	%rd494, 0;
$L__BB17_42:
	ld.global.u64 	%rd216, [%rd1+408000008];
	add.s64 	%rd218, %rd216, %rd176;
	ld.u64 	%rd219, [%rd218];
	sub.s64 	%rd220, %rd494, %rd8;
	add.s64 	%rd221, %rd220, %rd219;
	shl.b64 	%rd222, %rd221, 3;
	mov.u64 	%rd223, bit_string_lookup;
	add.s64 	%rd224, %rd223, %rd222;
	ld.global.u64 	%rd498, [%rd224];
	ld.global.u64 	%rd225, [%rd1+408000048];
	add.s64 	%rd226, %rd225, %rd176;
	ld.u64 	%rd495, [%rd226];
	ld.global.u64 	%rd227, [%rd1+408000040];
	add.s64 	%rd228, %rd227, %rd176;
	ld.u64 	%rd68, [%rd228];
	setp.lt.u64 	%p13, %rd498, 11;
	@%p13 bra 	$L__BB17_48;
	mov.u64 	%rd496, %rd498;
$L__BB17_44:
	and.b64  	%rd229, %rd496, 1;
	setp.eq.b64 	%p14, %rd229, 1;
	not.pred 	%p15, %p14;
	@%p15 bra 	$L__BB17_46;
	ld.u64 	%rd495, [%rd495+128];
	bra.uni 	$L__BB17_47;
$L__BB17_46:
	ld.u64 	%rd495, [%rd495+136];
$L__BB17_47:
	mul.hi.u64 	%rd230, %rd496, -3689348814741910323;
	shr.u64 	%rd498, %rd230, 3;
	setp.gt.u64 	%p16, %rd496, 109;
	mov.u64 	%rd496, %rd498;
	@%p16 bra 	$L__BB17_44;
$L__BB17_48:
	mad.lo.s64 	%rd77, %rd494, 152, %rd509;
	mov.b64 	%rd231, 0;
	st.u64 	[%rd77+128], %rd231;
	st.u64 	[%rd77+136], %rd231;
	setp.eq.s64 	%p17, %rd494, 0;
	@%p17 bra 	$L__BB17_50;
	add.s64 	%rd232, %rd77, -152;
	st.u64 	[%rd77+144], %rd232;
	bra.uni 	$L__BB17_51;
$L__BB17_50:
	st.u64 	[%rd77+144], %rd68;
$L__BB17_51:
	and.b64  	%rd233, %rd498, 1;
	setp.eq.b64 	%p18, %rd233, 1;
	not.pred 	%p19, %p18;
	@%p19 bra 	$L__BB17_53;
	st.u64 	[%rd495+128], %rd77;
	bra.uni 	$L__BB17_54;
$L__BB17_53:
	st.u64 	[%rd495+136], %rd77;
$L__BB17_54:
	add.s64 	%rd494, %rd494, 1;
	setp.eq.s64 	%p20, %rd494, %rd8;
	mov.u64 	%rd508, %rd8;
	@%p20 bra 	$L__BB17_56;
	bra.uni 	$L__BB17_42;
$L__BB17_55:
	setp.eq.s64 	%p6, %rd7, 0;
	mov.b64 	%rd508, 0;
	@%p6 bra 	$L__BB17_88;
$L__BB17_56:
	ld.param.u64 	%rd462, [_Z29adjacency_list_init_modded_v5P10edge_blockPmmmmS1_mP27vertex_dictionary_structuremmmmS1_S1_S1__param_7];
	cvta.to.global.u64 	%rd97, %rd462;
	ld.global.u64 	%rd327, [%rd97+408000048];
	mov.u32 	%r7, %ctaid.x;
	mov.u32 	%r8, %ntid.x;
	mov.u32 	%r9, %tid.x;
	mad.lo.s32 	%r10, %r7, %r8, %r9;
	cvt.u64.u32 	%rd98, %r10;
	mul.wide.u32 	%rd328, %r10, 8;
	add.s64 	%rd329, %rd327, %rd328;
	ld.u64 	%rd330, [%rd329];
	setp.ne.s64 	%p41, %rd330, 0;
	@%p41 bra 	$L__BB17_58;
	ld.global.u64 	%rd343, [%rd97+408000024];
	shl.b64 	%rd344, %rd98, 2;
	add.s64 	%rd345, %rd343, %rd344;
	mov.b32 	%r11, 0;
	st.u32 	[%rd345], %r11;
	mov.b16 	%rs2, 0;
	st.u16 	[%rd509+120], %rs2;
	ld.global.u64 	%rd346, [%rd97+408000048];
	shl.b64 	%rd347, %rd98, 3;
	add.s64 	%rd348, %rd346, %rd347;
	st.u64 	[%rd348], %rd509;
	ld.global.u64 	%rd349, [%rd97+408000040];
	add.s64 	%rd350, %rd349, %rd347;
	st.u64 	[%rd350], %rd509;
	mov.b64 	%rd535, 0;
	mov.u64 	%rd534, %rd509;
	mov.u64 	%rd536, %rd535;
	bra.uni 	$L__BB17_60;
$L__BB17_58:
	ld.global.u64 	%rd332, [%rd97+408000032];
	shl.b64 	%rd333, %rd98, 3;
	add.s64 	%rd334, %rd332, %rd333;
	ld.u64 	%rd535, [%rd334];
	ld.global.u64 	%rd335, [%rd97+408000040];
	add.s64 	%rd336, %rd335, %rd333;
	ld.u64 	%rd534, [%rd336];
	setp.ne.s64 	%p42, %rd467, 0;
	mov.b64 	%rd536, 0;
	@%p42 bra 	$L__BB17_60;
	mov.b16 	%rs1, 0;
	st.u16 	[%rd509+120], %rs1;
	ld.global.u64 	%rd339, [%rd97+408000040];
	add.s64 	%rd341, %rd339, %rd333;
	st.u64 	[%rd341], %rd509;
	mov.b64 	%rd536, 1;
	mov.b64 	%rd535, 0;
	mov.u64 	%rd534, %rd509;
$L__BB17_60:
	sub.s64 	%rd351, %rd6, %rd5;
	and.b64  	%rd513, %rd351, 3;
	setp.eq.s64 	%p43, %rd513, 0;
	mov.u64 	%rd522, %rd5;
	@%p43 bra 	$L__BB17_67;
	ld.param.u64 	%rd465, [_Z29adjacency_list_init_modded_v5P10edge_blockPmmmmS1_mP27vertex_dictionary_structuremmmmS1_S1_S1__param_13];
	shl.b64 	%rd352, %rd5, 3;
	cvta.to.global.u64 	%rd353, %rd465;
	add.s64 	%rd514, %rd353, %rd352;
	mov.u64 	%rd522, %rd5;
$L__BB17_62:
	.pragma "nounroll";
	ld.global.u64 	%rd112, [%rd514];
	setp.eq.s64 	%p44, %rd112, 1000000000;
	@%p44 bra 	$L__BB17_66;
	ld.param.u64 	%rd463, [_Z29adjacency_list_init_modded_v5P10edge_blockPmmmmS1_mP27vertex_dictionary_structuremmmmS1_S1_S1__param_7];
	shl.b64 	%rd354, %rd535, 3;
	add.s64 	%rd355, %rd534, %rd354;
	st.u64 	[%rd355], %rd112;
	cvta.to.global.u64 	%rd113, %rd463;
	ld.global.u64 	%rd356, [%rd113+408000024];
	cvt.u64.u32 	%rd114, %r10;
	mul.wide.u32 	%rd357, %r10, 4;
	add.s64 	%rd358, %rd356, %rd357;
	ld.u32 	%r16, [%rd358];
	add.s32 	%r17, %r16, 1;
	st.u32 	[%rd358], %r17;
	ld.u16 	%rs3, [%rd534+120];
	add.s16 	%rs4, %rs3, 1;
	st.u16 	[%rd534+120], %rs4;
	ld.global.u64 	%rd359, [%rd113+408000032];
	mul.wide.u32 	%rd360, %r10, 8;
	add.s64 	%rd361, %rd359, %rd360;
	ld.u64 	%rd362, [%rd361];
	add.s64 	%rd363, %rd362, 1;
	st.u64 	[%rd361], %rd363;
	add.s64 	%rd535, %rd535, 1;
	setp.lt.u64 	%p45, %rd535, 15;
	add.s64 	%rd364, %rd522, 1;
	setp.ge.u64 	%p46, %rd364, %rd6;
	setp.ge.u64 	%p47, %rd536, %rd508;
	or.pred  	%p48, %p46, %p47;
	or.pred  	%p49, %p48, %p45;
	@%p49 bra 	$L__BB17_66;
	setp.ne.s64 	%p50, %rd467, 0;
	setp.eq.s64 	%p51, %rd536, 0;
	add.s64 	%rd366, %rd534, 152;
	selp.b64 	%rd367, %rd509, %rd366, %p51;
	selp.b64 	%rd534, %rd367, %rd366, %p50;
	add.s64 	%rd536, %rd536, 1;
	setp.ge.u64 	%p52, %rd536, %rd508;
	mov.b64 	%rd535, 0;
	@%p52 bra 	$L__BB17_66;
	mov.b16 	%rs5, 0;
	st.u16 	[%rd534+120], %rs5;
	ld.global.u64 	%rd369, [%rd113+408000040];
	shl.b64 	%rd370, %rd114, 3;
	add.s64 	%rd371, %rd369, %rd370;
	st.u64 	[%rd371], %rd534;
	ld.global.u64 	%rd372, [%rd113+408000032];
	add.s64 	%rd373, %rd372, %rd370;
	mov.b64 	%rd535, 0;
	st.u64 	[%rd373], %rd535;
$L__BB17_66:
	add.s64 	%rd522, %rd522, 1;
	add.s64 	%rd514, %rd514, 8;
	add.s64 	%rd513, %rd513, -1;
	setp.ne.s64 	%p53, %rd513, 0;
	@%p53 bra 	$L__BB17_62;
$L__BB17_67:
	ld.param.u64 	%rd464, [_Z29adjacency_list_init_modded_v5P10edge_blockPmmmmS1_mP27vertex_dictionary_structuremmmmS1_S1_S1__param_7];
	mov.u32 	%r18, %ctaid.x;
	mov.u32 	%r19, %ntid.x;
	mov.u32 	%r20, %tid.x;
	mad.lo.s32 	%r21, %r18, %r19, %r20;
	cvt.u64.u32 	%rd128, %r21;
	cvta.to.global.u64 	%rd129, %rd464;
	sub.s64 	%rd374, %rd5, %rd6;
	setp.gt.u64 	%p54, %rd374, -4;
	@%p54 bra 	$L__BB17_86;
	ld.param.u64 	%rd466, [_Z29adjacency_list_init_modded_v5P10edge_blockPmmmmS1_mP27vertex_dictionary_structuremmmmS1_S1_S1__param_13];
	shl.b64 	%rd375, %rd522, 3;
	cvta.to.global.u64 	%rd376, %rd466;
	add.s64 	%rd377, %rd375, %rd376;
	add.s64 	%rd526, %rd377, 16;
$L__BB17_69:
	ld.global.u64 	%rd136, [%rd526+-16];
	setp.eq.s64 	%p55, %rd136, 1000000000;
	@%p55 bra 	$L__BB17_73;
	shl.b64 	%rd378, %rd535, 3;
	add.s64 	%rd379, %rd534, %rd378;
	st.u64 	[%rd379], %rd136;
	ld.global.u64 	%rd380, [%rd129+408000024];
	shl.b64 	%rd381, %rd128, 2;
	add.s64 	%rd382, %rd380, %rd381;
	ld.u32 	%r22, [%rd382];
	add.s32 	%r23, %r22, 1;
	st.u32 	[%rd382], %r23;
	ld.u16 	%rs6, [%rd534+120];
	add.s16 	%rs7, %rs6, 1;
	st.u16 	[%rd534+120], %rs7;
	ld.global.u64 	%rd383, [%rd129+408000032];
	shl.b64 	%rd384, %rd128, 3;
	add.s64 	%rd385, %rd383, %rd384;
	ld.u64 	%rd386, [%rd385];
	add.s64 	%rd387, %rd386, 1;
	st.u64 	[%rd385], %rd387;
	add.s64 	%rd535, %rd535, 1;
	setp.lt.u64 	%p56, %rd535, 15;
	add.s64 	%rd388, %rd522, 1;
	setp.ge.u64 	%p57, %rd388, %rd6;
	setp.ge.u64 	%p58, %rd536, %rd508;
	or.pred  	%p59, %p57, %p58;
	or.pred  	%p60, %p59, %p56;
	@%p60 bra 	$L__BB17_73;
	setp.ne.s64 	%p61, %rd467, 0;
	setp.eq.s64 	%p62, %rd536, 0;
	add.s64 	%rd390, %rd534, 152;
	selp.b64 	%rd391, %rd509, %rd390, %p62;
	selp.b64 	%rd534, %rd391, %rd390, %p61;
	add.s64 	%rd536, %rd536, 1;
	setp.ge.u64 	%p63, %rd536, %rd508;
	mov.b64 	%rd535, 0;
	@%p63 bra 	$L__BB17_73;
	mov.b16 	%rs8, 0;
	st.u16 	[%rd534+120], %rs8;
	ld.global.u64 	%rd393, [%rd129+408000040];
	add.s64 	%rd395, %rd393, %rd384;
	st.u64 	[%rd395], %rd534;
	ld.global.u64 	%rd396, [%rd129+408000032];
	add.s64 	%rd397, %rd396, %rd384;
	mov.b64 	%rd535, 0;
	st.u64 	[%rd397], %rd535;
$L__BB17_73:
	ld.global.u64 	%rd143, [%rd526+-8];
	setp.eq.s64 	%p64, %rd143, 1000000000;
	@%p64 bra 	$L__BB17_77;
	shl.b64 	%rd398, %rd535, 3;
	add.s64 	%rd399, %rd534, %rd398;
	st.u64 	[%rd399], %rd143;
	ld.global.u64 	%rd400, [%rd129+408000024];
	shl.b64 	%rd401, %rd128, 2;
	add.s64 	%rd402, %rd400, %rd401;
	ld.u32 	%r24, [%rd402];
	add.s32 	%r25, %r24, 1;
	st.u32 	[%rd402], %r25;
	ld.u16 	%rs9, [%rd534+120];
	add.s16 	%rs10, %rs9, 1;
	st.u16 	[%rd534+120], %rs10;
	ld.global.u64 	%rd403, [%rd129+408000032];
	shl.b64 	%rd404, %rd128, 3;
	add.s64 	%rd405, %rd403, %rd404;
	ld.u64 	%rd406, [%rd405];
	add.s64 	%rd407, %rd406, 1;
	st.u64 	[%rd405], %rd407;
	add.s64 	%rd535, %rd535, 1;
	setp.lt.u64 	%p65, %rd535, 15;
	add.s64 	%rd408, %rd522, 2;
	setp.ge.u64 	%p66, %rd408, %rd6;
	setp.ge.u64 	%p67, %rd536, %rd508;
	or.pred  	%p68, %p66, %p67;
	or.pred  	%p69, %p68, %p65;
	@%p69 bra 	$L__BB17_77;
	setp.ne.s64 	%p70, %rd467, 0;
	setp.eq.s64 	%p71, %rd536, 0;
	add.s64 	%rd410, %rd534, 152;
	selp.b64 	%rd411, %rd509, %rd410, %p71;
	selp.b64 	%rd534, %rd411, %rd410, %p70;
	add.s64 	%rd536, %rd536, 1;
	setp.ge.u64 	%p72, %rd536, %rd508;
	mov.b64 	%rd535, 0;
	@%p72 bra 	$L__BB17_77;
	mov.b16 	%rs11, 0;
	st.u16 	[%rd534+120], %rs11;
	ld.global.u64 	%rd413, [%rd129+408000040];
	add.s64 	%rd415, %rd413, %rd404;
	st.u64 	[%rd415], %rd534;
	ld.global.u64 	%rd416, [%rd129+408000032];
	add.s64 	%rd417, %rd416, %rd404;
	mov.b64 	%rd535, 0;
	st.u64 	[%rd417], %rd535;
$L__BB17_77:
	ld.global.u64 	%rd150, [%rd526];
	setp.eq.s64 	%p73, %rd150, 1000000000;
	@%p73 bra 	$L__BB17_81;
	shl.b64 	%rd418, %rd535, 3;
	add.s64 	%rd419, %rd534, %rd418;
	st.u64 	[%rd419], %rd150;
	ld.global.u64 	%rd420, [%rd129+408000024];
	shl.b64 	%rd421, %rd128, 2;
	add.s64 	%rd422, %rd420, %rd421;
	ld.u32 	%r26, [%rd422];
	add.s32 	%r27, %r26, 1;
	st.u32 	[%rd422], %r27;
	ld.u16 	%rs12, [%rd534+120];
	add.s16 	%rs13, %rs12, 1;
	st.u16 	[%rd534+120], %rs13;
	ld.global.u64 	%rd423, [%rd129+408000032];
	shl.b64 	%rd424, %rd128, 3;
	add.s64 	%rd425, %rd423, %rd424;
	ld.u64 	%rd426, [%rd425];
	add.s64 	%rd427, %rd426, 1;
	st.u64 	[%rd425], %rd427;
	add.s64 	%rd535, %rd535, 1;
	setp.lt.u64 	%p74, %rd535, 15;
	add.s64 	%rd428, %rd522, 3;
	setp.ge.u64 	%p75, %rd428, %rd6;
	setp.ge.u64 	%p76, %rd536, %rd508;
	or.pred  	%p77, %p75, %p76;
	or.pred  	%p78, %p77, %p74;
	@%p78 bra 	$L__BB17_81;
	setp.ne.s64 	%p79, %rd467, 0;
	setp.eq.s64 	%p80, %rd536, 0;
	add.s64 	%rd430, %rd534, 152;
	selp.b64 	%rd431, %rd509, %rd430, %p80;
	selp.b64 	%rd534, %rd431, %rd430, %p79;
	add.s64 	%rd536, %rd536, 1;
	setp.ge.u64 	%p81, %rd536, %rd508;
	mov.b64 	%rd535, 0;
	@%p81 bra 	$L__BB17_81;
	mov.b16 	%rs14, 0;
	st.u16 	[%rd534+120], %rs14;
	ld.global.u64 	%rd433, [%rd129+408000040];
	add.s64 	%rd435, %rd433, %rd424;
	st.u64 	[%rd435], %rd534;
	ld.global.u64 	%rd436, [%rd129+408000032];
	add.s64 	%rd437, %rd436, %rd424;
	mov.b64 	%rd535, 0;
	st.u64 	[%rd437], %rd535;
$L__BB17_81:
	ld.global.u64 	%rd157, [%rd526+8];
	setp.eq.s64 	%p82, %rd157, 1000000000;
	@%p82 bra 	$L__BB17_85;
	shl.b64 	%rd438, %rd535, 3;
	add.s64 	%rd439, %rd534, %rd438;
	st.u64 	[%rd439], %rd157;
	ld.global.u64 	%rd440, [%rd129+408000024];
	shl.b64 	%rd441, %rd128, 2;
	add.s64 	%rd442, %rd440, %rd441;
	ld.u32 	%r28, [%rd442];
	add.s32 	%r29, %r28, 1;
	st.u32 	[%rd442], %r29;
	ld.u16 	%rs15, [%rd534+120];
	add.s16 	%rs16, %rs15, 1;
	st.u16 	[%rd534+120], %rs16;
	ld.global.u64 	%rd443, [%rd129+408000032];
	shl.b64 	%rd444, %rd128, 3;
	add.s64 	%rd445, %rd443, %rd444;
	ld.u64 	%rd446, [%rd445];
	add.s64 	%rd447, %rd446, 1;
	st.u64 	[%rd445], %rd447;
	add.s64 	%rd535, %rd535, 1;
	setp.lt.u64 	%p83, %rd535, 15;
	add.s64 	%rd448, %rd522, 4;
	setp.ge.u64 	%p84, %rd448, %rd6;
	setp.ge.u64 	%p85, %rd536, %rd508;
	or.pred  	%p86, %p84, %p85;
	or.pred  	%p87, %p86, %p83;
	@%p87 bra 	$L__BB17_85;
	setp.ne.s64 	%p88, %rd467, 0;
	setp.eq.s64 	%p89, %rd536, 0;
	add.s64 	%rd450, %rd534, 152;
	selp.b64 	%rd451, %rd509, %rd450, %p89;
	selp.b64 	%rd534, %rd451, %rd450, %p88;
	add.s64 	%rd536, %rd536, 1;
	setp.ge.u64 	%p90, %rd536, %rd508;
	mov.b64 	%rd535, 0;
	@%p90 bra 	$L__BB17_85;
	mov.b16 	%rs17, 0;
	st.u16 	[%rd534+120], %rs17;
	ld.global.u64 	%rd453, [%rd129+408000040];
	add.s64 	%rd455, %rd453, %rd444;
	st.u64 	[%rd455], %rd534;
	ld.global.u64 	%rd456, [%rd129+408000032];
	add.s64 	%rd457, %rd456, %rd444;
	mov.b64 	%rd535, 0;
	st.u64 	[%rd457], %rd535;
$L__BB17_85:
	add.s64 	%rd522, %rd522, 4;
	add.s64 	%rd526, %rd526, 32;
	setp.lt.u64 	%p91, %rd522, %rd6;
	@%p91 bra 	$L__BB17_69;
$L__BB17_86:
	ld.global.u64 	%rd458, [%rd129+408000032];
	shl.b64 	%rd459, %rd128, 3;
	add.s64 	%rd166, %rd458, %rd459;
	ld.u64 	%rd460, [%rd166];
	setp.ne.s64 	%p92, %rd460, 15;
	@%p92 bra 	$L__BB17_88;
	mov.b64 	%rd461, 0;
	st.u64 	[%rd166], %rd461;
$L__BB17_88:
	ret;

}
	// .globl	_Z27adjacency_list_kernel_VC_LBP10edge_blockPmmmmS1_mP27vertex_dictionary_structuremmmmS1_S1_S1_m
.visible .entry _Z27adjacency_list_kernel_VC_LBP10edge_blockPmmmmS1_mP27vertex_dictionary_structuremmmmS1_S1_S1_m(
	.param .u64 .ptr .align 1 _Z27adjacency_list_kernel_VC_LBP10edge_blockPmmmmS1_mP27vertex_dictionary_structuremmmmS1_S1_S1_m_param_0,
	.param .u64 .ptr .align 1 _Z27adjacency_list_kernel_VC_LBP10edge_blockPmmmmS1_mP27vertex_dictionary_structuremmmmS1_S1_S1_m_param_1,
	.param .u64 _Z27adjacency_list_kernel_VC_LBP10edge_blockPmmmmS1_mP27vertex_dictionary_structuremmmmS1_S1_S1_m_param_2,
	.param .u64 _Z27adjacency_list_kernel_VC_LBP10edge_blockPmmmmS1_mP27vertex_dictionary_structuremmmmS1_S1_S1_m_param_3,
	.param .u64 _Z27adjacency_list_kernel_VC_LBP10edge_blockPmmmmS1_mP27vertex_dictionary_structuremmmmS1_S1_S1_m_param_4,
	.param .u64 .ptr .align 1 _Z27adjacency_list_kernel_VC_LBP10edge_blockPmmmmS1_mP27vertex_dictionary_structuremmmmS1_S1_S1_m_param_5,
	.param .u64 _Z27adjacency_list_kernel_VC_LBP10edge_blockPmmmmS1_mP27vertex_dictionary_structuremmmmS1_S1_S1_m_param_6,
	.param .u64 .ptr .align 1 _Z27adjacency_list_kernel_VC_LBP10edge_blockPmmmmS1_mP27vertex_dictionary_structuremmmmS1_S1_S1_m_param_7,
	.param .u64 _Z27adjacency_list_kernel_VC_LBP10edge_blockPmmmmS1_mP27vertex_dictionary_structuremmmmS1_S1_S1_m_param_8,
	.param .u64 _Z27adjacency_list_kernel_VC_LBP10edge_blockPmmmmS1_mP27vertex_dictionary_structuremmmmS1_S1_S1_m_param_9,
	.param .u64 _Z27adjacency_list_kernel_VC_LBP10edge_blockPmmmmS1_mP27vertex_dictionary_structuremmmmS1_S1_S1_m_param_10,
	.param .u64 _Z27adjacency_list_kernel_VC_LBP10edge_blockPmmmmS1_mP27vertex_dictionary_structuremmmmS1_S1_S1_m_param_11,
	.param .u64 .ptr .align 1 _Z27adjacency_list_kernel_VC_LBP10edge_blockPmmmmS1_mP27vertex_dictionary_structuremmmmS1_S1_S1_m_param_12,
	.param .u64 .ptr .align 1 _Z27adjacency_list_kernel_VC_LBP10edge_blockPmmmmS1_mP27vertex_dictionary_structuremmmmS1_S1_S1_m_param_13,
	.param .u64 .ptr .align 1 _Z27adjacency_list_kernel_VC_LBP10edge_blockPmmmmS1_mP27vertex_dictionary_structuremmmmS1_S1_S1_m_param_14,
	.param .u64 _Z27adjacency_list_kernel_VC_LBP10edge_blockPmmmmS1_mP27vertex_dictionary_structuremmmmS1_S1_S1_m_param_15
)
{
	.reg .pred 	%p<119>;
	.reg .b16 	%rs<24>;
	.reg .b32 	%r<22>;
	.reg .b64 	%rd<575>;
	.reg .b64 	%fd<9>;

	ld.param.u64 	%rd163, [_Z27adjacency_list_kernel_VC_LBP10edge_blockPmmmmS1_mP27vertex_dictionary_structuremmmmS1_S1_S1_m_param_3];
	ld.param.u64 	%rd168, [_Z27adjacency_list_kernel_VC_LBP10edge_blockPmmmmS1_mP27vertex_dictionary_structuremmmmS1_S1_S1_m_param_7];
	ld.param.u64 	%rd165, [_Z27adjacency_list_kernel_VC_LBP10edge_blockPmmmmS1_mP27vertex_dictionary_structuremmmmS1_S1_S1_m_param_12];
	ld.param.u64 	%rd169, [_Z27adjacency_list_kernel_VC_LBP10edge_blockPmmmmS1_mP27vertex_dictionary_structuremmmmS1_S1_S1_m_param_13];
	ld.param.u64 	%rd166, [_Z27adjacency_list_kernel_VC_LBP10edge_blockPmmmmS1_mP27vertex_dictionary_structuremmmmS1_S1_S1_m_param_14];
	ld.param.u64 	%rd167, [_Z27adjacency_list_kernel_VC_LBP10edge_blockPmmmmS1_mP27vertex_dictionary_structuremmmmS1_S1_S1_m_param_15];
	cvta.to.global.u64 	%rd1, %rd169;
	cvta.to.global.u64 	%rd2, %rd168;
	mov.u32 	%r3, %ctaid.x;
	mov.u32 	%r4, %ntid.x;
	mov.u32 	%r5, %tid.x;
	mad.lo.s32 	%r1, %r3, %r4, %r5;
	cvt.rn.f64.u32 	%fd1, %r1;
	cvt.rn.f64.u64 	%fd2, %rd163;
	cvt.rn.f64.u64 	%fd3, %rd167;
	div.rn.f64 	%fd4, %fd2, %fd3;
	cvt.rpi.f64.f64 	%fd5, %fd4;
	setp.leu.f64 	%p2, %fd5, %fd1;
	@%p2 bra 	$L__BB18_98;
	cvt.u64.u32 	%rd170, %r1;
	mul.lo.s64 	%rd500, %rd167, %rd170;
	add.s64 	%rd171, %rd500, %rd167;
	min.u64 	%rd4, %rd171, %rd163;
	setp.ge.u64 	%p3, %rd500, %rd4;
	@%p3 bra 	$L__BB18_98;
	cvta.to.global.u64 	%rd5, %rd165;
	cvta.to.global.u64 	%rd6, %rd166;
$L__BB18_3:
	mov.u64 	%rd7, %rd500;
	ld.global.u64 	%rd174, [%rd2+408000048];
	shl.b64 	%rd175, %rd7, 3;
	add.s64 	%rd176, %rd174, %rd175;
	ld.u64 	%rd177, [%rd176];
	setp.eq.s64 	%p4, %rd177, 0;
	mov.b64 	%rd502, 0;
	@%p4 bra 	$L__BB18_5;
	ld.global.u64 	%rd178, [%rd2+408000032];
	add.s64 	%rd180, %rd178, %rd175;
	ld.u64 	%rd181, [%rd180];
	setp.eq.s64 	%p5, %rd181, 0;
	sub.s64 	%rd182, 15, %rd181;
	selp.b64 	%rd502, 0, %rd182, %p5;
$L__BB18_5:
	add.s64 	%rd184, %rd5, %rd175;
	ld.global.u64 	%rd11, [%rd184];
	add.s64 	%rd500, %rd7, 1;
	ld.global.u64 	%rd13, [%rd184+8];
	setp.le.u64 	%p6, %rd13, %rd11;
	@%p6 bra 	$L__BB18_97;
	add.s64 	%rd186, %rd6, %rd175;
	ld.global.u64 	%rd14, [%rd186];
	setp.le.u64 	%p7, %rd14, %rd502;
	@%p7 bra 	$L__BB18_56;
	sub.s64 	%rd189, %rd14, %rd502;
	cvt.rn.f64.u64 	%fd6, %rd189;
	div.rn.f64 	%fd7, %fd6, 0d402E000000000000;
	cvt.rpi.f64.f64 	%fd8, %fd7;
	cvt.rzi.u64.f64 	%rd15, %fd8;
	setp.eq.s64 	%p9, %rd15, 0;
	mov.b64 	%rd540, 0;
	@%p9 bra 	$L__BB18_57;
	ld.param.u64 	%rd498, [_Z27adjacency_list_kernel_VC_LBP10edge_blockPmmmmS1_mP27vertex_dictionary_structuremmmmS1_S1_S1_m_param_2];
	ld.global.u64 	%rd190, [d_e_queue+8];
	setp.lt.u64 	%p10, %rd190, %rd498;
	ld.global.u32 	%r6, [d_e_queue];
	setp.eq.s32 	%p11, %r6, -1;
	or.pred  	%p12, %p10, %p11;
	@%p12 bra 	$L__BB18_11;
	ld.param.u64 	%rd499, [_Z27adjacency_list_kernel_VC_LBP10edge_blockPmmmmS1_mP27vertex_dictionary_structuremmmmS1_S1_S1_m_param_5];
	cvta.to.global.u64 	%rd191, %rd499;
	shl.b64 	%rd192, %rd7, 3;
	add.s64 	%rd193, %rd191, %rd192;
	ld.global.u64 	%rd16, [%rd193];
	add.s64 	%rd194, %rd16, %rd15;
	setp.ge.u64 	%p13, %rd16, %rd194;
	@%p13 bra 	$L__BB18_11;
	cvt.u64.u32 	%rd195, %r6;
	add.s64 	%rd196, %rd16, %rd195;
	shl.b64 	%rd197, %rd196, 3;
	mov.u64 	%rd198, d_e_queue;
	add.s64 	%rd199, %rd198, %rd197;
	ld.global.u64 	%rd541, [%rd199+16];
$L__BB18_11:
	bar.sync 	0;
	ld.global.u64 	%rd200, [%rd2+408000008];
	shl.b64 	%rd201, %rd7, 3;
	add.s64 	%rd202, %rd200, %rd201;
	ld.u64 	%rd203, [%rd202];
	add.s64 	%rd204, %rd203, %rd15;
	st.u64 	[%rd202], %rd204;
	ld.global.u64 	%rd205, [%rd2+408000048];
	add.s64 	%rd206, %rd205, %rd201;
	ld.u64 	%rd207, [%rd206];
	setp.eq.s64 	%p14, %rd207, 0;
	@%p14 bra 	$L__BB18_17;
	mov.b64 	%rd526, 0;
$L__BB18_13:
	ld.global.u64 	%rd209, [%rd2+408000008];
	shl.b64 	%rd210, %rd7, 3;
	add.s64 	%rd211, %rd209, %rd210;
	ld.u64 	%rd212, [%rd211];
	sub.s64 	%rd213, %rd526, %rd15;
	add.s64 	%rd214, %rd213, %rd212;
	shl.b64 	%rd215, %rd214, 3;
	mov.u64 	%rd216, bit_string_lookup;
	add.s64 	%rd217, %rd216, %rd215;
	ld.global.u64 	%rd530, [%rd217];
	ld.global.u64 	%rd218, [%rd2+408000048];
	add.s64 	%rd219, %rd218, %rd210;
	ld.u64 	%rd527, [%rd219];
	ld.global.u64 	%rd220, [%rd2+408000040];
	add.s64 	%rd221, %rd220, %rd210;
	ld.u64 	%rd65, [%rd221];
	setp.lt.u64 	%p15, %rd530, 11;
	@%p15 bra 	$L__BB18_49;
	mov.u64 	%rd528, %rd530;
$L__BB18_15:
	and.b64  	%rd222, %rd528, 1;
	setp.eq.b64 	%p16, %rd222, 1;
	not.pred 	%p17, %p16;
	@%p17 bra 	$L__BB18_47;
	ld.u64 	%rd527, [%rd527+128];
	bra.uni 	$L__BB18_48;
$L__BB18_17:
	setp.eq.s64 	%p23, %rd15, 1;
	mov.b64 	%rd533, 0;
	mov.u64 	%rd534, %rd541;
	mov.u64 	%rd532, %rd533;
	@%p23 bra 	$L__BB18_35;
	shr.u64 	%rd19, %rd15, 1;
	add.s64 	%rd20, %rd19, -1;
	setp.eq.s64 	%p24, %rd20, 0;
	mov.b64 	%rd532, 1;
	mov.b64 	%rd515, 0;
	mov.u64 	%rd518, %rd541;
	@%p24 bra 	$L__BB18_31;
	add.s64 	%rd232, %rd19, -2;
	setp.lt.u64 	%p25, %rd232, 7;
	mov.b64 	%rd515, 0;
	@%p25 bra 	$L__BB18_22;
	mov.b64 	%rd504, 0;
$L__BB18_21:
	.pragma "nounroll";
	mad.lo.s64 	%rd234, %rd504, 152, %rd541;
	mad.lo.s64 	%rd235, %rd504, 304, %rd541;
	add.s64 	%rd236, %rd235, 152;
	st.u64 	[%rd234+128], %rd236;
	add.s64 	%rd237, %rd235, 304;
	st.u64 	[%rd234+136], %rd237;
	add.s64 	%rd238, %rd234, -152;
	st.u64 	[%rd234+144], %rd238;
	add.s64 	%rd239, %rd235, 456;
	st.u64 	[%rd234+280], %rd239;
	add.s64 	%rd240, %rd235, 608;
	st.u64 	[%rd234+288], %rd240;
	st.u64 	[%rd234+296], %rd234;
	add.s64 	%rd241, %rd235, 760;
	st.u64 	[%rd234+432], %rd241;
	add.s64 	%rd242, %rd235, 912;
	st.u64 	[%rd234+440], %rd242;
	add.s64 	%rd243, %rd234, 152;
	st.u64 	[%rd234+448], %rd243;
	add.s64 	%rd244, %rd235, 1064;
	st.u64 	[%rd234+584], %rd244;
	add.s64 	%rd245, %rd235, 1216;
	st.u64 	[%rd234+592], %rd245;
	add.s64 	%rd246, %rd234, 304;
	st.u64 	[%rd234+600], %rd246;
	add.s64 	%rd247, %rd235, 1368;
	st.u64 	[%rd234+736], %rd247;
	add.s64 	%rd248, %rd235, 1520;
	st.u64 	[%rd234+744], %rd248;
	add.s64 	%rd249, %rd234, 456;
	st.u64 	[%rd234+752], %rd249;
	add.s64 	%rd250, %rd235, 1672;
	st.u64 	[%rd234+888], %rd250;
	add.s64 	%rd251, %rd235, 1824;
	st.u64 	[%rd234+896], %rd251;
	add.s64 	%rd252, %rd234, 608;
	st.u64 	[%rd234+904], %rd252;
	add.s64 	%rd253, %rd235, 1976;
	st.u64 	[%rd234+1040], %rd253;
	add.s64 	%rd254, %rd235, 2128;
	st.u64 	[%rd234+1048], %rd254;
	add.s64 	%rd255, %rd234, 760;
	st.u64 	[%rd234+1056], %rd255;
	add.s64 	%rd514, %rd504, 7;
	add.s64 	%rd256, %rd235, 2280;
	st.u64 	[%rd234+1192], %rd256;
	add.s64 	%rd257, %rd235, 2432;
	st.u64 	[%rd234+1200], %rd257;
	add.s64 	%rd258, %rd234, 912;
	st.u64 	[%rd234+1208], %rd258;
	add.s64 	%rd504, %rd504, 8;
	and.b64  	%rd515, %rd20, -8;
	setp.ne.s64 	%p26, %rd504, %rd515;
	@%p26 bra 	$L__BB18_21;
$L__BB18_22:
	and.b64  	%rd28, %rd20, 7;
	setp.eq.s64 	%p27, %rd28, 0;
	@%p27 bra 	$L__BB18_30;
	setp.lt.u64 	%p28, %rd28, 4;
	@%p28 bra 	$L__BB18_25;
	mad.lo.s64 	%rd260, %rd515, 152, %rd541;
	mad.lo.s64 	%rd261, %rd515, 304, %rd541;
	add.s64 	%rd262, %rd261, 152;
	st.u64 	[%rd260+128], %rd262;
	add.s64 	%rd263, %rd261, 304;
	st.u64 	[%rd260+136], %rd263;
	add.s64 	%rd264, %rd260, -152;
	st.u64 	[%rd260+144], %rd264;
	add.s64 	%rd265, %rd261, 456;
	st.u64 	[%rd260+280], %rd265;
	add.s64 	%rd266, %rd261, 608;
	st.u64 	[%rd260+288], %rd266;
	st.u64 	[%rd260+296], %rd260;
	add.s64 	%rd267, %rd261, 760;
	st.u64 	[%rd260+432], %rd267;
	add.s64 	%rd268, %rd261, 912;
	st.u64 	[%rd260+440], %rd268;
	add.s64 	%rd269, %rd260, 152;
	st.u64 	[%rd260+448], %rd269;
	add.s64 	%rd514, %rd515, 3;
	add.s64 	%rd270, %rd261, 1064;
	st.u64 	[%rd260+584], %rd270;
	add.s64 	%rd271, %rd261, 1216;
	st.u64 	[%rd260+592], %rd271;
	add.s64 	%rd272, %rd260, 304;
	st.u64 	[%rd260+600], %rd272;
	add.s64 	%rd515, %rd515, 4;
$L__BB18_25:
	and.b64  	%rd34, %rd20, 3;
	setp.eq.s64 	%p29, %rd34, 0;
	@%p29 bra 	$L__BB18_30;
	setp.eq.s64 	%p30, %rd34, 1;
	@%p30 bra 	$L__BB18_28;
	mad.lo.s64 	%rd274, %rd515, 152, %rd541;
	mad.lo.s64 	%rd275, %rd515, 304, %rd541;
	add.s64 	%rd276, %rd275, 152;
	st.u64 	[%rd274+128], %rd276;
	add.s64 	%rd277, %rd275, 304;
	st.u64 	[%rd274+136], %rd277;
	add.s64 	%rd278, %rd274, -152;
	st.u64 	[%rd274+144], %rd278;
	add.s64 	%rd514, %rd515, 1;
	add.s64 	%rd279, %rd275, 456;
	st.u64 	[%rd274+280], %rd279;
	add.s64 	%rd280, %rd275, 608;
	st.u64 	[%rd274+288], %rd280;
	st.u64 	[%rd274+296], %rd274;
	add.s64 	%rd515, %rd515, 2;
$L__BB18_28:
	and.b64  	%rd281, %rd20, 1;
	setp.eq.b64 	%p31, %rd281, 1;
	not.pred 	%p32, %p31;
	@%p32 bra 	$L__BB18_30;
	mad.lo.s64 	%rd282, %rd515, 152, %rd541;
	mad.lo.s64 	%rd283, %rd515, 304, %rd541;
	add.s64 	%rd284, %rd283, 152;
	st.u64 	[%rd282+128], %rd284;
	add.s64 	%rd285, %rd283, 304;
	st.u64 	[%rd282+136], %rd285;
	add.s64 	%rd286, %rd282, -152;
	st.u64 	[%rd282+144], %rd286;
	add.s64 	%rd40, %rd515, 1;
	mov.u64 	%rd514, %rd515;
	mov.u64 	%rd515, %rd40;
$L__BB18_30:
	mad.lo.s64 	%rd518, %rd515, 152, %rd541;
	add.s64 	%rd532, %rd514, 2;
$L__BB18_31:
	and.b64  	%rd287, %rd15, 1;
	setp.eq.b64 	%p33, %rd287, 1;
	not.pred 	%p34, %p33;
	@%p34 bra 	$L__BB18_33;
	mad.lo.s64 	%rd288, %rd515, 304, %rd541;
	add.s64 	%rd289, %rd288, 152;
	st.u64 	[%rd518+128], %rd289;
	add.s64 	%rd290, %rd288, 304;
	st.u64 	[%rd518+136], %rd290;
	mad.lo.s64 	%rd291, %rd515, 152, %rd541;
	st.u64 	[%rd518+144], %rd291;
	bra.uni 	$L__BB18_34;
$L__BB18_33:
	mad.lo.s64 	%rd292, %rd515, 304, %rd541;
	add.s64 	%rd293, %rd292, 152;
	st.u64 	[%rd518+128], %rd293;
	mad.lo.s64 	%rd294, %rd515, 152, %rd541;
	st.u64 	[%rd518+144], %rd294;
$L__BB18_34:
	add.s64 	%rd533, %rd515, 1;
	mad.lo.s64 	%rd534, %rd532, 152, %rd541;
$L__BB18_35:
	setp.ge.u64 	%p35, %rd533, %rd15;
	mov.u64 	%rd540, %rd15;
	@%p35 bra 	$L__BB18_57;
	sub.s64 	%rd53, %rd15, %rd533;
	sub.s64 	%rd295, %rd533, %rd15;
	setp.gt.u64 	%p36, %rd295, -8;
	@%p36 bra 	$L__BB18_39;
	mov.b64 	%rd525, 0;
$L__BB18_38:
	.pragma "nounroll";
	mov.b64 	%rd297, 0;
	st.u64 	[%rd534+128], %rd297;
	st.u64 	[%rd534+136], %rd297;
	mad.lo.s64 	%rd298, %rd533, 152, %rd541;
	add.s64 	%rd299, %rd298, -152;
	st.u64 	[%rd534+144], %rd299;
	mad.lo.s64 	%rd300, %rd532, 152, %rd541;
	st.u64 	[%rd300+280], %rd297;
	st.u64 	[%rd300+288], %rd297;
	st.u64 	[%rd300+296], %rd298;
	st.u64 	[%rd300+432], %rd297;
	st.u64 	[%rd300+440], %rd297;
	add.s64 	%rd301, %rd298, 152;
	st.u64 	[%rd300+448], %rd301;
	st.u64 	[%rd300+584], %rd297;
	st.u64 	[%rd300+592], %rd297;
	add.s64 	%rd302, %rd298, 304;
	st.u64 	[%rd300+600], %rd302;
	st.u64 	[%rd300+736], %rd297;
	st.u64 	[%rd300+744], %rd297;
	add.s64 	%rd303, %rd298, 456;
	st.u64 	[%rd300+752], %rd303;
	st.u64 	[%rd300+888], %rd297;
	st.u64 	[%rd300+896], %rd297;
	add.s64 	%rd304, %rd298, 608;
	st.u64 	[%rd300+904], %rd304;
	st.u64 	[%rd300+1040], %rd297;
	st.u64 	[%rd300+1048], %rd297;
	add.s64 	%rd305, %rd298, 760;
	st.u64 	[%rd300+1056], %rd305;
	st.u64 	[%rd300+1192], %rd297;
	st.u64 	[%rd300+1200], %rd297;
	add.s64 	%rd306, %rd298, 912;
	st.u64 	[%rd300+1208], %rd306;
	add.s64 	%rd532, %rd532, 8;
	add.s64 	%rd534, %rd300, 1216;
	add.s64 	%rd533, %rd533, 8;
	add.s64 	%rd525, %rd525, 8;
	and.b64  	%rd307, %rd53, -8;
	setp.eq.s64 	%p37, %rd525, %rd307;
	@%p37 bra 	$L__BB18_39;
	bra.uni 	$L__BB18_38;
$L__BB18_39:
	and.b64  	%rd308, %rd53, 7;
	setp.eq.s64 	%p38, %rd308, 0;
	mov.u64 	%rd540, %rd15;
	@%p38 bra 	$L__BB18_57;
	and.b64  	%rd309, %rd53, 7;
	setp.lt.u64 	%p39, %rd309, 4;
	@%p39 bra 	$L__BB18_42;
	mov.b64 	%rd310, 0;
	st.u64 	[%rd534+128], %rd310;
	st.u64 	[%rd534+136], %rd310;
	mad.lo.s64 	%rd311, %rd533, 152, %rd541;
	add.s64 	%rd312, %rd311, -152;
	st.u64 	[%rd534+144], %rd312;
	mad.lo.s64 	%rd313, %rd532, 152, %rd541;
	st.u64 	[%rd313+280], %rd310;
	st.u64 	[%rd313+288], %rd310;
	st.u64 	[%rd313+296], %rd311;
	st.u64 	[%rd313+432], %rd310;
	st.u64 	[%rd313+440], %rd310;
	add.s64 	%rd314, %rd311, 152;
	st.u64 	[%rd313+448], %rd314;
	st.u64 	[%rd313+584], %rd310;
	st.u64 	[%rd313+592], %rd310;
	add.s64 	%rd315, %rd311, 304;
	st.u64 	[%rd313+600], %rd315;
	add.s64 	%rd532, %rd532, 4;
	add.s64 	%rd534, %rd313, 608;
	add.s64 	%rd533, %rd533, 4;
$L__BB18_42:
	and.b64  	%rd316, %rd53, 3;
	setp.eq.s64 	%p40, %rd316, 0;
	mov.u64 	%rd540, %rd15;
	@%p40 bra 	$L__BB18_57;
	and.b64  	%rd317, %rd53, 3;
	setp.eq.s64 	%p41, %rd317, 1;
	@%p41 bra 	$L__BB18_45;
	mov.b64 	%rd318, 0;
	st.u64 	[%rd534+128], %rd318;
	st.u64 	[%rd534+136], %rd318;
	mad.lo.s64 	%rd319, %rd533, 152, %rd541;
	add.s64 	%rd320, %rd319, -152;
	st.u64 	[%rd534+144], %rd320;
	mad.lo.s64 	%rd321, %rd532, 152, %rd541;
	st.u64 	[%rd321+280], %rd318;
	st.u64 	[%rd321+288], %rd318;
	st.u64 	[%rd321+296], %rd319;
	add.s64 	%rd534, %rd321, 304;
	add.s64 	%rd533, %rd533, 2;
$L__BB18_45:
	and.b64  	%rd322, %rd53, 1;
	setp.eq.b64 	%p42, %rd322, 1;
	not.pred 	%p43, %p42;
	mov.u64 	%rd540, %rd15;
	@%p43 bra 	$L__BB18_57;
	mov.b64 	%rd323, 0;
	st.u64 	[%rd534+128], %rd323;
	st.u64 	[%rd534+136], %rd323;
	mad.lo.s64 	%rd324, %rd533, 152, %rd541;
	add.s64 	%rd325, %rd324, -152;
	st.u64 	[%rd534+144], %rd325;
	mov.u64 	%rd540, %rd15;
	bra.uni 	$L__BB18_57;
$L__BB18_47:
	ld.u64 	%rd527, [%rd527+136];
$L__BB18_48:
	mul.hi.u64 	%rd223, %rd528, -3689348814741910323;
	shr.u64 	%rd530, %rd223, 3;
	setp.gt.u64 	%p18, %rd528, 109;
	mov.u64 	%rd528, %rd530;
	@%p18 bra 	$L__BB18_15;
$L__BB18_49:
	mad.lo.s64 	%rd74, %rd526, 152, %rd541;
	mov.b64 	%rd224, 0;
	st.u64 	[%rd74+128], %rd224;
	st.u64 	[%rd74+136], %rd224;
	setp.eq.s64 	%p19, %rd526, 0;
	@%p19 bra 	$L__BB18_51;
	add.s64 	%rd225, %rd74, -152;
	st.u64 	[%rd74+144], %rd225;
	bra.uni 	$L__BB18_52;
$L__BB18_51:
	st.u64 	[%rd74+144], %rd65;
$L__BB18_52:
	and.b64  	%rd226, %rd530, 1;
	setp.eq.b64 	%p20, %rd226, 1;
	not.pred 	%p21, %p20;
	@%p21 bra 	$L__BB18_54;
	st.u64 	[%rd527+128], %rd74;
	bra.uni 	$L__BB18_55;
$L__BB18_54:
	st.u64 	[%rd527+136], %rd74;
$L__BB18_55:
	add.s64 	%rd526, %rd526, 1;
	setp.eq.s64 	%p22, %rd526, %rd15;
	mov.u64 	%rd540, %rd15;
	@%p22 bra 	$L__BB18_57;
	bra.uni 	$L__BB18_13;
$L__BB18_56:
	setp.eq.s64 	%p8, %rd14, 0;
	mov.b64 	%rd540, 0;
	@%p8 bra 	$L__BB18_97;
$L__BB18_57:
	ld.global.u64 	%rd326, [%rd2+408000048];
	shl.b64 	%rd327, %rd7, 3;
	add.s64 	%rd328, %rd326, %rd327;
	ld.u64 	%rd329, [%rd328];
	setp.ne.s64 	%p44, %rd329, 0;
	@%p44 bra 	$L__BB18_59;
	ld.global.u64 	%rd342, [%rd2+408000024];
	shl.b64 	%rd343, %rd7, 2;
	add.s64 	%rd344, %rd342, %rd343;
	mov.b32 	%r7, 0;
	st.u32 	[%rd344], %r7;
	mov.b16 	%rs2, 0;
	st.u16 	[%rd541+120], %rs2;
	ld.global.u64 	%rd345, [%rd2+408000048];
	add.s64 	%rd347, %rd345, %rd327;
	st.u64 	[%rd347], %rd541;
	ld.global.u64 	%rd348, [%rd2+408000040];
	add.s64 	%rd349, %rd348, %rd327;
	st.u64 	[%rd349], %rd541;
	mov.pred 	%p118, -1;
	mov.b64 	%rd566, 0;
	mov.u64 	%rd557, %rd541;
	mov.u64 	%rd555, %rd566;
	bra.uni 	$L__BB18_61;
$L__BB18_59:
	ld.global.u64 	%rd331, [%rd2+408000032];
	shl.b64 	%rd332, %rd7, 3;
	add.s64 	%rd333, %rd331, %rd332;
	ld.u64 	%rd566, [%rd333];
	ld.global.u64 	%rd334, [%rd2+408000040];
	add.s64 	%rd335, %rd334, %rd332;
	ld.u64 	%rd557, [%rd335];
	setp.ne.s64 	%p46, %rd502, 0;
	mov.b64 	%rd555, 0;
	mov.pred 	%p118, -1;
	@%p46 bra 	$L__BB18_61;
	mov.b16 	%rs1, 0;
	st.u16 	[%rd541+120], %rs1;
	ld.global.u64 	%rd338, [%rd2+408000040];
	add.s64 	%rd340, %rd338, %rd332;
	st.u64 	[%rd340], %rd541;
	mov.b64 	%rd555, 1;
	mov.pred 	%p118, 0;
	mov.b64 	%rd566, 0;
	mov.u64 	%rd557, %rd541;
$L__BB18_61:
	sub.s64 	%rd350, %rd13, %rd11;
	and.b64  	%rd96, %rd350, 3;
	setp.eq.s64 	%p49, %rd96, 0;
	mov.u64 	%rd554, %rd11;
	@%p49 bra 	$L__BB18_77;
	shl.b64 	%rd351, %rd11, 3;
	add.s64 	%rd97, %rd1, %rd351;
	ld.global.u64 	%rd98, [%rd97];
	setp.eq.s64 	%p50, %rd98, 1000000000;
	@%p50 bra 	$L__BB18_66;
	shl.b64 	%rd352, %rd566, 3;
	add.s64 	%rd353, %rd557, %rd352;
	st.u64 	[%rd353], %rd98;
	ld.global.u64 	%rd354, [%rd2+408000024];
	shl.b64 	%rd355, %rd7, 2;
	add.s64 	%rd356, %rd354, %rd355;
	ld.u32 	%r8, [%rd356];
	add.s32 	%r9, %r8, 1;
	st.u32 	[%rd356], %r9;
	ld.u16 	%rs3, [%rd557+120];
	add.s16 	%rs4, %rs3, 1;
	st.u16 	[%rd557+120], %rs4;
	ld.global.u64 	%rd357, [%rd2+408000032];
	shl.b64 	%rd358, %rd7, 3;
	add.s64 	%rd359, %rd357, %rd358;
	ld.u64 	%rd360, [%rd359];
	add.s64 	%rd361, %rd360, 1;
	st.u64 	[%rd359], %rd361;
	add.s64 	%rd566, %rd566, 1;
	setp.lt.u64 	%p51, %rd566, 15;
	add.s64 	%rd362, %rd11, 1;
	setp.ge.u64 	%p52, %rd362, %rd13;
	setp.ge.u64 	%p53, %rd555, %rd540;
	or.pred  	%p54, %p52, %p53;
	or.pred  	%p55, %p54, %p51;
	@%p55 bra 	$L__BB18_66;
	setp.ne.s64 	%p56, %rd502, 0;
	add.s64 	%rd364, %rd557, 152;
	selp.b64 	%rd365, %rd541, %rd364, %p118;
	selp.b64 	%rd557, %rd365, %rd364, %p56;
	add.s64 	%rd555, %rd555, 1;
	setp.ge.u64 	%p57, %rd555, %rd540;
	mov.b64 	%rd566, 0;
	@%p57 bra 	$L__BB18_66;
	mov.b16 	%rs5, 0;
	st.u16 	[%rd557+120], %rs5;
	ld.global.u64 	%rd367, [%rd2+408000040];
	shl.b64 	%rd368, %rd7, 3;
	add.s64 	%rd369, %rd367, %rd368;
	st.u64 	[%rd369], %rd557;
	ld.global.u64 	%rd370, [%rd2+408000032];
	add.s64 	%rd371, %rd370, %rd368;
	mov.b64 	%rd566, 0;
	st.u64 	[%rd371], %rd566;
$L__BB18_66:
	add.s64 	%rd554, %rd11, 1;
	setp.eq.s64 	%p58, %rd96, 1;
	@%p58 bra 	$L__BB18_77;
	ld.global.u64 	%rd106, [%rd97+8];
	setp.eq.s64 	%p59, %rd106, 1000000000;
	@%p59 bra 	$L__BB18_71;
	shl.b64 	%rd372, %rd566, 3;
	add.s64 	%rd373, %rd557, %rd372;
	st.u64 	[%rd373], %rd106;
	ld.global.u64 	%rd374, [%rd2+408000024];
	shl.b64 	%rd375, %rd7, 2;
	add.s64 	%rd376, %rd374, %rd375;
	ld.u32 	%r10, [%rd376];
	add.s32 	%r11, %r10, 1;
	st.u32 	[%rd376], %r11;
	ld.u16 	%rs6, [%rd557+120];
	add.s16 	%rs7, %rs6, 1;
	st.u16 	[%rd557+120], %rs7;
	ld.global.u64 	%rd377, [%rd2+408000032];
	shl.b64 	%rd378, %rd7, 3;
	add.s64 	%rd379, %rd377, %rd378;
	ld.u64 	%rd380, [%rd379];
	add.s64 	%rd381, %rd380, 1;
	st.u64 	[%rd379], %rd381;
	add.s64 	%rd566, %rd566, 1;
	setp.lt.u64 	%p60, %rd566, 15;
	add.s64 	%rd382, %rd11, 2;
	setp.ge.u64 	%p61, %rd382, %rd13;
	setp.ge.u64 	%p62, %rd555, %rd540;
	or.pred  	%p63, %p61, %p62;
	or.pred  	%p64, %p63, %p60;
	@%p64 bra 	$L__BB18_71;
	setp.ne.s64 	%p65, %rd502, 0;
	setp.eq.s64 	%p66, %rd555, 0;
	add.s64 	%rd384, %rd557, 152;
	selp.b64 	%rd385, %rd541, %rd384, %p66;
	selp.b64 	%rd557, %rd385, %rd384, %p65;
	add.s64 	%rd555, %rd555, 1;
	setp.ge.u64 	%p67, %rd555, %rd540;
	mov.b64 	%rd566, 0;
	@%p67 bra 	$L__BB18_71;
	mov.b16 	%rs8, 0;
	st.u16 	[%rd557+120], %rs8;
	ld.global.u64 	%rd387, [%rd2+408000040];
	shl.b64 	%rd388, %rd7, 3;
	add.s64 	%rd389, %rd387, %rd388;
	st.u64 	[%rd389], %rd557;
	ld.global.u64 	%rd390, [%rd2+408000032];
	add.s64 	%rd391, %rd390, %rd388;
	mov.b64 	%rd566, 0;
	st.u64 	[%rd391], %rd566;
$L__BB18_71:
	add.s64 	%rd554, %rd11, 2;
	setp.eq.s64 	%p68, %rd96, 2;
	@%p68 bra 	$L__BB18_77;
	ld.global.u64 	%rd114, [%rd97+16];
	setp.eq.s64 	%p69, %rd114, 1000000000;
	@%p69 bra 	$L__BB18_76;
	shl.b64 	%rd392, %rd566, 3;
	add.s64 	%rd393, %rd557, %rd392;
	st.u64 	[%rd393], %rd114;
	ld.global.u64 	%rd394, [%rd2+408000024];
	shl.b64 	%rd395, %rd7, 2;
	add.s64 	%rd396, %rd394, %rd395;
	ld.u32 	%r12, [%rd396];
	add.s32 	%r13, %r12, 1;
	st.u32 	[%rd396], %r13;
	ld.u16 	%rs9, [%rd557+120];
	add.s16 	%rs10, %rs9, 1;
	st.u16 	[%rd557+120], %rs10;
	ld.global.u64 	%rd397, [%rd2+408000032];
	shl.b64 	%rd398, %rd7, 3;
	add.s64 	%rd399, %rd397, %rd398;
	ld.u64 	%rd400, [%rd399];
	add.s64 	%rd401, %rd400, 1;
	st.u64 	[%rd399], %rd401;
	add.s64 	%rd566, %rd566, 1;
	setp.lt.u64 	%p70, %rd566, 15;
	add.s64 	%rd402, %rd11, 3;
	setp.ge.u64 	%p71, %rd402, %rd13;
	setp.ge.u64 	%p72, %rd555, %rd540;
	or.pred  	%p73, %p71, %p72;
	or.pred  	%p74, %p73, %p70;
	@%p74 bra 	$L__BB18_76;
	setp.ne.s64 	%p75, %rd502, 0;
	setp.eq.s64 	%p76, %rd555, 0;
	add.s64 	%rd404, %rd557, 152;
	selp.b64 	%rd405, %rd541, %rd404, %p76;
	selp.b64 	%rd557, %rd405, %rd404, %p75;
	add.s64 	%rd555, %rd555, 1;
	setp.ge.u64 	%p77, %rd555, %rd540;
	mov.b64 	%rd566, 0;
	@%p77 bra 	$L__BB18_76;
	mov.b16 	%rs11, 0;
	st.u16 	[%rd557+120], %rs11;
	ld.global.u64 	%rd407, [%rd2+408000040];
	shl.b64 	%rd408, %rd7, 3;
	add.s64 	%rd409, %rd407, %rd408;
	st.u64 	[%rd409], %rd557;
	ld.global.u64 	%rd410, [%rd2+408000032];
	add.s64 	%rd411, %rd410, %rd408;
	mov.b64 	%rd566, 0;
	st.u64 	[%rd411], %rd566;
$L__BB18_76:
	add.s64 	%rd554, %rd11, 3;
$L__BB18_77:
	sub.s64 	%rd412, %rd11, %rd13;
	setp.gt.u64 	%p78, %rd412, -4;
	@%p78 bra 	$L__BB18_95;
$L__BB18_78:
	shl.b64 	%rd413, %rd554, 3;
	add.s64 	%rd130, %rd1, %rd413;
	ld.global.u64 	%rd131, [%rd130];
	setp.eq.s64 	%p79, %rd131, 1000000000;
	@%p79 bra 	$L__BB18_82;
	shl.b64 	%rd414, %rd566, 3;
	add.s64 	%rd415, %rd557, %rd414;
	st.u64 	[%rd415], %rd131;
	ld.global.u64 	%rd416, [%rd2+408000024];
	shl.b64 	%rd417, %rd7, 2;
	add.s64 	%rd418, %rd416, %rd417;
	ld.u32 	%r14, [%rd418];
	add.s32 	%r15, %r14, 1;
	st.u32 	[%rd418], %r15;
	ld.u16 	%rs12, [%rd557+120];
	add.s16 	%rs13, %rs12, 1;
	st.u16 	[%rd557+120], %rs13;
	ld.global.u64 	%rd419, [%rd2+408000032];
	shl.b64 	%rd420, %rd7, 3;
	add.s64 	%rd421, %rd419, %rd420;
	ld.u64 	%rd422, [%rd421];
	add.s64 	%rd423, %rd422, 1;
	st.u64 	[%rd421], %rd423;
	add.s64 	%rd566, %rd566, 1;
	setp.lt.u64 	%p80, %rd566, 15;
	add.s64 	%rd424, %rd554, 1;
	setp.ge.u64 	%p81, %rd424, %rd13;
	setp.ge.u64 	%p82, %rd555, %rd540;
	or.pred  	%p83, %p81, %p82;
	or.pred  	%p84, %p83, %p80;
	@%p84 bra 	$L__BB18_82;
	setp.ne.s64 	%p85, %rd502, 0;
	setp.eq.s64 	%p86, %rd555, 0;
	add.s64 	%rd426, %rd557, 152;
	selp.b64 	%rd427, %rd541, %rd426, %p86;
	selp.b64 	%rd557, %rd427, %rd426, %p85;
	add.s64 	%rd555, %rd555, 1;
	setp.ge.u64 	%p87, %rd555, %rd540;
	mov.b64 	%rd566, 0;
	@%p87 bra 	$L__BB18_82;
	mov.b16 	%rs14, 0;
	st.u16 	[%rd557+120], %rs14;
	ld.global.u64 	%rd429, [%rd2+408000040];
	shl.b64 	%rd430, %rd7, 3;
	add.s64 	%rd431, %rd429, %rd430;
	st.u64 	[%rd431], %rd557;
	ld.global.u64 	%rd432, [%rd2+408000032];
	add.s64 	%rd433, %rd432, %rd430;
	mov.b64 	%rd566, 0;
	st.u64 	[%rd433], %rd566;
$L__BB18_82:
	ld.global.u64 	%rd138, [%rd130+8];
	setp.eq.s64 	%p88, %rd138, 1000000000;
	@%p88 bra 	$L__BB18_86;
	shl.b64 	%rd434, %rd566, 3;
	add.s64 	%rd435, %rd557, %rd434;
	st.u64 	[%rd435], %rd138;
	ld.global.u64 	%rd436, [%rd2+408000024];
	shl.b64 	%rd437, %rd7, 2;
	add.s64 	%rd438, %rd436, %rd437;
	ld.u32 	%r16, [%rd438];
	add.s32 	%r17, %r16, 1;
	st.u32 	[%rd438], %r17;
	ld.u16 	%rs15, [%rd557+120];
	add.s16 	%rs16, %rs15, 1;
	st.u16 	[%rd557+120], %rs16;
	ld.global.u64 	%rd439, [%rd2+408000032];
	shl.b64 	%rd440, %rd7, 3;
	add.s64 	%rd441, %rd439, %rd440;
	ld.u64 	%rd442, [%rd441];
	add.s64 	%rd443, %rd442, 1;
	st.u64 	[%rd441], %rd443;
	add.s64 	%rd566, %rd566, 1;
	setp.lt.u64 	%p89, %rd566, 15;
	add.s64 	%rd444, %rd554, 2;
	setp.ge.u64 	%p90, %rd444, %rd13;
	setp.ge.u64 	%p91, %rd555, %rd540;
	or.pred  	%p92, %p90, %p91;
	or.pred  	%p93, %p92, %p89;
	@%p93 bra 	$L__BB18_86;
	setp.ne.s64 	%p94, %rd502, 0;
	setp.eq.s64 	%p95, %rd555, 0;
	add.s64 	%rd446, %rd557, 152;
	selp.b64 	%rd447, %rd541, %rd446, %p95;
	selp.b64 	%rd557, %rd447, %rd446, %p94;
	add.s64 	%rd555, %rd555, 1;
	setp.ge.u64 	%p96, %rd555, %rd540;
	mov.b64 	%rd566, 0;
	@%p96 bra 	$L__BB18_86;
	mov.b16 	%rs17, 0;
	st.u16 	[%rd557+120], %rs17;
	ld.global.u64 	%rd449, [%rd2+408000040];
	shl.b64 	%rd450, %rd7, 3;
	add.s64 	%rd451, %rd449, %rd450;
	st.u64 	[%rd451], %rd557;
	ld.global.u64 	%rd452, [%rd2+408000032];
	add.s64 	%rd453, %rd452, %rd450;
	mov.b64 	%rd566, 0;
	st.u64 	[%rd453], %rd566;
$L__BB18_86:
	ld.global.u64 	%rd145, [%rd130+16];
	setp.eq.s64 	%p97, %rd145, 1000000000;
	@%p97 bra 	$L__BB18_90;
	shl.b64 	%rd454, %rd566, 3;
	add.s64 	%rd455, %rd557, %rd454;
	st.u64 	[%rd455], %rd145;
	ld.global.u64 	%rd456, [%rd2+408000024];
	shl.b64 	%rd457, %rd7, 2;
	add.s64 	%rd458, %rd456, %rd457;
	ld.u32 	%r18, [%rd458];
	add.s32 	%r19, %r18, 1;
	st.u32 	[%rd458], %r19;
	ld.u16 	%rs18, [%rd557+120];
	add.s16 	%rs19, %rs18, 1;
	st.u16 	[%rd557+120], %rs19;
	ld.global.u64 	%rd459, [%rd2+408000032];
	shl.b64 	%rd460, %rd7, 3;
	add.s64 	%rd461, %rd459, %rd460;
	ld.u64 	%rd462, [%rd461];
	add.s64 	%rd463, %rd462, 1;
	st.u64 	[%rd461], %rd463;
	add.s64 	%rd566, %rd566, 1;
	setp.lt.u64 	%p98, %rd566, 15;
	add.s64 	%rd464, %rd554, 3;
	setp.ge.u64 	%p99, %rd464, %rd13;
	setp.ge.u64 	%p100, %rd555, %rd540;
	or.pred  	%p101, %p99, %p100;
	or.pred  	%p102, %p101, %p98;
	@%p102 bra 	$L__BB18_90;
	setp.ne.s64 	%p103, %rd502, 0;
	setp.eq.s64 	%p104, %rd555, 0;
	add.s64 	%rd466, %rd557, 152;
	selp.b64 	%rd467, %rd541, %rd466, %p104;
	selp.b64 	%rd557, %rd467, %rd466, %p103;
	add.s64 	%rd555, %rd555, 1;
	setp.ge.u64 	%p105, %rd555, %rd540;
	mov.b64 	%rd566, 0;
	@%p105 bra 	$L__BB18_90;
	mov.b16 	%rs20, 0;
	st.u16 	[%rd557+120], %rs20;
	ld.global.u64 	%rd469, [%rd2+408000040];
	shl.b64 	%rd470, %rd7, 3;
	add.s64 	%rd471, %rd469, %rd470;
	st.u64 	[%rd471], %rd557;
	ld.global.u64 	%rd472, [%rd2+408000032];
	add.s64 	%rd473, %rd472, %rd470;
	mov.b64 	%rd566, 0;
	st.u64 	[%rd473], %rd566;
$L__BB18_90:
	ld.global.u64 	%rd152, [%rd130+24];
	setp.eq.s64 	%p106, %rd152, 1000000000;
	@%p106 bra 	$L__BB18_94;
	shl.b64 	%rd474, %rd566, 3;
	add.s64 	%rd475, %rd557, %rd474;
	st.u64 	[%rd475], %rd152;
	ld.global.u64 	%rd476, [%rd2+408000024];
	shl.b64 	%rd477, %rd7, 2;
	add.s64 	%rd478, %rd476, %rd477;
	ld.u32 	%r20, [%rd478];
	add.s32 	%r21, %r20, 1;
	st.u32 	[%rd478], %r21;
	ld.u16 	%rs21, [%rd557+120];
	add.s16 	%rs22, %rs21, 1;
	st.u16 	[%rd557+120], %rs22;
	ld.global.u64 	%rd479, [%rd2+408000032];
	shl.b64 	%rd480, %rd7, 3;
	add.s64 	%rd481, %rd479, %rd480;
	ld.u64 	%rd482, [%rd481];
	add.s64 	%rd483, %rd482, 1;
	st.u64 	[%rd481], %rd483;
	add.s64 	%rd566, %rd566, 1;
	setp.lt.u64 	%p107, %rd566, 15;
	add.s64 	%rd484, %rd554, 4;
	setp.ge.u64 	%p108, %rd484, %rd13;
	setp.ge.u64 	%p109, %rd555, %rd540;
	or.pred  	%p110, %p108, %p109;
	or.pred  	%p111, %p110, %p107;
	@%p111 bra 	$L__BB18_94;
	setp.ne.s64 	%p112, %rd502, 0;
	setp.eq.s64 	%p113, %rd555, 0;
	add.s64 	%rd486, %rd557, 152;
	selp.b64 	%rd487, %rd541, %rd486, %p113;
	selp.b64 	%rd557, %rd487, %rd486, %p112;
	add.s64 	%rd555, %rd555, 1;
	setp.ge.u64 	%p114, %rd555, %rd540;
	mov.b64 	%rd566, 0;
	@%p114 bra 	$L__BB18_94;
	mov.b16 	%rs23, 0;
	st.u16 	[%rd557+120], %rs23;
	ld.global.u64 	%rd489, [%rd2+408000040];
	shl.b64 	%rd490, %rd7, 3;
	add.s64 	%rd491, %rd489, %rd490;
	st.u64 	[%rd491], %rd557;
	ld.global.u64 	%rd492, [%rd2+408000032];
	add.s64 	%rd493, %rd492, %rd490;
	mov.b64 	%rd566, 0;
	st.u64 	[%rd493], %rd566;
$L__BB18_94:
	add.s64 	%rd554, %rd554, 4;
	setp.lt.u64 	%p115, %rd554, %rd13;
	@%p115 bra 	$L__BB18_78;
$L__BB18_95:
	ld.global.u64 	%rd494, [%rd2+408000032];
	shl.b64 	%rd495, %rd7, 3;
	add.s64 	%rd160, %rd494, %rd495;
	ld.u64 	%rd496, [%rd160];
	setp.ne.s64 	%p116, %rd496, 15;
	@%p116 bra 	$L__BB18_97;
	mov.b64 	%rd497, 0;
	st.u64 	[%rd160], %rd497;
$L__BB18_97:
	setp.lt.u64 	%p117, %rd500, %rd4;
	@%p117 bra 	$L__BB18_3;
$L__BB18_98:
	ret;

}
	// .globl	_Z23batched_edge_inserts_ECP10edge_blockPmmmmS1_mP27vertex_dictionary_structuremmmmS1_S1_S1_
.visible .entry _Z23batched_edge_inserts_ECP10edge_blockPmmmmS1_mP27vertex_dictionary_structuremmmmS1_S1_S1_(
	.param .u64 .ptr .align 1 _Z23batched_edge_inserts_ECP10edge_blockPmmmmS1_mP27vertex_dictionary_structuremmmmS1_S1_S1__param_0,
	.param .u64 .ptr .align 1 _Z23batched_edge_inserts_ECP10edge_blockPmmmmS1_mP27vertex_dictionary_structuremmmmS1_S1_S1__param_1,
	.param .u64 _Z23batched_edge_inserts_ECP10edge_blockPmmmmS1_mP27vertex_dictionary_structuremmmmS1_S1_S1__param_2,
	.param .u64 _Z23batched_edge_inserts_ECP10edge_blockPmmmmS1_mP27vertex_dictionary_structuremmmmS1_S1_S1__param_3,
	.param .u64 _Z23batched_edge_inserts_ECP10edge_blockPmmmmS1_mP27vertex_dictionary_structuremmmmS1_S1_S1__param_4,
	.param .u64 .ptr .align 1 _Z23batched_edge_inserts_ECP10edge_blockPmmmmS1_mP27vertex_dictionary_structuremmmmS1_S1_S1__param_5,
	.param .u64 _Z23batched_edge_inserts_ECP10edge_blockPmmmmS1_mP27vertex_dictionary_structuremmmmS1_S1_S1__param_6,
	.param .u64 .ptr .align 1 _Z23batched_edge_inserts_ECP10edge_blockPmmmmS1_mP27vertex_dictionary_structuremmmmS1_S1_S1__param_7,
	.param .u64 _Z23batched_edge_inserts_ECP10edge_blockPmmmmS1_mP27vertex_dictionary_structuremmmmS1_S1_S1__param_8,
	.param .u64 _Z23batched_edge_inserts_ECP10edge_blockPmmmmS1_mP27vertex_dictionary_structuremmmmS1_S1_S1__param_9,
	.param .u64 _Z23batched_edge_inserts_ECP10edge_blockPmmmmS1_mP27vertex_dictionary_structuremmmmS1_S1_S1__param_10,
	.param .u64 _Z23batched_edge_inserts_ECP10edge_blockPmmmmS1_mP27vertex_dictionary_structuremmmmS1_S1_S1__param_11,
	.param .u64 .ptr .align 1 _Z23batched_edge_inserts_ECP10edge_blockPmmmmS1_mP27vertex_dictionary_structuremmmmS1_S1_S1__param_12,
	.param .u64 .ptr .align 1 _Z23batched_edge_inserts_ECP10edge_blockPmmmmS1_mP27vertex_dictionary_structuremmmmS1_S1_S1__param_13,
	.param .u64 .ptr .align 1 _Z23batched_edge_inserts_ECP10edge_blockPmmmmS1_mP27vertex_dictionary_structuremmmmS1_S1_S1__param_14
)
{
	.reg .pred 	%p<44>;
	.reg .b32 	%r<9>;
	.reg .b64 	%rd<188>;

	ld.param.u64 	%rd48, [_Z23batched_edge_inserts_ECP10edge_blockPmmmmS1_mP27vertex_dictionary_structuremmmmS1_S1_S1__param_2];
	ld.param.u64 	%rd178, [_Z23batched_edge_inserts_ECP10edge_blockPmmmmS1_mP27vertex_dictionary_structuremmmmS1_S1_S1__param_3];
	ld.param.u64 	%rd50, [_Z23batched_edge_inserts_ECP10edge_blockPmmmmS1_mP27vertex_dictionary_structuremmmmS1_S1_S1__param_5];
	ld.param.u64 	%rd54, [_Z23batched_edge_inserts_ECP10edge_blockPmmmmS1_mP27vertex_dictionary_structuremmmmS1_S1_S1__param_7];
	ld.param.u64 	%rd51, [_Z23batched_edge_inserts_ECP10edge_blockPmmmmS1_mP27vertex_dictionary_structuremmmmS1_S1_S1__param_8];
	ld.param.u64 	%rd55, [_Z23batched_edge_inserts_ECP10edge_blockPmmmmS1_mP27vertex_dictionary_structuremmmmS1_S1_S1__param_9];
	ld.param.u64 	%rd56, [_Z23batched_edge_inserts_ECP10edge_blockPmmmmS1_mP27vertex_dictionary_structuremmmmS1_S1_S1__param_12];
	ld.param.u64 	%rd52, [_Z23batched_edge_inserts_ECP10edge_blockPmmmmS1_mP27vertex_dictionary_structuremmmmS1_S1_S1__param_13];
	ld.param.u64 	%rd53, [_Z23batched_edge_inserts_ECP10edge_blockPmmmmS1_mP27vertex_dictionary_structuremmmmS1_S1_S1__param_14];
	cvta.to.global.u64 	%rd1, %rd54;
	cvta.to.global.u64 	%rd2, %rd56;
	mov.u32 	%r3, %ctaid.x;
	mov.u32 	%r4, %ntid.x;
	mov.u32 	%r5, %tid.x;
	mad.lo.s32 	%r6, %r3, %r4, %r5;
	cvt.u64.u32 	%rd3, %r6;
	setp.le.u64 	%p1, %rd55, %rd3;
	@%p1 bra 	$L__BB19_50;
	cvta.to.global.u64 	%rd57, %rd52;
	shl.b64 	%rd58, %rd3, 3;
	add.s64 	%rd59, %rd57, %rd58;
	ld.global.u64 	%rd4, [%rd59];
	setp.eq.s64 	%p2, %rd4, 1000000000;
	@%p2 bra 	$L__BB19_50;
	setp.lt.s64 	%p3, %rd178, 0;
	mov.b64 	%rd180, -1;
	@%p3 bra 	$L__BB19_8;
	mov.b64 	%rd179, 0;
$L__BB19_4:
	add.s64 	%rd62, %rd178, %rd179;
	shr.u64 	%rd180, %rd62, 1;
	shl.b64 	%rd63, %rd180, 3;
	add.s64 	%rd8, %rd2, %rd63;
	ld.global.u64 	%rd9, [%rd8];
	setp.ne.s64 	%p4, %rd9, %rd3;
	setp.ge.s64 	%p5, %rd180, %rd178;
	or.pred  	%p6, %p5, %p4;
	@%p6 bra 	$L__BB19_6;
	ld.global.u64 	%rd64, [%rd8+8];
	setp.gt.u64 	%p7, %rd64, %rd3;
	@%p7 bra 	$L__BB19_8;
$L__BB19_6:
	setp.gt.u64 	%p8, %rd9, %rd3;
	add.s64 	%rd65, %rd180, -1;
	add.s64 	%rd66, %rd180, 1;
	selp.b64 	%rd179, %rd179, %rd66, %p8;
	selp.b64 	%rd178, %rd65, %rd178, %p8;
	setp.le.s64 	%p9, %rd179, %rd178;
	@%p9 bra 	$L__BB19_4;
	add.s64 	%rd180, %rd179, -1;
$L__BB19_8:
	cvta.to.global.u64 	%rd67, %rd50;
	shl.b64 	%rd68, %rd180, 3;
	add.s64 	%rd69, %rd67, %rd68;
	ld.global.u64 	%rd70, [%rd69+8];
	ld.global.u64 	%rd14, [%rd69];
	sub.s64 	%rd15, %rd70, %rd14;
	ld.global.u64 	%rd71, [%rd1+408000048];
	add.s64 	%rd72, %rd71, %rd68;
	ld.u64 	%rd183, [%rd72];
	setp.ne.s64 	%p10, %rd183, 0;
	setp.ne.s64 	%p11, %rd51, 0;
	and.pred  	%p12, %p11, %p10;
	@%p12 bra 	$L__BB19_25;
	setp.eq.s64 	%p34, %rd15, 0;
	@%p34 bra 	$L__BB19_50;
	add.s64 	%rd129, %rd2, %rd68;
	ld.global.u64 	%rd130, [%rd129];
	sub.s64 	%rd17, %rd3, %rd130;
	mul.hi.u64 	%rd131, %rd17, -8608480567731124087;
	shr.u64 	%rd18, %rd131, 3;
	ld.global.u64 	%rd132, [d_e_queue+8];
	setp.lt.u64 	%p35, %rd132, %rd48;
	ld.global.u32 	%r8, [d_e_queue];
	setp.eq.s32 	%p36, %r8, -1;
	or.pred  	%p37, %p35, %p36;
	mov.b64 	%rd181, 0;
	@%p37 bra 	$L__BB19_12;
	cvt.u64.u32 	%rd133, %r8;
	add.s64 	%rd134, %rd14, %rd133;
	shl.b64 	%rd135, %rd134, 3;
	mov.u64 	%rd136, d_e_queue;
	add.s64 	%rd137, %rd136, %rd135;
	ld.global.u64 	%rd181, [%rd137+16];
$L__BB19_12:
	mad.lo.s64 	%rd21, %rd18, 152, %rd181;
	mul.lo.s64 	%rd140, %rd18, 15;
	sub.s64 	%rd22, %rd17, %rd140;
	setp.ne.s64 	%p38, %rd22, 0;
	@%p38 bra 	$L__BB19_24;
	shl.b64 	%rd23, %rd18, 1;
	add.s64 	%rd141, %rd23, 2;
	setp.le.u64 	%p39, %rd15, %rd141;
	@%p39 bra 	$L__BB19_15;
	mad.lo.s64 	%rd147, %rd18, 152, %rd21;
	add.s64 	%rd148, %rd147, 152;
	st.u64 	[%rd21+128], %rd148;
	add.s64 	%rd149, %rd147, 304;
	st.u64 	[%rd21+136], %rd149;
	bra.uni 	$L__BB19_18;
$L__BB19_15:
	add.s64 	%rd142, %rd23, 1;
	setp.le.u64 	%p40, %rd15, %rd142;
	@%p40 bra 	$L__BB19_17;
	mad.lo.s64 	%rd144, %rd18, 152, %rd21;
	add.s64 	%rd145, %rd144, 152;
	st.u64 	[%rd21+128], %rd145;
	mov.b64 	%rd146, 0;
	st.u64 	[%rd21+136], %rd146;
	bra.uni 	$L__BB19_18;
$L__BB19_17:
	mov.b64 	%rd143, 0;
	st.u64 	[%rd21+128], %rd143;
	st.u64 	[%rd21+136], %rd143;
$L__BB19_18:
	setp.lt.u64 	%p41, %rd17, 15;
	@%p41 bra 	$L__BB19_20;
	add.s64 	%rd150, %rd21, -152;
	st.u64 	[%rd21+144], %rd150;
	bra.uni 	$L__BB19_24;
$L__BB19_20:
	setp.ne.s64 	%p42, %rd17, 0;
	@%p42 bra 	$L__BB19_24;
	setp.ne.s64 	%p43, %rd51, 0;
	cvta.to.global.u64 	%rd151, %rd53;
	add.s64 	%rd24, %rd151, %rd68;
	@%p43 bra 	$L__BB19_23;
	ld.global.u64 	%rd153, [%rd24];
	ld.global.u64 	%rd154, [%rd1+408000024];
	shl.b64 	%rd155, %rd180, 2;
	add.s64 	%rd156, %rd154, %rd155;
	st.u32 	[%rd156], %rd153;
$L__BB19_23:
	ld.global.u64 	%rd157, [%rd1+408000048];
	add.s64 	%rd159, %rd157, %rd68;
	st.u64 	[%rd159], %rd181;
	ld.global.u64 	%rd160, [%rd1];
	add.s64 	%rd161, %rd160, %rd68;
	add.s64 	%rd162, %rd180, 1;
	st.u64 	[%rd161], %rd162;
	ld.global.u64 	%rd163, [%rd1+408000008];
	add.s64 	%rd164, %rd163, %rd68;
	st.u64 	[%rd164], %rd15;
	mad.lo.s64 	%rd165, %rd15, 152, %rd181;
	add.s64 	%rd166, %rd165, -152;
	ld.global.u64 	%rd167, [%rd1+408000040];
	add.s64 	%rd168, %rd167, %rd68;
	st.u64 	[%rd168], %rd166;
	ld.global.u64 	%rd169, [%rd24];
	mul.hi.u64 	%rd170, %rd169, -8608480567731124087;
	shr.u64 	%rd171, %rd170, 3;
	mul.lo.s64 	%rd172, %rd171, 15;
	sub.s64 	%rd173, %rd169, %rd172;
	ld.global.u64 	%rd174, [%rd1+408000032];
	add.s64 	%rd175, %rd174, %rd68;
	st.u64 	[%rd175], %rd173;
$L__BB19_24:
	shl.b64 	%rd176, %rd22, 3;
	add.s64 	%rd177, %rd21, %rd176;
	st.u64 	[%rd177], %rd4;
	bra.uni 	$L__BB19_50;
$L__BB19_25:
	ld.global.u64 	%rd73, [%rd1+408000032];
	add.s64 	%rd75, %rd73, %rd68;
	ld.u64 	%rd25, [%rd75];
	setp.eq.s64 	%p13, %rd25, 0;
	sub.s64 	%rd76, 15, %rd25;
	selp.b64 	%rd26, 0, %rd76, %p13;
	add.s64 	%rd77, %rd2, %rd68;
	ld.global.u64 	%rd78, [%rd77];
	sub.s64 	%rd27, %rd3, %rd78;
	setp.lt.u64 	%p14, %rd27, %rd26;
	setp.eq.s64 	%p15, %rd15, 0;
	or.pred  	%p16, %p14, %p15;
	@%p16 bra 	$L__BB19_48;
	ld.global.u64 	%rd87, [%rd1+408000008];
	add.s64 	%rd89, %rd87, %rd68;
	ld.u64 	%rd28, [%rd89];
	sub.s64 	%rd29, %rd27, %rd26;
	mul.hi.u64 	%rd90, %rd29, -8608480567731124087;
	shr.u64 	%rd30, %rd90, 3;
	ld.global.u64 	%rd91, [d_e_queue+8];
	setp.lt.u64 	%p20, %rd91, %rd48;
	ld.global.u32 	%r7, [d_e_queue];
	setp.eq.s32 	%p21, %r7, -1;
	or.pred  	%p22, %p20, %p21;
	mov.b64 	%rd182, 0;
	@%p22 bra 	$L__BB19_28;
	cvt.u64.u32 	%rd92, %r7;
	add.s64 	%rd93, %rd14, %rd92;
	shl.b64 	%rd94, %rd93, 3;
	mov.u64 	%rd95, d_e_queue;
	add.s64 	%rd96, %rd95, %rd94;
	ld.global.u64 	%rd182, [%rd96+16];
$L__BB19_28:
	mad.lo.s64 	%rd33, %rd30, 152, %rd182;
	mul.lo.s64 	%rd99, %rd30, 15;
	sub.s64 	%rd34, %rd29, %rd99;
	setp.ne.s64 	%p23, %rd34, 0;
	@%p23 bra 	$L__BB19_47;
	add.s64 	%rd35, %rd30, %rd28;
	ld.global.u64 	%rd100, [%rd1+408000040];
	add.s64 	%rd102, %rd100, %rd68;
	ld.u64 	%rd36, [%rd102];
	add.s64 	%rd103, %rd28, -1;
	add.s64 	%rd37, %rd103, %rd15;
	shl.b64 	%rd104, %rd103, 1;
	add.s64 	%rd105, %rd104, 2;
	setp.gt.u64 	%p24, %rd35, %rd105;
	@%p24 bra 	$L__BB19_39;
	shl.b64 	%rd106, %rd35, 3;
	mov.u64 	%rd107, bit_string_lookup;
	add.s64 	%rd108, %rd107, %rd106;
	ld.global.u64 	%rd186, [%rd108];
	setp.lt.u64 	%p25, %rd186, 11;
	@%p25 bra 	$L__BB19_36;
	mov.u64 	%rd184, %rd186;
$L__BB19_32:
	and.b64  	%rd109, %rd184, 1;
	setp.eq.b64 	%p26, %rd109, 1;
	not.pred 	%p27, %p26;
	@%p27 bra 	$L__BB19_34;
	ld.u64 	%rd183, [%rd183+128];
	bra.uni 	$L__BB19_35;
$L__BB19_34:
	ld.u64 	%rd183, [%rd183+136];
$L__BB19_35:
	mul.hi.u64 	%rd110, %rd184, -3689348814741910323;
	shr.u64 	%rd186, %rd110, 3;
	setp.gt.u64 	%p28, %rd184, 109;
	mov.u64 	%rd184, %rd186;
	@%p28 bra 	$L__BB19_32;
$L__BB19_36:
	and.b64  	%rd111, %rd186, 1;
	setp.eq.b64 	%p29, %rd111, 1;
	not.pred 	%p30, %p29;
	@%p30 bra 	$L__BB19_38;
	st.u64 	[%rd183+128], %rd33;
	bra.uni 	$L__BB19_39;
$L__BB19_38:
	st.u64 	[%rd183+136], %rd33;
$L__BB19_39:
	setp.lt.u64 	%p31, %rd29, 15;
	@%p31 bra 	$L__BB19_41;
	add.s64 	%rd112, %rd33, -152;
	st.u64 	[%rd33+144], %rd112;
	bra.uni 	$L__BB19_42;
$L__BB19_41:
	st.u64 	[%rd33+144], %rd36;
$L__BB19_42:
	shl.b64 	%rd47, %rd35, 1;
	add.s64 	%rd113, %rd47, 2;
	setp.gt.u64 	%p32, %rd113, %rd37;
	@%p32 bra 	$L__BB19_44;
	mad.lo.s64 	%rd114, %rd35, 304, %rd33;
	neg.s64 	%rd115, %rd35;
	mad.lo.s64 	%rd116, %rd115, 152, %rd114;
	add.s64 	%rd117, %rd116, 152;
	st.u64 	[%rd33+128], %rd117;
	add.s64 	%rd118, %rd116, 304;
	st.u64 	[%rd33+136], %rd118;
	bra.uni 	$L__BB19_47;
$L__BB19_44:
	setp.ge.u64 	%p33, %rd47, %rd37;
	@%p33 bra 	$L__BB19_46;
	mad.lo.s64 	%rd120, %rd35, 304, %rd33;
	neg.s64 	%rd121, %rd35;
	mad.lo.s64 	%rd122, %rd121, 152, %rd120;
	add.s64 	%rd123, %rd122, 152;
	st.u64 	[%rd33+128], %rd123;
	mov.b64 	%rd124, 0;
	st.u64 	[%rd33+136], %rd124;
	bra.uni 	$L__BB19_47;
$L__BB19_46:
	mov.b64 	%rd119, 0;
	st.u64 	[%rd33+128], %rd119;
	st.u64 	[%rd33+136], %rd119;
$L__BB19_47:
	shl.b64 	%rd125, %rd34, 3;
	add.s64 	%rd126, %rd33, %rd125;
	st.u64 	[%rd126], %rd4;
	bra.uni 	$L__BB19_50;
$L__BB19_48:
	setp.ge.u64 	%p17, %rd27, %rd26;
	setp.eq.s64 	%p18, %rd26, 15;
	or.pred  	%p19, %p17, %p18;
	@%p19 bra 	$L__BB19_50;
	add.s64 	%rd79, %rd27, %rd25;
	ld.global.u64 	%rd80, [%rd1+408000040];
	add.s64 	%rd82, %rd80, %rd68;
	ld.u64 	%rd83, [%rd82];
	shl.b64 	%rd84, %rd79, 3;
	add.s64 	%rd85, %rd83, %rd84;
	st.u64 	[%rd85], %rd4;
$L__BB19_50:
	ret;

}
	// .globl	_Z38batched_edge_inserts_EC_postprocessingP27vertex_dictionary_structuremmPmS1_S1_S1_
.visible .entry _Z38batched_edge_inserts_EC_postprocessingP27vertex_dictionary_structuremmPmS1_S1_S1_(
	.param .u64 .ptr .align 1 _Z38batched_edge_inserts_EC_postprocessingP27vertex_dictionary_structuremmPmS1_S1_S1__param_0,
	.param .u64 _Z38batched_edge_inserts_EC_postprocessingP27vertex_dictionary_structuremmPmS1_S1_S1__param_1,
	.param .u64 _Z38batched_edge_inserts_EC_postprocessingP27vertex_dictionary_structuremmPmS1_S1_S1__param_2,
	.param .u64 .ptr .align 1 _Z38batched_edge_inserts_EC_postprocessingP27vertex_dictionary_structuremmPmS1_S1_S1__param_3,
	.param .u64 .ptr .align 1 _Z38batched_edge_inserts_EC_postprocessingP27vertex_dictionary_structuremmPmS1_S1_S1__param_4,
	.param .u64 .ptr .align 1 _Z38batched_edge_inserts_EC_postprocessingP27vertex_dictionary_structuremmPmS1_S1_S1__param_5,
	.param .u64 .ptr .align 1 _Z38batched_edge_inserts_EC_postprocessingP27vertex_dictionary_structuremmPmS1_S1_S1__param_6
)
{
	.reg .pred 	%p<17>;
	.reg .b32 	%r<11>;
	.reg .b64 	%rd<91>;

	ld.param.u64 	%rd25, [_Z38batched_edge_inserts_EC_postprocessingP27vertex_dictionary_structuremmPmS1_S1_S1__param_0];
	ld.param.u64 	%rd23, [_Z38batched_edge_inserts_EC_postprocessingP27vertex_dictionary_structuremmPmS1_S1_S1__param_1];
	ld.param.u64 	%rd26, [_Z38batched_edge_inserts_EC_postprocessingP27vertex_dictionary_structuremmPmS1_S1_S1__param_2];
	ld.param.u64 	%rd27, [_Z38batched_edge_inserts_EC_postprocessingP27vertex_dictionary_structuremmPmS1_S1_S1__param_3];
	ld.param.u64 	%rd24, [_Z38batched_edge_inserts_EC_postprocessingP27vertex_dictionary_structuremmPmS1_S1_S1__param_4];
	ld.param.u64 	%rd28, [_Z38batched_edge_inserts_EC_postprocessingP27vertex_dictionary_structuremmPmS1_S1_S1__param_5];
	ld.param.u64 	%rd29, [_Z38batched_edge_inserts_EC_postprocessingP27vertex_dictionary_structuremmPmS1_S1_S1__param_6];
	cvta.to.global.u64 	%rd1, %rd28;
	cvta.to.global.u64 	%rd2, %rd25;
	cvta.to.global.u64 	%rd3, %rd29;
	cvta.to.global.u64 	%rd4, %rd27;
	mov.u32 	%r2, %ctaid.x;
	mov.u32 	%r3, %ntid.x;
	mov.u32 	%r4, %tid.x;
	mad.lo.s32 	%r5, %r2, %r3, %r4;
	cvt.u64.u32 	%rd5, %r5;
	setp.le.u64 	%p1, %rd26, %rd5;
	@%p1 bra 	$L__BB20_16;
	cvta.to.global.u64 	%rd30, %rd24;
	shl.b64 	%rd31, %rd5, 3;
	add.s64 	%rd32, %rd30, %rd31;
	ld.global.u64 	%rd33, [%rd32];
	setp.eq.s64 	%p2, %rd33, 1000000000;
	@%p2 bra 	$L__BB20_16;
	add.s64 	%rd87, %rd23, -1;
	setp.lt.s64 	%p3, %rd87, 0;
	mov.b64 	%rd89, -1;
	@%p3 bra 	$L__BB20_8;
	mov.b64 	%rd88, 0;
$L__BB20_4:
	add.s64 	%rd36, %rd87, %rd88;
	shr.u64 	%rd89, %rd36, 1;
	shl.b64 	%rd37, %rd89, 3;
	add.s64 	%rd10, %rd4, %rd37;
	ld.global.u64 	%rd11, [%rd10];
	setp.ne.s64 	%p4, %rd11, %rd5;
	setp.ge.s64 	%p5, %rd89, %rd87;
	or.pred  	%p6, %p5, %p4;
	@%p6 bra 	$L__BB20_6;
	ld.global.u64 	%rd38, [%rd10+8];
	setp.gt.u64 	%p7, %rd38, %rd5;
	@%p7 bra 	$L__BB20_8;
$L__BB20_6:
	setp.gt.u64 	%p8, %rd11, %rd5;
	add.s64 	%rd39, %rd89, -1;
	add.s64 	%rd40, %rd89, 1;
	selp.b64 	%rd88, %rd88, %rd40, %p8;
	selp.b64 	%rd87, %rd39, %rd87, %p8;
	setp.le.s64 	%p9, %rd88, %rd87;
	@%p9 bra 	$L__BB20_4;
	add.s64 	%rd89, %rd88, -1;
$L__BB20_8:
	shl.b64 	%rd41, %rd89, 3;
	add.s64 	%rd42, %rd3, %rd41;
	ld.global.u64 	%rd43, [%rd42+8];
	ld.global.u64 	%rd16, [%rd42];
	sub.s64 	%rd17, %rd43, %rd16;
	add.s64 	%rd44, %rd4, %rd41;
	ld.global.u64 	%rd45, [%rd44];
	setp.ne.s64 	%p10, %rd45, %rd5;
	@%p10 bra 	$L__BB20_16;
	shl.b64 	%rd47, %rd23, 3;
	add.s64 	%rd48, %rd3, %rd47;
	ld.global.u64 	%rd49, [%rd48];
	ld.global.u64 	%rd50, [d_e_queue+8];
	setp.lt.u64 	%p11, %rd50, %rd49;
	ld.global.u32 	%r6, [d_e_queue];
	setp.eq.s32 	%p12, %r6, -1;
	or.pred  	%p13, %p11, %p12;
	mov.b64 	%rd90, 0;
	@%p13 bra 	$L__BB20_11;
	cvt.u64.u32 	%rd51, %r6;
	add.s64 	%rd52, %rd16, %rd51;
	shl.b64 	%rd53, %rd52, 3;
	mov.u64 	%rd54, d_e_queue;
	add.s64 	%rd55, %rd54, %rd53;
	ld.global.u64 	%rd90, [%rd55+16];
$L__BB20_11:
	ld.global.u64 	%rd56, [%rd2+408000024];
	shl.b64 	%rd57, %rd89, 2;
	add.s64 	%rd20, %rd56, %rd57;
	ld.u32 	%r7, [%rd20];
	setp.eq.s32 	%p14, %r7, 0;
	@%p14 bra 	$L__BB20_15;
	ld.global.u64 	%rd58, [%rd2+408000032];
	add.s64 	%rd60, %rd58, %rd41;
	ld.u64 	%rd21, [%rd60];
	ld.global.u64 	%rd61, [%rd2+408000008];
	add.s64 	%rd62, %rd61, %rd41;
	ld.u64 	%rd63, [%rd62];
	add.s64 	%rd64, %rd63, %rd17;
	st.u64 	[%rd62], %rd64;
	add.s64 	%rd22, %rd1, %rd41;
	ld.global.u32 	%r8, [%rd22];
	ld.global.u64 	%rd65, [%rd2+408000024];
	add.s64 	%rd67, %rd65, %rd57;
	ld.u32 	%r9, [%rd67];
	add.s32 	%r10, %r9, %r8;
	st.u32 	[%rd67], %r10;
	setp.eq.s64 	%p15, %rd17, 0;
	@%p15 bra 	$L__BB20_14;
	mad.lo.s64 	%rd68, %rd17, 152, %rd90;
	add.s64 	%rd69, %rd68, -152;
	ld.global.u64 	%rd70, [%rd2+408000040];
	add.s64 	%rd72, %rd70, %rd41;
	st.u64 	[%rd72], %rd69;
$L__BB20_14:
	ld.global.u64 	%rd73, [%rd22];
	add.s64 	%rd74, %rd21, -15;
	setp.eq.s64 	%p16, %rd21, 0;
	selp.b64 	%rd75, 0, %rd74, %p16;
	add.s64 	%rd76, %rd73, %rd75;
	mul.hi.u64 	%rd77, %rd76, -8608480567731124087;
	shr.u64 	%rd78, %rd77, 3;
	mul.lo.s64 	%rd79, %rd78, 15;
	sub.s64 	%rd80, %rd76, %rd79;
	ld.global.u64 	%rd81, [%rd2+408000032];
	add.s64 	%rd83, %rd81, %rd41;
	st.u64 	[%rd83], %rd80;
	bra.uni 	$L__BB20_16;
$L__BB20_15:
	add.s64 	%rd85, %rd1, %rd41;
	ld.global.u64 	%rd86, [%rd85];
	st.u32 	[%rd20], %rd86;
$L__BB20_16:
	ret;

}
	// .globl	_Z22copy_vertex_dictionaryP27vertex_dictionary_structurePmS1_PjS1_PP10edge_blockS5_m
.visible .entry _Z22copy_vertex_dictionaryP27vertex_dictionary_structurePmS1_PjS1_PP10edge_blockS5_m(
	.param .u64 .ptr .align 1 _Z22copy_vertex_dictionaryP27vertex_dictionary_structurePmS1_PjS1_PP10edge_blockS5_m_param_0,
	.param .u64 .ptr .align 1 _Z22copy_vertex_dictionaryP27vertex_dictionary_structurePmS1_PjS1_PP10edge_blockS5_m_param_1,
	.param .u64 .ptr .align 1 _Z22copy_vertex_dictionaryP27vertex_dictionary_structurePmS1_PjS1_PP10edge_blockS5_m_param_2,
	.param .u64 .ptr .align 1 _Z22copy_vertex_dictionaryP27vertex_dictionary_structurePmS1_PjS1_PP10edge_blockS5_m_param_3,
	.param .u64 .ptr .align 1 _Z22copy_vertex_dictionaryP27vertex_dictionary_structurePmS1_PjS1_PP10edge_blockS5_m_param_4,
	.param .u64 .ptr .align 1 _Z22copy_vertex_dictionaryP27vertex_dictionary_structurePmS1_PjS1_PP10edge_blockS5_m_param_5,
	.param .u64 .ptr .align 1 _Z22copy_vertex_dictionaryP27vertex_dictionary_structurePmS1_PjS1_PP10edge_blockS5_m_param_6,
	.param .u64 _Z22copy_vertex_dictionaryP27vertex_dictionary_structurePmS1_PjS1_PP10edge_blockS5_m_param_7
)
{
	.reg .pred 	%p<4>;
	.reg .b32 	%r<6>;
	.reg .b64 	%rd<45>;

	ld.param.u64 	%rd11, [_Z22copy_vertex_dictionaryP27vertex_dictionary_structurePmS1_PjS1_PP10edge_blockS5_m_param_0];
	ld.param.u64 	%rd5, [_Z22copy_vertex_dictionaryP27vertex_dictionary_structurePmS1_PjS1_PP10edge_blockS5_m_param_1];
	ld.param.u64 	%rd6, [_Z22copy_vertex_dictionaryP27vertex_dictionary_structurePmS1_PjS1_PP10edge_blockS5_m_param_2];
	ld.param.u64 	%rd7, [_Z22copy_vertex_dictionaryP27vertex_dictionary_structurePmS1_PjS1_PP10edge_blockS5_m_param_3];
	ld.param.u64 	%rd8, [_Z22copy_vertex_dictionaryP27vertex_dictionary_structurePmS1_PjS1_PP10edge_blockS5_m_param_4];
	ld.param.u64 	%rd9, [_Z22copy_vertex_dictionaryP27vertex_dictionary_structurePmS1_PjS1_PP10edge_blockS5_m_param_5];
	ld.param.u64 	%rd10, [_Z22copy_vertex_dictionaryP27vertex_dictionary_structurePmS1_PjS1_PP10edge_blockS5_m_param_6];
	ld.param.u64 	%rd12, [_Z22copy_vertex_dictionaryP27vertex_dictionary_structurePmS1_PjS1_PP10edge_blockS5_m_param_7];
	cvta.to.global.u64 	%rd1, %rd11;
	mov.u32 	%r1, %ntid.x;
	mov.u32 	%r2, %ctaid.x;
	mov.u32 	%r3, %tid.x;
	mad.lo.s32 	%r4, %r1, %r2, %r3;
	cvt.u64.u32 	%rd2, %r4;
	setp.le.u64 	%p1, %rd12, %rd2;
	@%p1 bra 	$L__BB21_5;
	cvta.to.global.u64 	%rd13, %rd5;
	cvta.to.global.u64 	%rd14, %rd6;
	cvta.to.global.u64 	%rd15, %rd7;
	cvta.to.global.u64 	%rd16, %rd8;
	ld.global.u64 	%rd17, [%rd1];
	shl.b64 	%rd18, %rd2, 3;
	add.s64 	%rd19, %rd17, %rd18;
	ld.u64 	%rd20, [%rd19];
	add.s64 	%rd21, %rd13, %rd18;
	st.global.u64 	[%rd21], %rd20;
	ld.global.u64 	%rd22, [%rd1+408000008];
	add.s64 	%rd23, %rd22, %rd18;
	ld.u64 	%rd24, [%rd23];
	add.s64 	%rd25, %rd14, %rd18;
	st.global.u64 	[%rd25], %rd24;
	ld.global.u64 	%rd26, [%rd1+408000024];
	shl.b64 	%rd27, %rd2, 2;
	add.s64 	%rd28, %rd26, %rd27;
	ld.u32 	%r5, [%rd28];
	add.s64 	%rd29, %rd15, %rd27;
	st.global.u32 	[%rd29], %r5;
	ld.global.u64 	%rd30, [%rd1+408000032];
	add.s64 	%rd31, %rd30, %rd18;
	ld.u64 	%rd32, [%rd31];
	add.s64 	%rd33, %rd16, %rd18;
	st.global.u64 	[%rd33], %rd32;
	ld.global.u64 	%rd34, [%rd1+408000040];
	add.s64 	%rd35, %rd34, %rd18;
	ld.u64 	%rd3, [%rd35];
	setp.eq.s64 	%p2, %rd3, 0;
	@%p2 bra 	$L__BB21_3;
	cvta.to.global.u64 	%rd36, %rd9;
	add.s64 	%rd38, %rd36, %rd18;
	st.global.u64 	[%rd38], %rd3;
$L__BB21_3:
	ld.global.u64 	%rd39, [%rd1+408000048];
	add.s64 	%rd41, %rd39, %rd18;
	ld.u64 	%rd4, [%rd41];
	setp.eq.s64 	%p3, %rd4, 0;
	@%p3 bra 	$L__BB21_5;
	cvta.to.global.u64 	%rd42, %rd10;
	add.s64 	%rd44, %rd42, %rd18;
	st.global.u64 	[%rd44], %rd4;
$L__BB21_5:
	ret;

}
	// .globl	_Z37copy_vertex_dictionary_postprocessingP27vertex_dictionary_structurePmS1_PjS1_PP10edge_blockS5_m
.visible .entry _Z37copy_vertex_dictionary_postprocessingP27vertex_dictionary_structurePmS1_PjS1_PP10edge_blockS5_m(
	.param .u64 .ptr .align 1 _Z37copy_vertex_dictionary_postprocessingP27vertex_dictionary_structurePmS1_PjS1_PP10edge_blockS5_m_param_0,
	.param .u64 .ptr .align 1 _Z37copy_vertex_dictionary_postprocessingP27vertex_dictionary_structurePmS1_PjS1_PP10edge_blockS5_m_param_1,
	.param .u64 .ptr .align 1 _Z37copy_vertex_dictionary_postprocessingP27vertex_dictionary_structurePmS1_PjS1_PP10edge_blockS5_m_param_2,
	.param .u64 .ptr .align 1 _Z37copy_vertex_dictionary_postprocessingP27vertex_dictionary_structurePmS1_PjS1_PP10edge_blockS5_m_param_3,
	.param .u64 .ptr .align 1 _Z37copy_vertex_dictionary_postprocessingP27vertex_dictionary_structurePmS1_PjS1_PP10edge_blockS5_m_param_4,
	.param .u64 .ptr .align 1 _Z37copy_vertex_dictionary_postprocessingP27vertex_dictionary_structurePmS1_PjS1_PP10edge_blockS5_m_param_5,
	.param .u64 .ptr .align 1 _Z37copy_vertex_dictionary_postprocessingP27vertex_dictionary_structurePmS1_PjS1_PP10edge_blockS5_m_param_6,
	.param .u64 _Z37copy_vertex_dictionary_postprocessingP27vertex_dictionary_structurePmS1_PjS1_PP10edge_blockS5_m_param_7
)
{
	.reg .b64 	%rd<9>;

	ld.param.u64 	%rd1, [_Z37copy_vertex_dictionary_postprocessingP27vertex_dictionary_structurePmS1_PjS1_PP10edge_blockS5_m_param_0];
	ld.param.u64 	%rd2, [_Z37copy_vertex_dictionary_postprocessingP27vertex_dictionary_structurePmS1_PjS1_PP10edge_blockS5_m_param_1];
	ld.param.u64 	%rd3, [_Z37copy_vertex_dictionary_postprocessingP27vertex_dictionary_structurePmS1_PjS1_PP10edge_blockS5_m_param_2];
	ld.param.u64 	%rd4, [_Z37copy_vertex_dictionary_postprocessingP27vertex_dictionary_structurePmS1_PjS1_PP10edge_blockS5_m_param_3];
	ld.param.u64 	%rd5, [_Z37copy_vertex_dictionary_postprocessingP27vertex_dictionary_structurePmS1_PjS1_PP10edge_blockS5_m_param_4];
	ld.param.u64 	%rd6, [_Z37copy_vertex_dictionary_postprocessingP27vertex_dictionary_structurePmS1_PjS1_PP10edge_blockS5_m_param_5];
	ld.param.u64 	%rd7, [_Z37copy_vertex_dictionary_postprocessingP27vertex_dictionary_structurePmS1_PjS1_PP10edge_blockS5_m_param_6];
	cvta.to.global.u64 	%rd8, %rd1;
	st.global.u64 	[%rd8], %rd2;
	st.global.u64 	[%rd8+408000008], %rd3;
	st.global.u64 	[%rd8+408000024], %rd4;
	st.global.u64 	[%rd8+408000032], %rd5;
	st.global.u64 	[%rd8+408000040], %rd6;
	st.global.u64 	[%rd8+408000048], %rd7;
	ret;

}
	// .globl	_Z20vertex_insert_kernelP27vertex_dictionary_structuremmPm
.visible .entry _Z20vertex_insert_kernelP27vertex_dictionary_structuremmPm(
	.param .u64 .ptr .align 1 _Z20vertex_insert_kernelP27vertex_dictionary_structuremmPm_param_0,
	.param .u64 _Z20vertex_insert_kernelP27vertex_dictionary_structuremmPm_param_1,
	.param .u64 _Z20vertex_insert_kernelP27vertex_dictionary_structuremmPm_param_2,
	.param .u64 .ptr .align 1 _Z20vertex_insert_kernelP27vertex_dictionary_structuremmPm_param_3
)
{
	.reg .pred 	%p<2>;
	.reg .b32 	%r<5>;
	.reg .b64 	%rd<14>;

	ld.param.u64 	%rd2, [_Z20vertex_insert_kernelP27vertex_dictionary_structuremmPm_param_0];
	ld.param.u64 	%rd4, [_Z20vertex_insert_kernelP27vertex_dictionary_structuremmPm_param_2];
	ld.param.u64 	%rd3, [_Z20vertex_insert_kernelP27vertex_dictionary_structuremmPm_param_3];
	mov.u32 	%r1, %ntid.x;
	mov.u32 	%r2, %ctaid.x;
	mov.u32 	%r3, %tid.x;
	mad.lo.s32 	%r4, %r1, %r2, %r3;
	cvt.u64.u32 	%rd1, %r4;
	setp.le.u64 	%p1, %rd4, %rd1;
	@%p1 bra 	$L__BB23_2;
	cvta.to.global.u64 	%rd5, %rd3;
	cvta.to.global.u64 	%rd6, %rd2;
	shl.b64 	%rd7, %rd1, 3;
	add.s64 	%rd8, %rd5, %rd7;
	ld.global.u64 	%rd9, [%rd8];
	ld.global.u64 	%rd10, [%rd6];
	cvta.to.global.u64 	%rd11, %rd10;
	shl.b64 	%rd12, %rd9, 3;
	add.s64 	%rd13, %rd11, %rd12;
	st.global.u64 	[%rd13+-8], %rd9;
$L__BB23_2:
	ret;

}
	// .globl	_Z35vertex_insert_kernel_postprocessingP27vertex_dictionary_structurem
.visible .entry _Z35vertex_insert_kernel_postprocessingP27vertex_dictionary_structurem(
	.param .u64 .ptr .align 1 _Z35vertex_insert_kernel_postprocessingP27vertex_dictionary_structurem_param_0,
	.param .u64 _Z35vertex_insert_kernel_postprocessingP27vertex_dictionary_structurem_param_1
)
{
	.reg .b64 	%rd<6>;

	ld.param.u64 	%rd1, [_Z35vertex_insert_kernel_postprocessingP27vertex_dictionary_structurem_param_0];
	ld.param.u64 	%rd2, [_Z35vertex_insert_kernel_postprocessingP27vertex_dictionary_structurem_param_1];
	cvta.to.global.u64 	%rd3, %rd1;
	ld.global.u64 	%rd4, [%rd3+408000016];
	add.s64 	%rd5, %rd4, %rd2;
	st.global.u64 	[%rd3+408000016], %rd5;
	ret;

}
	// .globl	_Z29vertex_delete_kernel_directedP27vertex_dictionary_structuremmPm
.visible .entry _Z29vertex_delete_kernel_directedP27vertex_dictionary_structuremmPm(
	.param .u64 .ptr .align 1 _Z29vertex_delete_kernel_directedP27vertex_dictionary_structuremmPm_param_0,
	.param .u64 _Z29vertex_delete_kernel_directedP27vertex_dictionary_structuremmPm_param_1,
	.param .u64 _Z29vertex_delete_kernel_directedP27vertex_dictionary_structuremmPm_param_2,
	.param .u64 .ptr .align 1 _Z29vertex_delete_kernel_directedP27vertex_dictionary_structuremmPm_param_3
)
{
	.reg .pred 	%p<22>;
	.reg .b32 	%r<9>;
	.reg .b64 	%rd<89>;

	ld.param.u64 	%rd40, [_Z29vertex_delete_kernel_directedP27vertex_dictionary_structuremmPm_param_0];
	ld.param.u64 	%rd41, [_Z29vertex_delete_kernel_directedP27vertex_dictionary_structuremmPm_param_1];
	ld.param.u64 	%rd38, [_Z29vertex_delete_kernel_directedP27vertex_dictionary_structuremmPm_param_2];
	ld.param.u64 	%rd39, [_Z29vertex_delete_kernel_directedP27vertex_dictionary_structuremmPm_param_3];
	cvta.to.global.u64 	%rd1, %rd40;
	mov.u32 	%r1, %ntid.x;
	mov.u32 	%r2, %ctaid.x;
	mov.u32 	%r3, %tid.x;
	mad.lo.s32 	%r4, %r1, %r2, %r3;
	cvt.u64.u32 	%rd2, %r4;
	setp.le.u64 	%p1, %rd41, %rd2;
	@%p1 bra 	$L__BB25_29;
	ld.global.u64 	%rd42, [%rd1+408000008];
	shl.b64 	%rd43, %rd2, 3;
	add.s64 	%rd44, %rd42, %rd43;
	ld.u64 	%rd3, [%rd44];
	setp.eq.s64 	%p2, %rd3, 0;
	@%p2 bra 	$L__BB25_29;
	add.s64 	%rd4, %rd38, -1;
	setp.lt.s64 	%p3, %rd4, 0;
	@%p3 bra 	$L__BB25_7;
	cvta.to.global.u64 	%rd5, %rd39;
	mov.b64 	%rd81, 0;
	mov.u64 	%rd47, bit_string_lookup;
$L__BB25_4:
	shl.b64 	%rd46, %rd81, 3;
	add.s64 	%rd48, %rd47, %rd46;
	ld.global.u64 	%rd83, [%rd48];
	ld.global.u64 	%rd49, [%rd1+408000048];
	add.s64 	%rd51, %rd49, %rd43;
	ld.u64 	%rd82, [%rd51];
	setp.eq.s64 	%p4, %rd83, 0;
	@%p4 bra 	$L__BB25_18;
$L__BB25_5:
	and.b64  	%rd52, %rd83, 1;
	setp.eq.b64 	%p5, %rd52, 1;
	not.pred 	%p6, %p5;
	@%p6 bra 	$L__BB25_16;
	ld.u64 	%rd82, [%rd82+128];
	bra.uni 	$L__BB25_17;
$L__BB25_7:
	mov.b64 	%rd76, 0;
	mov.u64 	%rd67, bit_string_lookup;
	mov.u64 	%rd74, $str$11;
$L__BB25_8:
	shl.b64 	%rd66, %rd76, 3;
	add.s64 	%rd68, %rd67, %rd66;
	ld.global.u64 	%rd78, [%rd68];
	ld.global.u64 	%rd69, [%rd1+408000048];
	add.s64 	%rd71, %rd69, %rd43;
	ld.u64 	%rd77, [%rd71];
	setp.eq.s64 	%p16, %rd78, 0;
	@%p16 bra 	$L__BB25_13;
$L__BB25_9:
	and.b64  	%rd72, %rd78, 1;
	setp.eq.b64 	%p17, %rd72, 1;
	not.pred 	%p18, %p17;
	@%p18 bra 	$L__BB25_11;
	ld.u64 	%rd77, [%rd77+128];
	bra.uni 	$L__BB25_12;
$L__BB25_11:
	ld.u64 	%rd77, [%rd77+136];
$L__BB25_12:
	mul.hi.u64 	%rd73, %rd78, -3689348814741910323;
	shr.u64 	%rd14, %rd73, 3;
	setp.gt.u64 	%p19, %rd78, 9;
	mov.u64 	%rd78, %rd14;
	@%p19 bra 	$L__BB25_9;
$L__BB25_13:
	setp.ne.s64 	%p20, %rd77, 0;
	@%p20 bra 	$L__BB25_15;
	cvta.global.u64 	%rd75, %rd74;
	{ // callseq 48, 0
	.param .b64 param0;
	st.param.b64 	[param0], %rd75;
	.param .b64 param1;
	st.param.b64 	[param1], 0;
	.param .b32 retval0;
	call.uni (retval0), 
	vprintf, 
	(
	param0, 
	param1
	);
	ld.param.b32 	%r7, [retval0];
	} // callseq 48
$L__BB25_15:
	add.s64 	%rd76, %rd76, 1;
	setp.eq.s64 	%p21, %rd76, %rd3;
	@%p21 bra 	$L__BB25_29;
	bra.uni 	$L__BB25_8;
$L__BB25_16:
	ld.u64 	%rd82, [%rd82+136];
$L__BB25_17:
	mul.hi.u64 	%rd53, %rd83, -3689348814741910323;
	shr.u64 	%rd25, %rd53, 3;
	setp.gt.u64 	%p7, %rd83, 9;
	mov.u64 	%rd83, %rd25;
	@%p7 bra 	$L__BB25_5;
$L__BB25_18:
	setp.ne.s64 	%p8, %rd82, 0;
	@%p8 bra 	$L__BB25_20;
	mov.u64 	%rd54, $str$11;
	cvta.global.u64 	%rd55, %rd54;
	{ // callseq 47, 0
	.param .b64 param0;
	st.param.b64 	[param0], %rd55;
	.param .b64 param1;
	st.param.b64 	[param1], 0;
	.param .b32 retval0;
	call.uni (retval0), 
	vprintf, 
	(
	param0, 
	param1
	);
	ld.param.b32 	%r5, [retval0];
	} // callseq 47
$L__BB25_20:
	mov.b64 	%rd86, 0;
$L__BB25_21:
	shl.b64 	%rd57, %rd86, 3;
	add.s64 	%rd28, %rd82, %rd57;
	ld.u64 	%rd29, [%rd28];
	setp.eq.s64 	%p9, %rd29, 1000000000;
	@%p9 bra 	$L__BB25_27;
	setp.eq.s64 	%p10, %rd29, 0;
	@%p10 bra 	$L__BB25_28;
	mov.b64 	%rd88, 0;
	mov.u64 	%rd87, %rd4;
$L__BB25_24:
	add.s64 	%rd59, %rd87, %rd88;
	shr.u64 	%rd32, %rd59, 1;
	shl.b64 	%rd60, %rd32, 3;
	add.s64 	%rd61, %rd5, %rd60;
	ld.global.u64 	%rd33, [%rd61];
	setp.eq.s64 	%p11, %rd33, %rd29;
	@%p11 bra 	$L__BB25_26;
	setp.lt.u64 	%p12, %rd33, %rd29;
	add.s64 	%rd62, %rd32, 1;
	add.s64 	%rd63, %rd32, -1;
	selp.b64 	%rd88, %rd62, %rd88, %p12;
	selp.b64 	%rd87, %rd87, %rd63, %p12;
	setp.gt.s64 	%p13, %rd88, %rd87;
	@%p13 bra 	$L__BB25_27;
	bra.uni 	$L__BB25_24;
$L__BB25_26:
	mov.b64 	%rd64, 1000000000;
	st.u64 	[%rd28], %rd64;
$L__BB25_27:
	add.s64 	%rd86, %rd86, 1;
	setp.ne.s64 	%p14, %rd86, 15;
	@%p14 bra 	$L__BB25_21;
$L__BB25_28:
	add.s64 	%rd81, %rd81, 1;
	setp.ne.s64 	%p15, %rd81, %rd3;
	@%p15 bra 	$L__BB25_4;
$L__BB25_29:
	ret;

}
	// .globl	_Z28vertex_delete_kernel_stage_1P27vertex_dictionary_structuremmPm
.visible .entry _Z28vertex_delete_kernel_stage_1P27vertex_dictionary_structuremmPm(
	.param .u64 .ptr .align 1 _Z28vertex_delete_kernel_stage_1P27vertex_dictionary_structuremmPm_param_0,
	.param .u64 _Z28vertex_delete_kernel_stage_1P27vertex_dictionary_structuremmPm_param_1,
	.param .u64 _Z28vertex_delete_kernel_stage_1P27vertex_dictionary_structuremmPm_param_2,
	.param .u64 .ptr .align 1 _Z28vertex_delete_kernel_stage_1P27vertex_dictionary_structuremmPm_param_3
)
{
	.reg .pred 	%p<62>;
	.reg .b32 	%r<5>;
	.reg .b64 	%rd<112>;

	ld.param.u64 	%rd49, [_Z28vertex_delete_kernel_stage_1P27vertex_dictionary_structuremmPm_param_0];
	ld.param.u64 	%rd50, [_Z28vertex_delete_kernel_stage_1P27vertex_dictionary_structuremmPm_param_2];
	ld.param.u64 	%rd48, [_Z28vertex_delete_kernel_stage_1P27vertex_dictionary_structuremmPm_param_3];
	cvta.to.global.u64 	%rd1, %rd49;
	mov.u32 	%r1, %ntid.x;
	mov.u32 	%r2, %ctaid.x;
	mov.u32 	%r3, %tid.x;
	mad.lo.s32 	%r4, %r1, %r2, %r3;
	cvt.u64.u32 	%rd2, %r4;
	setp.le.u64 	%p1, %rd50, %rd2;
	@%p1 bra 	$L__BB26_81;
	cvta.to.global.u64 	%rd51, %rd48;
	shl.b64 	%rd52, %rd2, 3;
	add.s64 	%rd53, %rd51, %rd52;
	ld.global.u64 	%rd3, [%rd53];
	ld.global.u64 	%rd54, [%rd1+408000008];
	cvta.to.global.u64 	%rd55, %rd54;
	shl.b64 	%rd56, %rd3, 3;
	add.s64 	%rd57, %rd55, %rd56;
	ld.global.u64 	%rd4, [%rd57+-8];
	setp.eq.s64 	%p2, %rd4, 0;
	@%p2 bra 	$L__BB26_81;
	mov.b64 	%rd102, 0;
	mov.u64 	%rd60, bit_string_lookup;
$L__BB26_3:
	shl.b64 	%rd59, %rd102, 3;
	add.s64 	%rd61, %rd60, %rd59;
	ld.global.u64 	%rd104, [%rd61];
	ld.global.u64 	%rd62, [%rd1+408000048];
	cvta.to.global.u64 	%rd63, %rd62;
	add.s64 	%rd65, %rd63, %rd56;
	ld.global.u64 	%rd66, [%rd65+-8];
	cvta.to.global.u64 	%rd103, %rd66;
	setp.eq.s64 	%p3, %rd104, 0;
	@%p3 bra 	$L__BB26_4;
	bra.uni 	$L__BB26_12;
$L__BB26_4:
	mov.b64 	%rd106, 0;
$L__BB26_5:
	shl.b64 	%rd70, %rd106, 3;
	add.s64 	%rd71, %rd103, %rd70;
	ld.global.u64 	%rd17, [%rd71];
	setp.eq.s64 	%p7, %rd17, 1000000000;
	@%p7 bra 	$L__BB26_79;
	setp.eq.s64 	%p8, %rd17, 0;
	@%p8 bra 	$L__BB26_80;
	ld.global.u64 	%rd72, [%rd1+408000008];
	cvta.to.global.u64 	%rd73, %rd72;
	shl.b64 	%rd74, %rd17, 3;
	add.s64 	%rd75, %rd73, %rd74;
	ld.global.u64 	%rd18, [%rd75+-8];
	setp.eq.s64 	%p9, %rd18, 0;
	@%p9 bra 	$L__BB26_79;
	mov.b64 	%rd107, 0;
$L__BB26_9:
	shl.b64 	%rd77, %rd107, 3;
	add.s64 	%rd79, %rd60, %rd77;
	ld.global.u64 	%rd109, [%rd79];
	ld.global.u64 	%rd80, [%rd1+408000048];
	cvta.to.global.u64 	%rd81, %rd80;
	shl.b64 	%rd82, %rd17, 3;
	add.s64 	%rd83, %rd81, %rd82;
	ld.global.u64 	%rd84, [%rd83+-8];
	cvta.to.global.u64 	%rd108, %rd84;
	setp.eq.s64 	%p10, %rd109, 0;
	@%p10 bra 	$L__BB26_18;
$L__BB26_10:
	and.b64  	%rd85, %rd109, 1;
	setp.eq.b64 	%p11, %rd85, 1;
	not.pred 	%p12, %p11;
	@%p12 bra 	$L__BB26_16;
	ld.global.u64 	%rd110, [%rd108+128];
	bra.uni 	$L__BB26_17;
$L__BB26_12:
	and.b64  	%rd67, %rd104, 1;
	setp.eq.b64 	%p4, %rd67, 1;
	not.pred 	%p5, %p4;
	@%p5 bra 	$L__BB26_14;
	ld.global.u64 	%rd105, [%rd103+128];
	bra.uni 	$L__BB26_15;
$L__BB26_14:
	ld.global.u64 	%rd105, [%rd103+136];
$L__BB26_15:
	mul.hi.u64 	%rd68, %rd104, -3689348814741910323;
	shr.u64 	%rd14, %rd68, 3;
	cvta.to.global.u64 	%rd103, %rd105;
	setp.lt.u64 	%p6, %rd104, 10;
	mov.u64 	%rd104, %rd14;
	@%p6 bra 	$L__BB26_4;
	bra.uni 	$L__BB26_12;
$L__BB26_16:
	ld.global.u64 	%rd110, [%rd108+136];
$L__BB26_17:
	mul.hi.u64 	%rd86, %rd109, -3689348814741910323;
	shr.u64 	%rd27, %rd86, 3;
	cvta.to.global.u64 	%rd108, %rd110;
	setp.gt.u64 	%p13, %rd109, 9;
	mov.u64 	%rd109, %rd27;
	@%p13 bra 	$L__BB26_10;
$L__BB26_18:
	ld.global.u64 	%rd30, [%rd108];
	setp.eq.s64 	%p14, %rd30, 0;
	@%p14 bra 	$L__BB26_78;
	setp.eq.s64 	%p15, %rd30, 1000000000;
	@%p15 bra 	$L__BB26_22;
	setp.ne.s64 	%p16, %rd30, %rd3;
	@%p16 bra 	$L__BB26_22;
	mov.b64 	%rd87, 1000000000;
	st.global.u64 	[%rd108], %rd87;
$L__BB26_22:
	ld.global.u64 	%rd31, [%rd108+8];
	setp.eq.s64 	%p17, %rd31, 0;
	@%p17 bra 	$L__BB26_78;
	setp.eq.s64 	%p18, %rd31, 1000000000;
	@%p18 bra 	$L__BB26_26;
	setp.ne.s64 	%p19, %rd31, %rd3;
	@%p19 bra 	$L__BB26_26;
	mov.b64 	%rd88, 1000000000;
	st.global.u64 	[%rd108+8], %rd88;
$L__BB26_26:
	ld.global.u64 	%rd32, [%rd108+16];
	setp.eq.s64 	%p20, %rd32, 0;
	@%p20 bra 	$L__BB26_78;
	setp.eq.s64 	%p21, %rd32, 1000000000;
	@%p21 bra 	$L__BB26_30;
	setp.ne.s64 	%p22, %rd32, %rd3;
	@%p22 bra 	$L__BB26_30;
	mov.b64 	%rd89, 1000000000;
	st.global.u64 	[%rd108+16], %rd89;
$L__BB26_30:
	ld.global.u64 	%rd33, [%rd108+24];
	setp.eq.s64 	%p23, %rd33, 0;
	@%p23 bra 	$L__BB26_78;
	setp.eq.s64 	%p24, %rd33, 1000000000;
	@%p24 bra 	$L__BB26_34;
	setp.ne.s64 	%p25, %rd33, %rd3;
	@%p25 bra 	$L__BB26_34;
	mov.b64 	%rd90, 1000000000;
	st.global.u64 	[%rd108+24], %rd90;
$L__BB26_34:
	ld.global.u64 	%rd34, [%rd108+32];
	setp.eq.s64 	%p26, %rd34, 0;
	@%p26 bra 	$L__BB26_78;
	setp.eq.s64 	%p27, %rd34, 1000000000;
	@%p27 bra 	$L__BB26_38;
	setp.ne.s64 	%p28, %rd34, %rd3;
	@%p28 bra 	$L__BB26_38;
	mov.b64 	%rd91, 1000000000;
	st.global.u64 	[%rd108+32], %rd91;
$L__BB26_38:
	ld.global.u64 	%rd35, [%rd108+40];
	setp.eq.s64 	%p29, %rd35, 0;
	@%p29 bra 	$L__BB26_78;
	setp.eq.s64 	%p30, %rd35, 1000000000;
	@%p30 bra 	$L__BB26_42;
	setp.ne.s64 	%p31, %rd35, %rd3;
	@%p31 bra 	$L__BB26_42;
	mov.b64 	%rd92, 1000000000;
	st.global.u64 	[%rd108+40], %rd92;
$L__BB26_42:
	ld.global.u64 	%rd36, [%rd108+48];
	setp.eq.s64 	%p32, %rd36, 0;
	@%p32 bra 	$L__BB26_78;
	setp.eq.s64 	%p33, %rd36, 1000000000;
	@%p33 bra 	$L__BB26_46;
	setp.ne.s64 	%p34, %rd36, %rd3;
	@%p34 bra 	$L__BB26_46;
	mov.b64 	%rd93, 1000000000;
	st.global.u64 	[%rd108+48], %rd93;
$L__BB26_46:
	ld.global.u64 	%rd37, [%rd108+56];
	setp.eq.s64 	%p35, %rd37, 0;
	@%p35 bra 	$L__BB26_78;
	setp.eq.s64 	%p36, %rd37, 1000000000;
	@%p36 bra 	$L__BB26_50;
	setp.ne.s64 	%p37, %rd37, %rd3;
	@%p37 bra 	$L__BB26_50;
	mov.b64 	%rd94, 1000000000;
	st.global.u64 	[%rd108+56], %rd94;
$L__BB26_50:
	ld.global.u64 	%rd38, [%rd108+64];
	setp.eq.s64 	%p38, %rd38, 0;
	@%p38 bra 	$L__BB26_78;
	setp.eq.s64 	%p39, %rd38, 1000000000;
	@%p39 bra 	$L__BB26_54;
	setp.ne.s64 	%p40, %rd38, %rd3;
	@%p40 bra 	$L__BB26_54;
	mov.b64 	%rd95, 1000000000;
	st.global.u64 	[%rd108+64], %rd95;
$L__BB26_54:
	ld.global.u64 	%rd39, [%rd108+72];
	setp.eq.s64 	%p41, %rd39, 0;
	@%p41 bra 	$L__BB26_78;
	setp.eq.s64 	%p42, %rd39, 1000000000;
	@%p42 bra 	$L__BB26_58;
	setp.ne.s64 	%p43, %rd39, %rd3;
	@%p43 bra 	$L__BB26_58;
	mov.b64 	%rd96, 1000000000;
	st.global.u64 	[%rd108+72], %rd96;
$L__BB26_58:
	ld.global.u64 	%rd40, [%rd108+80];
	setp.eq.s64 	%p44, %rd40, 0;
	@%p44 bra 	$L__BB26_78;
	setp.eq.s64 	%p45, %rd40, 1000000000;
	@%p45 bra 	$L__BB26_62;
	setp.ne.s64 	%p46, %rd40, %rd3;
	@%p46 bra 	$L__BB26_62;
	mov.b64 	%rd97, 1000000000;
	st.global.u64 	[%rd108+80], %rd97;
$L__BB26_62:
	ld.global.u64 	%rd41, [%rd108+88];
	setp.eq.s64 	%p47, %rd41, 0;
	@%p47 bra 	$L__BB26_78;
	setp.eq.s64 	%p48, %rd41, 1000000000;
	@%p48 bra 	$L__BB26_66;
	setp.ne.s64 	%p49, %rd41, %rd3;
	@%p49 bra 	$L__BB26_66;
	mov.b64 	%rd98, 1000000000;
	st.global.u64 	[%rd108+88], %rd98;
$L__BB26_66:
	ld.global.u64 	%rd42, [%rd108+96];
	setp.eq.s64 	%p50, %rd42, 0;
	@%p50 bra 	$L__BB26_78;
	setp.eq.s64 	%p51, %rd42, 1000000000;
	@%p51 bra 	$L__BB26_70;
	setp.ne.s64 	%p52, %rd42, %rd3;
	@%p52 bra 	$L__BB26_70;
	mov.b64 	%rd99, 1000000000;
	st.global.u64 	[%rd108+96], %rd99;
$L__BB26_70:
	ld.global.u64 	%rd43, [%rd108+104];
	setp.eq.s64 	%p53, %rd43, 0;
	@%p53 bra 	$L__BB26_78;
	setp.eq.s64 	%p54, %rd43, 1000000000;
	@%p54 bra 	$L__BB26_74;
	setp.ne.s64 	%p55, %rd43, %rd3;
	@%p55 bra 	$L__BB26_74;
	mov.b64 	%rd100, 1000000000;
	st.global.u64 	[%rd108+104], %rd100;
$L__BB26_74:
	ld.global.u64 	%rd44, [%rd108+112];
	setp.eq.s64 	%p56, %rd44, 0;
	@%p56 bra 	$L__BB26_78;
	setp.eq.s64 	%p57, %rd44, 1000000000;
	@%p57 bra 	$L__BB26_78;
	setp.ne.s64 	%p58, %rd44, %rd3;
	@%p58 bra 	$L__BB26_78;
	mov.b64 	%rd101, 1000000000;
	st.global.u64 	[%rd108+112], %rd101;
$L__BB26_78:
	add.s64 	%rd107, %rd107, 1;
	setp.ne.s64 	%p59, %rd107, %rd18;
	@%p59 bra 	$L__BB26_9;
$L__BB26_79:
	add.s64 	%rd106, %rd106, 1;
	setp.ne.s64 	%p60, %rd106, 15;
	@%p60 bra 	$L__BB26_5;
$L__BB26_80:
	add.s64 	%rd102, %rd102, 1;
	setp.ne.s64 	%p61, %rd102, %rd4;
	@%p61 bra 	$L__BB26_3;
$L__BB26_81:
	ret;

}
	// .globl	_Z42vertex_delete_kernel_stage_2_preprocessingP27vertex_dictionary_structuremmPmS1_
.visible .entry _Z42vertex_delete_kernel_stage_2_preprocessingP27vertex_dictionary_structuremmPmS1_(
	.param .u64 .ptr .align 1 _Z42vertex_delete_kernel_stage_2_preprocessingP27vertex_dictionary_structuremmPmS1__param_0,
	.param .u64 _Z42vertex_delete_kernel_stage_2_preprocessingP27vertex_dictionary_structuremmPmS1__param_1,
	.param .u64 _Z42vertex_delete_kernel_stage_2_preprocessingP27vertex_dictionary_structuremmPmS1__param_2,
	.param .u64 .ptr .align 1 _Z42vertex_delete_kernel_stage_2_preprocessingP27vertex_dictionary_structuremmPmS1__param_3,
	.param .u64 .ptr .align 1 _Z42vertex_delete_kernel_stage_2_preprocessingP27vertex_dictionary_structuremmPmS1__param_4
)
{
	.reg .pred 	%p<4>;
	.reg .b32 	%r<5>;
	.reg .b64 	%rd<26>;

	ld.param.u64 	%rd6, [_Z42vertex_delete_kernel_stage_2_preprocessingP27vertex_dictionary_structuremmPmS1__param_0];
	ld.param.u64 	%rd7, [_Z42vertex_delete_kernel_stage_2_preprocessingP27vertex_dictionary_structuremmPmS1__param_2];
	ld.param.u64 	%rd9, [_Z42vertex_delete_kernel_stage_2_preprocessingP27vertex_dictionary_structuremmPmS1__param_3];
	ld.param.u64 	%rd8, [_Z42vertex_delete_kernel_stage_2_preprocessingP27vertex_dictionary_structuremmPmS1__param_4];
	cvta.to.global.u64 	%rd1, %rd9;
	mov.u32 	%r1, %ntid.x;
	mov.u32 	%r2, %ctaid.x;
	mov.u32 	%r3, %tid.x;
	mad.lo.s32 	%r4, %r1, %r2, %r3;
	cvt.u64.u32 	%rd2, %r4;
	setp.le.u64 	%p1, %rd7, %rd2;
	@%p1 bra 	$L__BB27_5;
	add.s64 	%rd10, %rd7, -1;
	setp.ne.s64 	%p2, %rd10, %rd2;
	@%p2 bra 	$L__BB27_3;
	shl.b64 	%rd14, %rd2, 3;
	add.s64 	%rd15, %rd1, %rd14;
	ld.global.u64 	%rd25, [%rd15];
	bra.uni 	$L__BB27_4;
$L__BB27_3:
	shl.b64 	%rd11, %rd2, 3;
	add.s64 	%rd12, %rd1, %rd11;
	ld.global.u64 	%rd25, [%rd12];
	ld.global.u64 	%rd13, [%rd12+8];
	setp.eq.s64 	%p3, %rd25, %rd13;
	@%p3 bra 	$L__BB27_5;
$L__BB27_4:
	cvta.to.global.u64 	%rd16, %rd6;
	ld.global.u64 	%rd17, [%rd16+408000008];
	cvta.to.global.u64 	%rd18, %rd17;
	shl.b64 	%rd19, %rd25, 3;
	add.s64 	%rd20, %rd18, %rd19;
	ld.global.u64 	%rd21, [%rd20+-8];
	cvta.to.global.u64 	%rd22, %rd8;
	shl.b64 	%rd23, %rd2, 3;
	add.s64 	%rd24, %rd22, %rd23;
	st.global.u64 	[%rd24], %rd21;
$L__BB27_5:
	ret;

}
	// .globl	_Z28vertex_delete_kernel_stage_2P27vertex_dictionary_structuremmPmS1_
.visible .entry _Z28vertex_delete_kernel_stage_2P27vertex_dictionary_structuremmPmS1_(
	.param .u64 .ptr .align 1 _Z28vertex_delete_kernel_stage_2P27vertex_dictionary_structuremmPmS1__param_0,
	.param .u64 _Z28vertex_delete_kernel_stage_2P27vertex_dictionary_structuremmPmS1__param_1,
	.param .u64 _Z28vertex_delete_kernel_stage_2P27vertex_dictionary_structuremmPmS1__param_2,
	.param .u64 .ptr .align 1 _Z28vertex_delete_kernel_stage_2P27vertex_dictionary_structuremmPmS1__param_3,
	.param .u64 .ptr .align 1 _Z28vertex_delete_kernel_stage_2P27vertex_dictionary_structuremmPmS1__param_4
)
{
	.reg .pred 	%p<10>;
	.reg .b32 	%r<6>;
	.reg .b64 	%rd<75>;

	ld.param.u64 	%rd26, [_Z28vertex_delete_kernel_stage_2P27vertex_dictionary_structuremmPmS1__param_0];
	ld.param.u64 	%rd23, [_Z28vertex_delete_kernel_stage_2P27vertex_dictionary_structuremmPmS1__param_2];
	ld.param.u64 	%rd24, [_Z28vertex_delete_kernel_stage_2P27vertex_dictionary_structuremmPmS1__param_3];
	ld.param.u64 	%rd25, [_Z28vertex_delete_kernel_stage_2P27vertex_dictionary_structuremmPmS1__param_4];
	cvta.to.global.u64 	%rd1, %rd26;
	mov.u32 	%r1, %ntid.x;
	mov.u32 	%r2, %ctaid.x;
	mov.u32 	%r3, %tid.x;
	mad.lo.s32 	%r4, %r1, %r2, %r3;
	cvt.u64.u32 	%rd2, %r4;
	setp.le.u64 	%p1, %rd23, %rd2;
	@%p1 bra 	$L__BB28_14;
	add.s64 	%rd27, %rd23, -1;
	setp.ne.s64 	%p2, %rd27, %rd2;
	cvta.to.global.u64 	%rd28, %rd24;
	shl.b64 	%rd29, %rd2, 3;
	add.s64 	%rd3, %rd28, %rd29;
	@%p2 bra 	$L__BB28_3;
	ld.global.u64 	%rd74, [%rd3];
	bra.uni 	$L__BB28_4;
$L__BB28_3:
	ld.global.u64 	%rd74, [%rd3];
	ld.global.u64 	%rd30, [%rd3+8];
	setp.eq.s64 	%p3, %rd74, %rd30;
	@%p3 bra 	$L__BB28_14;
$L__BB28_4:
	ld.global.u64 	%rd31, [%rd1+408000008];
	shl.b64 	%rd32, %rd74, 3;
	add.s64 	%rd33, %rd31, %rd32;
	ld.u64 	%rd7, [%rd33+-8];
	cvta.to.global.u64 	%rd34, %rd25;
	add.s64 	%rd8, %rd34, %rd29;
	setp.eq.s64 	%p4, %rd7, 0;
	@%p4 bra 	$L__BB28_13;
	ld.global.u64 	%rd9, [%rd8];
	mov.b64 	%rd69, 0;
$L__BB28_6:
	shl.b64 	%rd37, %rd69, 3;
	mov.u64 	%rd38, bit_string_lookup;
	add.s64 	%rd39, %rd38, %rd37;
	ld.global.u64 	%rd71, [%rd39];
	ld.global.u64 	%rd40, [%rd1+408000048];
	ld.global.u64 	%rd41, [%rd3];
	shl.b64 	%rd42, %rd41, 3;
	add.s64 	%rd43, %rd40, %rd42;
	ld.u64 	%rd70, [%rd43+-8];
	setp.eq.s64 	%p5, %rd71, 0;
	@%p5 bra 	$L__BB28_11;
$L__BB28_7:
	and.b64  	%rd44, %rd71, 1;
	setp.eq.b64 	%p6, %rd44, 1;
	not.pred 	%p7, %p6;
	@%p7 bra 	$L__BB28_9;
	ld.u64 	%rd70, [%rd70+128];
	bra.uni 	$L__BB28_10;
$L__BB28_9:
	ld.u64 	%rd70, [%rd70+136];
$L__BB28_10:
	mul.hi.u64 	%rd45, %rd71, -3689348814741910323;
	shr.u64 	%rd18, %rd45, 3;
	setp.gt.u64 	%p8, %rd71, 9;
	mov.u64 	%rd71, %rd18;
	@%p8 bra 	$L__BB28_7;
$L__BB28_11:
	mov.u64 	%rd46, d_e_queue;
	ld.global.u32 	%rd47, [d_e_queue+4];
	add.s64 	%rd48, %rd69, %rd9;
	add.s64 	%rd49, %rd48, %rd47;
	shl.b64 	%rd50, %rd49, 3;
	add.s64 	%rd51, %rd46, %rd50;
	st.global.u64 	[%rd51+16], %rd70;
	add.s64 	%rd69, %rd69, 1;
	setp.ne.s64 	%p9, %rd69, %rd7;
	@%p9 bra 	$L__BB28_6;
	ld.global.u64 	%rd74, [%rd3];
$L__BB28_13:
	ld.global.u64 	%rd52, [%rd1];
	shl.b64 	%rd53, %rd74, 3;
	add.s64 	%rd54, %rd52, %rd53;
	mov.b64 	%rd55, 0;
	st.u64 	[%rd54+-8], %rd55;
	ld.global.u64 	%rd56, [%rd1+408000024];
	ld.global.u64 	%rd57, [%rd3];
	shl.b64 	%rd58, %rd57, 2;
	add.s64 	%rd59, %rd56, %rd58;
	mov.b32 	%r5, 0;
	st.u32 	[%rd59+-4], %r5;
	ld.global.u64 	%rd60, [%rd1+408000008];
	ld.global.u64 	%rd61, [%rd3];
	shl.b64 	%rd62, %rd61, 3;
	add.s64 	%rd63, %rd60, %rd62;
	st.u64 	[%rd63+-8], %rd55;
	ld.global.u64 	%rd64, [%rd1+408000048];
	ld.global.u64 	%rd65, [%rd3];
	shl.b64 	%rd66, %rd65, 3;
	add.s64 	%rd67, %rd64, %rd66;
	st.u64 	[%rd67+-8], %rd55;
$L__BB28_14:
	ret;

}
	// .globl	_Z35vertex_delete_kernel_postprocessingP27vertex_dictionary_structuremPm
.visible .entry _Z35vertex_delete_kernel_postprocessingP27vertex_dictionary_structuremPm(
	.param .u64 .ptr .align 1 _Z35vertex_delete_kernel_postprocessingP27vertex_dictionary_structuremPm_param_0,
	.param .u64 _Z35vertex_delete_kernel_postprocessingP27vertex_dictionary_structuremPm_param_1,
	.param .u64 .ptr .align 1 _Z35vertex_delete_kernel_postprocessingP27vertex_dictionary_structuremPm_param_2
)
{
	.reg .b32 	%r<8>;
	.reg .b64 	%rd<6>;

	ld.param.u64 	%rd1, [_Z35vertex_delete_kernel_postprocessingP27vertex_dictionary_structuremPm_param_1];
	ld.param.u64 	%rd2, [_Z35vertex_delete_kernel_postprocessingP27vertex_dictionary_structuremPm_param_2];
	cvta.to.global.u64 	%rd3, %rd2;
	ld.global.u32 	%r1, [d_e_queue+4];
	shl.b64 	%rd4, %rd1, 3;
	add.s64 	%rd5, %rd3, %rd4;
	ld.global.u32 	%r2, [%rd5];
	add.s32 	%r3, %r1, %r2;
	mul.hi.u32 	%r4, %r3, 1801439851;
	shr.u32 	%r5, %r4, 26;
	mul.lo.s32 	%r6, %r5, 160000000;
	sub.s32 	%r7, %r3, %r6;
	st.global.u32 	[d_e_queue+4], %r7;
	ret;

}
	// .globl	_Z37batched_edge_inserts_preprocessing_v6P10edge_blockPmmmmS1_mP27vertex_dictionary_structuremmmmS1_S1_S1_
.visible .entry _Z37batched_edge_inserts_preprocessing_v6P10edge_blockPmmmmS1_mP27vertex_dictionary_structuremmmmS1_S1_S1_(
	.param .u64 .ptr .align 1 _Z37batched_edge_inserts_preprocessing_v6P10edge_blockPmmmmS1_mP27vertex_dictionary_structuremmmmS1_S1_S1__param_0,
	.param .u64 .ptr .align 1 _Z37batched_edge_inserts_preprocessing_v6P10edge_blockPmmmmS1_mP27vertex_dictionary_structuremmmmS1_S1_S1__param_1,
	.param .u64 _Z37batched_edge_inserts_preprocessing_v6P10edge_blockPmmmmS1_mP27vertex_dictionary_structuremmmmS1_S1_S1__param_2,
	.param .u64 _Z37batched_edge_inserts_preprocessing_v6P10edge_blockPmmmmS1_mP27vertex_dictionary_structuremmmmS1_S1_S1__param_3,
	.param .u64 _Z37batched_edge_inserts_preprocessing_v6P10edge_blockPmmmmS1_mP27vertex_dictionary_structuremmmmS1_S1_S1__param_4,
	.param .u64 .ptr .align 1 _Z37batched_edge_inserts_preprocessing_v6P10edge_blockPmmmmS1_mP27vertex_dictionary_structuremmmmS1_S1_S1__param_5,
	.param .u64 _Z37batched_edge_inserts_preprocessing_v6P10edge_blockPmmmmS1_mP27vertex_dictionary_structuremmmmS1_S1_S1__param_6,
	.param .u64 .ptr .align 1 _Z37batched_edge_inserts_preprocessing_v6P10edge_blockPmmmmS1_mP27vertex_dictionary_structuremmmmS1_S1_S1__param_7,
	.param .u64 _Z37batched_edge_inserts_preprocessing_v6P10edge_blockPmmmmS1_mP27vertex_dictionary_structuremmmmS1_S1_S1__param_8,
	.param .u64 _Z37batched_edge_inserts_preprocessing_v6P10edge_blockPmmmmS1_mP27vertex_dictionary_structuremmmmS1_S1_S1__param_9,
	.param .u64 _Z37batched_edge_inserts_preprocessing_v6P10edge_blockPmmmmS1_mP27vertex_dictionary_structuremmmmS1_S1_S1__param_10,
	.param .u64 _Z37batched_edge_inserts_preprocessing_v6P10edge_blockPmmmmS1_mP27vertex_dictionary_structuremmmmS1_S1_S1__param_11,
	.param .u64 .ptr .align 1 _Z37batched_edge_inserts_preprocessing_v6P10edge_blockPmmmmS1_mP27vertex_dictionary_structuremmmmS1_S1_S1__param_12,
	.param .u64 .ptr .align 1 _Z37batched_edge_inserts_preprocessing_v6P10edge_blockPmmmmS1_mP27vertex_dictionary_structuremmmmS1_S1_S1__param_13,
	.param .u64 .ptr .align 1 _Z37batched_edge_inserts_preprocessing_v6P10edge_blockPmmmmS1_mP27vertex_dictionary_structuremmmmS1_S1_S1__param_14
)
{
	.reg .pred 	%p<11>;
	.reg .b32 	%r<5>;
	.reg .b64 	%rd<52>;

	ld.param.u64 	%rd29, [_Z37batched_edge_inserts_preprocessing_v6P10edge_blockPmmmmS1_mP27vertex_dictionary_structuremmmmS1_S1_S1__param_3];
	ld.param.u64 	%rd28, [_Z37batched_edge_inserts_preprocessing_v6P10edge_blockPmmmmS1_mP27vertex_dictionary_structuremmmmS1_S1_S1__param_5];
	ld.param.u64 	%rd30, [_Z37batched_edge_inserts_preprocessing_v6P10edge_blockPmmmmS1_mP27vertex_dictionary_structuremmmmS1_S1_S1__param_14];
	cvta.to.global.u64 	%rd1, %rd30;
	mov.u32 	%r1, %ctaid.x;
	mov.u32 	%r2, %ntid.x;
	mov.u32 	%r3, %tid.x;
	mad.lo.s32 	%r4, %r1, %r2, %r3;
	cvt.u64.u32 	%rd2, %r4;
	setp.le.u64 	%p1, %rd29, %rd2;
	@%p1 bra 	$L__BB30_14;
	cvta.to.global.u64 	%rd31, %rd28;
	shl.b64 	%rd32, %rd2, 3;
	add.s64 	%rd33, %rd31, %rd32;
	ld.global.u64 	%rd3, [%rd33];
	add.s64 	%rd47, %rd3, %rd2;
	ld.global.u64 	%rd5, [%rd33+8];
	add.s64 	%rd34, %rd2, %rd5;
	add.s64 	%rd35, %rd34, 1;
	setp.ge.u64 	%p2, %rd47, %rd35;
	@%p2 bra 	$L__BB30_14;
	sub.s64 	%rd36, %rd5, %rd3;
	add.s64 	%rd6, %rd36, 1;
	and.b64  	%rd7, %rd6, 15;
	setp.lt.u64 	%p3, %rd36, 15;
	@%p3 bra 	$L__BB30_5;
	and.b64  	%rd45, %rd6, -16;
	shl.b64 	%rd37, %rd47, 3;
	add.s64 	%rd38, %rd37, %rd1;
	add.s64 	%rd44, %rd38, 64;
$L__BB30_4:
	.pragma "nounroll";
	st.global.u64 	[%rd44+-64], %rd2;
	st.global.u64 	[%rd44+-56], %rd2;
	st.global.u64 	[%rd44+-48], %rd2;
	st.global.u64 	[%rd44+-40], %rd2;
	st.global.u64 	[%rd44+-32], %rd2;
	st.global.u64 	[%rd44+-24], %rd2;
	st.global.u64 	[%rd44+-16], %rd2;
	st.global.u64 	[%rd44+-8], %rd2;
	st.global.u64 	[%rd44], %rd2;
	st.global.u64 	[%rd44+8], %rd2;
	st.global.u64 	[%rd44+16], %rd2;
	st.global.u64 	[%rd44+24], %rd2;
	st.global.u64 	[%rd44+32], %rd2;
	st.global.u64 	[%rd44+40], %rd2;
	st.global.u64 	[%rd44+48], %rd2;
	st.global.u64 	[%rd44+56], %rd2;
	add.s64 	%rd47, %rd47, 16;
	add.s64 	%rd45, %rd45, -16;
	add.s64 	%rd44, %rd44, 128;
	setp.ne.s64 	%p4, %rd45, 0;
	@%p4 bra 	$L__BB30_4;
$L__BB30_5:
	setp.eq.s64 	%p5, %rd7, 0;
	@%p5 bra 	$L__BB30_14;
	and.b64  	%rd17, %rd6, 7;
	setp.lt.u64 	%p6, %rd7, 8;
	@%p6 bra 	$L__BB30_8;
	shl.b64 	%rd39, %rd47, 3;
	add.s64 	%rd40, %rd1, %rd39;
	st.global.u64 	[%rd40], %rd2;
	st.global.u64 	[%rd40+8], %rd2;
	st.global.u64 	[%rd40+16], %rd2;
	st.global.u64 	[%rd40+24], %rd2;
	st.global.u64 	[%rd40+32], %rd2;
	st.global.u64 	[%rd40+40], %rd2;
	st.global.u64 	[%rd40+48], %rd2;
	st.global.u64 	[%rd40+56], %rd2;
	add.s64 	%rd47, %rd47, 8;
$L__BB30_8:
	setp.eq.s64 	%p7, %rd17, 0;
	@%p7 bra 	$L__BB30_14;
	and.b64  	%rd50, %rd6, 3;
	setp.lt.u64 	%p8, %rd17, 4;
	@%p8 bra 	$L__BB30_11;
	shl.b64 	%rd41, %rd47, 3;
	add.s64 	%rd42, %rd1, %rd41;
	st.global.u64 	[%rd42], %rd2;
	st.global.u64 	[%rd42+8], %rd2;
	st.global.u64 	[%rd42+16], %rd2;
	st.global.u64 	[%rd42+24], %rd2;
	add.s64 	%rd47, %rd47, 4;
$L__BB30_11:
	setp.eq.s64 	%p9, %rd50, 0;
	@%p9 bra 	$L__BB30_14;
	shl.b64 	%rd43, %rd47, 3;
	add.s64 	%rd51, %rd1, %rd43;
$L__BB30_13:
	.pragma "nounroll";
	st.global.u64 	[%rd51], %rd2;
	add.s64 	%rd51, %rd51, 8;
	add.s64 	%rd50, %rd50, -1;
	setp.ne.s64 	%p10, %rd50, 0;
	@%p10 bra 	$L__BB30_13;
$L__BB30_14:
	ret;

}
	// .globl	_Z23batched_edge_inserts_v6P10edge_blockPmmmmS1_mP27vertex_dictionary_structuremmmmS1_S1_S1_
.visible .entry _Z23batched_edge_inserts_v6P10edge_blockPmmmmS1_mP27vertex_dictionary_structuremmmmS1_S1_S1_(
	.param .u64 .ptr .align 1 _Z23batched_edge_inserts_v6P10edge_blockPmmmmS1_mP27vertex_dictionary_structuremmmmS1_S1_S1__param_0,
	.param .u64 .ptr .align 1 _Z23batched_edge_inserts_v6P10edge_blockPmmmmS1_mP27vertex_dictionary_structuremmmmS1_S1_S1__param_1,
	.param .u64 _Z23batched_edge_inserts_v6P10edge_blockPmmmmS1_mP27vertex_dictionary_structuremmmmS1_S1_S1__param_2,
	.param .u64 _Z23batched_edge_inserts_v6P10edge_blockPmmmmS1_mP27vertex_dictionary_structuremmmmS1_S1_S1__param_3,
	.param .u64 _Z23batched_edge_inserts_v6P10edge_blockPmmmmS1_mP27vertex_dictionary_structuremmmmS1_S1_S1__param_4,
	.param .u64 .ptr .align 1 _Z23batched_edge_inserts_v6P10edge_blockPmmmmS1_mP27vertex_dictionary_structuremmmmS1_S1_S1__param_5,
	.param .u64 _Z23batched_edge_inserts_v6P10edge_blockPmmmmS1_mP27vertex_dictionary_structuremmmmS1_S1_S1__param_6,
	.param .u64 .ptr .align 1 _Z23batched_edge_inserts_v6P10edge_blockPmmmmS1_mP27vertex_dictionary_structuremmmmS1_S1_S1__param_7,
	.param .u64 _Z23batched_edge_inserts_v6P10edge_blockPmmmmS1_mP27vertex_dictionary_structuremmmmS1_S1_S1__param_8,
	.param .u64 _Z23batched_edge_inserts_v6P10edge_blockPmmmmS1_mP27vertex_dictionary_structuremmmmS1_S1_S1__param_9,
	.param .u64 _Z23batched_edge_inserts_v6P10edge_blockPmmmmS1_mP27vertex_dictionary_structuremmmmS1_S1_S1__param_10,
	.param .u64 _Z23batched_edge_inserts_v6P10edge_blockPmmmmS1_mP27vertex_dictionary_structuremmmmS1_S1_S1__param_11,
	.param .u64 .ptr .align 1 _Z23batched_edge_inserts_v6P10edge_blockPmmmmS1_mP27vertex_dictionary_structuremmmmS1_S1_S1__param_12,
	.param .u64 .ptr .align 1 _Z23batched_edge_inserts_v6P10edge_blockPmmmmS1_mP27vertex_dictionary_structuremmmmS1_S1_S1__param_13,
	.param .u64 .ptr .align 1 _Z23batched_edge_inserts_v6P10edge_blockPmmmmS1_mP27vertex_dictionary_structuremmmmS1_S1_S1__param_14
)
{
	.reg .pred 	%p<13>;
	.reg .b16 	%rs<11>;
	.reg .b32 	%r<5>;
	.reg .b64 	%rd<112>;

	ld.param.u64 	%rd43, [_Z23batched_edge_inserts_v6P10edge_blockPmmmmS1_mP27vertex_dictionary_structuremmmmS1_S1_S1__param_3];
	ld.param.u64 	%rd44, [_Z23batched_edge_inserts_v6P10edge_blockPmmmmS1_mP27vertex_dictionary_structuremmmmS1_S1_S1__param_5];
	ld.param.u64 	%rd40, [_Z23batched_edge_inserts_v6P10edge_blockPmmmmS1_mP27vertex_dictionary_structuremmmmS1_S1_S1__param_7];
	ld.param.u64 	%rd41, [_Z23batched_edge_inserts_v6P10edge_blockPmmmmS1_mP27vertex_dictionary_structuremmmmS1_S1_S1__param_12];
	ld.param.u64 	%rd45, [_Z23batched_edge_inserts_v6P10edge_blockPmmmmS1_mP27vertex_dictionary_structuremmmmS1_S1_S1__param_13];
	ld.param.u64 	%rd42, [_Z23batched_edge_inserts_v6P10edge_blockPmmmmS1_mP27vertex_dictionary_structuremmmmS1_S1_S1__param_14];
	cvta.to.global.u64 	%rd1, %rd45;
	cvta.to.global.u64 	%rd2, %rd44;
	mov.u32 	%r1, %ctaid.x;
	mov.u32 	%r2, %ntid.x;
	mov.u32 	%r3, %tid.x;
	mad.lo.s32 	%r4, %r1, %r2, %r3;
	cvt.u64.u32 	%rd3, %r4;
	shl.b64 	%rd46, %rd43, 3;
	add.s64 	%rd47, %rd2, %rd46;
	ld.global.u64 	%rd48, [%rd47];
	add.s64 	%rd49, %rd48, %rd43;
	setp.le.u64 	%p1, %rd49, %rd3;
	@%p1 bra 	$L__BB31_17;
	cvta.to.global.u64 	%rd50, %rd42;
	shl.b64 	%rd51, %rd3, 3;
	add.s64 	%rd52, %rd50, %rd51;
	ld.global.u64 	%rd4, [%rd52];
	shl.b64 	%rd53, %rd4, 3;
	add.s64 	%rd54, %rd2, %rd53;
	ld.global.u64 	%rd5, [%rd54];
	add.s64 	%rd6, %rd4, %rd5;
	sub.s64 	%rd7, %rd3, %rd6;
	ld.global.u64 	%rd55, [%rd54+8];
	sub.s64 	%rd8, %rd55, %rd5;
	setp.eq.s64 	%p2, %rd7, 0;
	@%p2 bra 	$L__BB31_18;
	mov.u64 	%rd56, d_e_queue;
	ld.global.u32 	%rd57, [d_e_queue];
	add.s64 	%rd9, %rd7, -1;
	add.s64 	%rd58, %rd7, %rd57;
	add.s64 	%rd59, %rd58, %rd5;
	shl.b64 	%rd60, %rd59, 3;
	add.s64 	%rd61, %rd56, %rd60;
	ld.global.u64 	%rd10, [%rd61+8];
	shr.u64 	%rd11, %rd8, 1;
	add.s64 	%rd62, %rd11, -1;
	setp.ge.u64 	%p3, %rd9, %rd62;
	@%p3 bra 	$L__BB31_4;
	mad.lo.s64 	%rd69, %rd7, 304, %rd10;
	add.s64 	%rd70, %rd69, -152;
	st.u64 	[%rd10+128], %rd70;
	st.u64 	[%rd10+136], %rd69;
	bra.uni 	$L__BB31_10;
$L__BB31_4:
	setp.ne.s64 	%p4, %rd7, %rd11;
	@%p4 bra 	$L__BB31_8;
	and.b64  	%rd64, %rd8, 1;
	setp.eq.b64 	%p6, %rd64, 1;
	not.pred 	%p7, %p6;
	@%p7 bra 	$L__BB31_7;
	mad.lo.s64 	%rd65, %rd7, 304, %rd10;
	add.s64 	%rd66, %rd65, -152;
	st.u64 	[%rd10+128], %rd66;
	st.u64 	[%rd10+136], %rd65;
	bra.uni 	$L__BB31_10;
$L__BB31_7:
	mad.lo.s64 	%rd67, %rd7, 304, %rd10;
	add.s64 	%rd68, %rd67, -152;
	st.u64 	[%rd10+128], %rd68;
	bra.uni 	$L__BB31_10;
$L__BB31_8:
	setp.le.u64 	%p5, %rd9, %rd11;
	@%p5 bra 	$L__BB31_10;
	mov.b64 	%rd63, 0;
	st.u64 	[%rd10+128], %rd63;
	st.u64 	[%rd10+136], %rd63;
$L__BB31_10:
	cvta.to.global.u64 	%rd71, %rd41;
	add.s64 	%rd73, %rd71, %rd53;
	ld.global.u64 	%rd12, [%rd73];
	mad.lo.s64 	%rd14, %rd7, 15, %rd12;
	add.s64 	%rd107, %rd14, -15;
	ld.global.u64 	%rd74, [%rd73+8];
	min.u64 	%rd15, %rd74, %rd14;
	setp.ge.u64 	%p8, %rd107, %rd15;
	@%p8 bra 	$L__BB31_17;
	mul.lo.s64 	%rd76, %rd6, 15;
	add.s64 	%rd77, %rd15, %rd76;
	add.s64 	%rd78, %rd14, %rd76;
	sub.s64 	%rd79, %rd77, %rd78;
	add.s64 	%rd16, %rd79, 15;
	add.s64 	%rd80, %rd79, 14;
	and.b64  	%rd17, %rd16, 3;
	setp.lt.u64 	%p9, %rd80, 3;
	mov.b64 	%rd108, 0;
	@%p9 bra 	$L__BB31_14;
	and.b64  	%rd108, %rd16, -4;
	add.s64 	%rd105, %rd10, 16;
	shl.b64 	%rd81, %rd12, 3;
	mad.lo.s64 	%rd82, %rd3, 120, %rd81;
	mul.lo.s64 	%rd83, %rd6, 120;
	sub.s64 	%rd84, %rd82, %rd83;
	add.s64 	%rd85, %rd84, %rd1;
	add.s64 	%rd103, %rd85, -120;
	mov.u64 	%rd104, %rd108;
$L__BB31_13:
	ld.global.u64 	%rd86, [%rd103];
	st.u64 	[%rd105+-16], %rd86;
	ld.u16 	%rs1, [%rd10+120];
	add.s16 	%rs2, %rs1, 1;
	st.u16 	[%rd10+120], %rs2;
	ld.global.u64 	%rd87, [%rd103+8];
	st.u64 	[%rd105+-8], %rd87;
	ld.u16 	%rs3, [%rd10+120];
	add.s16 	%rs4, %rs3, 1;
	st.u16 	[%rd10+120], %rs4;
	ld.global.u64 	%rd88, [%rd103+16];
	st.u64 	[%rd105], %rd88;
	ld.u16 	%rs5, [%rd10+120];
	add.s16 	%rs6, %rs5, 1;
	st.u16 	[%rd10+120], %rs6;
	ld.global.u64 	%rd89, [%rd103+24];
	st.u64 	[%rd105+8], %rd89;
	ld.u16 	%rs7, [%rd10+120];
	add.s16 	%rs8, %rs7, 1;
	st.u16 	[%rd10+120], %rs8;
	add.s64 	%rd107, %rd107, 4;
	add.s64 	%rd105, %rd105, 32;
	add.s64 	%rd104, %rd104, -4;
	add.s64 	%rd103, %rd103, 32;
	setp.eq.s64 	%p10, %rd104, 0;
	@%p10 bra 	$L__BB31_14;
	bra.uni 	$L__BB31_13;
$L__BB31_14:
	setp.eq.s64 	%p11, %rd17, 0;
	@%p11 bra 	$L__BB31_17;
	shl.b64 	%rd90, %rd107, 3;
	add.s64 	%rd111, %rd1, %rd90;
	shl.b64 	%rd91, %rd108, 3;
	add.s64 	%rd110, %rd10, %rd91;
	neg.s64 	%rd109, %rd17;
$L__BB31_16:
	.pragma "nounroll";
	ld.global.u64 	%rd92, [%rd111];
	st.u64 	[%rd110], %rd92;
	ld.u16 	%rs9, [%rd10+120];
	add.s16 	%rs10, %rs9, 1;
	st.u16 	[%rd10+120], %rs10;
	add.s64 	%rd111, %rd111, 8;
	add.s64 	%rd110, %rd110, 8;
	add.s64 	%rd109, %rd109, 1;
	setp.ne.s64 	%p12, %rd109, 0;
	@%p12 bra 	$L__BB31_16;
$L__BB31_17:
	ret;
$L__BB31_18:
	mov.u64 	%rd93, d_e_queue;
	ld.global.u32 	%rd94, [d_e_queue];
	add.s64 	%rd95, %rd5, %rd94;
	shl.b64 	%rd96, %rd95, 3;
	add.s64 	%rd97, %rd93, %rd96;
	ld.global.u64 	%rd98, [%rd97+16];
	cvta.to.global.u64 	%rd99, %rd40;
	add.s64 	%rd101, %rd99, %rd53;
	ld.global.u64 	%rd102, [%rd101+8];
	st.u64 	[%rd102+32], %rd98;
	bra.uni 	$L__BB31_17;

}
	// .globl	_Z17update_edge_queuem
.visible .entry _Z17update_edge_queuem(
	.param .u64 _Z17update_edge_queuem_param_0
)
{
	.reg .pred 	%p<2>;
	.reg .b32 	%r<16>;
	.reg .b64 	%rd<5>;

	ld.param.u64 	%rd1, [_Z17update_edge_queuem_param_0];
	and.b64  	%rd2, %rd1, 4294967295;
	ld.global.u64 	%rd3, [d_e_queue+8];
	sub.s64 	%rd4, %rd3, %rd2;
	st.global.u64 	[d_e_queue+8], %rd4;
	ld.global.v2.u32 	{%r1, %r3}, [d_e_queue];
	cvt.u32.u64 	%r2, %rd1;
	add.s32 	%r4, %r2, %r1;
	add.s32 	%r5, %r4, -1;
	mul.hi.u32 	%r6, %r5, 1801439851;
	shr.u32 	%r7, %r6, 26;
	mul.lo.s32 	%r8, %r7, 160000000;
	sub.s32 	%r9, %r5, %r8;
	setp.ne.s32 	%p1, %r9, %r3;
	@%p1 bra 	$L__BB32_2;
	mov.b32 	%r15, -1;
	st.global.v2.u32 	[d_e_queue], {%r15, %r15};
	bra.uni 	$L__BB32_3;
$L__BB32_2:
	add.s32 	%r10, %r1, %r2;
	mul.hi.u32 	%r11, %r10, 1801439851;
	shr.u32 	%r12, %r11, 26;
	mul.lo.s32 	%r13, %r12, 160000000;
	sub.s32 	%r14, %r10, %r13;
	st.global.u32 	[d_e_queue], %r14;
$L__BB32_3:
	ret;

}
	// .globl	_Z18search_edge_kernelP27vertex_dictionary_structuremmmmPm
.visible .entry _Z18search_edge_kernelP27vertex_dictionary_structuremmmmPm(
	.param .u64 .ptr .align 1 _Z18search_edge_kernelP27vertex_dictionary_structuremmmmPm_param_0,
	.param .u64 _Z18search_edge_kernelP27vertex_dictionary_structuremmmmPm_param_1,
	.param .u64 _Z18search_edge_kernelP27vertex_dictionary_structuremmmmPm_param_2,
	.param .u64 _Z18search_edge_kernelP27vertex_dictionary_structuremmmmPm_param_3,
	.param .u64 _Z18search_edge_kernelP27vertex_dictionary_structuremmmmPm_param_4,
	.param .u64 .ptr .align 1 _Z18search_edge_kernelP27vertex_dictionary_structuremmmmPm_param_5
)
{
	.reg .pred 	%p<3>;
	.reg .b32 	%r<9>;
	.reg .b64 	%rd<21>;

	ld.param.u64 	%rd1, [_Z18search_edge_kernelP27vertex_dictionary_structuremmmmPm_param_0];
	ld.param.u64 	%rd5, [_Z18search_edge_kernelP27vertex_dictionary_structuremmmmPm_param_2];
	ld.param.u64 	%rd2, [_Z18search_edge_kernelP27vertex_dictionary_structuremmmmPm_param_3];
	ld.param.u64 	%rd3, [_Z18search_edge_kernelP27vertex_dictionary_structuremmmmPm_param_4];
	ld.param.u64 	%rd4, [_Z18search_edge_kernelP27vertex_dictionary_structuremmmmPm_param_5];
	mov.u32 	%r2, %ctaid.x;
	mov.u32 	%r3, %ntid.x;
	mov.u32 	%r4, %tid.x;
	mad.lo.s32 	%r1, %r2, %r3, %r4;
	cvt.u64.u32 	%rd6, %r1;
	setp.le.u64 	%p1, %rd5, %rd6;
	@%p1 bra 	$L__BB33_3;
	cvta.to.global.u64 	%rd7, %rd1;
	mul.hi.u32 	%r5, %r1, -2004318071;
	shr.u32 	%r6, %r5, 3;
	mul.lo.s32 	%r7, %r6, 15;
	sub.s32 	%r8, %r1, %r7;
	shl.b64 	%rd8, %rd2, 3;
	add.s64 	%rd9, %rd7, %rd8;
	ld.global.u64 	%rd10, [%rd9];
	cvta.to.global.u64 	%rd11, %rd10;
	ld.global.u64 	%rd12, [%rd11+32];
	cvta.to.global.u64 	%rd13, %rd12;
	mul.wide.u32 	%rd14, %r6, 152;
	add.s64 	%rd15, %rd13, %rd14;
	mul.wide.u32 	%rd16, %r8, 8;
	add.s64 	%rd17, %rd15, %rd16;
	ld.global.u64 	%rd18, [%rd17];
	setp.ne.s64 	%p2, %rd18, %rd3;
	@%p2 bra 	$L__BB33_3;
	cvta.to.global.u64 	%rd19, %rd4;
	mov.b64 	%rd20, 1;
	st.global.u64 	[%rd19], %rd20;
$L__BB33_3:
	ret;

}
	// .globl	_Z21search_pre_processingP27vertex_dictionary_structurem
.visible .entry _Z21search_pre_processingP27vertex_dictionary_structurem(
	.param .u64 .ptr .align 1 _Z21search_pre_processingP27vertex_dictionary_structurem_param_0,
	.param .u64 _Z21search_pre_processingP27vertex_dictionary_structurem_param_1
)
{
	.reg .pred 	%p<3>;
	.reg .b64 	%rd<24>;

	ld.param.u64 	%rd6, [_Z21search_pre_processingP27vertex_dictionary_structurem_param_0];
	ld.param.u64 	%rd5, [_Z21search_pre_processingP27vertex_dictionary_structurem_param_1];
	cvta.to.global.u64 	%rd1, %rd6;
	shl.b64 	%rd7, %rd5, 3;
	add.s64 	%rd8, %rd1, %rd7;
	ld.global.u64 	%rd9, [%rd8];
	ld.u64 	%rd2, [%rd9+32];
	ld.global.u64 	%rd10, [%rd1+408000008];
	add.s64 	%rd11, %rd10, %rd7;
	ld.u64 	%rd12, [%rd11+-8];
	setp.eq.s64 	%p1, %rd12, 0;
	@%p1 bra 	$L__BB34_3;
	mov.b64 	%rd23, 0;
	mov.u64 	%rd15, search_blocks;
$L__BB34_2:
	shl.b64 	%rd14, %rd23, 3;
	add.s64 	%rd16, %rd15, %rd14;
	mov.b64 	%rd17, 0;
	st.global.u64 	[%rd16], %rd17;
	add.s64 	%rd23, %rd23, 1;
	ld.global.u64 	%rd18, [%rd1+408000008];
	add.s64 	%rd20, %rd18, %rd7;
	ld.u64 	%rd21, [%rd20+-8];
	setp.lt.u64 	%p2, %rd23, %rd21;
	@%p2 bra 	$L__BB34_2;
$L__BB34_3:
	mov.b64 	%rd22, 0;
	st.global.u64 	[search_index], %rd22;
	{ // callseq 49, 0
	.param .b64 param0;
	st.param.b64 	[param0], %rd2;
	call.uni 
	_Z23inorderTraversal_searchP10edge_block, 
	(
	param0
	);
	} // callseq 49
	ret;

}
	// .globl	_Z21search_edge_kernel_v1P27vertex_dictionary_structuremmmmPm
.visible .entry _Z21search_edge_kernel_v1P27vertex_dictionary_structuremmmmPm(
	.param .u64 .ptr .align 1 _Z21search_edge_kernel_v1P27vertex_dictionary_structuremmmmPm_param_0,
	.param .u64 _Z21search_edge_kernel_v1P27vertex_dictionary_structuremmmmPm_param_1,
	.param .u64 _Z21search_edge_kernel_v1P27vertex_dictionary_structuremmmmPm_param_2,
	.param .u64 _Z21search_edge_kernel_v1P27vertex_dictionary_structuremmmmPm_param_3,
	.param .u64 _Z21search_edge_kernel_v1P27vertex_dictionary_structuremmmmPm_param_4,
	.param .u64 .ptr .align 1 _Z21search_edge_kernel_v1P27vertex_dictionary_structuremmmmPm_param_5
)
{
	.reg .pred 	%p<3>;
	.reg .b32 	%r<9>;
	.reg .b64 	%rd<16>;

	ld.param.u64 	%rd3, [_Z21search_edge_kernel_v1P27vertex_dictionary_structuremmmmPm_param_2];
	ld.param.u64 	%rd2, [_Z21search_edge_kernel_v1P27vertex_dictionary_structuremmmmPm_param_4];
	ld.param.u64 	%rd4, [_Z21search_edge_kernel_v1P27vertex_dictionary_structuremmmmPm_param_5];
	cvta.to.global.u64 	%rd1, %rd4;
	mov.u32 	%r2, %ctaid.x;
	mov.u32 	%r3, %ntid.x;
	mov.u32 	%r4, %tid.x;
	mad.lo.s32 	%r1, %r2, %r3, %r4;
	cvt.u64.u32 	%rd5, %r1;
	setp.le.u64 	%p1, %rd3, %rd5;
	@%p1 bra 	$L__BB35_3;
	bar.sync 	0;
	mov.b64 	%rd6, 0;
	st.global.u64 	[%rd1], %rd6;
	mul.hi.u32 	%r5, %r1, -2004318071;
	shr.u32 	%r6, %r5, 3;
	mul.lo.s32 	%r7, %r6, 15;
	sub.s32 	%r8, %r1, %r7;
	mul.wide.u32 	%rd7, %r6, 8;
	mov.u64 	%rd8, search_blocks;
	add.s64 	%rd9, %rd8, %rd7;
	ld.global.u64 	%rd10, [%rd9];
	cvta.to.global.u64 	%rd11, %rd10;
	mul.wide.u32 	%rd12, %r8, 8;
	add.s64 	%rd13, %rd11, %rd12;
	ld.global.u64 	%rd14, [%rd13];
	setp.ne.s64 	%p2, %rd14, %rd2;
	@%p2 bra 	$L__BB35_3;
	mov.b64 	%rd15, 1;
	st.global.u64 	[%rd1], %rd15;
$L__BB35_3:
	ret;

}
	// .globl	_Z18delete_edge_kernelP27vertex_dictionary_structuremmmmPm
.visible .entry _Z18delete_edge_kernelP27vertex_dictionary_structuremmmmPm(
	.param .u64 .ptr .align 1 _Z18delete_edge_kernelP27vertex_dictionary_structuremmmmPm_param_0,
	.param .u64 _Z18delete_edge_kernelP27vertex_dictionary_structuremmmmPm_param_1,
	.param .u64 _Z18delete_edge_kernelP27vertex_dictionary_structuremmmmPm_param_2,
	.param .u64 _Z18delete_edge_kernelP27vertex_dictionary_structuremmmmPm_param_3,
	.param .u64 _Z18delete_edge_kernelP27vertex_dictionary_structuremmmmPm_param_4,
	.param .u64 .ptr .align 1 _Z18delete_edge_kernelP27vertex_dictionary_structuremmmmPm_param_5
)
{
	.reg .pred 	%p<3>;
	.reg .b32 	%r<9>;
	.reg .b64 	%rd<20>;

	ld.param.u64 	%rd4, [_Z18delete_edge_kernelP27vertex_dictionary_structuremmmmPm_param_2];
	ld.param.u64 	%rd2, [_Z18delete_edge_kernelP27vertex_dictionary_structuremmmmPm_param_4];
	ld.param.u64 	%rd3, [_Z18delete_edge_kernelP27vertex_dictionary_structuremmmmPm_param_5];
	mov.u32 	%r3, %ctaid.x;
	mov.u32 	%r4, %ntid.x;
	mov.u32 	%r5, %tid.x;
	mad.lo.s32 	%r1, %r3, %r4, %r5;
	cvt.u64.u32 	%rd5, %r1;
	setp.le.u64 	%p1, %rd4, %rd5;
	@%p1 bra 	$L__BB36_3;
	bar.sync 	0;
	mul.hi.u32 	%r6, %r1, -2004318071;
	shr.u32 	%r7, %r6, 3;
	mul.lo.s32 	%r8, %r7, 15;
	sub.s32 	%r2, %r1, %r8;
	mul.wide.u32 	%rd6, %r7, 8;
	mov.u64 	%rd7, search_blocks;
	add.s64 	%rd1, %rd7, %rd6;
	ld.global.u64 	%rd8, [%rd1];
	cvta.to.global.u64 	%rd9, %rd8;
	mul.wide.u32 	%rd10, %r2, 8;
	add.s64 	%rd11, %rd9, %rd10;
	ld.global.u64 	%rd12, [%rd11];
	setp.ne.s64 	%p2, %rd12, %rd2;
	@%p2 bra 	$L__BB36_3;
	cvta.to.global.u64 	%rd13, %rd3;
	mov.b64 	%rd14, 1;
	st.global.u64 	[%rd13], %rd14;
	ld.global.u64 	%rd15, [%rd1];
	cvta.to.global.u64 	%rd16, %rd15;
	add.s64 	%rd18, %rd16, %rd10;
	mov.b64 	%rd19, 0;
	st.global.u64 	[%rd18], %rd19;
$L__BB36_3:
	ret;

}
	// .globl	_Z28batched_delete_preprocessingP27vertex_dictionary_structuremPmS1_S1_
.visible .entry _Z28batched_delete_preprocessingP27vertex_dictionary_structuremPmS1_S1_(
	.param .u64 .ptr .align 1 _Z28batched_delete_preprocessingP27vertex_dictionary_structuremPmS1_S1__param_0,
	.param .u64 _Z28batched_delete_preprocessingP27vertex_dictionary_structuremPmS1_S1__param_1,
	.param .u64 .ptr .align 1 _Z28batched_delete_preprocessingP27vertex_dictionary_structuremPmS1_S1__param_2,
	.param .u64 .ptr .align 1 _Z28batched_delete_preprocessingP27vertex_dictionary_structuremPmS1_S1__param_3,
	.param .u64 .ptr .align 1 _Z28batched_delete_preprocessingP27vertex_dictionary_structuremPmS1_S1__param_4
)
{
	.reg .pred 	%p<4>;
	.reg .b32 	%r<6>;
	.reg .b64 	%rd<20>;

	ld.param.u64 	%rd5, [_Z28batched_delete_preprocessingP27vertex_dictionary_structuremPmS1_S1__param_0];
	ld.param.u64 	%rd7, [_Z28batched_delete_preprocessingP27vertex_dictionary_structuremPmS1_S1__param_1];
	ld.param.u64 	%rd6, [_Z28batched_delete_preprocessingP27vertex_dictionary_structuremPmS1_S1__param_3];
	mov.u32 	%r1, %ctaid.x;
	mov.u32 	%r2, %ntid.x;
	mov.u32 	%r3, %tid.x;
	mad.lo.s32 	%r4, %r1, %r2, %r3;
	cvt.u64.u32 	%rd1, %r4;
	setp.le.u64 	%p1, %rd7, %rd1;
	@%p1 bra 	$L__BB37_5;
	cvta.to.global.u64 	%rd8, %rd5;
	shl.b64 	%rd9, %rd1, 3;
	add.s64 	%rd10, %rd8, %rd9;
	ld.global.u64 	%rd11, [%rd10+8];
	ld.u64 	%rd2, [%rd11+32];
	setp.eq.s64 	%p2, %rd2, 0;
	@%p2 bra 	$L__BB37_5;
	cvt.u32.u64 	%r5, %rd1;
	mov.u64 	%rd14, delete_index;
	add.s64 	%rd15, %rd14, %rd9;
	mov.b64 	%rd19, 0;
	st.global.u64 	[%rd15], %rd19;
	setp.eq.s32 	%p3, %r5, 0;
	@%p3 bra 	$L__BB37_4;
	cvta.to.global.u64 	%rd16, %rd6;
	add.s64 	%rd18, %rd16, %rd9;
	ld.global.u64 	%rd19, [%rd18+-8];
$L__BB37_4:
	{ // callseq 50, 0
	.param .b64 param0;
	st.param.b64 	[param0], %rd2;
	.param .b64 param1;
	st.param.b64 	[param1], %rd1;
	.param .b64 param2;
	st.param.b64 	[param2], %rd19;
	call.uni 
	_Z32inorderTraversal_batch_delete_v1P10edge_blockmmPm, 
	(
	param0, 
	param1, 
	param2
	);
	} // callseq 50
$L__BB37_5:
	ret;

}
	// .globl	_Z24batched_delete_kernel_v1P27vertex_dictionary_structuremmPmS1_S1_
.visible .entry _Z24batched_delete_kernel_v1P27vertex_dictionary_structuremmPmS1_S1_(
	.param .u64 .ptr .align 1 _Z24batched_delete_kernel_v1P27vertex_dictionary_structuremmPmS1_S1__param_0,
	.param .u64 _Z24batched_delete_kernel_v1P27vertex_dictionary_structuremmPmS1_S1__param_1,
	.param .u64 _Z24batched_delete_kernel_v1P27vertex_dictionary_structuremmPmS1_S1__param_2,
	.param .u64 .ptr .align 1 _Z24batched_delete_kernel_v1P27vertex_dictionary_structuremmPmS1_S1__param_3,
	.param .u64 .ptr .align 1 _Z24batched_delete_kernel_v1P27vertex_dictionary_structuremmPmS1_S1__param_4,
	.param .u64 .ptr .align 1 _Z24batched_delete_kernel_v1P27vertex_dictionary_structuremmPmS1_S1__param_5
)
{
	.reg .pred 	%p<23>;
	.reg .b32 	%r<5>;
	.reg .b64 	%rd<98>;

	ld.param.u64 	%rd38, [_Z24batched_delete_kernel_v1P27vertex_dictionary_structuremmPmS1_S1__param_2];
	ld.param.u64 	%rd36, [_Z24batched_delete_kernel_v1P27vertex_dictionary_structuremmPmS1_S1__param_3];
	ld.param.u64 	%rd37, [_Z24batched_delete_kernel_v1P27vertex_dictionary_structuremmPmS1_S1__param_4];
	mov.u32 	%r1, %ctaid.x;
	mov.u32 	%r2, %ntid.x;
	mov.u32 	%r3, %tid.x;
	mad.lo.s32 	%r4, %r1, %r2, %r3;
	cvt.u64.u32 	%rd1, %r4;
	setp.le.u64 	%p1, %rd38, %rd1;
	@%p1 bra 	$L__BB38_31;
	cvta.to.global.u64 	%rd40, %rd37;
	cvta.to.global.u64 	%rd41, %rd36;
	shl.b64 	%rd42, %rd1, 3;
	mov.u64 	%rd43, delete_source;
	add.s64 	%rd44, %rd43, %rd42;
	ld.global.u64 	%rd45, [%rd44];
	shl.b64 	%rd46, %rd45, 3;
	add.s64 	%rd47, %rd41, %rd46;
	ld.global.u64 	%rd2, [%rd47];
	ld.global.u64 	%rd3, [%rd47+8];
	mov.u64 	%rd48, delete_blocks_v1;
	add.s64 	%rd4, %rd48, %rd42;
	sub.s64 	%rd49, %rd3, %rd2;
	and.b64  	%rd5, %rd49, 3;
	shl.b64 	%rd50, %rd2, 3;
	add.s64 	%rd6, %rd40, %rd50;
	add.s64 	%rd7, %rd2, 2;
	add.s64 	%rd8, %rd2, 3;
	add.s64 	%rd9, %rd40, 16;
	mov.b64 	%rd91, 0;
$L__BB38_2:
	setp.ge.u64 	%p2, %rd2, %rd3;
	@%p2 bra 	$L__BB38_30;
	setp.eq.s64 	%p3, %rd5, 0;
	mov.u64 	%rd92, %rd2;
	@%p3 bra 	$L__BB38_15;
	ld.global.u64 	%rd11, [%rd4];
	setp.eq.s64 	%p4, %rd11, 0;
	@%p4 bra 	$L__BB38_7;
	cvta.to.global.u64 	%rd51, %rd11;
	shl.b64 	%rd52, %rd91, 3;
	add.s64 	%rd12, %rd51, %rd52;
	ld.global.u64 	%rd53, [%rd12];
	ld.global.u64 	%rd54, [%rd6];
	setp.ne.s64 	%p5, %rd53, %rd54;
	@%p5 bra 	$L__BB38_7;
	mov.b64 	%rd55, 0;
	st.global.u64 	[%rd12], %rd55;
$L__BB38_7:
	add.s64 	%rd92, %rd2, 1;
	setp.eq.s64 	%p6, %rd5, 1;
	@%p6 bra 	$L__BB38_15;
	ld.global.u64 	%rd14, [%rd4];
	setp.eq.s64 	%p7, %rd14, 0;
	@%p7 bra 	$L__BB38_11;
	cvta.to.global.u64 	%rd56, %rd14;
	shl.b64 	%rd57, %rd91, 3;
	add.s64 	%rd15, %rd56, %rd57;
	ld.global.u64 	%rd58, [%rd15];
	ld.global.u64 	%rd59, [%rd6+8];
	setp.ne.s64 	%p8, %rd58, %rd59;
	@%p8 bra 	$L__BB38_11;
	mov.b64 	%rd60, 0;
	st.global.u64 	[%rd15], %rd60;
$L__BB38_11:
	setp.eq.s64 	%p9, %rd5, 2;
	mov.u64 	%rd92, %rd7;
	@%p9 bra 	$L__BB38_15;
	ld.global.u64 	%rd16, [%rd4];
	setp.eq.s64 	%p10, %rd16, 0;
	mov.u64 	%rd92, %rd8;
	@%p10 bra 	$L__BB38_15;
	cvta.to.global.u64 	%rd61, %rd16;
	shl.b64 	%rd62, %rd91, 3;
	add.s64 	%rd17, %rd61, %rd62;
	ld.global.u64 	%rd63, [%rd17];
	ld.global.u64 	%rd64, [%rd6+16];
	setp.ne.s64 	%p11, %rd63, %rd64;
	mov.u64 	%rd92, %rd8;
	@%p11 bra 	$L__BB38_15;
	mov.b64 	%rd65, 0;
	st.global.u64 	[%rd17], %rd65;
	mov.u64 	%rd92, %rd8;
$L__BB38_15:
	sub.s64 	%rd66, %rd2, %rd3;
	setp.gt.u64 	%p12, %rd66, -4;
	@%p12 bra 	$L__BB38_30;
	shl.b64 	%rd67, %rd92, 3;
	add.s64 	%rd93, %rd9, %rd67;
$L__BB38_17:
	ld.global.u64 	%rd22, [%rd4];
	setp.eq.s64 	%p13, %rd22, 0;
	mov.b64 	%rd95, 0;
	@%p13 bra 	$L__BB38_20;
	cvta.to.global.u64 	%rd69, %rd22;
	shl.b64 	%rd70, %rd91, 3;
	add.s64 	%rd23, %rd69, %rd70;
	ld.global.u64 	%rd71, [%rd23];
	ld.global.u64 	%rd72, [%rd93+-16];
	setp.ne.s64 	%p14, %rd71, %rd72;
	mov.u64 	%rd95, %rd22;
	@%p14 bra 	$L__BB38_20;
	mov.b64 	%rd73, 0;
	st.global.u64 	[%rd23], %rd73;
	ld.global.u64 	%rd95, [%rd4];
$L__BB38_20:
	setp.eq.s64 	%p15, %rd95, 0;
	mov.b64 	%rd96, 0;
	@%p15 bra 	$L__BB38_23;
	cvta.to.global.u64 	%rd75, %rd95;
	shl.b64 	%rd76, %rd91, 3;
	add.s64 	%rd26, %rd75, %rd76;
	ld.global.u64 	%rd77, [%rd26];
	ld.global.u64 	%rd78, [%rd93+-8];
	setp.ne.s64 	%p16, %rd77, %rd78;
	mov.u64 	%rd96, %rd95;
	@%p16 bra 	$L__BB38_23;
	mov.b64 	%rd79, 0;
	st.global.u64 	[%rd26], %rd79;
	ld.global.u64 	%rd96, [%rd4];
$L__BB38_23:
	setp.eq.s64 	%p17, %rd96, 0;
	mov.b64 	%rd97, 0;
	@%p17 bra 	$L__BB38_26;
	cvta.to.global.u64 	%rd81, %rd96;
	shl.b64 	%rd82, %rd91, 3;
	add.s64 	%rd29, %rd81, %rd82;
	ld.global.u64 	%rd83, [%rd29];
	ld.global.u64 	%rd84, [%rd93];
	setp.ne.s64 	%p18, %rd83, %rd84;
	mov.u64 	%rd97, %rd96;
	@%p18 bra 	$L__BB38_26;
	mov.b64 	%rd85, 0;
	st.global.u64 	[%rd29], %rd85;
	ld.global.u64 	%rd97, [%rd4];
$L__BB38_26:
	setp.eq.s64 	%p19, %rd97, 0;
	@%p19 bra 	$L__BB38_29;
	cvta.to.global.u64 	%rd86, %rd97;
	shl.b64 	%rd87, %rd91, 3;
	add.s64 	%rd32, %rd86, %rd87;
	ld.global.u64 	%rd88, [%rd32];
	ld.global.u64 	%rd89, [%rd93+8];
	setp.ne.s64 	%p20, %rd88, %rd89;
	@%p20 bra 	$L__BB38_29;
	mov.b64 	%rd90, 0;
	st.global.u64 	[%rd32], %rd90;
$L__BB38_29:
	add.s64 	%rd92, %rd92, 4;
	add.s64 	%rd93, %rd93, 32;
	setp.lt.u64 	%p21, %rd92, %rd3;
	@%p21 bra 	$L__BB38_17;
$L__BB38_30:
	add.s64 	%rd91, %rd91, 1;
	setp.ne.s64 	%p22, %rd91, 15;
	@%p22 bra 	$L__BB38_2;
$L__BB38_31:
	ret;

}
	// .globl	_Z41batched_delete_preprocessing_edge_centricP27vertex_dictionary_structuremPmS1_S1_
.visible .entry _Z41batched_delete_preprocessing_edge_centricP27vertex_dictionary_structuremPmS1_S1_(
	.param .u64 .ptr .align 1 _Z41batched_delete_preprocessing_edge_centricP27vertex_dictionary_structuremPmS1_S1__param_0,
	.param .u64 _Z41batched_delete_preprocessing_edge_centricP27vertex_dictionary_structuremPmS1_S1__param_1,
	.param .u64 .ptr .align 1 _Z41batched_delete_preprocessing_edge_centricP27vertex_dictionary_structuremPmS1_S1__param_2,
	.param .u64 .ptr .align 1 _Z41batched_delete_preprocessing_edge_centricP27vertex_dictionary_structuremPmS1_S1__param_3,
	.param .u64 .ptr .align 1 _Z41batched_delete_preprocessing_edge_centricP27vertex_dictionary_structuremPmS1_S1__param_4
)
{
	.reg .pred 	%p<5>;
	.reg .b32 	%r<9>;
	.reg .b64 	%rd<22>;

	ld.param.u64 	%rd5, [_Z41batched_delete_preprocessing_edge_centricP27vertex_dictionary_structuremPmS1_S1__param_0];
	ld.param.u64 	%rd7, [_Z41batched_delete_preprocessing_edge_centricP27vertex_dictionary_structuremPmS1_S1__param_1];
	ld.param.u64 	%rd6, [_Z41batched_delete_preprocessing_edge_centricP27vertex_dictionary_structuremPmS1_S1__param_3];
	mov.u32 	%r1, %ctaid.x;
	mov.u32 	%r2, %ntid.x;
	mov.u32 	%r3, %tid.x;
	mad.lo.s32 	%r4, %r1, %r2, %r3;
	cvt.u64.u32 	%rd1, %r4;
	setp.le.u64 	%p1, %rd7, %rd1;
	@%p1 bra 	$L__BB39_5;
	cvta.to.global.u64 	%rd8, %rd5;
	ld.global.u64 	%rd9, [%rd8+408000048];
	shl.b64 	%rd10, %rd1, 3;
	add.s64 	%rd11, %rd9, %rd10;
	ld.u64 	%rd2, [%rd11];
	setp.eq.s64 	%p2, %rd2, 0;
	@%p2 bra 	$L__BB39_5;
	cvt.u32.u64 	%r5, %rd1;
	mov.u64 	%rd14, delete_index;
	add.s64 	%rd15, %rd14, %rd10;
	mov.b64 	%rd21, 0;
	st.global.u64 	[%rd15], %rd21;
	setp.eq.s32 	%p3, %r5, 0;
	@%p3 bra 	$L__BB39_4;
	cvta.to.global.u64 	%rd16, %rd6;
	add.s64 	%rd18, %rd16, %rd10;
	ld.global.u64 	%rd21, [%rd18+-8];
$L__BB39_4:
	{ // callseq 51, 0
	.param .b64 param0;
	st.param.b64 	[param0], %rd2;
	.param .b64 param1;
	st.param.b64 	[param1], %rd1;
	.param .b64 param2;
	st.param.b64 	[param2], %rd21;
	call.uni 
	_Z43preorderTraversal_batch_delete_edge_centricP10edge_blockmmPm, 
	(
	param0, 
	param1, 
	param2
	);
	} // callseq 51
$L__BB39_5:
	cvt.u32.u64 	%r6, %rd1;
	setp.ne.s32 	%p4, %r6, 0;
	@%p4 bra 	$L__BB39_7;
	mov.u64 	%rd19, $str$12;
	cvta.global.u64 	%rd20, %rd19;
	{ // callseq 52, 0
	.param .b64 param0;
	st.param.b64 	[param0], %rd20;
	.param .b64 param1;
	st.param.b64 	[param1], 0;
	.param .b32 retval0;
	call.uni (retval0), 
	vprintf, 
	(
	param0, 
	param1
	);
	ld.param.b32 	%r7, [retval0];
	} // callseq 52
$L__BB39_7:
	ret;

}
	// .globl	_Z34batched_delete_kernel_edge_centricP27vertex_dictionary_structuremmPmS1_S1_S1_S1_
.visible .entry _Z34batched_delete_kernel_edge_centricP27vertex_dictionary_structuremmPmS1_S1_S1_S1_(
	.param .u64 .ptr .align 1 _Z34batched_delete_kernel_edge_centricP27vertex_dictionary_structuremmPmS1_S1_S1_S1__param_0,
	.param .u64 _Z34batched_delete_kernel_edge_centricP27vertex_dictionary_structuremmPmS1_S1_S1_S1__param_1,
	.param .u64 _Z34batched_delete_kernel_edge_centricP27vertex_dictionary_structuremmPmS1_S1_S1_S1__param_2,
	.param .u64 .ptr .align 1 _Z34batched_delete_kernel_edge_centricP27vertex_dictionary_structuremmPmS1_S1_S1_S1__param_3,
	.param .u64 .ptr .align 1 _Z34batched_delete_kernel_edge_centricP27vertex_dictionary_structuremmPmS1_S1_S1_S1__param_4,
	.param .u64 .ptr .align 1 _Z34batched_delete_kernel_edge_centricP27vertex_dictionary_structuremmPmS1_S1_S1_S1__param_5,
	.param .u64 .ptr .align 1 _Z34batched_delete_kernel_edge_centricP27vertex_dictionary_structuremmPmS1_S1_S1_S1__param_6,
	.param .u64 .ptr .align 1 _Z34batched_delete_kernel_edge_centricP27vertex_dictionary_structuremmPmS1_S1_S1_S1__param_7
)
{
	.reg .pred 	%p<38>;
	.reg .b32 	%r<5>;
	.reg .b64 	%rd<167>;

	ld.param.u64 	%rd99, [_Z34batched_delete_kernel_edge_centricP27vertex_dictionary_structuremmPmS1_S1_S1_S1__param_0];
	ld.param.u64 	%rd103, [_Z34batched_delete_kernel_edge_centricP27vertex_dictionary_structuremmPmS1_S1_S1_S1__param_2];
	ld.param.u64 	%rd100, [_Z34batched_delete_kernel_edge_centricP27vertex_dictionary_structuremmPmS1_S1_S1_S1__param_5];
	ld.param.u64 	%rd101, [_Z34batched_delete_kernel_edge_centricP27vertex_dictionary_structuremmPmS1_S1_S1_S1__param_6];
	ld.param.u64 	%rd102, [_Z34batched_delete_kernel_edge_centricP27vertex_dictionary_structuremmPmS1_S1_S1_S1__param_7];
	mov.u32 	%r1, %ctaid.x;
	mov.u32 	%r2, %ntid.x;
	mov.u32 	%r3, %tid.x;
	mad.lo.s32 	%r4, %r1, %r2, %r3;
	cvt.u64.u32 	%rd1, %r4;
	setp.le.u64 	%p1, %rd103, %rd1;
	@%p1 bra 	$L__BB40_52;
	cvta.to.global.u64 	%rd105, %rd101;
	cvta.to.global.u64 	%rd106, %rd99;
	shl.b64 	%rd107, %rd1, 3;
	add.s64 	%rd108, %rd105, %rd107;
	ld.global.u64 	%rd2, [%rd108];
	ld.global.u64 	%rd109, [%rd106+408000008];
	cvta.to.global.u64 	%rd110, %rd109;
	shl.b64 	%rd111, %rd2, 3;
	add.s64 	%rd112, %rd110, %rd111;
	ld.global.u64 	%rd3, [%rd112+-8];
	setp.eq.s64 	%p2, %rd2, 1;
	mov.b64 	%rd137, 0;
	@%p2 bra 	$L__BB40_3;
	cvta.to.global.u64 	%rd113, %rd100;
	add.s64 	%rd115, %rd113, %rd111;
	ld.global.u64 	%rd137, [%rd115+-16];
$L__BB40_3:
	setp.eq.s64 	%p3, %rd3, 0;
	@%p3 bra 	$L__BB40_52;
	cvta.to.global.u64 	%rd117, %rd102;
	add.s64 	%rd6, %rd117, %rd107;
	mov.b64 	%rd138, 0;
	mov.u64 	%rd121, delete_blocks_v1;
$L__BB40_5:
	add.s64 	%rd119, %rd138, %rd137;
	shl.b64 	%rd120, %rd119, 3;
	add.s64 	%rd8, %rd121, %rd120;
	ld.global.u64 	%rd140, [%rd8];
	setp.eq.s64 	%p4, %rd140, 0;
	@%p4 bra 	$L__BB40_51;
	cvta.to.global.u64 	%rd10, %rd140;
	ld.global.u64 	%rd11, [%rd10];
	ld.global.u64 	%rd139, [%rd6];
	setp.ne.s64 	%p5, %rd11, %rd139;
	@%p5 bra 	$L__BB40_8;
	mov.b64 	%rd122, 1000000000;
	st.global.u64 	[%rd10], %rd122;
	ld.global.u64 	%rd140, [%rd8];
	ld.global.u64 	%rd139, [%rd6];
	bra.uni 	$L__BB40_9;
$L__BB40_8:
	setp.eq.s64 	%p6, %rd11, 0;
	@%p6 bra 	$L__BB40_52;
$L__BB40_9:
	cvta.to.global.u64 	%rd17, %rd140;
	ld.global.u64 	%rd18, [%rd17+8];
	setp.eq.s64 	%p7, %rd18, %rd139;
	@%p7 bra 	$L__BB40_11;
	setp.eq.s64 	%p8, %rd18, 0;
	@%p8 bra 	$L__BB40_52;
	bra.uni 	$L__BB40_12;
$L__BB40_11:
	mov.b64 	%rd123, 1000000000;
	st.global.u64 	[%rd17+8], %rd123;
	ld.global.u64 	%rd140, [%rd8];
	ld.global.u64 	%rd139, [%rd6];
$L__BB40_12:
	cvta.to.global.u64 	%rd23, %rd140;
	ld.global.u64 	%rd24, [%rd23+16];
	setp.eq.s64 	%p9, %rd24, %rd139;
	@%p9 bra 	$L__BB40_14;
	setp.eq.s64 	%p10, %rd24, 0;
	@%p10 bra 	$L__BB40_52;
	bra.uni 	$L__BB40_15;
$L__BB40_14:
	mov.b64 	%rd124, 1000000000;
	st.global.u64 	[%rd23+16], %rd124;
	ld.global.u64 	%rd140, [%rd8];
	ld.global.u64 	%rd139, [%rd6];
$L__BB40_15:
	cvta.to.global.u64 	%rd29, %rd140;
	ld.global.u64 	%rd30, [%rd29+24];
	setp.eq.s64 	%p11, %rd30, %rd139;
	@%p11 bra 	$L__BB40_17;
	setp.eq.s64 	%p12, %rd30, 0;
	@%p12 bra 	$L__BB40_52;
	bra.uni 	$L__BB40_18;
$L__BB40_17:
	mov.b64 	%rd125, 1000000000;
	st.global.u64 	[%rd29+24], %rd125;
	ld.global.u64 	%rd140, [%rd8];
	ld.global.u64 	%rd139, [%rd6];
$L__BB40_18:
	cvta.to.global.u64 	%rd35, %rd140;
	ld.global.u64 	%rd36, [%rd35+32];
	setp.eq.s64 	%p13, %rd36, %rd139;
	@%p13 bra 	$L__BB40_20;
	setp.eq.s64 	%p14, %rd36, 0;
	@%p14 bra 	$L__BB40_52;
	bra.uni 	$L__BB40_21;
$L__BB40_20:
	mov.b64 	%rd126, 1000000000;
	st.global.u64 	[%rd35+32], %rd126;
	ld.global.u64 	%rd140, [%rd8];
	ld.global.u64 	%rd139, [%rd6];
$L__BB40_21:
	cvta.to.global.u64 	%rd41, %rd140;
	ld.global.u64 	%rd42, [%rd41+40];
	setp.eq.s64 	%p15, %rd42, %rd139;
	@%p15 bra 	$L__BB40_23;
	setp.eq.s64 	%p16, %rd42, 0;
	@%p16 bra 	$L__BB40_52;
	bra.uni 	$L__BB40_24;
$L__BB40_23:
	mov.b64 	%rd127, 1000000000;
	st.global.u64 	[%rd41+40], %rd127;
	ld.global.u64 	%rd140, [%rd8];
	ld.global.u64 	%rd139, [%rd6];
$L__BB40_24:
	cvta.to.global.u64 	%rd47, %rd140;
	ld.global.u64 	%rd48, [%rd47+48];
	setp.eq.s64 	%p17, %rd48, %rd139;
	@%p17 bra 	$L__BB40_26;
	setp.eq.s64 	%p18, %rd48, 0;
	@%p18 bra 	$L__BB40_52;
	bra.uni 	$L__BB40_27;
$L__BB40_26:
	mov.b64 	%rd128, 1000000000;
	st.global.u64 	[%rd47+48], %rd128;
	ld.global.u64 	%rd140, [%rd8];
	ld.global.u64 	%rd139, [%rd6];
$L__BB40_27:
	cvta.to.global.u64 	%rd53, %rd140;
	ld.global.u64 	%rd54, [%rd53+56];
	setp.eq.s64 	%p19, %rd54, %rd139;
	@%p19 bra 	$L__BB40_29;
	setp.eq.s64 	%p20, %rd54, 0;
	@%p20 bra 	$L__BB40_52;
	bra.uni 	$L__BB40_30;
$L__BB40_29:
	mov.b64 	%rd129, 1000000000;
	st.global.u64 	[%rd53+56], %rd129;
	ld.global.u64 	%rd140, [%rd8];
	ld.global.u64 	%rd139, [%rd6];
$L__BB40_30:
	cvta.to.global.u64 	%rd59, %rd140;
	ld.global.u64 	%rd60, [%rd59+64];
	setp.eq.s64 	%p21, %rd60, %rd139;
	@%p21 bra 	$L__BB40_32;
	setp.eq.s64 	%p22, %rd60, 0;
	@%p22 bra 	$L__BB40_52;
	bra.uni 	$L__BB40_33;
$L__BB40_32:
	mov.b64 	%rd130, 1000000000;
	st.global.u64 	[%rd59+64], %rd130;
	ld.global.u64 	%rd140, [%rd8];
	ld.global.u64 	%rd139, [%rd6];
$L__BB40_33:
	cvta.to.global.u64 	%rd65, %rd140;
	ld.global.u64 	%rd66, [%rd65+72];
	setp.eq.s64 	%p23, %rd66, %rd139;
	@%p23 bra 	$L__BB40_35;
	setp.eq.s64 	%p24, %rd66, 0;
	@%p24 bra 	$L__BB40_52;
	bra.uni 	$L__BB40_36;
$L__BB40_35:
	mov.b64 	%rd131, 1000000000;
	st.global.u64 	[%rd65+72], %rd131;
	ld.global.u64 	%rd140, [%rd8];
	ld.global.u64 	%rd139, [%rd6];
$L__BB40_36:
	cvta.to.global.u64 	%rd71, %rd140;
	ld.global.u64 	%rd72, [%rd71+80];
	setp.eq.s64 	%p25, %rd72, %rd139;
	@%p25 bra 	$L__BB40_38;
	setp.eq.s64 	%p26, %rd72, 0;
	@%p26 bra 	$L__BB40_52;
	bra.uni 	$L__BB40_39;
$L__BB40_38:
	mov.b64 	%rd132, 1000000000;
	st.global.u64 	[%rd71+80], %rd132;
	ld.global.u64 	%rd140, [%rd8];
	ld.global.u64 	%rd139, [%rd6];
$L__BB40_39:
	cvta.to.global.u64 	%rd77, %rd140;
	ld.global.u64 	%rd78, [%rd77+88];
	setp.eq.s64 	%p27, %rd78, %rd139;
	@%p27 bra 	$L__BB40_41;
	setp.eq.s64 	%p28, %rd78, 0;
	@%p28 bra 	$L__BB40_52;
	bra.uni 	$L__BB40_42;
$L__BB40_41:
	mov.b64 	%rd133, 1000000000;
	st.global.u64 	[%rd77+88], %rd133;
	ld.global.u64 	%rd140, [%rd8];
	ld.global.u64 	%rd139, [%rd6];
$L__BB40_42:
	cvta.to.global.u64 	%rd83, %rd140;
	ld.global.u64 	%rd84, [%rd83+96];
	setp.eq.s64 	%p29, %rd84, %rd139;
	@%p29 bra 	$L__BB40_44;
	setp.eq.s64 	%p30, %rd84, 0;
	@%p30 bra 	$L__BB40_52;
	bra.uni 	$L__BB40_45;
$L__BB40_44:
	mov.b64 	%rd134, 1000000000;
	st.global.u64 	[%rd83+96], %rd134;
	ld.global.u64 	%rd140, [%rd8];
	ld.global.u64 	%rd139, [%rd6];
$L__BB40_45:
	cvta.to.global.u64 	%rd89, %rd140;
	ld.global.u64 	%rd90, [%rd89+104];
	setp.eq.s64 	%p31, %rd90, %rd139;
	@%p31 bra 	$L__BB40_47;
	setp.eq.s64 	%p32, %rd90, 0;
	@%p32 bra 	$L__BB40_52;
	bra.uni 	$L__BB40_48;
$L__BB40_47:
	mov.b64 	%rd135, 1000000000;
	st.global.u64 	[%rd89+104], %rd135;
	ld.global.u64 	%rd140, [%rd8];
	ld.global.u64 	%rd139, [%rd6];
$L__BB40_48:
	cvta.to.global.u64 	%rd95, %rd140;
	ld.global.u64 	%rd96, [%rd95+112];
	setp.eq.s64 	%p33, %rd96, %rd139;
	@%p33 bra 	$L__BB40_50;
	setp.eq.s64 	%p34, %rd96, 0;
	add.s64 	%rd138, %rd138, 1;
	setp.eq.s64 	%p35, %rd138, %rd3;
	or.pred  	%p36, %p34, %p35;
	@%p36 bra 	$L__BB40_52;
	bra.uni 	$L__BB40_5;
$L__BB40_50:
	mov.b64 	%rd136, 1000000000;
	st.global.u64 	[%rd95+112], %rd136;
$L__BB40_51:
	add.s64 	%rd138, %rd138, 1;
	setp.ne.s64 	%p37, %rd138, %rd3;
	@%p37 bra 	$L__BB40_5;
$L__BB40_52:
	ret;

}
	// .globl	_Z47batched_delete_kernel_edge_centric_parallelizedP27vertex_dictionary_structuremmmPmS1_S1_S1_S1_
.visible .entry _Z47batched_delete_kernel_edge_centric_parallelizedP27vertex_dictionary_structuremmmPmS1_S1_S1_S1_(
	.param .u64 .ptr .align 1 _Z47batched_delete_kernel_edge_centric_parallelizedP27vertex_dictionary_structuremmmPmS1_S1_S1_S1__param_0,
	.param .u64 _Z47batched_delete_kernel_edge_centric_parallelizedP27vertex_dictionary_structuremmmPmS1_S1_S1_S1__param_1,
	.param .u64 _Z47batched_delete_kernel_edge_centric_parallelizedP27vertex_dictionary_structuremmmPmS1_S1_S1_S1__param_2,
	.param .u64 _Z47batched_delete_kernel_edge_centric_parallelizedP27vertex_dictionary_structuremmmPmS1_S1_S1_S1__param_3,
	.param .u64 .ptr .align 1 _Z47batched_delete_kernel_edge_centric_parallelizedP27vertex_dictionary_structuremmmPmS1_S1_S1_S1__param_4,
	.param .u64 .ptr .align 1 _Z47batched_delete_kernel_edge_centric_parallelizedP27vertex_dictionary_structuremmmPmS1_S1_S1_S1__param_5,
	.param .u64 .ptr .align 1 _Z47batched_delete_kernel_edge_centric_parallelizedP27vertex_dictionary_structuremmmPmS1_S1_S1_S1__param_6,
	.param .u64 .ptr .align 1 _Z47batched_delete_kernel_edge_centric_parallelizedP27vertex_dictionary_structuremmmPmS1_S1_S1_S1__param_7,
	.param .u64 .ptr .align 1 _Z47batched_delete_kernel_edge_centric_parallelizedP27vertex_dictionary_structuremmmPmS1_S1_S1_S1__param_8
)
{
	.reg .pred 	%p<18>;
	.reg .b32 	%r<10>;
	.reg .b64 	%rd<87>;

	ld.param.u64 	%rd29, [_Z47batched_delete_kernel_edge_centric_parallelizedP27vertex_dictionary_structuremmmPmS1_S1_S1_S1__param_0];
	ld.param.u64 	%rd33, [_Z47batched_delete_kernel_edge_centric_parallelizedP27vertex_dictionary_structuremmmPmS1_S1_S1_S1__param_2];
	ld.param.u64 	%rd30, [_Z47batched_delete_kernel_edge_centric_parallelizedP27vertex_dictionary_structuremmmPmS1_S1_S1_S1__param_6];
	ld.param.u64 	%rd31, [_Z47batched_delete_kernel_edge_centric_parallelizedP27vertex_dictionary_structuremmmPmS1_S1_S1_S1__param_7];
	ld.param.u64 	%rd32, [_Z47batched_delete_kernel_edge_centric_parallelizedP27vertex_dictionary_structuremmmPmS1_S1_S1_S1__param_8];
	mov.u32 	%r4, %ctaid.x;
	mov.u32 	%r5, %ntid.x;
	mov.u32 	%r6, %tid.x;
	mad.lo.s32 	%r1, %r4, %r5, %r6;
	cvt.u64.u32 	%rd34, %r1;
	setp.le.u64 	%p1, %rd33, %rd34;
	@%p1 bra 	$L__BB41_25;
	cvta.to.global.u64 	%rd36, %rd31;
	cvta.to.global.u64 	%rd37, %rd29;
	mul.hi.u32 	%r7, %r1, -2004318071;
	shr.u32 	%r2, %r7, 3;
	and.b32  	%r8, %r7, -8;
	cvt.u64.u32 	%rd38, %r8;
	add.s64 	%rd39, %rd36, %rd38;
	ld.global.u64 	%rd1, [%rd39];
	mul.lo.s32 	%r9, %r2, 15;
	sub.s32 	%r3, %r1, %r9;
	shl.b64 	%rd40, %rd1, 3;
	add.s64 	%rd41, %rd37, %rd40;
	ld.global.u64 	%rd42, [%rd41];
	cvta.to.global.u64 	%rd43, %rd42;
	ld.global.u64 	%rd2, [%rd43];
	setp.eq.s64 	%p2, %rd1, 1;
	mov.b64 	%rd81, 0;
	@%p2 bra 	$L__BB41_3;
	cvta.to.global.u64 	%rd44, %rd30;
	add.s64 	%rd46, %rd44, %rd40;
	ld.global.u64 	%rd81, [%rd46+-16];
$L__BB41_3:
	setp.eq.s64 	%p3, %rd2, 0;
	@%p3 bra 	$L__BB41_25;
	cvta.to.global.u64 	%rd48, %rd32;
	mul.wide.u32 	%rd49, %r2, 8;
	add.s64 	%rd5, %rd48, %rd49;
	and.b64  	%rd85, %rd2, 3;
	setp.lt.u64 	%p4, %rd2, 4;
	mov.b64 	%rd84, 0;
	@%p4 bra 	$L__BB41_19;
	and.b64  	%rd84, %rd2, -4;
	shl.b64 	%rd50, %rd81, 3;
	mov.u64 	%rd51, delete_blocks_v1;
	add.s64 	%rd52, %rd50, %rd51;
	add.s64 	%rd82, %rd52, 16;
	mov.u64 	%rd83, %rd84;
$L__BB41_6:
	ld.global.u64 	%rd11, [%rd82+-16];
	setp.eq.s64 	%p5, %rd11, 0;
	@%p5 bra 	$L__BB41_9;
	cvta.to.global.u64 	%rd53, %rd11;
	mul.wide.u32 	%rd54, %r3, 8;
	add.s64 	%rd12, %rd53, %rd54;
	ld.global.u64 	%rd55, [%rd12];
	ld.global.u64 	%rd56, [%rd5];
	setp.ne.s64 	%p6, %rd55, %rd56;
	@%p6 bra 	$L__BB41_9;
	mov.b64 	%rd57, 1000000000;
	st.global.u64 	[%rd12], %rd57;
$L__BB41_9:
	ld.global.u64 	%rd13, [%rd82+-8];
	setp.eq.s64 	%p7, %rd13, 0;
	@%p7 bra 	$L__BB41_12;
	cvta.to.global.u64 	%rd58, %rd13;
	mul.wide.u32 	%rd59, %r3, 8;
	add.s64 	%rd14, %rd58, %rd59;
	ld.global.u64 	%rd60, [%rd14];
	ld.global.u64 	%rd61, [%rd5];
	setp.ne.s64 	%p8, %rd60, %rd61;
	@%p8 bra 	$L__BB41_12;
	mov.b64 	%rd62, 1000000000;
	st.global.u64 	[%rd14], %rd62;
$L__BB41_12:
	ld.global.u64 	%rd15, [%rd82];
	setp.eq.s64 	%p9, %rd15, 0;
	@%p9 bra 	$L__BB41_15;
	cvta.to.global.u64 	%rd63, %rd15;
	mul.wide.u32 	%rd64, %r3, 8;
	add.s64 	%rd16, %rd63, %rd64;
	ld.global.u64 	%rd65, [%rd16];
	ld.global.u64 	%rd66, [%rd5];
	setp.ne.s64 	%p10, %rd65, %rd66;
	@%p10 bra 	$L__BB41_15;
	mov.b64 	%rd67, 1000000000;
	st.global.u64 	[%rd16], %rd67;
$L__BB41_15:
	ld.global.u64 	%rd17, [%rd82+8];
	setp.eq.s64 	%p11, %rd17, 0;
	@%p11 bra 	$L__BB41_18;
	cvta.to.global.u64 	%rd68, %rd17;
	mul.wide.u32 	%rd69, %r3, 8;
	add.s64 	%rd18, %rd68, %rd69;
	ld.global.u64 	%rd70, [%rd18];
	ld.global.u64 	%rd71, [%rd5];
	setp.ne.s64 	%p12, %rd70, %rd71;
	@%p12 bra 	$L__BB41_18;
	mov.b64 	%rd72, 1000000000;
	st.global.u64 	[%rd18], %rd72;
$L__BB41_18:
	add.s64 	%rd83, %rd83, -4;
	add.s64 	%rd82, %rd82, 32;
	setp.ne.s64 	%p13, %rd83, 0;
	@%p13 bra 	$L__BB41_6;
$L__BB41_19:
	setp.eq.s64 	%p14, %rd85, 0;
	@%p14 bra 	$L__BB41_25;
	add.s64 	%rd73, %rd81, %rd84;
	shl.b64 	%rd74, %rd73, 3;
	mov.u64 	%rd75, delete_blocks_v1;
	add.s64 	%rd86, %rd75, %rd74;
$L__BB41_21:
	.pragma "nounroll";
	ld.global.u64 	%rd25, [%rd86];
	setp.eq.s64 	%p15, %rd25, 0;
	@%p15 bra 	$L__BB41_24;
	cvta.to.global.u64 	%rd76, %rd25;
	mul.wide.u32 	%rd77, %r3, 8;
	add.s64 	%rd26, %rd76, %rd77;
	ld.global.u64 	%rd78, [%rd26];
	ld.global.u64 	%rd79, [%rd5];
	setp.ne.s64 	%p16, %rd78, %rd79;
	@%p16 bra 	$L__BB41_24;
	mov.b64 	%rd80, 1000000000;
	st.global.u64 	[%rd26], %rd80;
$L__BB41_24:
	add.s64 	%rd86, %rd86, 8;
	add.s64 	%rd85, %rd85, -1;
	setp.ne.s64 	%p17, %rd85, 0;
	@%p17 bra 	$L__BB41_21;
$L__BB41_25:
	ret;

}
	// .globl	_Z21batched_delete_kernelP27vertex_dictionary_structuremmPmS1_
.visible .entry _Z21batched_delete_kernelP27vertex_dictionary_structuremmPmS1_(
	.param .u64 .ptr .align 1 _Z21batched_delete_kernelP27vertex_dictionary_structuremmPmS1__param_0,
	.param .u64 _Z21batched_delete_kernelP27vertex_dictionary_structuremmPmS1__param_1,
	.param .u64 _Z21batched_delete_kernelP27vertex_dictionary_structuremmPmS1__param_2,
	.param .u64 .ptr .align 1 _Z21batched_delete_kernelP27vertex_dictionary_structuremmPmS1__param_3,
	.param .u64 .ptr .align 1 _Z21batched_delete_kernelP27vertex_dictionary_structuremmPmS1__param_4
)
{
	.reg .pred 	%p<10>;
	.reg .b16 	%rs<2>;
	.reg .b32 	%r<5>;
	.reg .b64 	%rd<14>;

	ld.param.u64 	%rd5, [_Z21batched_delete_kernelP27vertex_dictionary_structuremmPmS1__param_0];
	ld.param.u64 	%rd7, [_Z21batched_delete_kernelP27vertex_dictionary_structuremmPmS1__param_1];
	ld.param.u64 	%rd6, [_Z21batched_delete_kernelP27vertex_dictionary_structuremmPmS1__param_3];
	mov.u32 	%r1, %ctaid.x;
	mov.u32 	%r2, %ntid.x;
	mov.u32 	%r3, %tid.x;
	mad.lo.s32 	%r4, %r1, %r2, %r3;
	cvt.u64.u32 	%rd1, %r4;
	setp.le.u64 	%p3, %rd7, %rd1;
	@%p3 bra 	$L__BB42_5;
	cvta.to.global.u64 	%rd8, %rd6;
	cvta.to.global.u64 	%rd9, %rd5;
	shl.b64 	%rd10, %rd1, 3;
	add.s64 	%rd11, %rd8, %rd10;
	ld.global.u64 	%rd2, [%rd11];
	ld.global.u64 	%rd3, [%rd11+8];
	add.s64 	%rd12, %rd9, %rd10;
	ld.global.u64 	%rd13, [%rd12+8];
	ld.u64 	%rd4, [%rd13+32];
	setp.eq.s64 	%p5, %rd4, 0;
	mov.pred 	%p9, 0;
	@%p5 bra 	$L__BB42_3;
	ld.u16 	%rs1, [%rd4+120];
	setp.ne.s16 	%p9, %rs1, 0;
$L__BB42_3:
	setp.ge.u64 	%p6, %rd2, %rd3;
	not.pred 	%p7, %p9;
	or.pred  	%p8, %p7, %p6;
	@%p8 bra 	$L__BB42_5;
	{ // callseq 53, 0
	.param .b64 param0;
	st.param.b64 	[param0], %rd4;
	.param .b64 param1;
	st.param.b64 	[param1], %rd2;
	.param .b64 param2;
	st.param.b64 	[param2], %rd3;
	call.uni 
	_Z29inorderTraversal_batch_deleteP10edge_blockmmPm, 
	(
	param0, 
	param1, 
	param2
	);
	} // callseq 53
$L__BB42_5:
	ret;

}
	// .globl	_Z43device_prefix_sum_calculation_preprocessingP27vertex_dictionary_structuremPm
.visible .entry _Z43device_prefix_sum_calculation_preprocessingP27vertex_dictionary_structuremPm(
	.param .u64 .ptr .align 1 _Z43device_prefix_sum_calculation_preprocessingP27vertex_dictionary_structuremPm_param_0,
	.param .u64 _Z43device_prefix_sum_calculation_preprocessingP27vertex_dictionary_structuremPm_param_1,
	.param .u64 .ptr .align 1 _Z43device_prefix_sum_calculation_preprocessingP27vertex_dictionary_structuremPm_param_2
)
{
	.reg .pred 	%p<2>;
	.reg .b32 	%r<5>;
	.reg .b64 	%rd<13>;

	ld.param.u64 	%rd2, [_Z43device_prefix_sum_calculation_preprocessingP27vertex_dictionary_structuremPm_param_0];
	ld.param.u64 	%rd4, [_Z43device_prefix_sum_calculation_preprocessingP27vertex_dictionary_structuremPm_param_1];
	ld.param.u64 	%rd3, [_Z43device_prefix_sum_calculation_preprocessingP27vertex_dictionary_structuremPm_param_2];
	mov.u32 	%r1, %ctaid.x;
	mov.u32 	%r2, %ntid.x;
	mov.u32 	%r3, %tid.x;
	mad.lo.s32 	%r4, %r1, %r2, %r3;
	cvt.u64.u32 	%rd1, %r4;
	setp.le.u64 	%p1, %rd4, %rd1;
	@%p1 bra 	$L__BB43_2;
	cvta.to.global.u64 	%rd5, %rd2;
	cvta.to.global.u64 	%rd6, %rd3;
	ld.global.u64 	%rd7, [%rd5+408000008];
	cvta.to.global.u64 	%rd8, %rd7;
	shl.b64 	%rd9, %rd1, 3;
	add.s64 	%rd10, %rd8, %rd9;
	ld.global.u64 	%rd11, [%rd10];
	add.s64 	%rd12, %rd6, %rd9;
	st.global.u64 	[%rd12], %rd11;
$L__BB43_2:
	ret;

}
	// .globl	_Z29device_prefix_sum_calculationPmmS_
.visible .entry _Z29device_prefix_sum_calculationPmmS_(
	.param .u64 .ptr .align 1 _Z29device_prefix_sum_calculationPmmS__param_0,
	.param .u64 _Z29device_prefix_sum_calculationPmmS__param_1,
	.param .u64 .ptr .align 1 _Z29device_prefix_sum_calculationPmmS__param_2
)
{
	.reg .pred 	%p<10>;
	.reg .b64 	%rd<115>;

	ld.param.u64 	%rd35, [_Z29device_prefix_sum_calculationPmmS__param_0];
	ld.param.u64 	%rd34, [_Z29device_prefix_sum_calculationPmmS__param_1];
	ld.param.u64 	%rd36, [_Z29device_prefix_sum_calculationPmmS__param_2];
	cvta.to.global.u64 	%rd1, %rd35;
	cvta.to.global.u64 	%rd2, %rd36;
	setp.eq.s64 	%p1, %rd34, 0;
	@%p1 bra 	$L__BB44_13;
	and.b64  	%rd3, %rd34, 15;
	setp.lt.u64 	%p2, %rd34, 16;
	mov.b64 	%rd109, 0;
	@%p2 bra 	$L__BB44_4;
	and.b64  	%rd109, %rd34, -16;
	ld.global.u64 	%rd107, [%rd2];
	add.s64 	%rd106, %rd1, 64;
	add.s64 	%rd104, %rd2, 64;
	mov.u64 	%rd105, %rd109;
$L__BB44_3:
	.pragma "nounroll";
	ld.global.u64 	%rd38, [%rd106+-64];
	add.s64 	%rd39, %rd38, %rd107;
	st.global.u64 	[%rd104+-56], %rd39;
	ld.global.u64 	%rd40, [%rd106+-56];
	add.s64 	%rd41, %rd40, %rd39;
	st.global.u64 	[%rd104+-48], %rd41;
	ld.global.u64 	%rd42, [%rd106+-48];
	add.s64 	%rd43, %rd42, %rd41;
	st.global.u64 	[%rd104+-40], %rd43;
	ld.global.u64 	%rd44, [%rd106+-40];
	add.s64 	%rd45, %rd44, %rd43;
	st.global.u64 	[%rd104+-32], %rd45;
	ld.global.u64 	%rd46, [%rd106+-32];
	add.s64 	%rd47, %rd46, %rd45;
	st.global.u64 	[%rd104+-24], %rd47;
	ld.global.u64 	%rd48, [%rd106+-24];
	add.s64 	%rd49, %rd48, %rd47;
	st.global.u64 	[%rd104+-16], %rd49;
	ld.global.u64 	%rd50, [%rd106+-16];
	add.s64 	%rd51, %rd50, %rd49;
	st.global.u64 	[%rd104+-8], %rd51;
	ld.global.u64 	%rd52, [%rd106+-8];
	add.s64 	%rd53, %rd52, %rd51;
	st.global.u64 	[%rd104], %rd53;
	ld.global.u64 	%rd54, [%rd106];
	add.s64 	%rd55, %rd54, %rd53;
	st.global.u64 	[%rd104+8], %rd55;
	ld.global.u64 	%rd56, [%rd106+8];
	add.s64 	%rd57, %rd56, %rd55;
	st.global.u64 	[%rd104+16], %rd57;
	ld.global.u64 	%rd58, [%rd106+16];
	add.s64 	%rd59, %rd58, %rd57;
	st.global.u64 	[%rd104+24], %rd59;
	ld.global.u64 	%rd60, [%rd106+24];
	add.s64 	%rd61, %rd60, %rd59;
	st.global.u64 	[%rd104+32], %rd61;
	ld.global.u64 	%rd62, [%rd106+32];
	add.s64 	%rd63, %rd62, %rd61;
	st.global.u64 	[%rd104+40], %rd63;
	ld.global.u64 	%rd64, [%rd106+40];
	add.s64 	%rd65, %rd64, %rd63;
	st.global.u64 	[%rd104+48], %rd65;
	ld.global.u64 	%rd66, [%rd106+48];
	add.s64 	%rd67, %rd66, %rd65;
	st.global.u64 	[%rd104+56], %rd67;
	ld.global.u64 	%rd68, [%rd106+56];
	add.s64 	%rd107, %rd68, %rd67;
	st.global.u64 	[%rd104+64], %rd107;
	add.s64 	%rd106, %rd106, 128;
	add.s64 	%rd105, %rd105, -16;
	add.s64 	%rd104, %rd104, 128;
	setp.ne.s64 	%p3, %rd105, 0;
	@%p3 bra 	$L__BB44_3;
$L__BB44_4:
	setp.eq.s64 	%p4, %rd3, 0;
	@%p4 bra 	$L__BB44_13;
	and.b64  	%rd17, %rd34, 7;
	setp.lt.u64 	%p5, %rd3, 8;
	@%p5 bra 	$L__BB44_7;
	shl.b64 	%rd69, %rd109, 3;
	add.s64 	%rd70, %rd2, %rd69;
	ld.global.u64 	%rd71, [%rd70];
	add.s64 	%rd72, %rd1, %rd69;
	ld.global.u64 	%rd73, [%rd72];
	add.s64 	%rd74, %rd73, %rd71;
	st.global.u64 	[%rd70+8], %rd74;
	ld.global.u64 	%rd75, [%rd72+8];
	add.s64 	%rd76, %rd75, %rd74;
	st.global.u64 	[%rd70+16], %rd76;
	ld.global.u64 	%rd77, [%rd72+16];
	add.s64 	%rd78, %rd77, %rd76;
	st.global.u64 	[%rd70+24], %rd78;
	ld.global.u64 	%rd79, [%rd72+24];
	add.s64 	%rd80, %rd79, %rd78;
	st.global.u64 	[%rd70+32], %rd80;
	ld.global.u64 	%rd81, [%rd72+32];
	add.s64 	%rd82, %rd81, %rd80;
	st.global.u64 	[%rd70+40], %rd82;
	ld.global.u64 	%rd83, [%rd72+40];
	add.s64 	%rd84, %rd83, %rd82;
	st.global.u64 	[%rd70+48], %rd84;
	ld.global.u64 	%rd85, [%rd72+48];
	add.s64 	%rd86, %rd85, %rd84;
	st.global.u64 	[%rd70+56], %rd86;
	ld.global.u64 	%rd87, [%rd72+56];
	add.s64 	%rd88, %rd87, %rd86;
	add.s64 	%rd109, %rd109, 8;
	st.global.u64 	[%rd70+64], %rd88;
$L__BB44_7:
	setp.eq.s64 	%p6, %rd17, 0;
	@%p6 bra 	$L__BB44_13;
	and.b64  	%rd111, %rd34, 3;
	setp.lt.u64 	%p7, %rd17, 4;
	@%p7 bra 	$L__BB44_10;
	shl.b64 	%rd89, %rd109, 3;
	add.s64 	%rd90, %rd2, %rd89;
	ld.global.u64 	%rd91, [%rd90];
	add.s64 	%rd92, %rd1, %rd89;
	ld.global.u64 	%rd93, [%rd92];
	add.s64 	%rd94, %rd93, %rd91;
	st.global.u64 	[%rd90+8], %rd94;
	ld.global.u64 	%rd95, [%rd92+8];
	add.s64 	%rd96, %rd95, %rd94;
	st.global.u64 	[%rd90+16], %rd96;
	ld.global.u64 	%rd97, [%rd92+16];
	add.s64 	%rd98, %rd97, %rd96;
	st.global.u64 	[%rd90+24], %rd98;
	ld.global.u64 	%rd99, [%rd92+24];
	add.s64 	%rd100, %rd99, %rd98;
	add.s64 	%rd109, %rd109, 4;
	st.global.u64 	[%rd90+32], %rd100;
$L__BB44_10:
	setp.eq.s64 	%p8, %rd111, 0;
	@%p8 bra 	$L__BB44_13;
	shl.b64 	%rd101, %rd109, 3;
	add.s64 	%rd102, %rd101, %rd2;
	ld.global.u64 	%rd114, [%rd102];
	add.s64 	%rd113, %rd102, 8;
	add.s64 	%rd112, %rd1, %rd101;
$L__BB44_12:
	.pragma "nounroll";
	ld.global.u64 	%rd103, [%rd112];
	add.s64 	%rd114, %rd103, %rd114;
	st.global.u64 	[%rd113], %rd114;
	add.s64 	%rd113, %rd113, 8;
	add.s64 	%rd112, %rd112, 8;
	add.s64 	%rd111, %rd111, -1;
	setp.ne.s64 	%p9, %rd111, 0;
	@%p9 bra 	$L__BB44_12;
$L__BB44_13:
	ret;

}
	// .globl	_Z47batched_delete_preprocessing_edge_block_centricP27vertex_dictionary_structuremPmS1_S1_S1_
.visible .entry _Z47batched_delete_preprocessing_edge_block_centricP27vertex_dictionary_structuremPmS1_S1_S1_(
	.param .u64 .ptr .align 1 _Z47batched_delete_preprocessing_edge_block_centricP27vertex_dictionary_structuremPmS1_S1_S1__param_0,
	.param .u64 _Z47batched_delete_preprocessing_edge_block_centricP27vertex_dictionary_structuremPmS1_S1_S1__param_1,
	.param .u64 .ptr .align 1 _Z47batched_delete_preprocessing_edge_block_centricP27vertex_dictionary_structuremPmS1_S1_S1__param_2,
	.param .u64 .ptr .align 1 _Z47batched_delete_preprocessing_edge_block_centricP27vertex_dictionary_structuremPmS1_S1_S1__param_3,
	.param .u64 .ptr .align 1 _Z47batched_delete_preprocessing_edge_block_centricP27vertex_dictionary_structuremPmS1_S1_S1__param_4,
	.param .u64 .ptr .align 1 _Z47batched_delete_preprocessing_edge_block_centricP27vertex_dictionary_structuremPmS1_S1_S1__param_5
)
{
	.reg .pred 	%p<11>;
	.reg .b32 	%r<5>;
	.reg .b64 	%rd<49>;

	ld.param.u64 	%rd28, [_Z47batched_delete_preprocessing_edge_block_centricP27vertex_dictionary_structuremPmS1_S1_S1__param_1];
	ld.param.u64 	%rd27, [_Z47batched_delete_preprocessing_edge_block_centricP27vertex_dictionary_structuremPmS1_S1_S1__param_3];
	ld.param.u64 	%rd29, [_Z47batched_delete_preprocessing_edge_block_centricP27vertex_dictionary_structuremPmS1_S1_S1__param_5];
	cvta.to.global.u64 	%rd1, %rd29;
	mov.u32 	%r1, %ctaid.x;
	mov.u32 	%r2, %ntid.x;
	mov.u32 	%r3, %tid.x;
	mad.lo.s32 	%r4, %r1, %r2, %r3;
	cvt.u64.u32 	%rd2, %r4;
	setp.le.u64 	%p1, %rd28, %rd2;
	@%p1 bra 	$L__BB45_14;
	cvta.to.global.u64 	%rd30, %rd27;
	shl.b64 	%rd31, %rd2, 3;
	add.s64 	%rd32, %rd30, %rd31;
	ld.global.u64 	%rd44, [%rd32];
	ld.global.u64 	%rd4, [%rd32+8];
	setp.ge.u64 	%p2, %rd44, %rd4;
	@%p2 bra 	$L__BB45_14;
	sub.s64 	%rd5, %rd4, %rd44;
	and.b64  	%rd6, %rd5, 15;
	sub.s64 	%rd33, %rd44, %rd4;
	setp.gt.u64 	%p3, %rd33, -16;
	@%p3 bra 	$L__BB45_5;
	and.b64  	%rd42, %rd5, -16;
	shl.b64 	%rd34, %rd44, 3;
	add.s64 	%rd35, %rd34, %rd1;
	add.s64 	%rd41, %rd35, 64;
$L__BB45_4:
	.pragma "nounroll";
	st.global.u64 	[%rd41+-64], %rd2;
	st.global.u64 	[%rd41+-56], %rd2;
	st.global.u64 	[%rd41+-48], %rd2;
	st.global.u64 	[%rd41+-40], %rd2;
	st.global.u64 	[%rd41+-32], %rd2;
	st.global.u64 	[%rd41+-24], %rd2;
	st.global.u64 	[%rd41+-16], %rd2;
	st.global.u64 	[%rd41+-8], %rd2;
	st.global.u64 	[%rd41], %rd2;
	st.global.u64 	[%rd41+8], %rd2;
	st.global.u64 	[%rd41+16], %rd2;
	st.global.u64 	[%rd41+24], %rd2;
	st.global.u64 	[%rd41+32], %rd2;
	st.global.u64 	[%rd41+40], %rd2;
	st.global.u64 	[%rd41+48], %rd2;
	st.global.u64 	[%rd41+56], %rd2;
	add.s64 	%rd44, %rd44, 16;
	add.s64 	%rd42, %rd42, -16;
	add.s64 	%rd41, %rd41, 128;
	setp.ne.s64 	%p4, %rd42, 0;
	@%p4 bra 	$L__BB45_4;
$L__BB45_5:
	setp.eq.s64 	%p5, %rd6, 0;
	@%p5 bra 	$L__BB45_14;
	and.b64  	%rd16, %rd5, 7;
	setp.lt.u64 	%p6, %rd6, 8;
	@%p6 bra 	$L__BB45_8;
	shl.b64 	%rd36, %rd44, 3;
	add.s64 	%rd37, %rd1, %rd36;
	st.global.u64 	[%rd37], %rd2;
	st.global.u64 	[%rd37+8], %rd2;
	st.global.u64 	[%rd37+16], %rd2;
	st.global.u64 	[%rd37+24], %rd2;
	st.global.u64 	[%rd37+32], %rd2;
	st.global.u64 	[%rd37+40], %rd2;
	st.global.u64 	[%rd37+48], %rd2;
	st.global.u64 	[%rd37+56], %rd2;
	add.s64 	%rd44, %rd44, 8;
$L__BB45_8:
	setp.eq.s64 	%p7, %rd16, 0;
	@%p7 bra 	$L__BB45_14;
	and.b64  	%rd47, %rd5, 3;
	setp.lt.u64 	%p8, %rd16, 4;
	@%p8 bra 	$L__BB45_11;
	shl.b64 	%rd38, %rd44, 3;
	add.s64 	%rd39, %rd1, %rd38;
	st.global.u64 	[%rd39], %rd2;
	st.global.u64 	[%rd39+8], %rd2;
	st.global.u64 	[%rd39+16], %rd2;
	st.global.u64 	[%rd39+24], %rd2;
	add.s64 	%rd44, %rd44, 4;
$L__BB45_11:
	setp.eq.s64 	%p9, %rd47, 0;
	@%p9 bra 	$L__BB45_14;
	shl.b64 	%rd40, %rd44, 3;
	add.s64 	%rd48, %rd1, %rd40;
$L__BB45_13:
	.pragma "nounroll";
	st.global.u64 	[%rd48], %rd2;
	add.s64 	%rd48, %rd48, 8;
	add.s64 	%rd47, %rd47, -1;
	setp.ne.s64 	%p10, %rd47, 0;
	@%p10 bra 	$L__BB45_13;
$L__BB45_14:
	ret;

}
	// .globl	_Z50batched_delete_preprocessing_edge_block_centric_v4P27vertex_dictionary_structuremPmS1_S1_S1_
.visible .entry _Z50batched_delete_preprocessing_edge_block_centric_v4P27vertex_dictionary_structuremPmS1_S1_S1_(
	.param .u64 .ptr .align 1 _Z50batched_delete_preprocessing_edge_block_centric_v4P27vertex_dictionary_structuremPmS1_S1_S1__param_0,
	.param .u64 _Z50batched_delete_preprocessing_edge_block_centric_v4P27vertex_dictionary_structuremPmS1_S1_S1__param_1,
	.param .u64 .ptr .align 1 _Z50batched_delete_preprocessing_edge_block_centric_v4P27vertex_dictionary_structuremPmS1_S1_S1__param_2,
	.param .u64 .ptr .align 1 _Z50batched_delete_preprocessing_edge_block_centric_v4P27vertex_dictionary_structuremPmS1_S1_S1__param_3,
	.param .u64 .ptr .align 1 _Z50batched_delete_preprocessing_edge_block_centric_v4P27vertex_dictionary_structuremPmS1_S1_S1__param_4,
	.param .u64 .ptr .align 1 _Z50batched_delete_preprocessing_edge_block_centric_v4P27vertex_dictionary_structuremPmS1_S1_S1__param_5
)
{
	.reg .pred 	%p<2>;
	.reg .b32 	%r<5>;
	.reg .b64 	%rd<20>;

	ld.param.u64 	%rd5, [_Z50batched_delete_preprocessing_edge_block_centric_v4P27vertex_dictionary_structuremPmS1_S1_S1__param_1];
	ld.param.u64 	%rd2, [_Z50batched_delete_preprocessing_edge_block_centric_v4P27vertex_dictionary_structuremPmS1_S1_S1__param_2];
	ld.param.u64 	%rd3, [_Z50batched_delete_preprocessing_edge_block_centric_v4P27vertex_dictionary_structuremPmS1_S1_S1__param_3];
	ld.param.u64 	%rd4, [_Z50batched_delete_preprocessing_edge_block_centric_v4P27vertex_dictionary_structuremPmS1_S1_S1__param_5];
	mov.u32 	%r1, %ctaid.x;
	mov.u32 	%r2, %ntid.x;
	mov.u32 	%r3, %tid.x;
	mad.lo.s32 	%r4, %r1, %r2, %r3;
	cvt.u64.u32 	%rd1, %r4;
	setp.le.u64 	%p1, %rd5, %rd1;
	@%p1 bra 	$L__BB46_2;
	cvta.to.global.u64 	%rd6, %rd3;
	cvta.to.global.u64 	%rd7, %rd2;
	cvta.to.global.u64 	%rd8, %rd4;
	shl.b64 	%rd9, %rd1, 3;
	add.s64 	%rd10, %rd6, %rd9;
	ld.global.u64 	%rd11, [%rd10+8];
	ld.global.u64 	%rd12, [%rd10];
	sub.s64 	%rd13, %rd11, %rd12;
	add.s64 	%rd14, %rd7, %rd9;
	ld.global.u64 	%rd15, [%rd14+8];
	ld.global.u64 	%rd16, [%rd14];
	sub.s64 	%rd17, %rd15, %rd16;
	mul.lo.s64 	%rd18, %rd17, %rd13;
	add.s64 	%rd19, %rd8, %rd9;
	st.global.u64 	[%rd19], %rd18;
$L__BB46_2:
	ret;

}
	// .globl	_Z34batched_delete_preprocessing_EC_LDP27vertex_dictionary_structuremPmS1_S1_S1_
.visible .entry _Z34batched_delete_preprocessing_EC_LDP27vertex_dictionary_structuremPmS1_S1_S1_(
	.param .u64 .ptr .align 1 _Z34batched_delete_preprocessing_EC_LDP27vertex_dictionary_structuremPmS1_S1_S1__param_0,
	.param .u64 _Z34batched_delete_preprocessing_EC_LDP27vertex_dictionary_structuremPmS1_S1_S1__param_1,
	.param .u64 .ptr .align 1 _Z34batched_delete_preprocessing_EC_LDP27vertex_dictionary_structuremPmS1_S1_S1__param_2,
	.param .u64 .ptr .align 1 _Z34batched_delete_preprocessing_EC_LDP27vertex_dictionary_structuremPmS1_S1_S1__param_3,
	.param .u64 .ptr .align 1 _Z34batched_delete_preprocessing_EC_LDP27vertex_dictionary_structuremPmS1_S1_S1__param_4,
	.param .u64 .ptr .align 1 _Z34batched_delete_preprocessing_EC_LDP27vertex_dictionary_structuremPmS1_S1_S1__param_5
)
{
	.reg .pred 	%p<2>;
	.reg .b32 	%r<5>;
	.reg .b64 	%rd<20>;

	ld.param.u64 	%rd5, [_Z34batched_delete_preprocessing_EC_LDP27vertex_dictionary_structuremPmS1_S1_S1__param_1];
	ld.param.u64 	%rd2, [_Z34batched_delete_preprocessing_EC_LDP27vertex_dictionary_structuremPmS1_S1_S1__param_2];
	ld.param.u64 	%rd3, [_Z34batched_delete_preprocessing_EC_LDP27vertex_dictionary_structuremPmS1_S1_S1__param_3];
	ld.param.u64 	%rd4, [_Z34batched_delete_preprocessing_EC_LDP27vertex_dictionary_structuremPmS1_S1_S1__param_5];
	mov.u32 	%r1, %ctaid.x;
	mov.u32 	%r2, %ntid.x;
	mov.u32 	%r3, %tid.x;
	mad.lo.s32 	%r4, %r1, %r2, %r3;
	cvt.u64.u32 	%rd1, %r4;
	setp.le.u64 	%p1, %rd5, %rd1;
	@%p1 bra 	$L__BB47_2;
	cvta.to.global.u64 	%rd6, %rd3;
	cvta.to.global.u64 	%rd7, %rd2;
	cvta.to.global.u64 	%rd8, %rd4;
	shl.b64 	%rd9, %rd1, 3;
	add.s64 	%rd10, %rd6, %rd9;
	ld.global.u64 	%rd11, [%rd10+8];
	ld.global.u64 	%rd12, [%rd10];
	sub.s64 	%rd13, %rd11, %rd12;
	add.s64 	%rd14, %rd7, %rd9;
	ld.global.u64 	%rd15, [%rd14+8];
	ld.global.u64 	%rd16, [%rd14];
	sub.s64 	%rd17, %rd15, %rd16;
	mul.lo.s64 	%rd18, %rd17, %rd13;
	add.s64 	%rd19, %rd8, %rd9;
	st.global.u64 	[%rd19], %rd18;
$L__BB47_2:
	ret;

}
	// .globl	_Z31batched_delete_preprocessing_LBP27vertex_dictionary_structuremPmS1_S1_S1_
.visible .entry _Z31batched_delete_preprocessing_LBP27vertex_dictionary_structuremPmS1_S1_S1_(
	.param .u64 .ptr .align 1 _Z31batched_delete_preprocessing_LBP27vertex_dictionary_structuremPmS1_S1_S1__param_0,
	.param .u64 _Z31batched_delete_preprocessing_LBP27vertex_dictionary_structuremPmS1_S1_S1__param_1,
	.param .u64 .ptr .align 1 _Z31batched_delete_preprocessing_LBP27vertex_dictionary_structuremPmS1_S1_S1__param_2,
	.param .u64 .ptr .align 1 _Z31batched_delete_preprocessing_LBP27vertex_dictionary_structuremPmS1_S1_S1__param_3,
	.param .u64 .ptr .align 1 _Z31batched_delete_preprocessing_LBP27vertex_dictionary_structuremPmS1_S1_S1__param_4,
	.param .u64 .ptr .align 1 _Z31batched_delete_preprocessing_LBP27vertex_dictionary_structuremPmS1_S1_S1__param_5
)
{
	.reg .pred 	%p<2>;
	.reg .b32 	%r<5>;
	.reg .b64 	%rd<21>;

	ld.param.u64 	%rd5, [_Z31batched_delete_preprocessing_LBP27vertex_dictionary_structuremPmS1_S1_S1__param_1];
	ld.param.u64 	%rd2, [_Z31batched_delete_preprocessing_LBP27vertex_dictionary_structuremPmS1_S1_S1__param_2];
	ld.param.u64 	%rd3, [_Z31batched_delete_preprocessing_LBP27vertex_dictionary_structuremPmS1_S1_S1__param_3];
	ld.param.u64 	%rd4, [_Z31batched_delete_preprocessing_LBP27vertex_dictionary_structuremPmS1_S1_S1__param_5];
	mov.u32 	%r1, %ctaid.x;
	mov.u32 	%r2, %ntid.x;
	mov.u32 	%r3, %tid.x;
	mad.lo.s32 	%r4, %r1, %r2, %r3;
	cvt.u64.u32 	%rd1, %r4;
	setp.le.u64 	%p1, %rd5, %rd1;
	@%p1 bra 	$L__BB48_2;
	cvta.to.global.u64 	%rd6, %rd3;
	cvta.to.global.u64 	%rd7, %rd2;
	cvta.to.global.u64 	%rd8, %rd4;
	shl.b64 	%rd9, %rd1, 3;
	add.s64 	%rd10, %rd6, %rd9;
	ld.global.u64 	%rd11, [%rd10+8];
	ld.global.u64 	%rd12, [%rd10];
	sub.s64 	%rd13, %rd11, %rd12;
	add.s64 	%rd14, %rd7, %rd9;
	ld.global.u64 	%rd15, [%rd14+8];
	ld.global.u64 	%rd16, [%rd14];
	sub.s64 	%rd17, %rd15, %rd16;
	mul.lo.s64 	%rd18, %rd13, %rd17;
	mul.lo.s64 	%rd19, %rd18, 15;
	add.s64 	%rd20, %rd8, %rd9;
	st.global.u64 	[%rd20], %rd19;
$L__BB48_2:
	ret;

}
	// .globl	_Z40batched_delete_kernel_edge_block_centricP27vertex_dictionary_structuremmPmS1_S1_S1_
.visible .entry _Z40batched_delete_kernel_edge_block_centricP27vertex_dictionary_structuremmPmS1_S1_S1_(
	.param .u64 .ptr .align 1 _Z40batched_delete_kernel_edge_block_centricP27vertex_dictionary_structuremmPmS1_S1_S1__param_0,
	.param .u64 _Z40batched_delete_kernel_edge_block_centricP27vertex_dictionary_structuremmPmS1_S1_S1__param_1,
	.param .u64 _Z40batched_delete_kernel_edge_block_centricP27vertex_dictionary_structuremmPmS1_S1_S1__param_2,
	.param .u64 .ptr .align 1 _Z40batched_delete_kernel_edge_block_centricP27vertex_dictionary_structuremmPmS1_S1_S1__param_3,
	.param .u64 .ptr .align 1 _Z40batched_delete_kernel_edge_block_centricP27vertex_dictionary_structuremmPmS1_S1_S1__param_4,
	.param .u64 .ptr .align 1 _Z40batched_delete_kernel_edge_block_centricP27vertex_dictionary_structuremmPmS1_S1_S1__param_5,
	.param .u64 .ptr .align 1 _Z40batched_delete_kernel_edge_block_centricP27vertex_dictionary_structuremmPmS1_S1_S1__param_6
)
{
	.reg .pred 	%p<52>;
	.reg .b32 	%r<35>;
	.reg .b64 	%rd<229>;

	ld.param.u64 	%rd65, [_Z40batched_delete_kernel_edge_block_centricP27vertex_dictionary_structuremmPmS1_S1_S1__param_0];
	ld.param.u64 	%rd66, [_Z40batched_delete_kernel_edge_block_centricP27vertex_dictionary_structuremmPmS1_S1_S1__param_1];
	ld.param.u64 	%rd63, [_Z40batched_delete_kernel_edge_block_centricP27vertex_dictionary_structuremmPmS1_S1_S1__param_3];
	ld.param.u64 	%rd67, [_Z40batched_delete_kernel_edge_block_centricP27vertex_dictionary_structuremmPmS1_S1_S1__param_4];
	ld.param.u64 	%rd68, [_Z40batched_delete_kernel_edge_block_centricP27vertex_dictionary_structuremmPmS1_S1_S1__param_5];
	ld.param.u64 	%rd64, [_Z40batched_delete_kernel_edge_block_centricP27vertex_dictionary_structuremmPmS1_S1_S1__param_6];
	cvta.to.global.u64 	%rd1, %rd67;
	cvta.to.global.u64 	%rd2, %rd65;
	cvta.to.global.u64 	%rd3, %rd68;
	mov.u32 	%r1, %ctaid.x;
	mov.u32 	%r2, %ntid.x;
	mov.u32 	%r3, %tid.x;
	mad.lo.s32 	%r4, %r1, %r2, %r3;
	cvt.u64.u32 	%rd4, %r4;
	shl.b64 	%rd69, %rd66, 3;
	add.s64 	%rd70, %rd3, %rd69;
	ld.global.u64 	%rd71, [%rd70];
	setp.le.u64 	%p1, %rd71, %rd4;
	@%p1 bra 	$L__BB49_80;
	cvta.to.global.u64 	%rd72, %rd64;
	cvta.to.global.u64 	%rd73, %rd63;
	shl.b64 	%rd74, %rd4, 3;
	add.s64 	%rd75, %rd72, %rd74;
	ld.global.u64 	%rd5, [%rd75];
	shl.b64 	%rd76, %rd5, 3;
	add.s64 	%rd77, %rd73, %rd76;
	ld.global.u64 	%rd228, [%rd77];
	ld.global.u64 	%rd7, [%rd77+8];
	setp.ge.u64 	%p2, %rd228, %rd7;
	@%p2 bra 	$L__BB49_80;
	add.s64 	%rd79, %rd3, %rd76;
	ld.global.u64 	%rd80, [%rd79];
	sub.s64 	%rd81, %rd4, %rd80;
	shl.b64 	%rd82, %rd81, 3;
	mov.u64 	%rd83, bit_string_lookup;
	add.s64 	%rd84, %rd83, %rd82;
	ld.global.u64 	%rd212, [%rd84];
	ld.global.u64 	%rd85, [%rd2+408000048];
	cvta.to.global.u64 	%rd86, %rd85;
	add.s64 	%rd87, %rd86, %rd76;
	ld.global.u64 	%rd88, [%rd87];
	cvta.to.global.u64 	%rd211, %rd88;
	setp.eq.s64 	%p3, %rd212, 0;
	@%p3 bra 	$L__BB49_3;
	bra.uni 	$L__BB49_4;
$L__BB49_3:
	ld.global.u64 	%rd11, [%rd211];
	setp.eq.s64 	%p7, %rd11, 0;
	mov.u64 	%rd214, %rd228;
	@%p7 bra 	$L__BB49_80;
	bra.uni 	$L__BB49_9;
$L__BB49_4:
	and.b64  	%rd89, %rd212, 1;
	setp.eq.b64 	%p4, %rd89, 1;
	not.pred 	%p5, %p4;
	@%p5 bra 	$L__BB49_6;
	ld.global.u64 	%rd213, [%rd211+128];
	bra.uni 	$L__BB49_7;
$L__BB49_6:
	ld.global.u64 	%rd213, [%rd211+136];
$L__BB49_7:
	mul.hi.u64 	%rd90, %rd212, -3689348814741910323;
	shr.u64 	%rd17, %rd90, 3;
	cvta.to.global.u64 	%rd211, %rd213;
	setp.lt.u64 	%p6, %rd212, 10;
	mov.u64 	%rd212, %rd17;
	@%p6 bra 	$L__BB49_3;
	bra.uni 	$L__BB49_4;
$L__BB49_8:
	add.s64 	%rd214, %rd214, 1;
	setp.ge.u64 	%p9, %rd214, %rd7;
	@%p9 bra 	$L__BB49_11;
$L__BB49_9:
	shl.b64 	%rd91, %rd214, 3;
	add.s64 	%rd92, %rd1, %rd91;
	ld.global.u64 	%rd93, [%rd92];
	setp.ne.s64 	%p8, %rd11, %rd93;
	@%p8 bra 	$L__BB49_8;
	mov.b64 	%rd94, 1000000000;
	st.global.u64 	[%rd211], %rd94;
	ld.global.u64 	%rd95, [%rd2+408000024];
	cvta.to.global.u64 	%rd96, %rd95;
	shl.b64 	%rd97, %rd5, 2;
	add.s64 	%rd98, %rd96, %rd97;
	ld.global.u32 	%r5, [%rd98];
	add.s32 	%r6, %r5, -1;
	st.global.u32 	[%rd98], %r6;
$L__BB49_11:
	ld.global.u64 	%rd21, [%rd211+8];
	setp.eq.s64 	%p10, %rd21, 0;
	@%p10 bra 	$L__BB49_80;
	mov.u64 	%rd215, %rd228;
$L__BB49_13:
	shl.b64 	%rd99, %rd215, 3;
	add.s64 	%rd100, %rd1, %rd99;
	ld.global.u64 	%rd101, [%rd100];
	setp.eq.s64 	%p11, %rd21, %rd101;
	@%p11 bra 	$L__BB49_15;
	add.s64 	%rd215, %rd215, 1;
	setp.lt.u64 	%p12, %rd215, %rd7;
	@%p12 bra 	$L__BB49_13;
	bra.uni 	$L__BB49_16;
$L__BB49_15:
	mov.b64 	%rd102, 1000000000;
	st.global.u64 	[%rd211+8], %rd102;
	ld.global.u64 	%rd103, [%rd2+408000024];
	cvta.to.global.u64 	%rd104, %rd103;
	shl.b64 	%rd105, %rd5, 2;
	add.s64 	%rd106, %rd104, %rd105;
	ld.global.u32 	%r7, [%rd106];
	add.s32 	%r8, %r7, -1;
	st.global.u32 	[%rd106], %r8;
$L__BB49_16:
	ld.global.u64 	%rd24, [%rd211+16];
	setp.eq.s64 	%p13, %rd24, 0;
	@%p13 bra 	$L__BB49_80;
	mov.u64 	%rd216, %rd228;
$L__BB49_18:
	shl.b64 	%rd107, %rd216, 3;
	add.s64 	%rd108, %rd1, %rd107;
	ld.global.u64 	%rd109, [%rd108];
	setp.eq.s64 	%p14, %rd24, %rd109;
	@%p14 bra 	$L__BB49_20;
	add.s64 	%rd216, %rd216, 1;
	setp.lt.u64 	%p15, %rd216, %rd7;
	@%p15 bra 	$L__BB49_18;
	bra.uni 	$L__BB49_21;
$L__BB49_20:
	mov.b64 	%rd110, 1000000000;
	st.global.u64 	[%rd211+16], %rd110;
	ld.global.u64 	%rd111, [%rd2+408000024];
	cvta.to.global.u64 	%rd112, %rd111;
	shl.b64 	%rd113, %rd5, 2;
	add.s64 	%rd114, %rd112, %rd113;
	ld.global.u32 	%r9, [%rd114];
	add.s32 	%r10, %r9, -1;
	st.global.u32 	[%rd114], %r10;
$L__BB49_21:
	ld.global.u64 	%rd27, [%rd211+24];
	setp.eq.s64 	%p16, %rd27, 0;
	@%p16 bra 	$L__BB49_80;
	mov.u64 	%rd217, %rd228;
$L__BB49_23:
	shl.b64 	%rd115, %rd217, 3;
	add.s64 	%rd116, %rd1, %rd115;
	ld.global.u64 	%rd117, [%rd116];
	setp.eq.s64 	%p17, %rd27, %rd117;
	@%p17 bra 	$L__BB49_25;
	add.s64 	%rd217, %rd217, 1;
	setp.lt.u64 	%p18, %rd217, %rd7;
	@%p18 bra 	$L__BB49_23;
	bra.uni 	$L__BB49_26;
$L__BB49_25:
	mov.b64 	%rd118, 1000000000;
	st.global.u64 	[%rd211+24], %rd118;
	ld.global.u64 	%rd119, [%rd2+408000024];
	cvta.to.global.u64 	%rd120, %rd119;
	shl.b64 	%rd121, %rd5, 2;
	add.s64 	%rd122, %rd120, %rd121;
	ld.global.u32 	%r11, [%rd122];
	add.s32 	%r12, %r11, -1;
	st.global.u32 	[%rd122], %r12;
$L__BB49_26:
	ld.global.u64 	%rd30, [%rd211+32];
	setp.eq.s64 	%p19, %rd30, 0;
	@%p19 bra 	$L__BB49_80;
	mov.u64 	%rd218, %rd228;
$L__BB49_28:
	shl.b64 	%rd123, %rd218, 3;
	add.s64 	%rd124, %rd1, %rd123;
	ld.global.u64 	%rd125, [%rd124];
	setp.eq.s64 	%p20, %rd30, %rd125;
	@%p20 bra 	$L__BB49_30;
	add.s64 	%rd218, %rd218, 1;
	setp.lt.u64 	%p21, %rd218, %rd7;
	@%p21 bra 	$L__BB49_28;
	bra.uni 	$L__BB49_31;
$L__BB49_30:
	mov.b64 	%rd126, 1000000000;
	st.global.u64 	[%rd211+32], %rd126;
	ld.global.u64 	%rd127, [%rd2+408000024];
	cvta.to.global.u64 	%rd128, %rd127;
	shl.b64 	%rd129, %rd5, 2;
	add.s64 	%rd130, %rd128, %rd129;
	ld.global.u32 	%r13, [%rd130];
	add.s32 	%r14, %r13, -1;
	st.global.u32 	[%rd130], %r14;
$L__BB49_31:
	ld.global.u64 	%rd33, [%rd211+40];
	setp.eq.s64 	%p22, %rd33, 0;
	@%p22 bra 	$L__BB49_80;
	mov.u64 	%rd219, %rd228;
$L__BB49_33:
	shl.b64 	%rd131, %rd219, 3;
	add.s64 	%rd132, %rd1, %rd131;
	ld.global.u64 	%rd133, [%rd132];
	setp.eq.s64 	%p23, %rd33, %rd133;
	@%p23 bra 	$L__BB49_35;
	add.s64 	%rd219, %rd219, 1;
	setp.lt.u64 	%p24, %rd219, %rd7;
	@%p24 bra 	$L__BB49_33;
	bra.uni 	$L__BB49_36;
$L__BB49_35:
	mov.b64 	%rd134, 1000000000;
	st.global.u64 	[%rd211+40], %rd134;
	ld.global.u64 	%rd135, [%rd2+408000024];
	cvta.to.global.u64 	%rd136, %rd135;
	shl.b64 	%rd137, %rd5, 2;
	add.s64 	%rd138, %rd136, %rd137;
	ld.global.u32 	%r15, [%rd138];
	add.s32 	%r16, %r15, -1;
	st.global.u32 	[%rd138], %r16;
$L__BB49_36:
	ld.global.u64 	%rd36, [%rd211+48];
	setp.eq.s64 	%p25, %rd36, 0;
	@%p25 bra 	$L__BB49_80;
	mov.u64 	%rd220, %rd228;
$L__BB49_38:
	shl.b64 	%rd139, %rd220, 3;
	add.s64 	%rd140, %rd1, %rd139;
	ld.global.u64 	%rd141, [%rd140];
	setp.eq.s64 	%p26, %rd36, %rd141;
	@%p26 bra 	$L__BB49_40;
	add.s64 	%rd220, %rd220, 1;
	setp.lt.u64 	%p27, %rd220, %rd7;
	@%p27 bra 	$L__BB49_38;
	bra.uni 	$L__BB49_41;
$L__BB49_40:
	mov.b64 	%rd142, 1000000000;
	st.global.u64 	[%rd211+48], %rd142;
	ld.global.u64 	%rd143, [%rd2+408000024];
	cvta.to.global.u64 	%rd144, %rd143;
	shl.b64 	%rd145, %rd5, 2;
	add.s64 	%rd146, %rd144, %rd145;
	ld.global.u32 	%r17, [%rd146];
	add.s32 	%r18, %r17, -1;
	st.global.u32 	[%rd146], %r18;
$L__BB49_41:
	ld.global.u64 	%rd39, [%rd211+56];
	setp.eq.s64 	%p28, %rd39, 0;
	@%p28 bra 	$L__BB49_80;
	mov.u64 	%rd221, %rd228;
$L__BB49_43:
	shl.b64 	%rd147, %rd221, 3;
	add.s64 	%rd148, %rd1, %rd147;
	ld.global.u64 	%rd149, [%rd148];
	setp.eq.s64 	%p29, %rd39, %rd149;
	@%p29 bra 	$L__BB49_45;
	add.s64 	%rd221, %rd221, 1;
	setp.lt.u64 	%p30, %rd221, %rd7;
	@%p30 bra 	$L__BB49_43;
	bra.uni 	$L__BB49_46;
$L__BB49_45:
	mov.b64 	%rd150, 1000000000;
	st.global.u64 	[%rd211+56], %rd150;
	ld.global.u64 	%rd151, [%rd2+408000024];
	cvta.to.global.u64 	%rd152, %rd151;
	shl.b64 	%rd153, %rd5, 2;
	add.s64 	%rd154, %rd152, %rd153;
	ld.global.u32 	%r19, [%rd154];
	add.s32 	%r20, %r19, -1;
	st.global.u32 	[%rd154], %r20;
$L__BB49_46:
	ld.global.u64 	%rd42, [%rd211+64];
	setp.eq.s64 	%p31, %rd42, 0;
	@%p31 bra 	$L__BB49_80;
	mov.u64 	%rd222, %rd228;
$L__BB49_48:
	shl.b64 	%rd155, %rd222, 3;
	add.s64 	%rd156, %rd1, %rd155;
	ld.global.u64 	%rd157, [%rd156];
	setp.eq.s64 	%p32, %rd42, %rd157;
	@%p32 bra 	$L__BB49_50;
	add.s64 	%rd222, %rd222, 1;
	setp.lt.u64 	%p33, %rd222, %rd7;
	@%p33 bra 	$L__BB49_48;
	bra.uni 	$L__BB49_51;
$L__BB49_50:
	mov.b64 	%rd158, 1000000000;
	st.global.u64 	[%rd211+64], %rd158;
	ld.global.u64 	%rd159, [%rd2+408000024];
	cvta.to.global.u64 	%rd160, %rd159;
	shl.b64 	%rd161, %rd5, 2;
	add.s64 	%rd162, %rd160, %rd161;
	ld.global.u32 	%r21, [%rd162];
	add.s32 	%r22, %r21, -1;
	st.global.u32 	[%rd162], %r22;
$L__BB49_51:
	ld.global.u64 	%rd45, [%rd211+72];
	setp.eq.s64 	%p34, %rd45, 0;
	@%p34 bra 	$L__BB49_80;
	mov.u64 	%rd223, %rd228;
$L__BB49_53:
	shl.b64 	%rd163, %rd223, 3;
	add.s64 	%rd164, %rd1, %rd163;
	ld.global.u64 	%rd165, [%rd164];
	setp.eq.s64 	%p35, %rd45, %rd165;
	@%p35 bra 	$L__BB49_55;
	add.s64 	%rd223, %rd223, 1;
	setp.lt.u64 	%p36, %rd223, %rd7;
	@%p36 bra 	$L__BB49_53;
	bra.uni 	$L__BB49_56;
$L__BB49_55:
	mov.b64 	%rd166, 1000000000;
	st.global.u64 	[%rd211+72], %rd166;
	ld.global.u64 	%rd167, [%rd2+408000024];
	cvta.to.global.u64 	%rd168, %rd167;
	shl.b64 	%rd169, %rd5, 2;
	add.s64 	%rd170, %rd168, %rd169;
	ld.global.u32 	%r23, [%rd170];
	add.s32 	%r24, %r23, -1;
	st.global.u32 	[%rd170], %r24;
$L__BB49_56:
	ld.global.u64 	%rd48, [%rd211+80];
	setp.eq.s64 	%p37, %rd48, 0;
	@%p37 bra 	$L__BB49_80;
	mov.u64 	%rd224, %rd228;
$L__BB49_58:
	shl.b64 	%rd171, %rd224, 3;
	add.s64 	%rd172, %rd1, %rd171;
	ld.global.u64 	%rd173, [%rd172];
	setp.eq.s64 	%p38, %rd48, %rd173;
	@%p38 bra 	$L__BB49_60;
	add.s64 	%rd224, %rd224, 1;
	setp.lt.u64 	%p39, %rd224, %rd7;
	@%p39 bra 	$L__BB49_58;
	bra.uni 	$L__BB49_61;
$L__BB49_60:
	mov.b64 	%rd174, 1000000000;
	st.global.u64 	[%rd211+80], %rd174;
	ld.global.u64 	%rd175, [%rd2+408000024];
	cvta.to.global.u64 	%rd176, %rd175;
	shl.b64 	%rd177, %rd5, 2;
	add.s64 	%rd178, %rd176, %rd177;
	ld.global.u32 	%r25, [%rd178];
	add.s32 	%r26, %r25, -1;
	st.global.u32 	[%rd178], %r26;
$L__BB49_61:
	ld.global.u64 	%rd51, [%rd211+88];
	setp.eq.s64 	%p40, %rd51, 0;
	@%p40 bra 	$L__BB49_80;
	mov.u64 	%rd225, %rd228;
$L__BB49_63:
	shl.b64 	%rd179, %rd225, 3;
	add.s64 	%rd180, %rd1, %rd179;
	ld.global.u64 	%rd181, [%rd180];
	setp.eq.s64 	%p41, %rd51, %rd181;
	@%p41 bra 	$L__BB49_65;
	add.s64 	%rd225, %rd225, 1;
	setp.lt.u64 	%p42, %rd225, %rd7;
	@%p42 bra 	$L__BB49_63;
	bra.uni 	$L__BB49_66;
$L__BB49_65:
	mov.b64 	%rd182, 1000000000;
	st.global.u64 	[%rd211+88], %rd182;
	ld.global.u64 	%rd183, [%rd2+408000024];
	cvta.to.global.u64 	%rd184, %rd183;
	shl.b64 	%rd185, %rd5, 2;
	add.s64 	%rd186, %rd184, %rd185;
	ld.global.u32 	%r27, [%rd186];
	add.s32 	%r28, %r27, -1;
	st.global.u32 	[%rd186], %r28;
$L__BB49_66:
	ld.global.u64 	%rd54, [%rd211+96];
	setp.eq.s64 	%p43, %rd54, 0;
	@%p43 bra 	$L__BB49_80;
	mov.u64 	%rd226, %rd228;
$L__BB49_68:
	shl.b64 	%rd187, %rd226, 3;
	add.s64 	%rd188, %rd1, %rd187;
	ld.global.u64 	%rd189, [%rd188];
	setp.eq.s64 	%p44, %rd54, %rd189;
	@%p44 bra 	$L__BB49_70;
	add.s64 	%rd226, %rd226, 1;
	setp.lt.u64 	%p45, %rd226, %rd7;
	@%p45 bra 	$L__BB49_68;
	bra.uni 	$L__BB49_71;
$L__BB49_70:
	mov.b64 	%rd190, 1000000000;
	st.global.u64 	[%rd211+96], %rd190;
	ld.global.u64 	%rd191, [%rd2+408000024];
	cvta.to.global.u64 	%rd192, %rd191;
	shl.b64 	%rd193, %rd5, 2;
	add.s64 	%rd194, %rd192, %rd193;
	ld.global.u32 	%r29, [%rd194];
	add.s32 	%r30, %r29, -1;
	st.global.u32 	[%rd194], %r30;
$L__BB49_71:
	ld.global.u64 	%rd57, [%rd211+104];
	setp.eq.s64 	%p46, %rd57, 0;
	@%p46 bra 	$L__BB49_80;
	mov.u64 	%rd227, %rd228;
$L__BB49_73:
	shl.b64 	%rd195, %rd227, 3;
	add.s64 	%rd196, %rd1, %rd195;
	ld.global.u64 	%rd197, [%rd196];
	setp.eq.s64 	%p47, %rd57, %rd197;
	@%p47 bra 	$L__BB49_75;
	add.s64 	%rd227, %rd227, 1;
	setp.lt.u64 	%p48, %rd227, %rd7;
	@%p48 bra 	$L__BB49_73;
	bra.uni 	$L__BB49_76;
$L__BB49_75:
	mov.b64 	%rd198, 1000000000;
	st.global.u64 	[%rd211+104], %rd198;
	ld.global.u64 	%rd199, [%rd2+408000024];
	cvta.to.global.u64 	%rd200, %rd199;
	shl.b64 	%rd201, %rd5, 2;
	add.s64 	%rd202, %rd200, %rd201;
	ld.global.u32 	%r31, [%rd202];
	add.s32 	%r32, %r31, -1;
	st.global.u32 	[%rd202], %r32;
$L__BB49_76:
	ld.global.u64 	%rd60, [%rd211+112];
	setp.eq.s64 	%p49, %rd60, 0;
	@%p49 bra 	$L__BB49_80;
$L__BB49_77:
	shl.b64 	%rd203, %rd228, 3;
	add.s64 	%rd204, %rd1, %rd203;
	ld.global.u64 	%rd205, [%rd204];
	setp.eq.s64 	%p50, %rd60, %rd205;
	@%p50 bra 	$L__BB49_79;
	add.s64 	%rd228, %rd228, 1;
	setp.lt.u64 	%p51, %rd228, %rd7;
	@%p51 bra 	$L__BB49_77;
	bra.uni 	$L__BB49_80;
$L__BB49_79:
	mov.b64 	%rd206, 1000000000;
	st.global.u64 	[%rd211+112], %rd206;
	ld.global.u64 	%rd207, [%rd2+408000024];
	cvta.to.global.u64 	%rd208, %rd207;
	shl.b64 	%rd209, %rd5, 2;
	add.s64 	%rd210, %rd208, %rd209;
	ld.global.u32 	%r33, [%rd210];
	add.s32 	%r34, %r33, -1;
	st.global.u32 	[%rd210], %r34;
$L__BB49_80:
	ret;

}
	// .globl	_Z24batched_delete_kernel_VCP27vertex_dictionary_structuremmPmS1_S1_S1_
.visible .entry _Z24batched_delete_kernel_VCP27vertex_dictionary_structuremmPmS1_S1_S1_(
	.param .u64 .ptr .align 1 _Z24batched_delete_kernel_VCP27vertex_dictionary_structuremmPmS1_S1_S1__param_0,
	.param .u64 _Z24batched_delete_kernel_VCP27vertex_dictionary_structuremmPmS1_S1_S1__param_1,
	.param .u64 _Z24batched_delete_kernel_VCP27vertex_dictionary_structuremmPmS1_S1_S1__param_2,
	.param .u64 .ptr .align 1 _Z24batched_delete_kernel_VCP27vertex_dictionary_structuremmPmS1_S1_S1__param_3,
	.param .u64 .ptr .align 1 _Z24batched_delete_kernel_VCP27vertex_dictionary_structuremmPmS1_S1_S1__param_4,
	.param .u64 .ptr .align 1 _Z24batched_delete_kernel_VCP27vertex_dictionary_structuremmPmS1_S1_S1__param_5,
	.param .u64 .ptr .align 1 _Z24batched_delete_kernel_VCP27vertex_dictionary_structuremmPmS1_S1_S1__param_6
)
{
	.reg .pred 	%p<16>;
	.reg .b32 	%r<6>;
	.reg .b64 	%rd<68>;

	ld.param.u64 	%rd30, [_Z24batched_delete_kernel_VCP27vertex_dictionary_structuremmPmS1_S1_S1__param_0];
	ld.param.u64 	%rd31, [_Z24batched_delete_kernel_VCP27vertex_dictionary_structuremmPmS1_S1_S1__param_1];
	ld.param.u64 	%rd27, [_Z24batched_delete_kernel_VCP27vertex_dictionary_structuremmPmS1_S1_S1__param_3];
	ld.param.u64 	%rd28, [_Z24batched_delete_kernel_VCP27vertex_dictionary_structuremmPmS1_S1_S1__param_4];
	ld.param.u64 	%rd29, [_Z24batched_delete_kernel_VCP27vertex_dictionary_structuremmPmS1_S1_S1__param_5];
	cvta.to.global.u64 	%rd1, %rd30;
	mov.u32 	%r1, %ctaid.x;
	mov.u32 	%r2, %ntid.x;
	mov.u32 	%r3, %tid.x;
	mad.lo.s32 	%r4, %r1, %r2, %r3;
	cvt.u64.u32 	%rd2, %r4;
	setp.le.u64 	%p1, %rd31, %rd2;
	@%p1 bra 	$L__BB50_18;
	cvta.to.global.u64 	%rd32, %rd27;
	shl.b64 	%rd33, %rd2, 3;
	add.s64 	%rd34, %rd32, %rd33;
	ld.global.u64 	%rd3, [%rd34];
	ld.global.u64 	%rd4, [%rd34+8];
	setp.eq.s64 	%p2, %rd4, %rd3;
	@%p2 bra 	$L__BB50_18;
	cvta.to.global.u64 	%rd35, %rd29;
	add.s64 	%rd37, %rd35, %rd33;
	ld.global.u64 	%rd38, [%rd37+8];
	ld.global.u64 	%rd39, [%rd37];
	sub.s64 	%rd5, %rd38, %rd39;
	setp.eq.s64 	%p3, %rd5, 0;
	@%p3 bra 	$L__BB50_18;
	shl.b64 	%rd41, %rd3, 3;
	cvta.to.global.u64 	%rd42, %rd28;
	add.s64 	%rd6, %rd42, %rd41;
	mov.b64 	%rd61, 0;
$L__BB50_4:
	shl.b64 	%rd43, %rd61, 3;
	mov.u64 	%rd44, bit_string_lookup;
	add.s64 	%rd45, %rd44, %rd43;
	ld.global.u64 	%rd63, [%rd45];
	ld.global.u64 	%rd46, [%rd1+408000048];
	cvta.to.global.u64 	%rd47, %rd46;
	add.s64 	%rd49, %rd47, %rd33;
	ld.global.u64 	%rd50, [%rd49];
	cvta.to.global.u64 	%rd62, %rd50;
	setp.eq.s64 	%p4, %rd63, 0;
	@%p4 bra 	$L__BB50_5;
	bra.uni 	$L__BB50_11;
$L__BB50_5:
	mov.b64 	%rd65, 0;
$L__BB50_6:
	shl.b64 	%rd54, %rd65, 3;
	add.s64 	%rd19, %rd62, %rd54;
	ld.global.u64 	%rd20, [%rd19];
	setp.eq.s64 	%p8, %rd20, 0;
	@%p8 bra 	$L__BB50_17;
	setp.ge.u64 	%p9, %rd3, %rd4;
	@%p9 bra 	$L__BB50_16;
	mov.u64 	%rd66, %rd6;
	mov.u64 	%rd67, %rd3;
$L__BB50_9:
	setp.eq.s64 	%p10, %rd20, 1000000000;
	ld.global.u64 	%rd55, [%rd66];
	setp.ne.s64 	%p11, %rd20, %rd55;
	or.pred  	%p12, %p11, %p10;
	@%p12 bra 	$L__BB50_15;
	mov.b64 	%rd56, 1000000000;
	st.global.u64 	[%rd19], %rd56;
	ld.global.u64 	%rd57, [%rd1+408000024];
	cvta.to.global.u64 	%rd58, %rd57;
	shl.b64 	%rd59, %rd2, 2;
	add.s64 	%rd60, %rd58, %rd59;
	atom.global.dec.u32 	%r5, [%rd60], 1000000000;
	bra.uni 	$L__BB50_16;
$L__BB50_11:
	and.b64  	%rd51, %rd63, 1;
	setp.eq.b64 	%p5, %rd51, 1;
	not.pred 	%p6, %p5;
	@%p6 bra 	$L__BB50_13;
	ld.global.u64 	%rd64, [%rd62+128];
	bra.uni 	$L__BB50_14;
$L__BB50_13:
	ld.global.u64 	%rd64, [%rd62+136];
$L__BB50_14:
	mul.hi.u64 	%rd52, %rd63, -3689348814741910323;
	shr.u64 	%rd16, %rd52, 3;
	cvta.to.global.u64 	%rd62, %rd64;
	setp.lt.u64 	%p7, %rd63, 10;
	mov.u64 	%rd63, %rd16;
	@%p7 bra 	$L__BB50_5;
	bra.uni 	$L__BB50_11;
$L__BB50_15:
	add.s64 	%rd67, %rd67, 1;
	add.s64 	%rd66, %rd66, 8;
	setp.lt.u64 	%p13, %rd67, %rd4;
	@%p13 bra 	$L__BB50_9;
$L__BB50_16:
	add.s64 	%rd65, %rd65, 1;
	setp.ne.s64 	%p14, %rd65, 15;
	@%p14 bra 	$L__BB50_6;
$L__BB50_17:
	add.s64 	%rd61, %rd61, 1;
	setp.lt.u64 	%p15, %rd61, %rd5;
	@%p15 bra 	$L__BB50_4;
$L__BB50_18:
	ret;

}
	// .globl	_Z27batched_delete_kernel_VC_LBP27vertex_dictionary_structuremmPmS1_S1_S1_m
.visible .entry _Z27batched_delete_kernel_VC_LBP27vertex_dictionary_structuremmPmS1_S1_S1_m(
	.param .u64 .ptr .align 1 _Z27batched_delete_kernel_VC_LBP27vertex_dictionary_structuremmPmS1_S1_S1_m_param_0,
	.param .u64 _Z27batched_delete_kernel_VC_LBP27vertex_dictionary_structuremmPmS1_S1_S1_m_param_1,
	.param .u64 _Z27batched_delete_kernel_VC_LBP27vertex_dictionary_structuremmPmS1_S1_S1_m_param_2,
	.param .u64 .ptr .align 1 _Z27batched_delete_kernel_VC_LBP27vertex_dictionary_structuremmPmS1_S1_S1_m_param_3,
	.param .u64 .ptr .align 1 _Z27batched_delete_kernel_VC_LBP27vertex_dictionary_structuremmPmS1_S1_S1_m_param_4,
	.param .u64 .ptr .align 1 _Z27batched_delete_kernel_VC_LBP27vertex_dictionary_structuremmPmS1_S1_S1_m_param_5,
	.param .u64 .ptr .align 1 _Z27batched_delete_kernel_VC_LBP27vertex_dictionary_structuremmPmS1_S1_S1_m_param_6,
	.param .u64 _Z27batched_delete_kernel_VC_LBP27vertex_dictionary_structuremmPmS1_S1_S1_m_param_7
)
{
	.reg .pred 	%p<18>;
	.reg .b32 	%r<6>;
	.reg .b64 	%rd<74>;
	.reg .b64 	%fd<6>;

	ld.param.u64 	%rd33, [_Z27batched_delete_kernel_VC_LBP27vertex_dictionary_structuremmPmS1_S1_S1_m_param_0];
	ld.param.u64 	%rd28, [_Z27batched_delete_kernel_VC_LBP27vertex_dictionary_structuremmPmS1_S1_S1_m_param_1];
	ld.param.u64 	%rd30, [_Z27batched_delete_kernel_VC_LBP27vertex_dictionary_structuremmPmS1_S1_S1_m_param_4];
	ld.param.u64 	%rd32, [_Z27batched_delete_kernel_VC_LBP27vertex_dictionary_structuremmPmS1_S1_S1_m_param_7];
	cvta.to.global.u64 	%rd1, %rd33;
	mov.u32 	%r2, %ctaid.x;
	mov.u32 	%r3, %ntid.x;
	mov.u32 	%r4, %tid.x;
	mad.lo.s32 	%r1, %r2, %r3, %r4;
	cvt.rn.f64.u32 	%fd1, %r1;
	cvt.rn.f64.u64 	%fd2, %rd28;
	cvt.rn.f64.u64 	%fd3, %rd32;
	div.rn.f64 	%fd4, %fd2, %fd3;
	cvt.rpi.f64.f64 	%fd5, %fd4;
	setp.leu.f64 	%p1, %fd5, %fd1;
	@%p1 bra 	$L__BB51_21;
	cvt.u64.u32 	%rd34, %r1;
	mul.lo.s64 	%rd67, %rd32, %rd34;
	add.s64 	%rd35, %rd67, %rd32;
	min.u64 	%rd3, %rd35, %rd28;
	setp.ge.u64 	%p2, %rd67, %rd3;
	@%p2 bra 	$L__BB51_21;
	cvta.to.global.u64 	%rd4, %rd30;
$L__BB51_3:
	mov.u64 	%rd5, %rd67;
	ld.param.u64 	%rd65, [_Z27batched_delete_kernel_VC_LBP27vertex_dictionary_structuremmPmS1_S1_S1_m_param_3];
	cvta.to.global.u64 	%rd36, %rd65;
	shl.b64 	%rd37, %rd5, 3;
	add.s64 	%rd38, %rd36, %rd37;
	ld.global.u64 	%rd6, [%rd38];
	add.s64 	%rd67, %rd5, 1;
	ld.global.u64 	%rd8, [%rd38+8];
	setp.eq.s64 	%p3, %rd8, %rd6;
	@%p3 bra 	$L__BB51_20;
	ld.param.u64 	%rd66, [_Z27batched_delete_kernel_VC_LBP27vertex_dictionary_structuremmPmS1_S1_S1_m_param_5];
	cvta.to.global.u64 	%rd39, %rd66;
	add.s64 	%rd41, %rd39, %rd37;
	ld.global.u64 	%rd42, [%rd41+8];
	ld.global.u64 	%rd43, [%rd41];
	sub.s64 	%rd9, %rd42, %rd43;
	setp.eq.s64 	%p4, %rd9, 0;
	@%p4 bra 	$L__BB51_20;
	mov.b64 	%rd68, 0;
$L__BB51_6:
	shl.b64 	%rd45, %rd68, 3;
	mov.u64 	%rd46, bit_string_lookup;
	add.s64 	%rd47, %rd46, %rd45;
	ld.global.u64 	%rd70, [%rd47];
	ld.global.u64 	%rd48, [%rd1+408000048];
	cvta.to.global.u64 	%rd49, %rd48;
	shl.b64 	%rd50, %rd5, 3;
	add.s64 	%rd51, %rd49, %rd50;
	ld.global.u64 	%rd52, [%rd51];
	cvta.to.global.u64 	%rd69, %rd52;
	setp.eq.s64 	%p5, %rd70, 0;
	@%p5 bra 	$L__BB51_7;
	bra.uni 	$L__BB51_13;
$L__BB51_7:
	mov.b64 	%rd72, 0;
$L__BB51_8:
	shl.b64 	%rd56, %rd72, 3;
	add.s64 	%rd22, %rd69, %rd56;
	ld.global.u64 	%rd23, [%rd22];
	setp.eq.s64 	%p9, %rd23, 0;
	@%p9 bra 	$L__BB51_19;
	setp.ge.u64 	%p10, %rd6, %rd8;
	@%p10 bra 	$L__BB51_18;
	mov.u64 	%rd73, %rd6;
$L__BB51_11:
	setp.eq.s64 	%p11, %rd23, 1000000000;
	shl.b64 	%rd57, %rd73, 3;
	add.s64 	%rd58, %rd4, %rd57;
	ld.global.u64 	%rd59, [%rd58];
	setp.ne.s64 	%p12, %rd23, %rd59;
	or.pred  	%p13, %p12, %p11;
	@%p13 bra 	$L__BB51_17;
	mov.b64 	%rd60, 1000000000;
	st.global.u64 	[%rd22], %rd60;
	ld.global.u64 	%rd61, [%rd1+408000024];
	cvta.to.global.u64 	%rd62, %rd61;
	shl.b64 	%rd63, %rd5, 2;
	add.s64 	%rd64, %rd62, %rd63;
	atom.global.dec.u32 	%r5, [%rd64], 1000000000;
	bra.uni 	$L__BB51_18;
$L__BB51_13:
	and.b64  	%rd53, %rd70, 1;
	setp.eq.b64 	%p6, %rd53, 1;
	not.pred 	%p7, %p6;
	@%p7 bra 	$L__BB51_15;
	ld.global.u64 	%rd71, [%rd69+128];
	bra.uni 	$L__BB51_16;
$L__BB51_15:
	ld.global.u64 	%rd71, [%rd69+136];
$L__BB51_16:
	cvta.to.global.u64 	%rd69, %rd71;
	mul.hi.u64 	%rd54, %rd70, -3689348814741910323;
	shr.u64 	%rd20, %rd54, 3;
	setp.lt.u64 	%p8, %rd70, 10;
	mov.u64 	%rd70, %rd20;
	@%p8 bra 	$L__BB51_7;
	bra.uni 	$L__BB51_13;
$L__BB51_17:
	add.s64 	%rd73, %rd73, 1;
	setp.lt.u64 	%p14, %rd73, %rd8;
	@%p14 bra 	$L__BB51_11;
$L__BB51_18:
	add.s64 	%rd72, %rd72, 1;
	setp.ne.s64 	%p15, %rd72, 15;
	@%p15 bra 	$L__BB51_8;
$L__BB51_19:
	add.s64 	%rd68, %rd68, 1;
	setp.lt.u64 	%p16, %rd68, %rd9;
	@%p16 bra 	$L__BB51_6;
$L__BB51_20:
	setp.lt.u64 	%p17, %rd67, %rd3;
	@%p17 bra 	$L__BB51_3;
$L__BB51_21:
	ret;

}
	// .globl	_Z27batched_delete_kernel_EC_HDP27vertex_dictionary_structuremmPmS1_S1_S1_
.visible .entry _Z27batched_delete_kernel_EC_HDP27vertex_dictionary_structuremmPmS1_S1_S1_(
	.param .u64 .ptr .align 1 _Z27batched_delete_kernel_EC_HDP27vertex_dictionary_structuremmPmS1_S1_S1__param_0,
	.param .u64 _Z27batched_delete_kernel_EC_HDP27vertex_dictionary_structuremmPmS1_S1_S1__param_1,
	.param .u64 _Z27batched_delete_kernel_EC_HDP27vertex_dictionary_structuremmPmS1_S1_S1__param_2,
	.param .u64 .ptr .align 1 _Z27batched_delete_kernel_EC_HDP27vertex_dictionary_structuremmPmS1_S1_S1__param_3,
	.param .u64 .ptr .align 1 _Z27batched_delete_kernel_EC_HDP27vertex_dictionary_structuremmPmS1_S1_S1__param_4,
	.param .u64 .ptr .align 1 _Z27batched_delete_kernel_EC_HDP27vertex_dictionary_structuremmPmS1_S1_S1__param_5,
	.param .u64 .ptr .align 1 _Z27batched_delete_kernel_EC_HDP27vertex_dictionary_structuremmPmS1_S1_S1__param_6
)
{
	.local .align 16 .b8 	__local_depot52[48];
	.reg .b64 	%SP;
	.reg .b64 	%SPL;
	.reg .pred 	%p<48>;
	.reg .b32 	%r<8>;
	.reg .b64 	%rd<106>;
	.reg .b64 	%fd<3>;

	mov.u64 	%SPL, __local_depot52;
	cvta.local.u64 	%SP, %SPL;
	ld.param.u64 	%rd60, [_Z27batched_delete_kernel_EC_HDP27vertex_dictionary_structuremmPmS1_S1_S1__param_0];
	ld.param.u64 	%rd57, [_Z27batched_delete_kernel_EC_HDP27vertex_dictionary_structuremmPmS1_S1_S1__param_1];
	ld.param.u64 	%rd61, [_Z27batched_delete_kernel_EC_HDP27vertex_dictionary_structuremmPmS1_S1_S1__param_2];
	ld.param.u64 	%rd58, [_Z27batched_delete_kernel_EC_HDP27vertex_dictionary_structuremmPmS1_S1_S1__param_3];
	ld.param.u64 	%rd59, [_Z27batched_delete_kernel_EC_HDP27vertex_dictionary_structuremmPmS1_S1_S1__param_4];
	cvta.to.global.u64 	%rd1, %rd60;
	mov.u32 	%r1, %ctaid.x;
	mov.u32 	%r2, %ntid.x;
	mov.u32 	%r3, %tid.x;
	mad.lo.s32 	%r4, %r1, %r2, %r3;
	cvt.u64.u32 	%rd2, %r4;
	cvt.rn.f64.u32 	%fd1, %r4;
	cvt.rn.f64.u64 	%fd2, %rd61;
	setp.leu.f64 	%p1, %fd2, %fd1;
	@%p1 bra 	$L__BB52_48;
	add.s64 	%rd97, %rd57, 1;
	setp.lt.s64 	%p2, %rd97, 0;
	mov.b64 	%rd99, -1;
	@%p2 bra 	$L__BB52_7;
	cvta.to.global.u64 	%rd4, %rd58;
	mov.b64 	%rd98, 0;
$L__BB52_3:
	add.s64 	%rd64, %rd97, %rd98;
	shr.u64 	%rd99, %rd64, 1;
	shl.b64 	%rd65, %rd99, 3;
	add.s64 	%rd8, %rd4, %rd65;
	ld.global.u64 	%rd9, [%rd8];
	setp.ne.s64 	%p3, %rd9, %rd2;
	setp.ge.s64 	%p4, %rd99, %rd97;
	or.pred  	%p5, %p4, %p3;
	@%p5 bra 	$L__BB52_5;
	ld.global.u64 	%rd66, [%rd8+8];
	setp.gt.u64 	%p6, %rd66, %rd2;
	@%p6 bra 	$L__BB52_7;
$L__BB52_5:
	setp.gt.u64 	%p7, %rd9, %rd2;
	add.s64 	%rd67, %rd99, -1;
	add.s64 	%rd68, %rd99, 1;
	selp.b64 	%rd98, %rd98, %rd68, %p7;
	selp.b64 	%rd97, %rd67, %rd97, %p7;
	setp.le.s64 	%p8, %rd98, %rd97;
	@%p8 bra 	$L__BB52_3;
	add.s64 	%rd99, %rd98, -1;
$L__BB52_7:
	cvta.to.global.u64 	%rd69, %rd59;
	shl.b64 	%rd70, %rd2, 3;
	add.s64 	%rd71, %rd69, %rd70;
	ld.global.u64 	%rd14, [%rd71];
	setp.eq.s64 	%p9, %rd14, 1000000000;
	@%p9 bra 	$L__BB52_48;
	ld.global.u64 	%rd72, [%rd1+408000008];
	shl.b64 	%rd73, %rd99, 3;
	add.s64 	%rd74, %rd72, %rd73;
	ld.u64 	%rd15, [%rd74];
	setp.eq.s64 	%p10, %rd15, 0;
	@%p10 bra 	$L__BB52_48;
	add.u64 	%rd76, %SP, 0;
	add.u64 	%rd16, %SPL, 0;
	mov.b64 	%rd100, 0;
	mov.u64 	%rd78, bit_string_lookup;
$L__BB52_10:
	shl.b64 	%rd77, %rd100, 3;
	add.s64 	%rd79, %rd78, %rd77;
	ld.global.u64 	%rd102, [%rd79];
	ld.global.u64 	%rd80, [%rd1+408000048];
	add.s64 	%rd82, %rd80, %rd73;
	ld.u64 	%rd101, [%rd82];
	setp.eq.s64 	%p11, %rd102, 0;
	@%p11 bra 	$L__BB52_15;
$L__BB52_11:
	and.b64  	%rd83, %rd102, 1;
	setp.eq.b64 	%p12, %rd83, 1;
	not.pred 	%p13, %p12;
	@%p13 bra 	$L__BB52_13;
	ld.u64 	%rd101, [%rd101+128];
	bra.uni 	$L__BB52_14;
$L__BB52_13:
	ld.u64 	%rd101, [%rd101+136];
$L__BB52_14:
	mul.hi.u64 	%rd84, %rd102, -3689348814741910323;
	shr.u64 	%rd25, %rd84, 3;
	setp.gt.u64 	%p14, %rd102, 9;
	mov.u64 	%rd102, %rd25;
	@%p14 bra 	$L__BB52_11;
$L__BB52_15:
	setp.ne.s64 	%p15, %rd101, 0;
	@%p15 bra 	$L__BB52_17;
	ld.global.u64 	%rd85, [%rd1+408000008];
	add.s64 	%rd87, %rd85, %rd73;
	ld.u64 	%rd88, [%rd87];
	st.local.v2.u64 	[%rd16], {%rd2, %rd99};
	st.local.v2.u64 	[%rd16+16], {%rd14, %rd15};
	st.local.v2.u64 	[%rd16+32], {%rd100, %rd88};
	mov.u64 	%rd89, $str$13;
	cvta.global.u64 	%rd90, %rd89;
	{ // callseq 54, 0
	.param .b64 param0;
	st.param.b64 	[param0], %rd90;
	.param .b64 param1;
	st.param.b64 	[param1], %rd76;
	.param .b32 retval0;
	call.uni (retval0), 
	vprintf, 
	(
	param0, 
	param1
	);
	ld.param.b32 	%r5, [retval0];
	} // callseq 54
$L__BB52_17:
	ld.u64 	%rd54, [%rd101];
	setp.eq.s64 	%p16, %rd54, 0;
	@%p16 bra 	$L__BB52_47;
	setp.ne.s64 	%p17, %rd54, %rd14;
	mov.u64 	%rd105, %rd101;
	@%p17 bra 	$L__BB52_19;
	bra.uni 	$L__BB52_46;
$L__BB52_19:
	add.s64 	%rd105, %rd101, 8;
	ld.u64 	%rd28, [%rd101+8];
	setp.eq.s64 	%p18, %rd28, 0;
	@%p18 bra 	$L__BB52_47;
	setp.eq.s64 	%p19, %rd28, %rd14;
	@%p19 bra 	$L__BB52_46;
	add.s64 	%rd105, %rd101, 16;
	ld.u64 	%rd30, [%rd101+16];
	setp.eq.s64 	%p20, %rd30, 0;
	@%p20 bra 	$L__BB52_47;
	setp.eq.s64 	%p21, %rd30, %rd14;
	@%p21 bra 	$L__BB52_46;
	add.s64 	%rd105, %rd101, 24;
	ld.u64 	%rd32, [%rd101+24];
	setp.eq.s64 	%p22, %rd32, 0;
	@%p22 bra 	$L__BB52_47;
	setp.eq.s64 	%p23, %rd32, %rd14;
	@%p23 bra 	$L__BB52_46;
	add.s64 	%rd105, %rd101, 32;
	ld.u64 	%rd34, [%rd101+32];
	setp.eq.s64 	%p24, %rd34, 0;
	@%p24 bra 	$L__BB52_47;
	setp.eq.s64 	%p25, %rd34, %rd14;
	@%p25 bra 	$L__BB52_46;
	add.s64 	%rd105, %rd101, 40;
	ld.u64 	%rd36, [%rd101+40];
	setp.eq.s64 	%p26, %rd36, 0;
	@%p26 bra 	$L__BB52_47;
	setp.eq.s64 	%p27, %rd36, %rd14;
	@%p27 bra 	$L__BB52_46;
	add.s64 	%rd105, %rd101, 48;
	ld.u64 	%rd38, [%rd101+48];
	setp.eq.s64 	%p28, %rd38, 0;
	@%p28 bra 	$L__BB52_47;
	setp.eq.s64 	%p29, %rd38, %rd14;
	@%p29 bra 	$L__BB52_46;
	add.s64 	%rd105, %rd101, 56;
	ld.u64 	%rd40, [%rd101+56];
	setp.eq.s64 	%p30, %rd40, 0;
	@%p30 bra 	$L__BB52_47;
	setp.eq.s64 	%p31, %rd40, %rd14;
	@%p31 bra 	$L__BB52_46;
	add.s64 	%rd105, %rd101, 64;
	ld.u64 	%rd42, [%rd101+64];
	setp.eq.s64 	%p32, %rd42, 0;
	@%p32 bra 	$L__BB52_47;
	setp.eq.s64 	%p33, %rd42, %rd14;
	@%p33 bra 	$L__BB52_46;
	add.s64 	%rd105, %rd101, 72;
	ld.u64 	%rd44, [%rd101+72];
	setp.eq.s64 	%p34, %rd44, 0;
	@%p34 bra 	$L__BB52_47;
	setp.eq.s64 	%p35, %rd44, %rd14;
	@%p35 bra 	$L__BB52_46;
	add.s64 	%rd105, %rd101, 80;
	ld.u64 	%rd46, [%rd101+80];
	setp.eq.s64 	%p36, %rd46, 0;
	@%p36 bra 	$L__BB52_47;
	setp.eq.s64 	%p37, %rd46, %rd14;
	@%p37 bra 	$L__BB52_46;
	add.s64 	%rd105, %rd101, 88;
	ld.u64 	%rd48, [%rd101+88];
	setp.eq.s64 	%p38, %rd48, 0;
	@%p38 bra 	$L__BB52_47;
	setp.eq.s64 	%p39, %rd48, %rd14;
	@%p39 bra 	$L__BB52_46;
	add.s64 	%rd105, %rd101, 96;
	ld.u64 	%rd50, [%rd101+96];
	setp.eq.s64 	%p40, %rd50, 0;
	@%p40 bra 	$L__BB52_47;
	setp.eq.s64 	%p41, %rd50, %rd14;
	@%p41 bra 	$L__BB52_46;
	add.s64 	%rd105, %rd101, 104;
	ld.u64 	%rd52, [%rd101+104];
	setp.eq.s64 	%p42, %rd52, 0;
	@%p42 bra 	$L__BB52_47;
	setp.eq.s64 	%p43, %rd52, %rd14;
	@%p43 bra 	$L__BB52_46;
	add.s64 	%rd105, %rd101, 112;
	ld.u64 	%rd92, [%rd101+112];
	setp.ne.s64 	%p44, %rd92, 0;
	setp.eq.s64 	%p45, %rd92, %rd14;
	and.pred  	%p46, %p44, %p45;
	@%p46 bra 	$L__BB52_46;
	bra.uni 	$L__BB52_47;
$L__BB52_46:
	mov.b64 	%rd93, 1000000000;
	st.u64 	[%rd105], %rd93;
	ld.global.u64 	%rd94, [%rd1+408000024];
	shl.b64 	%rd95, %rd99, 2;
	add.s64 	%rd96, %rd94, %rd95;
	atom.dec.u32 	%r7, [%rd96], 1000000000;
$L__BB52_47:
	add.s64 	%rd100, %rd100, 1;
	setp.ne.s64 	%p47, %rd100, %rd15;
	@%p47 bra 	$L__BB52_10;
$L__BB52_48:
	ret;

}
	// .globl	_Z34batched_delete_kernel_EC_HD_vertexP27vertex_dictionary_structuremmPmS1_S1_S1_m
.visible .entry _Z34batched_delete_kernel_EC_HD_vertexP27vertex_dictionary_structuremmPmS1_S1_S1_m(
	.param .u64 .ptr .align 1 _Z34batched_delete_kernel_EC_HD_vertexP27vertex_dictionary_structuremmPmS1_S1_S1_m_param_0,
	.param .u64 _Z34batched_delete_kernel_EC_HD_vertexP27vertex_dictionary_structuremmPmS1_S1_S1_m_param_1,
	.param .u64 _Z34batched_delete_kernel_EC_HD_vertexP27vertex_dictionary_structuremmPmS1_S1_S1_m_param_2,
	.param .u64 .ptr .align 1 _Z34batched_delete_kernel_EC_HD_vertexP27vertex_dictionary_structuremmPmS1_S1_S1_m_param_3,
	.param .u64 .ptr .align 1 _Z34batched_delete_kernel_EC_HD_vertexP27vertex_dictionary_structuremmPmS1_S1_S1_m_param_4,
	.param .u64 .ptr .align 1 _Z34batched_delete_kernel_EC_HD_vertexP27vertex_dictionary_structuremmPmS1_S1_S1_m_param_5,
	.param .u64 .ptr .align 1 _Z34batched_delete_kernel_EC_HD_vertexP27vertex_dictionary_structuremmPmS1_S1_S1_m_param_6,
	.param .u64 _Z34batched_delete_kernel_EC_HD_vertexP27vertex_dictionary_structuremmPmS1_S1_S1_m_param_7
)
{
	.local .align 16 .b8 	__local_depot53[48];
	.reg .b64 	%SP;
	.reg .b64 	%SPL;
	.reg .pred 	%p<42>;
	.reg .b32 	%r<13>;
	.reg .b64 	%rd<94>;
	.reg .b64 	%fd<6>;

	mov.u64 	%SPL, __local_depot53;
	cvta.local.u64 	%SP, %SPL;
	ld.param.u64 	%rd54, [_Z34batched_delete_kernel_EC_HD_vertexP27vertex_dictionary_structuremmPmS1_S1_S1_m_param_0];
	ld.param.u64 	%rd55, [_Z34batched_delete_kernel_EC_HD_vertexP27vertex_dictionary_structuremmPmS1_S1_S1_m_param_1];
	ld.param.u64 	%rd52, [_Z34batched_delete_kernel_EC_HD_vertexP27vertex_dictionary_structuremmPmS1_S1_S1_m_param_4];
	ld.param.u64 	%rd53, [_Z34batched_delete_kernel_EC_HD_vertexP27vertex_dictionary_structuremmPmS1_S1_S1_m_param_7];
	cvta.to.global.u64 	%rd1, %rd54;
	mov.u32 	%r1, %ctaid.x;
	mov.u32 	%r2, %ntid.x;
	mov.u32 	%r3, %tid.x;
	mad.lo.s32 	%r4, %r1, %r2, %r3;
	cvt.u64.u32 	%rd2, %r4;
	cvt.rn.f64.u32 	%fd1, %r4;
	cvt.rn.f64.u64 	%fd2, %rd53;
	cvt.rn.f64.u64 	%fd3, %rd55;
	mul.f64 	%fd4, %fd3, %fd2;
	cvt.rpi.f64.f64 	%fd5, %fd4;
	setp.leu.f64 	%p1, %fd5, %fd1;
	@%p1 bra 	$L__BB53_45;
	and.b64  	%rd56, %rd53, -4294967296;
	setp.ne.s64 	%p2, %rd56, 0;
	@%p2 bra 	$L__BB53_3;
	cvt.u32.u64 	%r5, %rd53;
	cvt.u32.u64 	%r6, %rd2;
	div.u32 	%r7, %r6, %r5;
	mul.lo.s32 	%r8, %r7, %r5;
	sub.s32 	%r9, %r6, %r8;
	cvt.u64.u32 	%rd86, %r7;
	cvt.u64.u32 	%rd87, %r9;
	bra.uni 	$L__BB53_4;
$L__BB53_3:
	div.u64 	%rd86, %rd2, %rd53;
	mul.lo.s64 	%rd57, %rd86, %rd53;
	sub.s64 	%rd87, %rd2, %rd57;
$L__BB53_4:
	cvta.to.global.u64 	%rd58, %rd52;
	shl.b64 	%rd59, %rd87, 3;
	add.s64 	%rd60, %rd58, %rd59;
	ld.global.u64 	%rd9, [%rd60];
	setp.eq.s64 	%p3, %rd9, 1000000000;
	@%p3 bra 	$L__BB53_45;
	ld.global.u64 	%rd61, [%rd1+408000008];
	shl.b64 	%rd62, %rd86, 3;
	add.s64 	%rd63, %rd61, %rd62;
	ld.u64 	%rd10, [%rd63];
	setp.eq.s64 	%p4, %rd10, 0;
	@%p4 bra 	$L__BB53_45;
	add.u64 	%rd65, %SP, 0;
	add.u64 	%rd11, %SPL, 0;
	mov.b64 	%rd88, 0;
	mov.u64 	%rd67, bit_string_lookup;
$L__BB53_7:
	shl.b64 	%rd66, %rd88, 3;
	add.s64 	%rd68, %rd67, %rd66;
	ld.global.u64 	%rd90, [%rd68];
	ld.global.u64 	%rd69, [%rd1+408000048];
	add.s64 	%rd71, %rd69, %rd62;
	ld.u64 	%rd89, [%rd71];
	setp.eq.s64 	%p5, %rd90, 0;
	@%p5 bra 	$L__BB53_12;
$L__BB53_8:
	and.b64  	%rd72, %rd90, 1;
	setp.eq.b64 	%p6, %rd72, 1;
	not.pred 	%p7, %p6;
	@%p7 bra 	$L__BB53_10;
	ld.u64 	%rd89, [%rd89+128];
	bra.uni 	$L__BB53_11;
$L__BB53_10:
	ld.u64 	%rd89, [%rd89+136];
$L__BB53_11:
	mul.hi.u64 	%rd73, %rd90, -3689348814741910323;
	shr.u64 	%rd20, %rd73, 3;
	setp.gt.u64 	%p8, %rd90, 9;
	mov.u64 	%rd90, %rd20;
	@%p8 bra 	$L__BB53_8;
$L__BB53_12:
	setp.ne.s64 	%p9, %rd89, 0;
	@%p9 bra 	$L__BB53_14;
	ld.global.u64 	%rd74, [%rd1+408000008];
	add.s64 	%rd76, %rd74, %rd62;
	ld.u64 	%rd77, [%rd76];
	st.local.v2.u64 	[%rd11], {%rd2, %rd86};
	st.local.v2.u64 	[%rd11+16], {%rd9, %rd10};
	st.local.v2.u64 	[%rd11+32], {%rd88, %rd77};
	mov.u64 	%rd78, $str$13;
	cvta.global.u64 	%rd79, %rd78;
	{ // callseq 55, 0
	.param .b64 param0;
	st.param.b64 	[param0], %rd79;
	.param .b64 param1;
	st.param.b64 	[param1], %rd65;
	.param .b32 retval0;
	call.uni (retval0), 
	vprintf, 
	(
	param0, 
	param1
	);
	ld.param.b32 	%r10, [retval0];
	} // callseq 55
$L__BB53_14:
	ld.u64 	%rd49, [%rd89];
	setp.eq.s64 	%p10, %rd49, 0;
	@%p10 bra 	$L__BB53_44;
	setp.ne.s64 	%p11, %rd49, %rd9;
	mov.u64 	%rd93, %rd89;
	@%p11 bra 	$L__BB53_16;
	bra.uni 	$L__BB53_43;
$L__BB53_16:
	add.s64 	%rd93, %rd89, 8;
	ld.u64 	%rd23, [%rd89+8];
	setp.eq.s64 	%p12, %rd23, 0;
	@%p12 bra 	$L__BB53_44;
	setp.eq.s64 	%p13, %rd23, %rd9;
	@%p13 bra 	$L__BB53_43;
	add.s64 	%rd93, %rd89, 16;
	ld.u64 	%rd25, [%rd89+16];
	setp.eq.s64 	%p14, %rd25, 0;
	@%p14 bra 	$L__BB53_44;
	setp.eq.s64 	%p15, %rd25, %rd9;
	@%p15 bra 	$L__BB53_43;
	add.s64 	%rd93, %rd89, 24;
	ld.u64 	%rd27, [%rd89+24];
	setp.eq.s64 	%p16, %rd27, 0;
	@%p16 bra 	$L__BB53_44;
	setp.eq.s64 	%p17, %rd27, %rd9;
	@%p17 bra 	$L__BB53_43;
	add.s64 	%rd93, %rd89, 32;
	ld.u64 	%rd29, [%rd89+32];
	setp.eq.s64 	%p18, %rd29, 0;
	@%p18 bra 	$L__BB53_44;
	setp.eq.s64 	%p19, %rd29, %rd9;
	@%p19 bra 	$L__BB53_43;
	add.s64 	%rd93, %rd89, 40;
	ld.u64 	%rd31, [%rd89+40];
	setp.eq.s64 	%p20, %rd31, 0;
	@%p20 bra 	$L__BB53_44;
	setp.eq.s64 	%p21, %rd31, %rd9;
	@%p21 bra 	$L__BB53_43;
	add.s64 	%rd93, %rd89, 48;
	ld.u64 	%rd33, [%rd89+48];
	setp.eq.s64 	%p22, %rd33, 0;
	@%p22 bra 	$L__BB53_44;
	setp.eq.s64 	%p23, %rd33, %rd9;
	@%p23 bra 	$L__BB53_43;
	add.s64 	%rd93, %rd89, 56;
	ld.u64 	%rd35, [%rd89+56];
	setp.eq.s64 	%p24, %rd35, 0;
	@%p24 bra 	$L__BB53_44;
	setp.eq.s64 	%p25, %rd35, %rd9;
	@%p25 bra 	$L__BB53_43;
	add.s64 	%rd93, %rd89, 64;
	ld.u64 	%rd37, [%rd89+64];
	setp.eq.s64 	%p26, %rd37, 0;
	@%p26 bra 	$L__BB53_44;
	setp.eq.s64 	%p27, %rd37, %rd9;
	@%p27 bra 	$L__BB53_43;
	add.s64 	%rd93, %rd89, 72;
	ld.u64 	%rd39, [%rd89+72];
	setp.eq.s64 	%p28, %rd39, 0;
	@%p28 bra 	$L__BB53_44;
	setp.eq.s64 	%p29, %rd39, %rd9;
	@%p29 bra 	$L__BB53_43;
	add.s64 	%rd93, %rd89, 80;
	ld.u64 	%rd41, [%rd89+80];
	setp.eq.s64 	%p30, %rd41, 0;
	@%p30 bra 	$L__BB53_44;
	setp.eq.s64 	%p31, %rd41, %rd9;
	@%p31 bra 	$L__BB53_43;
	add.s64 	%rd93, %rd89, 88;
	ld.u64 	%rd43, [%rd89+88];
	setp.eq.s64 	%p32, %rd43, 0;
	@%p32 bra 	$L__BB53_44;
	setp.eq.s64 	%p33, %rd43, %rd9;
	@%p33 bra 	$L__BB53_43;
	add.s64 	%rd93, %rd89, 96;
	ld.u64 	%rd45, [%rd89+96];
	setp.eq.s64 	%p34, %rd45, 0;
	@%p34 bra 	$L__BB53_44;
	setp.eq.s64 	%p35, %rd45, %rd9;
	@%p35 bra 	$L__BB53_43;
	add.s64 	%rd93, %rd89, 104;
	ld.u64 	%rd47, [%rd89+104];
	setp.eq.s64 	%p36, %rd47, 0;
	@%p36 bra 	$L__BB53_44;
	setp.eq.s64 	%p37, %rd47, %rd9;
	@%p37 bra 	$L__BB53_43;
	add.s64 	%rd93, %rd89, 112;
	ld.u64 	%rd81, [%rd89+112];
	setp.ne.s64 	%p38, %rd81, 0;
	setp.eq.s64 	%p39, %rd81, %rd9;
	and.pred  	%p40, %p38, %p39;
	@%p40 bra 	$L__BB53_43;
	bra.uni 	$L__BB53_44;
$L__BB53_43:
	mov.b64 	%rd82, 1000000000;
	st.u64 	[%rd93], %rd82;
	ld.global.u64 	%rd83, [%rd1+408000024];
	shl.b64 	%rd84, %rd86, 2;
	add.s64 	%rd85, %rd83, %rd84;
	atom.dec.u32 	%r12, [%rd85], 1000000000;
$L__BB53_44:
	add.s64 	%rd88, %rd88, 1;
	setp.ne.s64 	%p41, %rd88, %rd10;
	@%p41 bra 	$L__BB53_7;
$L__BB53_45:
	ret;

}
	// .globl	_Z27batched_delete_kernel_EC_LDP27vertex_dictionary_structuremmPmS1_S1_S1_
.visible .entry _Z27batched_delete_kernel_EC_LDP27vertex_dictionary_structuremmPmS1_S1_S1_(
	.param .u64 .ptr .align 1 _Z27batched_delete_kernel_EC_LDP27vertex_dictionary_structuremmPmS1_S1_S1__param_0,
	.param .u64 _Z27batched_delete_kernel_EC_LDP27vertex_dictionary_structuremmPmS1_S1_S1__param_1,
	.param .u64 _Z27batched_delete_kernel_EC_LDP27vertex_dictionary_structuremmPmS1_S1_S1__param_2,
	.param .u64 .ptr .align 1 _Z27batched_delete_kernel_EC_LDP27vertex_dictionary_structuremmPmS1_S1_S1__param_3,
	.param .u64 .ptr .align 1 _Z27batched_delete_kernel_EC_LDP27vertex_dictionary_structuremmPmS1_S1_S1__param_4,
	.param .u64 .ptr .align 1 _Z27batched_delete_kernel_EC_LDP27vertex_dictionary_structuremmPmS1_S1_S1__param_5,
	.param .u64 .ptr .align 1 _Z27batched_delete_kernel_EC_LDP27vertex_dictionary_structuremmPmS1_S1_S1__param_6
)
{
	.reg .pred 	%p<46>;
	.reg .b32 	%r<11>;
	.reg .b64 	%rd<117>;
	.reg .b64 	%fd<3>;

	ld.param.u64 	%rd66, [_Z27batched_delete_kernel_EC_LDP27vertex_dictionary_structuremmPmS1_S1_S1__param_0];
	ld.param.u64 	%rd63, [_Z27batched_delete_kernel_EC_LDP27vertex_dictionary_structuremmPmS1_S1_S1__param_1];
	ld.param.u64 	%rd64, [_Z27batched_delete_kernel_EC_LDP27vertex_dictionary_structuremmPmS1_S1_S1__param_3];
	ld.param.u64 	%rd65, [_Z27batched_delete_kernel_EC_LDP27vertex_dictionary_structuremmPmS1_S1_S1__param_4];
	ld.param.u64 	%rd67, [_Z27batched_delete_kernel_EC_LDP27vertex_dictionary_structuremmPmS1_S1_S1__param_6];
	cvta.to.global.u64 	%rd1, %rd66;
	cvta.to.global.u64 	%rd2, %rd67;
	mov.u32 	%r2, %ctaid.x;
	mov.u32 	%r3, %ntid.x;
	mov.u32 	%r4, %tid.x;
	mad.lo.s32 	%r1, %r2, %r3, %r4;
	cvt.rn.f64.u32 	%fd1, %r1;
	shl.b64 	%rd68, %rd63, 3;
	add.s64 	%rd69, %rd2, %rd68;
	ld.global.u64 	%rd70, [%rd69];
	cvt.rn.f64.u64 	%fd2, %rd70;
	setp.leu.f64 	%p1, %fd2, %fd1;
	@%p1 bra 	$L__BB54_46;
	cvt.u64.u32 	%rd3, %r1;
	add.s64 	%rd107, %rd63, 1;
	setp.lt.s64 	%p2, %rd107, 0;
	mov.b64 	%rd109, -1;
	@%p2 bra 	$L__BB54_7;
	mov.b64 	%rd108, 0;
$L__BB54_3:
	add.s64 	%rd73, %rd107, %rd108;
	shr.u64 	%rd109, %rd73, 1;
	shl.b64 	%rd74, %rd109, 3;
	add.s64 	%rd8, %rd2, %rd74;
	ld.global.u64 	%rd9, [%rd8];
	setp.ne.s64 	%p3, %rd9, %rd3;
	setp.ge.s64 	%p4, %rd109, %rd107;
	or.pred  	%p5, %p4, %p3;
	@%p5 bra 	$L__BB54_5;
	ld.global.u64 	%rd75, [%rd8+8];
	setp.gt.u64 	%p6, %rd75, %rd3;
	@%p6 bra 	$L__BB54_7;
$L__BB54_5:
	setp.gt.u64 	%p7, %rd9, %rd3;
	add.s64 	%rd76, %rd109, -1;
	add.s64 	%rd77, %rd109, 1;
	selp.b64 	%rd108, %rd108, %rd77, %p7;
	selp.b64 	%rd107, %rd76, %rd107, %p7;
	setp.le.s64 	%p8, %rd108, %rd107;
	@%p8 bra 	$L__BB54_3;
	add.s64 	%rd109, %rd108, -1;
$L__BB54_7:
	cvta.to.global.u64 	%rd78, %rd64;
	shl.b64 	%rd79, %rd109, 3;
	add.s64 	%rd80, %rd78, %rd79;
	ld.global.u64 	%rd81, [%rd80+8];
	ld.global.u64 	%rd14, [%rd80];
	sub.s64 	%rd15, %rd81, %rd14;
	add.s64 	%rd82, %rd2, %rd79;
	ld.global.u64 	%rd83, [%rd82];
	sub.s64 	%rd16, %rd3, %rd83;
	or.b64  	%rd84, %rd16, %rd15;
	and.b64  	%rd85, %rd84, -4294967296;
	setp.ne.s64 	%p9, %rd85, 0;
	@%p9 bra 	$L__BB54_9;
	cvt.u32.u64 	%r5, %rd15;
	cvt.u32.u64 	%r6, %rd16;
	div.u32 	%r7, %r6, %r5;
	mul.lo.s32 	%r8, %r7, %r5;
	sub.s32 	%r9, %r6, %r8;
	cvt.u64.u32 	%rd110, %r7;
	cvt.u64.u32 	%rd111, %r9;
	bra.uni 	$L__BB54_10;
$L__BB54_9:
	div.u64 	%rd110, %rd16, %rd15;
	mul.lo.s64 	%rd86, %rd110, %rd15;
	sub.s64 	%rd111, %rd16, %rd86;
$L__BB54_10:
	add.s64 	%rd87, %rd111, %rd14;
	cvta.to.global.u64 	%rd88, %rd65;
	shl.b64 	%rd89, %rd87, 3;
	add.s64 	%rd90, %rd88, %rd89;
	ld.global.u64 	%rd23, [%rd90];
	setp.eq.s64 	%p10, %rd23, 1000000000;
	@%p10 bra 	$L__BB54_46;
	shl.b64 	%rd91, %rd110, 3;
	mov.u64 	%rd92, bit_string_lookup;
	add.s64 	%rd93, %rd92, %rd91;
	ld.global.u64 	%rd113, [%rd93];
	ld.global.u64 	%rd94, [%rd1+408000048];
	cvta.to.global.u64 	%rd95, %rd94;
	add.s64 	%rd97, %rd95, %rd79;
	ld.global.u64 	%rd98, [%rd97];
	cvta.to.global.u64 	%rd112, %rd98;
	setp.eq.s64 	%p11, %rd113, 0;
	@%p11 bra 	$L__BB54_16;
$L__BB54_12:
	and.b64  	%rd99, %rd113, 1;
	setp.eq.b64 	%p12, %rd99, 1;
	not.pred 	%p13, %p12;
	@%p13 bra 	$L__BB54_14;
	ld.global.u64 	%rd114, [%rd112+128];
	bra.uni 	$L__BB54_15;
$L__BB54_14:
	ld.global.u64 	%rd114, [%rd112+136];
$L__BB54_15:
	cvta.to.global.u64 	%rd112, %rd114;
	mul.hi.u64 	%rd100, %rd113, -3689348814741910323;
	shr.u64 	%rd32, %rd100, 3;
	setp.lt.u64 	%p14, %rd113, 10;
	mov.u64 	%rd113, %rd32;
	@%p14 bra 	$L__BB54_16;
	bra.uni 	$L__BB54_12;
$L__BB54_16:
	ld.global.u64 	%rd61, [%rd112];
	setp.eq.s64 	%p15, %rd61, 0;
	@%p15 bra 	$L__BB54_46;
	setp.ne.s64 	%p16, %rd61, %rd23;
	mov.u64 	%rd116, %rd112;
	@%p16 bra 	$L__BB54_18;
	bra.uni 	$L__BB54_45;
$L__BB54_18:
	add.s64 	%rd116, %rd112, 8;
	ld.global.u64 	%rd34, [%rd112+8];
	setp.eq.s64 	%p17, %rd34, 0;
	@%p17 bra 	$L__BB54_46;
	setp.eq.s64 	%p18, %rd34, %rd23;
	@%p18 bra 	$L__BB54_45;
	add.s64 	%rd116, %rd112, 16;
	ld.global.u64 	%rd36, [%rd112+16];
	setp.eq.s64 	%p19, %rd36, 0;
	@%p19 bra 	$L__BB54_46;
	setp.eq.s64 	%p20, %rd36, %rd23;
	@%p20 bra 	$L__BB54_45;
	add.s64 	%rd116, %rd112, 24;
	ld.global.u64 	%rd38, [%rd112+24];
	setp.eq.s64 	%p21, %rd38, 0;
	@%p21 bra 	$L__BB54_46;
	setp.eq.s64 	%p22, %rd38, %rd23;
	@%p22 bra 	$L__BB54_45;
	add.s64 	%rd116, %rd112, 32;
	ld.global.u64 	%rd40, [%rd112+32];
	setp.eq.s64 	%p23, %rd40, 0;
	@%p23 bra 	$L__BB54_46;
	setp.eq.s64 	%p24, %rd40, %rd23;
	@%p24 bra 	$L__BB54_45;
	add.s64 	%rd116, %rd112, 40;
	ld.global.u64 	%rd42, [%rd112+40];
	setp.eq.s64 	%p25, %rd42, 0;
	@%p25 bra 	$L__BB54_46;
	setp.eq.s64 	%p26, %rd42, %rd23;
	@%p26 bra 	$L__BB54_45;
	add.s64 	%rd116, %rd112, 48;
	ld.global.u64 	%rd44, [%rd112+48];
	setp.eq.s64 	%p27, %rd44, 0;
	@%p27 bra 	$L__BB54_46;
	setp.eq.s64 	%p28, %rd44, %rd23;
	@%p28 bra 	$L__BB54_45;
	add.s64 	%rd116, %rd112, 56;
	ld.global.u64 	%rd46, [%rd112+56];
	setp.eq.s64 	%p29, %rd46, 0;
	@%p29 bra 	$L__BB54_46;
	setp.eq.s64 	%p30, %rd46, %rd23;
	@%p30 bra 	$L__BB54_45;
	add.s64 	%rd116, %rd112, 64;
	ld.global.u64 	%rd48, [%rd112+64];
	setp.eq.s64 	%p31, %rd48, 0;
	@%p31 bra 	$L__BB54_46;
	setp.eq.s64 	%p32, %rd48, %rd23;
	@%p32 bra 	$L__BB54_45;
	add.s64 	%rd116, %rd112, 72;
	ld.global.u64 	%rd50, [%rd112+72];
	setp.eq.s64 	%p33, %rd50, 0;
	@%p33 bra 	$L__BB54_46;
	setp.eq.s64 	%p34, %rd50, %rd23;
	@%p34 bra 	$L__BB54_45;
	add.s64 	%rd116, %rd112, 80;
	ld.global.u64 	%rd52, [%rd112+80];
	setp.eq.s64 	%p35, %rd52, 0;
	@%p35 bra 	$L__BB54_46;
	setp.eq.s64 	%p36, %rd52, %rd23;
	@%p36 bra 	$L__BB54_45;
	add.s64 	%rd116, %rd112, 88;
	ld.global.u64 	%rd54, [%rd112+88];
	setp.eq.s64 	%p37, %rd54, 0;
	@%p37 bra 	$L__BB54_46;
	setp.eq.s64 	%p38, %rd54, %rd23;
	@%p38 bra 	$L__BB54_45;
	add.s64 	%rd116, %rd112, 96;
	ld.global.u64 	%rd56, [%rd112+96];
	setp.eq.s64 	%p39, %rd56, 0;
	@%p39 bra 	$L__BB54_46;
	setp.eq.s64 	%p40, %rd56, %rd23;
	@%p40 bra 	$L__BB54_45;
	add.s64 	%rd116, %rd112, 104;
	ld.global.u64 	%rd58, [%rd112+104];
	setp.eq.s64 	%p41, %rd58, 0;
	@%p41 bra 	$L__BB54_46;
	setp.eq.s64 	%p42, %rd58, %rd23;
	@%p42 bra 	$L__BB54_45;
	add.s64 	%rd116, %rd112, 112;
	ld.global.u64 	%rd101, [%rd112+112];
	setp.ne.s64 	%p43, %rd101, 0;
	setp.eq.s64 	%p44, %rd101, %rd23;
	and.pred  	%p45, %p43, %p44;
	@%p45 bra 	$L__BB54_45;
	bra.uni 	$L__BB54_46;
$L__BB54_45:
	mov.b64 	%rd102, 1000000000;
	st.global.u64 	[%rd116], %rd102;
	ld.global.u64 	%rd103, [%rd1+408000024];
	cvta.to.global.u64 	%rd104, %rd103;
	shl.b64 	%rd105, %rd109, 2;
	add.s64 	%rd106, %rd104, %rd105;
	atom.global.dec.u32 	%r10, [%rd106], 1000000000;
$L__BB54_46:
	ret;

}
	// .globl	_Z30batched_delete_kernel_EC_LD_LBP27vertex_dictionary_structuremmPmS1_S1_S1_m
.visible .entry _Z30batched_delete_kernel_EC_LD_LBP27vertex_dictionary_structuremmPmS1_S1_S1_m(
	.param .u64 .ptr .align 1 _Z30batched_delete_kernel_EC_LD_LBP27vertex_dictionary_structuremmPmS1_S1_S1_m_param_0,
	.param .u64 _Z30batched_delete_kernel_EC_LD_LBP27vertex_dictionary_structuremmPmS1_S1_S1_m_param_1,
	.param .u64 _Z30batched_delete_kernel_EC_LD_LBP27vertex_dictionary_structuremmPmS1_S1_S1_m_param_2,
	.param .u64 .ptr .align 1 _Z30batched_delete_kernel_EC_LD_LBP27vertex_dictionary_structuremmPmS1_S1_S1_m_param_3,
	.param .u64 .ptr .align 1 _Z30batched_delete_kernel_EC_LD_LBP27vertex_dictionary_structuremmPmS1_S1_S1_m_param_4,
	.param .u64 .ptr .align 1 _Z30batched_delete_kernel_EC_LD_LBP27vertex_dictionary_structuremmPmS1_S1_S1_m_param_5,
	.param .u64 .ptr .align 1 _Z30batched_delete_kernel_EC_LD_LBP27vertex_dictionary_structuremmPmS1_S1_S1_m_param_6,
	.param .u64 _Z30batched_delete_kernel_EC_LD_LBP27vertex_dictionary_structuremmPmS1_S1_S1_m_param_7
)
{
	.reg .pred 	%p<20>;
	.reg .b32 	%r<17>;
	.reg .b64 	%rd<104>;
	.reg .b64 	%fd<5>;

	ld.param.u64 	%rd50, [_Z30batched_delete_kernel_EC_LD_LBP27vertex_dictionary_structuremmPmS1_S1_S1_m_param_0];
	ld.param.u64 	%rd46, [_Z30batched_delete_kernel_EC_LD_LBP27vertex_dictionary_structuremmPmS1_S1_S1_m_param_1];
	ld.param.u64 	%rd47, [_Z30batched_delete_kernel_EC_LD_LBP27vertex_dictionary_structuremmPmS1_S1_S1_m_param_3];
	ld.param.u64 	%rd48, [_Z30batched_delete_kernel_EC_LD_LBP27vertex_dictionary_structuremmPmS1_S1_S1_m_param_4];
	ld.param.u64 	%rd51, [_Z30batched_delete_kernel_EC_LD_LBP27vertex_dictionary_structuremmPmS1_S1_S1_m_param_6];
	ld.param.u64 	%rd49, [_Z30batched_delete_kernel_EC_LD_LBP27vertex_dictionary_structuremmPmS1_S1_S1_m_param_7];
	cvta.to.global.u64 	%rd1, %rd50;
	cvta.to.global.u64 	%rd2, %rd51;
	mov.u32 	%r2, %ctaid.x;
	mov.u32 	%r3, %ntid.x;
	mov.u32 	%r4, %tid.x;
	mad.lo.s32 	%r1, %r2, %r3, %r4;
	cvt.rn.f64.u32 	%fd1, %r1;
	cvt.rn.f64.u64 	%fd2, %rd49;
	shl.b64 	%rd52, %rd46, 3;
	add.s64 	%rd53, %rd2, %rd52;
	ld.global.u64 	%rd54, [%rd53];
	cvt.rn.f64.u64 	%fd3, %rd54;
	mul.f64 	%fd4, %fd2, %fd3;
	setp.leu.f64 	%p1, %fd4, %fd1;
	@%p1 bra 	$L__BB55_27;
	cvt.u64.u32 	%rd3, %r1;
	and.b64  	%rd55, %rd49, -4294967296;
	setp.ne.s64 	%p2, %rd55, 0;
	@%p2 bra 	$L__BB55_3;
	cvt.u32.u64 	%r5, %rd49;
	cvt.u32.u64 	%r6, %rd3;
	div.u32 	%r7, %r6, %r5;
	cvt.u64.u32 	%rd93, %r7;
	bra.uni 	$L__BB55_4;
$L__BB55_3:
	div.u64 	%rd93, %rd3, %rd49;
$L__BB55_4:
	add.s64 	%rd94, %rd46, 1;
	setp.lt.s64 	%p3, %rd94, 0;
	mov.b64 	%rd96, -1;
	@%p3 bra 	$L__BB55_10;
	mov.b64 	%rd95, 0;
$L__BB55_6:
	add.s64 	%rd58, %rd94, %rd95;
	shr.u64 	%rd96, %rd58, 1;
	shl.b64 	%rd59, %rd96, 3;
	add.s64 	%rd11, %rd2, %rd59;
	ld.global.u64 	%rd12, [%rd11];
	setp.ne.s64 	%p4, %rd12, %rd93;
	setp.ge.s64 	%p5, %rd96, %rd94;
	or.pred  	%p6, %p5, %p4;
	@%p6 bra 	$L__BB55_8;
	ld.global.u64 	%rd60, [%rd11+8];
	setp.gt.u64 	%p7, %rd60, %rd93;
	@%p7 bra 	$L__BB55_10;
$L__BB55_8:
	setp.gt.u64 	%p8, %rd12, %rd93;
	add.s64 	%rd61, %rd96, -1;
	add.s64 	%rd62, %rd96, 1;
	selp.b64 	%rd95, %rd95, %rd62, %p8;
	selp.b64 	%rd94, %rd61, %rd94, %p8;
	setp.le.s64 	%p9, %rd95, %rd94;
	@%p9 bra 	$L__BB55_6;
	add.s64 	%rd96, %rd95, -1;
$L__BB55_10:
	cvta.to.global.u64 	%rd63, %rd47;
	shl.b64 	%rd64, %rd96, 3;
	add.s64 	%rd65, %rd63, %rd64;
	ld.global.u64 	%rd66, [%rd65+8];
	ld.global.u64 	%rd17, [%rd65];
	sub.s64 	%rd18, %rd66, %rd17;
	add.s64 	%rd67, %rd2, %rd64;
	ld.global.u64 	%rd68, [%rd67];
	sub.s64 	%rd19, %rd93, %rd68;
	or.b64  	%rd69, %rd19, %rd18;
	and.b64  	%rd70, %rd69, -4294967296;
	setp.ne.s64 	%p10, %rd70, 0;
	@%p10 bra 	$L__BB55_12;
	cvt.u32.u64 	%r8, %rd18;
	cvt.u32.u64 	%r9, %rd19;
	div.u32 	%r10, %r9, %r8;
	mul.lo.s32 	%r11, %r10, %r8;
	sub.s32 	%r12, %r9, %r11;
	cvt.u64.u32 	%rd97, %r10;
	cvt.u64.u32 	%rd98, %r12;
	bra.uni 	$L__BB55_13;
$L__BB55_12:
	div.u64 	%rd97, %rd19, %rd18;
	mul.lo.s64 	%rd71, %rd97, %rd18;
	sub.s64 	%rd98, %rd19, %rd71;
$L__BB55_13:
	add.s64 	%rd72, %rd98, %rd17;
	cvta.to.global.u64 	%rd73, %rd48;
	shl.b64 	%rd74, %rd72, 3;
	add.s64 	%rd75, %rd73, %rd74;
	ld.global.u64 	%rd26, [%rd75];
	setp.ne.s64 	%p11, %rd55, 0;
	@%p11 bra 	$L__BB55_15;
	cvt.u32.u64 	%r13, %rd49;
	cvt.u32.u64 	%r14, %rd3;
	rem.u32 	%r15, %r14, %r13;
	cvt.u64.u32 	%rd99, %r15;
	bra.uni 	$L__BB55_16;
$L__BB55_15:
	rem.u64 	%rd99, %rd3, %rd49;
$L__BB55_16:
	mul.lo.s64 	%rd103, %rd99, 10;
	setp.eq.s64 	%p12, %rd26, 1000000000;
	@%p12 bra 	$L__BB55_27;
	shl.b64 	%rd77, %rd97, 3;
	mov.u64 	%rd78, bit_string_lookup;
	add.s64 	%rd79, %rd78, %rd77;
	ld.global.u64 	%rd101, [%rd79];
	ld.global.u64 	%rd80, [%rd1+408000048];
	cvta.to.global.u64 	%rd81, %rd80;
	add.s64 	%rd83, %rd81, %rd64;
	ld.global.u64 	%rd84, [%rd83];
	cvta.to.global.u64 	%rd100, %rd84;
	setp.eq.s64 	%p13, %rd101, 0;
	@%p13 bra 	$L__BB55_18;
	bra.uni 	$L__BB55_19;
$L__BB55_18:
	add.s64 	%rd34, %rd103, 10;
	bra.uni 	$L__BB55_24;
$L__BB55_19:
	and.b64  	%rd85, %rd101, 1;
	setp.eq.b64 	%p14, %rd85, 1;
	not.pred 	%p15, %p14;
	@%p15 bra 	$L__BB55_21;
	ld.global.u64 	%rd102, [%rd100+128];
	bra.uni 	$L__BB55_22;
$L__BB55_21:
	ld.global.u64 	%rd102, [%rd100+136];
$L__BB55_22:
	mul.hi.u64 	%rd86, %rd101, -3689348814741910323;
	shr.u64 	%rd40, %rd86, 3;
	cvta.to.global.u64 	%rd100, %rd102;
	setp.lt.u64 	%p16, %rd101, 10;
	mov.u64 	%rd101, %rd40;
	@%p16 bra 	$L__BB55_18;
	bra.uni 	$L__BB55_19;
$L__BB55_23:
	add.s64 	%rd103, %rd103, 1;
	setp.ge.u64 	%p19, %rd103, %rd34;
	@%p19 bra 	$L__BB55_27;
$L__BB55_24:
	shl.b64 	%rd87, %rd103, 3;
	add.s64 	%rd44, %rd100, %rd87;
	ld.global.u64 	%rd45, [%rd44];
	setp.eq.s64 	%p17, %rd45, 0;
	@%p17 bra 	$L__BB55_27;
	setp.ne.s64 	%p18, %rd45, %rd26;
	@%p18 bra 	$L__BB55_23;
	mov.b64 	%rd88, 1000000000;
	st.global.u64 	[%rd44], %rd88;
	ld.global.u64 	%rd89, [%rd1+408000024];
	cvta.to.global.u64 	%rd90, %rd89;
	shl.b64 	%rd91, %rd96, 2;
	add.s64 	%rd92, %rd90, %rd91;
	atom.global.dec.u32 	%r16, [%rd92], 1000000000;
$L__BB55_27:
	ret;

}
	// .globl	_Z24batched_delete_kernel_LBP27vertex_dictionary_structuremmPmS1_S1_S1_m
.visible .entry _Z24batched_delete_kernel_LBP27vertex_dictionary_structuremmPmS1_S1_S1_m(
	.param .u64 .ptr .align 1 _Z24batched_delete_kernel_LBP27vertex_dictionary_structuremmPmS1_S1_S1_m_param_0,
	.param .u64 _Z24batched_delete_kernel_LBP27vertex_dictionary_structuremmPmS1_S1_S1_m_param_1,
	.param .u64 _Z24batched_delete_kernel_LBP27vertex_dictionary_structuremmPmS1_S1_S1_m_param_2,
	.param .u64 .ptr .align 1 _Z24batched_delete_kernel_LBP27vertex_dictionary_structuremmPmS1_S1_S1_m_param_3,
	.param .u64 .ptr .align 1 _Z24batched_delete_kernel_LBP27vertex_dictionary_structuremmPmS1_S1_S1_m_param_4,
	.param .u64 .ptr .align 1 _Z24batched_delete_kernel_LBP27vertex_dictionary_structuremmPmS1_S1_S1_m_param_5,
	.param .u64 .ptr .align 1 _Z24batched_delete_kernel_LBP27vertex_dictionary_structuremmPmS1_S1_S1_m_param_6,
	.param .u64 _Z24batched_delete_kernel_LBP27vertex_dictionary_structuremmPmS1_S1_S1_m_param_7
)
{
	.reg .pred 	%p<66>;
	.reg .b32 	%r<19>;
	.reg .b64 	%rd<278>;
	.reg .b64 	%fd<6>;

	ld.param.u64 	%rd135, [_Z24batched_delete_kernel_LBP27vertex_dictionary_structuremmPmS1_S1_S1_m_param_0];
	ld.param.u64 	%rd131, [_Z24batched_delete_kernel_LBP27vertex_dictionary_structuremmPmS1_S1_S1_m_param_1];
	ld.param.u64 	%rd132, [_Z24batched_delete_kernel_LBP27vertex_dictionary_structuremmPmS1_S1_S1_m_param_3];
	ld.param.u64 	%rd136, [_Z24batched_delete_kernel_LBP27vertex_dictionary_structuremmPmS1_S1_S1_m_param_4];
	ld.param.u64 	%rd137, [_Z24batched_delete_kernel_LBP27vertex_dictionary_structuremmPmS1_S1_S1_m_param_6];
	ld.param.u64 	%rd134, [_Z24batched_delete_kernel_LBP27vertex_dictionary_structuremmPmS1_S1_S1_m_param_7];
	cvta.to.global.u64 	%rd1, %rd136;
	cvta.to.global.u64 	%rd2, %rd135;
	cvta.to.global.u64 	%rd3, %rd132;
	cvta.to.global.u64 	%rd4, %rd137;
	mov.u32 	%r2, %ctaid.x;
	mov.u32 	%r3, %ntid.x;
	mov.u32 	%r4, %tid.x;
	mad.lo.s32 	%r1, %r2, %r3, %r4;
	cvt.rn.f64.u32 	%fd1, %r1;
	shl.b64 	%rd138, %rd131, 3;
	add.s64 	%rd139, %rd4, %rd138;
	ld.global.u64 	%rd5, [%rd139];
	cvt.rn.f64.u64 	%fd2, %rd5;
	cvt.rn.f64.u64 	%fd3, %rd134;
	div.rn.f64 	%fd4, %fd2, %fd3;
	cvt.rpi.f64.f64 	%fd5, %fd4;
	setp.leu.f64 	%p1, %fd5, %fd1;
	@%p1 bra 	$L__BB56_64;
	cvt.u64.u32 	%rd140, %r1;
	mul.lo.s64 	%rd243, %rd134, %rd140;
	add.s64 	%rd141, %rd243, %rd134;
	min.u64 	%rd7, %rd141, %rd5;
	setp.ge.u64 	%p2, %rd243, %rd7;
	@%p2 bra 	$L__BB56_64;
	add.s64 	%rd8, %rd131, 1;
	setp.lt.s64 	%p3, %rd8, 0;
	@%p3 bra 	$L__BB56_3;
	bra.uni 	$L__BB56_32;
$L__BB56_3:
	ld.global.u64 	%rd242, [%rd3+-8];
$L__BB56_4:
	ld.global.u64 	%rd13, [%rd3];
	sub.s64 	%rd14, %rd13, %rd242;
	setp.eq.s64 	%p38, %rd14, 0;
	@%p38 bra 	$L__BB56_31;
	ld.param.u64 	%rd219, [_Z24batched_delete_kernel_LBP27vertex_dictionary_structuremmPmS1_S1_S1_m_param_5];
	cvta.to.global.u64 	%rd187, %rd219;
	ld.global.u64 	%rd188, [%rd187];
	ld.global.u64 	%rd189, [%rd187+-8];
	sub.s64 	%rd15, %rd188, %rd189;
	ld.global.u64 	%rd190, [%rd4+-8];
	sub.s64 	%rd16, %rd243, %rd190;
	or.b64  	%rd191, %rd16, %rd14;
	and.b64  	%rd192, %rd191, -4294967296;
	setp.ne.s64 	%p39, %rd192, 0;
	@%p39 bra 	$L__BB56_7;
	cvt.u32.u64 	%r12, %rd14;
	cvt.u32.u64 	%r13, %rd16;
	div.u32 	%r14, %r13, %r12;
	cvt.u64.u32 	%rd223, %r14;
	bra.uni 	$L__BB56_8;
$L__BB56_7:
	div.u64 	%rd223, %rd16, %rd14;
$L__BB56_8:
	mul.hi.u64 	%rd193, %rd223, -8608480567731124087;
	shr.u64 	%rd227, %rd193, 3;
	mul.lo.s64 	%rd194, %rd14, %rd227;
	mad.lo.s64 	%rd21, %rd194, -15, %rd16;
	or.b64  	%rd195, %rd21, %rd14;
	and.b64  	%rd196, %rd195, -4294967296;
	setp.ne.s64 	%p40, %rd196, 0;
	@%p40 bra 	$L__BB56_10;
	cvt.u32.u64 	%r15, %rd14;
	cvt.u32.u64 	%r16, %rd21;
	rem.u32 	%r17, %r16, %r15;
	cvt.u64.u32 	%rd224, %r17;
	bra.uni 	$L__BB56_11;
$L__BB56_10:
	rem.u64 	%rd224, %rd21, %rd14;
$L__BB56_11:
	setp.eq.s64 	%p41, %rd16, 0;
	selp.b64 	%rd25, 0, %rd224, %p41;
	setp.ge.u64 	%p42, %rd227, %rd15;
	setp.ge.u64 	%p43, %rd243, %rd7;
	or.pred  	%p44, %p42, %p43;
	@%p44 bra 	$L__BB56_31;
	mul.hi.u64 	%rd197, %rd223, -8608480567731124087;
	shr.u64 	%rd198, %rd197, 3;
	mul.lo.s64 	%rd199, %rd198, 15;
	sub.s64 	%rd26, %rd223, %rd199;
	add.s64 	%rd244, %rd25, %rd242;
$L__BB56_13:
	shl.b64 	%rd200, %rd227, 3;
	mov.u64 	%rd201, bit_string_lookup;
	add.s64 	%rd202, %rd201, %rd200;
	ld.global.u64 	%rd231, [%rd202];
	ld.global.u64 	%rd203, [%rd2+408000048];
	cvta.to.global.u64 	%rd204, %rd203;
	ld.global.u64 	%rd205, [%rd204+-8];
	cvta.to.global.u64 	%rd230, %rd205;
	setp.eq.s64 	%p45, %rd231, 0;
	@%p45 bra 	$L__BB56_18;
$L__BB56_14:
	and.b64  	%rd206, %rd231, 1;
	setp.eq.b64 	%p46, %rd206, 1;
	not.pred 	%p47, %p46;
	@%p47 bra 	$L__BB56_16;
	ld.global.u64 	%rd232, [%rd230+128];
	bra.uni 	$L__BB56_17;
$L__BB56_16:
	ld.global.u64 	%rd232, [%rd230+136];
$L__BB56_17:
	cvta.to.global.u64 	%rd230, %rd232;
	mul.hi.u64 	%rd207, %rd231, -3689348814741910323;
	shr.u64 	%rd41, %rd207, 3;
	setp.gt.u64 	%p48, %rd231, 9;
	mov.u64 	%rd231, %rd41;
	@%p48 bra 	$L__BB56_14;
$L__BB56_18:
	setp.ge.u64 	%p49, %rd243, %rd7;
	@%p49 bra 	$L__BB56_30;
	mov.u64 	%rd236, %rd26;
$L__BB56_20:
	mov.u64 	%rd239, %rd244;
	mov.u64 	%rd45, %rd236;
	shl.b64 	%rd209, %rd45, 3;
	add.s64 	%rd48, %rd230, %rd209;
	ld.global.u64 	%rd208, [%rd48];
	setp.eq.s64 	%p50, %rd208, 1000000000;
	@%p50 bra 	$L__BB56_27;
	setp.eq.s64 	%p51, %rd208, 0;
	@%p51 bra 	$L__BB56_29;
	setp.ge.u64 	%p52, %rd239, %rd13;
	setp.ge.u64 	%p53, %rd243, %rd7;
	or.pred  	%p54, %p52, %p53;
	mov.u64 	%rd244, %rd242;
	@%p54 bra 	$L__BB56_28;
$L__BB56_23:
	add.s64 	%rd243, %rd243, 1;
	ld.global.u64 	%rd210, [%rd48];
	shl.b64 	%rd211, %rd239, 3;
	add.s64 	%rd212, %rd1, %rd211;
	ld.global.u64 	%rd213, [%rd212];
	setp.ne.s64 	%p55, %rd210, %rd213;
	@%p55 bra 	$L__BB56_25;
	mov.b64 	%rd214, 1000000000;
	st.global.u64 	[%rd48], %rd214;
	ld.global.u64 	%rd215, [%rd2+408000024];
	cvta.to.global.u64 	%rd216, %rd215;
	atom.global.dec.u32 	%r18, [%rd216+-4], 1000000000;
$L__BB56_25:
	add.s64 	%rd239, %rd239, 1;
	setp.lt.u64 	%p56, %rd239, %rd13;
	setp.lt.u64 	%p57, %rd243, %rd7;
	and.pred  	%p58, %p56, %p57;
	@%p58 bra 	$L__BB56_23;
	ld.global.u64 	%rd242, [%rd3+-8];
	mov.u64 	%rd244, %rd242;
	bra.uni 	$L__BB56_28;
$L__BB56_27:
	add.s64 	%rd243, %rd243, %rd14;
	mov.u64 	%rd244, %rd239;
$L__BB56_28:
	add.s64 	%rd236, %rd45, 1;
	setp.lt.u64 	%p59, %rd45, 14;
	setp.lt.u64 	%p60, %rd243, %rd7;
	and.pred  	%p61, %p59, %p60;
	@%p61 bra 	$L__BB56_20;
	bra.uni 	$L__BB56_30;
$L__BB56_29:
	add.s64 	%rd243, %rd243, %rd14;
	mov.u64 	%rd244, %rd239;
$L__BB56_30:
	add.s64 	%rd227, %rd227, 1;
	setp.lt.u64 	%p62, %rd227, %rd15;
	setp.lt.u64 	%p63, %rd243, %rd7;
	and.pred  	%p64, %p62, %p63;
	@%p64 bra 	$L__BB56_13;
$L__BB56_31:
	setp.lt.u64 	%p65, %rd243, %rd7;
	@%p65 bra 	$L__BB56_4;
	bra.uni 	$L__BB56_64;
$L__BB56_32:
	mov.b64 	%rd254, 0;
	mov.u64 	%rd253, %rd8;
$L__BB56_33:
	add.s64 	%rd143, %rd253, %rd254;
	shr.u64 	%rd255, %rd143, 1;
	shl.b64 	%rd144, %rd255, 3;
	add.s64 	%rd73, %rd4, %rd144;
	ld.global.u64 	%rd74, [%rd73];
	setp.ne.s64 	%p4, %rd74, %rd243;
	setp.ge.s64 	%p5, %rd255, %rd253;
	or.pred  	%p6, %p5, %p4;
	@%p6 bra 	$L__BB56_35;
	ld.global.u64 	%rd145, [%rd73+8];
	setp.gt.u64 	%p7, %rd145, %rd243;
	@%p7 bra 	$L__BB56_37;
$L__BB56_35:
	setp.gt.u64 	%p8, %rd74, %rd243;
	add.s64 	%rd146, %rd255, -1;
	add.s64 	%rd147, %rd255, 1;
	selp.b64 	%rd254, %rd254, %rd147, %p8;
	selp.b64 	%rd253, %rd146, %rd253, %p8;
	setp.le.s64 	%p9, %rd254, %rd253;
	@%p9 bra 	$L__BB56_33;
	add.s64 	%rd255, %rd254, -1;
$L__BB56_37:
	ld.param.u64 	%rd217, [_Z24batched_delete_kernel_LBP27vertex_dictionary_structuremmPmS1_S1_S1_m_param_3];
	cvta.to.global.u64 	%rd148, %rd217;
	shl.b64 	%rd149, %rd255, 3;
	add.s64 	%rd79, %rd148, %rd149;
	ld.global.u64 	%rd271, [%rd79];
	ld.global.u64 	%rd81, [%rd79+8];
	sub.s64 	%rd82, %rd81, %rd271;
	setp.eq.s64 	%p10, %rd82, 0;
	@%p10 bra 	$L__BB56_63;
	ld.param.u64 	%rd218, [_Z24batched_delete_kernel_LBP27vertex_dictionary_structuremmPmS1_S1_S1_m_param_5];
	cvta.to.global.u64 	%rd150, %rd218;
	add.s64 	%rd152, %rd150, %rd149;
	ld.global.u64 	%rd153, [%rd152+8];
	ld.global.u64 	%rd154, [%rd152];
	sub.s64 	%rd83, %rd153, %rd154;
	add.s64 	%rd155, %rd4, %rd149;
	ld.global.u64 	%rd156, [%rd155];
	sub.s64 	%rd84, %rd243, %rd156;
	or.b64  	%rd157, %rd84, %rd82;
	and.b64  	%rd158, %rd157, -4294967296;
	setp.ne.s64 	%p11, %rd158, 0;
	@%p11 bra 	$L__BB56_40;
	cvt.u32.u64 	%r5, %rd82;
	cvt.u32.u64 	%r6, %rd84;
	div.u32 	%r7, %r6, %r5;
	cvt.u64.u32 	%rd256, %r7;
	bra.uni 	$L__BB56_41;
$L__BB56_40:
	div.u64 	%rd256, %rd84, %rd82;
$L__BB56_41:
	mul.hi.u64 	%rd159, %rd256, -8608480567731124087;
	shr.u64 	%rd259, %rd159, 3;
	mul.lo.s64 	%rd160, %rd82, %rd259;
	mad.lo.s64 	%rd89, %rd160, -15, %rd84;
	or.b64  	%rd161, %rd89, %rd82;
	and.b64  	%rd162, %rd161, -4294967296;
	setp.ne.s64 	%p12, %rd162, 0;
	@%p12 bra 	$L__BB56_43;
	cvt.u32.u64 	%r8, %rd82;
	cvt.u32.u64 	%r9, %rd89;
	rem.u32 	%r10, %r9, %r8;
	cvt.u64.u32 	%rd257, %r10;
	bra.uni 	$L__BB56_44;
$L__BB56_43:
	rem.u64 	%rd257, %rd89, %rd82;
$L__BB56_44:
	setp.eq.s64 	%p13, %rd84, 0;
	selp.b64 	%rd93, 0, %rd257, %p13;
	setp.ge.u64 	%p14, %rd259, %rd83;
	setp.ge.u64 	%p15, %rd243, %rd7;
	or.pred  	%p16, %p14, %p15;
	@%p16 bra 	$L__BB56_63;
	mul.hi.u64 	%rd163, %rd256, -8608480567731124087;
	shr.u64 	%rd164, %rd163, 3;
	mul.lo.s64 	%rd165, %rd164, 15;
	sub.s64 	%rd94, %rd256, %rd165;
	add.s64 	%rd273, %rd93, %rd271;
$L__BB56_46:
	shl.b64 	%rd166, %rd259, 3;
	mov.u64 	%rd167, bit_string_lookup;
	add.s64 	%rd168, %rd167, %rd166;
	ld.global.u64 	%rd263, [%rd168];
	ld.global.u64 	%rd169, [%rd2+408000048];
	cvta.to.global.u64 	%rd170, %rd169;
	shl.b64 	%rd171, %rd255, 3;
	add.s64 	%rd172, %rd170, %rd171;
	ld.global.u64 	%rd173, [%rd172];
	cvta.to.global.u64 	%rd262, %rd173;
	setp.eq.s64 	%p17, %rd263, 0;
	@%p17 bra 	$L__BB56_47;
	bra.uni 	$L__BB56_51;
$L__BB56_47:
	setp.ge.u64 	%p21, %rd243, %rd7;
	mov.u64 	%rd266, %rd94;
	@%p21 bra 	$L__BB56_62;
$L__BB56_48:
	mov.u64 	%rd111, %rd266;
	shl.b64 	%rd177, %rd111, 3;
	add.s64 	%rd114, %rd262, %rd177;
	ld.global.u64 	%rd176, [%rd114];
	setp.eq.s64 	%p22, %rd176, 1000000000;
	@%p22 bra 	$L__BB56_55;
	setp.ne.s64 	%p23, %rd176, 0;
	@%p23 bra 	$L__BB56_56;
	add.s64 	%rd243, %rd243, %rd82;
	bra.uni 	$L__BB56_62;
$L__BB56_51:
	and.b64  	%rd174, %rd263, 1;
	setp.eq.b64 	%p18, %rd174, 1;
	not.pred 	%p19, %p18;
	@%p19 bra 	$L__BB56_53;
	ld.global.u64 	%rd264, [%rd262+128];
	bra.uni 	$L__BB56_54;
$L__BB56_53:
	ld.global.u64 	%rd264, [%rd262+136];
$L__BB56_54:
	cvta.to.global.u64 	%rd262, %rd264;
	mul.hi.u64 	%rd175, %rd263, -3689348814741910323;
	shr.u64 	%rd109, %rd175, 3;
	setp.lt.u64 	%p20, %rd263, 10;
	mov.u64 	%rd263, %rd109;
	@%p20 bra 	$L__BB56_47;
	bra.uni 	$L__BB56_51;
$L__BB56_55:
	add.s64 	%rd243, %rd243, %rd82;
	bra.uni 	$L__BB56_61;
$L__BB56_56:
	setp.ge.u64 	%p24, %rd273, %rd81;
	setp.ge.u64 	%p25, %rd243, %rd7;
	or.pred  	%p26, %p24, %p25;
	mov.u64 	%rd269, %rd273;
	mov.u64 	%rd273, %rd271;
	@%p26 bra 	$L__BB56_61;
$L__BB56_57:
	add.s64 	%rd243, %rd243, 1;
	ld.global.u64 	%rd178, [%rd114];
	shl.b64 	%rd179, %rd269, 3;
	add.s64 	%rd180, %rd1, %rd179;
	ld.global.u64 	%rd181, [%rd180];
	setp.ne.s64 	%p27, %rd178, %rd181;
	@%p27 bra 	$L__BB56_59;
	mov.b64 	%rd182, 1000000000;
	st.global.u64 	[%rd114], %rd182;
	ld.global.u64 	%rd183, [%rd2+408000024];
	cvta.to.global.u64 	%rd184, %rd183;
	shl.b64 	%rd185, %rd255, 2;
	add.s64 	%rd186, %rd184, %rd185;
	atom.global.dec.u32 	%r11, [%rd186], 1000000000;
$L__BB56_59:
	add.s64 	%rd269, %rd269, 1;
	setp.lt.u64 	%p28, %rd269, %rd81;
	setp.lt.u64 	%p29, %rd243, %rd7;
	and.pred  	%p30, %p28, %p29;
	@%p30 bra 	$L__BB56_57;
	ld.global.u64 	%rd271, [%rd79];
	mov.u64 	%rd273, %rd271;
$L__BB56_61:
	add.s64 	%rd266, %rd111, 1;
	setp.lt.u64 	%p31, %rd111, 14;
	setp.lt.u64 	%p32, %rd243, %rd7;
	and.pred  	%p33, %p31, %p32;
	@%p33 bra 	$L__BB56_48;
$L__BB56_62:
	add.s64 	%rd259, %rd259, 1;
	setp.lt.u64 	%p34, %rd259, %rd83;
	setp.lt.u64 	%p35, %rd243, %rd7;
	and.pred  	%p36, %p34, %p35;
	@%p36 bra 	$L__BB56_46;
$L__BB56_63:
	setp.lt.u64 	%p37, %rd243, %rd7;
	@%p37 bra 	$L__BB56_32;
$L__BB56_64:
	ret;

}
	// .globl	_Z43batched_delete_kernel_edge_block_centric_v4P27vertex_dictionary_structuremmPmS1_S1_S1_
.visible .entry _Z43batched_delete_kernel_edge_block_centric_v4P27vertex_dictionary_structuremmPmS1_S1_S1_(
	.param .u64 .ptr .align 1 _Z43batched_delete_kernel_edge_block_centric_v4P27vertex_dictionary_structuremmPmS1_S1_S1__param_0,
	.param .u64 _Z43batched_delete_kernel_edge_block_centric_v4P27vertex_dictionary_structuremmPmS1_S1_S1__param_1,
	.param .u64 _Z43batched_delete_kernel_edge_block_centric_v4P27vertex_dictionary_structuremmPmS1_S1_S1__param_2,
	.param .u64 .ptr .align 1 _Z43batched_delete_kernel_edge_block_centric_v4P27vertex_dictionary_structuremmPmS1_S1_S1__param_3,
	.param .u64 .ptr .align 1 _Z43batched_delete_kernel_edge_block_centric_v4P27vertex_dictionary_structuremmPmS1_S1_S1__param_4,
	.param .u64 .ptr .align 1 _Z43batched_delete_kernel_edge_block_centric_v4P27vertex_dictionary_structuremmPmS1_S1_S1__param_5,
	.param .u64 .ptr .align 1 _Z43batched_delete_kernel_edge_block_centric_v4P27vertex_dictionary_structuremmPmS1_S1_S1__param_6
)
{
	.reg .pred 	%p<46>;
	.reg .b32 	%r<11>;
	.reg .b64 	%rd<118>;

	ld.param.u64 	%rd66, [_Z43batched_delete_kernel_edge_block_centric_v4P27vertex_dictionary_structuremmPmS1_S1_S1__param_0];
	ld.param.u64 	%rd63, [_Z43batched_delete_kernel_edge_block_centric_v4P27vertex_dictionary_structuremmPmS1_S1_S1__param_1];
	ld.param.u64 	%rd64, [_Z43batched_delete_kernel_edge_block_centric_v4P27vertex_dictionary_structuremmPmS1_S1_S1__param_3];
	ld.param.u64 	%rd65, [_Z43batched_delete_kernel_edge_block_centric_v4P27vertex_dictionary_structuremmPmS1_S1_S1__param_4];
	ld.param.u64 	%rd67, [_Z43batched_delete_kernel_edge_block_centric_v4P27vertex_dictionary_structuremmPmS1_S1_S1__param_6];
	cvta.to.global.u64 	%rd1, %rd66;
	cvta.to.global.u64 	%rd2, %rd67;
	mov.u32 	%r1, %ctaid.x;
	mov.u32 	%r2, %ntid.x;
	mov.u32 	%r3, %tid.x;
	mad.lo.s32 	%r4, %r1, %r2, %r3;
	cvt.u64.u32 	%rd3, %r4;
	shl.b64 	%rd68, %rd63, 3;
	add.s64 	%rd69, %rd2, %rd68;
	ld.global.u64 	%rd70, [%rd69];
	setp.le.u64 	%p1, %rd70, %rd3;
	@%p1 bra 	$L__BB57_46;
	add.s64 	%rd108, %rd63, 1;
	setp.lt.s64 	%p2, %rd108, 0;
	mov.b64 	%rd110, -1;
	@%p2 bra 	$L__BB57_7;
	mov.b64 	%rd109, 0;
$L__BB57_3:
	add.s64 	%rd73, %rd108, %rd109;
	shr.u64 	%rd110, %rd73, 1;
	shl.b64 	%rd74, %rd110, 3;
	add.s64 	%rd8, %rd2, %rd74;
	ld.global.u64 	%rd9, [%rd8];
	setp.ne.s64 	%p3, %rd9, %rd3;
	setp.ge.s64 	%p4, %rd110, %rd108;
	or.pred  	%p5, %p4, %p3;
	@%p5 bra 	$L__BB57_5;
	ld.global.u64 	%rd75, [%rd8+8];
	setp.gt.u64 	%p6, %rd75, %rd3;
	@%p6 bra 	$L__BB57_7;
$L__BB57_5:
	setp.gt.u64 	%p7, %rd9, %rd3;
	add.s64 	%rd76, %rd110, -1;
	add.s64 	%rd77, %rd110, 1;
	selp.b64 	%rd109, %rd109, %rd77, %p7;
	selp.b64 	%rd108, %rd76, %rd108, %p7;
	setp.le.s64 	%p8, %rd109, %rd108;
	@%p8 bra 	$L__BB57_3;
	add.s64 	%rd110, %rd109, -1;
$L__BB57_7:
	shl.b64 	%rd78, %rd110, 3;
	add.s64 	%rd79, %rd2, %rd78;
	ld.global.u64 	%rd80, [%rd79];
	sub.s64 	%rd14, %rd3, %rd80;
	cvta.to.global.u64 	%rd81, %rd64;
	add.s64 	%rd82, %rd81, %rd78;
	ld.global.u64 	%rd83, [%rd82+8];
	ld.global.u64 	%rd15, [%rd82];
	sub.s64 	%rd16, %rd83, %rd15;
	setp.eq.s64 	%p9, %rd16, 0;
	@%p9 bra 	$L__BB57_46;
	or.b64  	%rd84, %rd14, %rd16;
	and.b64  	%rd85, %rd84, -4294967296;
	setp.ne.s64 	%p10, %rd85, 0;
	@%p10 bra 	$L__BB57_10;
	cvt.u32.u64 	%r5, %rd16;
	cvt.u32.u64 	%r6, %rd14;
	div.u32 	%r7, %r6, %r5;
	mul.lo.s32 	%r8, %r7, %r5;
	sub.s32 	%r9, %r6, %r8;
	cvt.u64.u32 	%rd111, %r7;
	cvt.u64.u32 	%rd112, %r9;
	bra.uni 	$L__BB57_11;
$L__BB57_10:
	div.u64 	%rd111, %rd14, %rd16;
	mul.lo.s64 	%rd86, %rd111, %rd16;
	sub.s64 	%rd112, %rd14, %rd86;
$L__BB57_11:
	add.s64 	%rd87, %rd112, %rd15;
	cvta.to.global.u64 	%rd88, %rd65;
	shl.b64 	%rd89, %rd87, 3;
	add.s64 	%rd90, %rd88, %rd89;
	ld.global.u64 	%rd23, [%rd90];
	shl.b64 	%rd91, %rd111, 3;
	mov.u64 	%rd92, bit_string_lookup;
	add.s64 	%rd93, %rd92, %rd91;
	ld.global.u64 	%rd114, [%rd93];
	ld.global.u64 	%rd94, [%rd1+408000048];
	cvta.to.global.u64 	%rd95, %rd94;
	add.s64 	%rd97, %rd95, %rd78;
	ld.global.u64 	%rd98, [%rd97];
	cvta.to.global.u64 	%rd113, %rd98;
	setp.eq.s64 	%p11, %rd114, 0;
	@%p11 bra 	$L__BB57_16;
$L__BB57_12:
	and.b64  	%rd99, %rd114, 1;
	setp.eq.b64 	%p12, %rd99, 1;
	not.pred 	%p13, %p12;
	@%p13 bra 	$L__BB57_14;
	ld.global.u64 	%rd115, [%rd113+128];
	bra.uni 	$L__BB57_15;
$L__BB57_14:
	ld.global.u64 	%rd115, [%rd113+136];
$L__BB57_15:
	mul.hi.u64 	%rd100, %rd114, -3689348814741910323;
	shr.u64 	%rd31, %rd100, 3;
	cvta.to.global.u64 	%rd113, %rd115;
	setp.lt.u64 	%p14, %rd114, 10;
	mov.u64 	%rd114, %rd31;
	@%p14 bra 	$L__BB57_16;
	bra.uni 	$L__BB57_12;
$L__BB57_16:
	ld.global.u64 	%rd61, [%rd113];
	setp.eq.s64 	%p15, %rd61, 0;
	@%p15 bra 	$L__BB57_46;
	setp.ne.s64 	%p16, %rd61, %rd23;
	mov.u64 	%rd117, %rd113;
	@%p16 bra 	$L__BB57_18;
	bra.uni 	$L__BB57_45;
$L__BB57_18:
	add.s64 	%rd117, %rd113, 8;
	ld.global.u64 	%rd34, [%rd113+8];
	setp.eq.s64 	%p17, %rd34, 0;
	@%p17 bra 	$L__BB57_46;
	setp.eq.s64 	%p18, %rd34, %rd23;
	@%p18 bra 	$L__BB57_45;
	add.s64 	%rd117, %rd113, 16;
	ld.global.u64 	%rd36, [%rd113+16];
	setp.eq.s64 	%p19, %rd36, 0;
	@%p19 bra 	$L__BB57_46;
	setp.eq.s64 	%p20, %rd36, %rd23;
	@%p20 bra 	$L__BB57_45;
	add.s64 	%rd117, %rd113, 24;
	ld.global.u64 	%rd38, [%rd113+24];
	setp.eq.s64 	%p21, %rd38, 0;
	@%p21 bra 	$L__BB57_46;
	setp.eq.s64 	%p22, %rd38, %rd23;
	@%p22 bra 	$L__BB57_45;
	add.s64 	%rd117, %rd113, 32;
	ld.global.u64 	%rd40, [%rd113+32];
	setp.eq.s64 	%p23, %rd40, 0;
	@%p23 bra 	$L__BB57_46;
	setp.eq.s64 	%p24, %rd40, %rd23;
	@%p24 bra 	$L__BB57_45;
	add.s64 	%rd117, %rd113, 40;
	ld.global.u64 	%rd42, [%rd113+40];
	setp.eq.s64 	%p25, %rd42, 0;
	@%p25 bra 	$L__BB57_46;
	setp.eq.s64 	%p26, %rd42, %rd23;
	@%p26 bra 	$L__BB57_45;
	add.s64 	%rd117, %rd113, 48;
	ld.global.u64 	%rd44, [%rd113+48];
	setp.eq.s64 	%p27, %rd44, 0;
	@%p27 bra 	$L__BB57_46;
	setp.eq.s64 	%p28, %rd44, %rd23;
	@%p28 bra 	$L__BB57_45;
	add.s64 	%rd117, %rd113, 56;
	ld.global.u64 	%rd46, [%rd113+56];
	setp.eq.s64 	%p29, %rd46, 0;
	@%p29 bra 	$L__BB57_46;
	setp.eq.s64 	%p30, %rd46, %rd23;
	@%p30 bra 	$L__BB57_45;
	add.s64 	%rd117, %rd113, 64;
	ld.global.u64 	%rd48, [%rd113+64];
	setp.eq.s64 	%p31, %rd48, 0;
	@%p31 bra 	$L__BB57_46;
	setp.eq.s64 	%p32, %rd48, %rd23;
	@%p32 bra 	$L__BB57_45;
	add.s64 	%rd117, %rd113, 72;
	ld.global.u64 	%rd50, [%rd113+72];
	setp.eq.s64 	%p33, %rd50, 0;
	@%p33 bra 	$L__BB57_46;
	setp.eq.s64 	%p34, %rd50, %rd23;
	@%p34 bra 	$L__BB57_45;
	add.s64 	%rd117, %rd113, 80;
	ld.global.u64 	%rd52, [%rd113+80];
	setp.eq.s64 	%p35, %rd52, 0;
	@%p35 bra 	$L__BB57_46;
	setp.eq.s64 	%p36, %rd52, %rd23;
	@%p36 bra 	$L__BB57_45;
	add.s64 	%rd117, %rd113, 88;
	ld.global.u64 	%rd54, [%rd113+88];
	setp.eq.s64 	%p37, %rd54, 0;
	@%p37 bra 	$L__BB57_46;
	setp.eq.s64 	%p38, %rd54, %rd23;
	@%p38 bra 	$L__BB57_45;
	add.s64 	%rd117, %rd113, 96;
	ld.global.u64 	%rd56, [%rd113+96];
	setp.eq.s64 	%p39, %rd56, 0;
	@%p39 bra 	$L__BB57_46;
	setp.eq.s64 	%p40, %rd56, %rd23;
	@%p40 bra 	$L__BB57_45;
	add.s64 	%rd117, %rd113, 104;
	ld.global.u64 	%rd58, [%rd113+104];
	setp.eq.s64 	%p41, %rd58, 0;
	@%p41 bra 	$L__BB57_46;
	setp.eq.s64 	%p42, %rd58, %rd23;
	@%p42 bra 	$L__BB57_45;
	add.s64 	%rd117, %rd113, 112;
	ld.global.u64 	%rd101, [%rd113+112];
	setp.ne.s64 	%p43, %rd101, 0;
	setp.eq.s64 	%p44, %rd101, %rd23;
	and.pred  	%p45, %p43, %p44;
	@%p45 bra 	$L__BB57_45;
	bra.uni 	$L__BB57_46;
$L__BB57_45:
	mov.b64 	%rd103, 1000000000;
	st.global.u64 	[%rd117], %rd103;
	ld.global.u64 	%rd104, [%rd1+408000024];
	cvta.to.global.u64 	%rd105, %rd104;
	shl.b64 	%rd106, %rd110, 2;
	add.s64 	%rd107, %rd105, %rd106;
	atom.global.dec.u32 	%r10, [%rd107], 1000000000;
$L__BB57_46:
	ret;

}
	// .globl	_Z50batched_delete_preprocessing_edge_block_centric_v2P27vertex_dictionary_structuremPmS1_S1_S1_S1_S1_m
.visible .entry _Z50batched_delete_preprocessing_edge_block_centric_v2P27vertex_dictionary_structuremPmS1_S1_S1_S1_S1_m(
	.param .u64 .ptr .align 1 _Z50batched_delete_preprocessing_edge_block_centric_v2P27vertex_dictionary_structuremPmS1_S1_S1_S1_S1_m_param_0,
	.param .u64 _Z50batched_delete_preprocessing_edge_block_centric_v2P27vertex_dictionary_structuremPmS1_S1_S1_S1_S1_m_param_1,
	.param .u64 .ptr .align 1 _Z50batched_delete_preprocessing_edge_block_centric_v2P27vertex_dictionary_structuremPmS1_S1_S1_S1_S1_m_param_2,
	.param .u64 .ptr .align 1 _Z50batched_delete_preprocessing_edge_block_centric_v2P27vertex_dictionary_structuremPmS1_S1_S1_S1_S1_m_param_3,
	.param .u64 .ptr .align 1 _Z50batched_delete_preprocessing_edge_block_centric_v2P27vertex_dictionary_structuremPmS1_S1_S1_S1_S1_m_param_4,
	.param .u64 .ptr .align 1 _Z50batched_delete_preprocessing_edge_block_centric_v2P27vertex_dictionary_structuremPmS1_S1_S1_S1_S1_m_param_5,
	.param .u64 .ptr .align 1 _Z50batched_delete_preprocessing_edge_block_centric_v2P27vertex_dictionary_structuremPmS1_S1_S1_S1_S1_m_param_6,
	.param .u64 .ptr .align 1 _Z50batched_delete_preprocessing_edge_block_centric_v2P27vertex_dictionary_structuremPmS1_S1_S1_S1_S1_m_param_7,
	.param .u64 _Z50batched_delete_preprocessing_edge_block_centric_v2P27vertex_dictionary_structuremPmS1_S1_S1_S1_S1_m_param_8
)
{
	.reg .pred 	%p<11>;
	.reg .b32 	%r<5>;
	.reg .b64 	%rd<76>;

	ld.param.u64 	%rd30, [_Z50batched_delete_preprocessing_edge_block_centric_v2P27vertex_dictionary_structuremPmS1_S1_S1_S1_S1_m_param_3];
	ld.param.u64 	%rd32, [_Z50batched_delete_preprocessing_edge_block_centric_v2P27vertex_dictionary_structuremPmS1_S1_S1_S1_S1_m_param_5];
	ld.param.u64 	%rd31, [_Z50batched_delete_preprocessing_edge_block_centric_v2P27vertex_dictionary_structuremPmS1_S1_S1_S1_S1_m_param_6];
	ld.param.u64 	%rd33, [_Z50batched_delete_preprocessing_edge_block_centric_v2P27vertex_dictionary_structuremPmS1_S1_S1_S1_S1_m_param_7];
	ld.param.u64 	%rd34, [_Z50batched_delete_preprocessing_edge_block_centric_v2P27vertex_dictionary_structuremPmS1_S1_S1_S1_S1_m_param_8];
	cvta.to.global.u64 	%rd1, %rd33;
	cvta.to.global.u64 	%rd2, %rd32;
	mov.u32 	%r1, %ctaid.x;
	mov.u32 	%r2, %ntid.x;
	mov.u32 	%r3, %tid.x;
	mad.lo.s32 	%r4, %r1, %r2, %r3;
	cvt.u64.u32 	%rd3, %r4;
	setp.le.u64 	%p1, %rd34, %rd3;
	@%p1 bra 	$L__BB58_14;
	cvta.to.global.u64 	%rd35, %rd31;
	cvta.to.global.u64 	%rd36, %rd30;
	shl.b64 	%rd37, %rd3, 3;
	add.s64 	%rd38, %rd35, %rd37;
	ld.global.u64 	%rd4, [%rd38];
	add.s64 	%rd39, %rd36, %rd37;
	ld.global.u64 	%rd72, [%rd39];
	ld.global.u64 	%rd6, [%rd39+8];
	setp.ge.u64 	%p2, %rd72, %rd6;
	@%p2 bra 	$L__BB58_14;
	sub.s64 	%rd7, %rd6, %rd72;
	and.b64  	%rd8, %rd7, 7;
	sub.s64 	%rd41, %rd72, %rd6;
	setp.gt.u64 	%p3, %rd41, -8;
	mov.b64 	%rd73, 0;
	@%p3 bra 	$L__BB58_6;
	and.b64  	%rd73, %rd7, -8;
	shl.b64 	%rd43, %rd72, 3;
	add.s64 	%rd44, %rd43, 32;
	add.s64 	%rd68, %rd2, %rd44;
	add.s64 	%rd67, %rd1, %rd44;
	mov.b64 	%rd69, 0;
$L__BB58_4:
	.pragma "nounroll";
	mov.u64 	%rd14, %rd69;
	st.global.u64 	[%rd68+-32], %rd4;
	st.global.u64 	[%rd67+-32], %rd14;
	st.global.u64 	[%rd68+-24], %rd4;
	add.s64 	%rd45, %rd14, 1;
	st.global.u64 	[%rd67+-24], %rd45;
	st.global.u64 	[%rd68+-16], %rd4;
	add.s64 	%rd46, %rd14, 2;
	st.global.u64 	[%rd67+-16], %rd46;
	st.global.u64 	[%rd68+-8], %rd4;
	add.s64 	%rd47, %rd14, 3;
	st.global.u64 	[%rd67+-8], %rd47;
	st.global.u64 	[%rd68], %rd4;
	add.s64 	%rd48, %rd14, 4;
	st.global.u64 	[%rd67], %rd48;
	st.global.u64 	[%rd68+8], %rd4;
	add.s64 	%rd49, %rd14, 5;
	st.global.u64 	[%rd67+8], %rd49;
	st.global.u64 	[%rd68+16], %rd4;
	add.s64 	%rd50, %rd14, 6;
	st.global.u64 	[%rd67+16], %rd50;
	st.global.u64 	[%rd68+24], %rd4;
	add.s64 	%rd51, %rd14, 7;
	st.global.u64 	[%rd67+24], %rd51;
	add.s64 	%rd68, %rd68, 64;
	add.s64 	%rd67, %rd67, 64;
	add.s64 	%rd69, %rd14, 8;
	setp.ne.s64 	%p4, %rd69, %rd73;
	@%p4 bra 	$L__BB58_4;
	add.s64 	%rd52, %rd14, %rd72;
	add.s64 	%rd72, %rd52, 8;
$L__BB58_6:
	setp.eq.s64 	%p5, %rd8, 0;
	@%p5 bra 	$L__BB58_14;
	and.b64  	%rd21, %rd7, 3;
	setp.lt.u64 	%p6, %rd8, 4;
	@%p6 bra 	$L__BB58_9;
	shl.b64 	%rd53, %rd72, 3;
	add.s64 	%rd54, %rd2, %rd53;
	st.global.u64 	[%rd54], %rd4;
	add.s64 	%rd55, %rd73, 1;
	add.s64 	%rd56, %rd1, %rd53;
	st.global.u64 	[%rd56], %rd73;
	st.global.u64 	[%rd54+8], %rd4;
	add.s64 	%rd57, %rd73, 2;
	st.global.u64 	[%rd56+8], %rd55;
	st.global.u64 	[%rd54+16], %rd4;
	add.s64 	%rd58, %rd73, 3;
	st.global.u64 	[%rd56+16], %rd57;
	st.global.u64 	[%rd54+24], %rd4;
	st.global.u64 	[%rd56+24], %rd58;
	add.s64 	%rd73, %rd73, 4;
	add.s64 	%rd72, %rd72, 4;
$L__BB58_9:
	setp.eq.s64 	%p7, %rd21, 0;
	@%p7 bra 	$L__BB58_14;
	setp.eq.s64 	%p8, %rd21, 1;
	@%p8 bra 	$L__BB58_12;
	shl.b64 	%rd59, %rd72, 3;
	add.s64 	%rd60, %rd2, %rd59;
	st.global.u64 	[%rd60], %rd4;
	add.s64 	%rd61, %rd73, 1;
	add.s64 	%rd62, %rd1, %rd59;
	st.global.u64 	[%rd62], %rd73;
	st.global.u64 	[%rd60+8], %rd4;
	st.global.u64 	[%rd62+8], %rd61;
	add.s64 	%rd73, %rd73, 2;
	add.s64 	%rd72, %rd72, 2;
$L__BB58_12:
	and.b64  	%rd63, %rd7, 1;
	setp.eq.b64 	%p9, %rd63, 1;
	not.pred 	%p10, %p9;
	@%p10 bra 	$L__BB58_14;
	shl.b64 	%rd64, %rd72, 3;
	add.s64 	%rd65, %rd2, %rd64;
	st.global.u64 	[%rd65], %rd4;
	add.s64 	%rd66, %rd1, %rd64;
	st.global.u64 	[%rd66], %rd73;
$L__BB58_14:
	ret;

}
	// .globl	_Z33batched_delete_preprocessing_v3_1P27vertex_dictionary_structuremPmS1_
.visible .entry _Z33batched_delete_preprocessing_v3_1P27vertex_dictionary_structuremPmS1_(
	.param .u64 .ptr .align 1 _Z33batched_delete_preprocessing_v3_1P27vertex_dictionary_structuremPmS1__param_0,
	.param .u64 _Z33batched_delete_preprocessing_v3_1P27vertex_dictionary_structuremPmS1__param_1,
	.param .u64 .ptr .align 1 _Z33batched_delete_preprocessing_v3_1P27vertex_dictionary_structuremPmS1__param_2,
	.param .u64 .ptr .align 1 _Z33batched_delete_preprocessing_v3_1P27vertex_dictionary_structuremPmS1__param_3
)
{
	.reg .pred 	%p<2>;
	.reg .b32 	%r<5>;
	.reg .b64 	%rd<20>;

	ld.param.u64 	%rd2, [_Z33batched_delete_preprocessing_v3_1P27vertex_dictionary_structuremPmS1__param_0];
	ld.param.u64 	%rd5, [_Z33batched_delete_preprocessing_v3_1P27vertex_dictionary_structuremPmS1__param_1];
	ld.param.u64 	%rd3, [_Z33batched_delete_preprocessing_v3_1P27vertex_dictionary_structuremPmS1__param_2];
	ld.param.u64 	%rd4, [_Z33batched_delete_preprocessing_v3_1P27vertex_dictionary_structuremPmS1__param_3];
	mov.u32 	%r1, %ctaid.x;
	mov.u32 	%r2, %ntid.x;
	mov.u32 	%r3, %tid.x;
	mad.lo.s32 	%r4, %r1, %r2, %r3;
	cvt.u64.u32 	%rd1, %r4;
	setp.le.u64 	%p1, %rd5, %rd1;
	@%p1 bra 	$L__BB59_2;
	cvta.to.global.u64 	%rd6, %rd2;
	cvta.to.global.u64 	%rd7, %rd3;
	cvta.to.global.u64 	%rd8, %rd4;
	shl.b64 	%rd9, %rd1, 3;
	add.s64 	%rd10, %rd6, %rd9;
	ld.global.u64 	%rd11, [%rd10+8];
	cvta.to.global.u64 	%rd12, %rd11;
	ld.global.u64 	%rd13, [%rd12];
	add.s64 	%rd14, %rd7, %rd9;
	ld.global.u64 	%rd15, [%rd14+8];
	ld.global.u64 	%rd16, [%rd14];
	sub.s64 	%rd17, %rd15, %rd16;
	mul.lo.s64 	%rd18, %rd17, %rd13;
	add.s64 	%rd19, %rd8, %rd9;
	st.global.u64 	[%rd19+8], %rd18;
$L__BB59_2:
	ret;

}
	// .globl	_Z42batched_delete_preprocessing_v3_prefix_sumPmm
.visible .entry _Z42batched_delete_preprocessing_v3_prefix_sumPmm(
	.param .u64 .ptr .align 1 _Z42batched_delete_preprocessing_v3_prefix_sumPmm_param_0,
	.param .u64 _Z42batched_delete_preprocessing_v3_prefix_sumPmm_param_1
)
{
	.reg .pred 	%p<10>;
	.reg .b64 	%rd<105>;

	ld.param.u64 	%rd27, [_Z42batched_delete_preprocessing_v3_prefix_sumPmm_param_0];
	ld.param.u64 	%rd26, [_Z42batched_delete_preprocessing_v3_prefix_sumPmm_param_1];
	cvta.to.global.u64 	%rd1, %rd27;
	add.s64 	%rd2, %rd26, -2;
	setp.gt.u64 	%p1, %rd2, -4;
	@%p1 bra 	$L__BB60_13;
	add.s64 	%rd3, %rd26, -1;
	and.b64  	%rd4, %rd3, 15;
	setp.lt.u64 	%p2, %rd2, 15;
	mov.b64 	%rd100, 2;
	@%p2 bra 	$L__BB60_4;
	ld.global.u64 	%rd98, [%rd1+8];
	and.b64  	%rd30, %rd3, -16;
	neg.s64 	%rd6, %rd30;
	add.s64 	%rd97, %rd1, 72;
	mov.b64 	%rd100, 2;
$L__BB60_3:
	.pragma "nounroll";
	ld.global.u64 	%rd31, [%rd97+-56];
	add.s64 	%rd32, %rd31, %rd98;
	st.global.u64 	[%rd97+-56], %rd32;
	ld.global.u64 	%rd33, [%rd97+-48];
	add.s64 	%rd34, %rd33, %rd32;
	st.global.u64 	[%rd97+-48], %rd34;
	ld.global.u64 	%rd35, [%rd97+-40];
	add.s64 	%rd36, %rd35, %rd34;
	st.global.u64 	[%rd97+-40], %rd36;
	ld.global.u64 	%rd37, [%rd97+-32];
	add.s64 	%rd38, %rd37, %rd36;
	st.global.u64 	[%rd97+-32], %rd38;
	ld.global.u64 	%rd39, [%rd97+-24];
	add.s64 	%rd40, %rd39, %rd38;
	st.global.u64 	[%rd97+-24], %rd40;
	ld.global.u64 	%rd41, [%rd97+-16];
	add.s64 	%rd42, %rd41, %rd40;
	st.global.u64 	[%rd97+-16], %rd42;
	ld.global.u64 	%rd43, [%rd97+-8];
	add.s64 	%rd44, %rd43, %rd42;
	st.global.u64 	[%rd97+-8], %rd44;
	ld.global.u64 	%rd45, [%rd97];
	add.s64 	%rd46, %rd45, %rd44;
	st.global.u64 	[%rd97], %rd46;
	ld.global.u64 	%rd47, [%rd97+8];
	add.s64 	%rd48, %rd47, %rd46;
	st.global.u64 	[%rd97+8], %rd48;
	ld.global.u64 	%rd49, [%rd97+16];
	add.s64 	%rd50, %rd49, %rd48;
	st.global.u64 	[%rd97+16], %rd50;
	ld.global.u64 	%rd51, [%rd97+24];
	add.s64 	%rd52, %rd51, %rd50;
	st.global.u64 	[%rd97+24], %rd52;
	ld.global.u64 	%rd53, [%rd97+32];
	add.s64 	%rd54, %rd53, %rd52;
	st.global.u64 	[%rd97+32], %rd54;
	ld.global.u64 	%rd55, [%rd97+40];
	add.s64 	%rd56, %rd55, %rd54;
	st.global.u64 	[%rd97+40], %rd56;
	ld.global.u64 	%rd57, [%rd97+48];
	add.s64 	%rd58, %rd57, %rd56;
	st.global.u64 	[%rd97+48], %rd58;
	ld.global.u64 	%rd59, [%rd97+56];
	add.s64 	%rd60, %rd59, %rd58;
	st.global.u64 	[%rd97+56], %rd60;
	ld.global.u64 	%rd61, [%rd97+64];
	add.s64 	%rd98, %rd61, %rd60;
	st.global.u64 	[%rd97+64], %rd98;
	add.s64 	%rd100, %rd100, 16;
	add.s64 	%rd62, %rd6, %rd100;
	add.s64 	%rd97, %rd97, 128;
	setp.ne.s64 	%p3, %rd62, 2;
	@%p3 bra 	$L__BB60_3;
$L__BB60_4:
	setp.eq.s64 	%p4, %rd4, 0;
	@%p4 bra 	$L__BB60_13;
	and.b64  	%rd15, %rd3, 7;
	setp.lt.u64 	%p5, %rd4, 8;
	@%p5 bra 	$L__BB60_7;
	shl.b64 	%rd63, %rd100, 3;
	add.s64 	%rd64, %rd1, %rd63;
	ld.global.u64 	%rd65, [%rd64+-8];
	ld.global.u64 	%rd66, [%rd64];
	add.s64 	%rd67, %rd66, %rd65;
	st.global.u64 	[%rd64], %rd67;
	ld.global.u64 	%rd68, [%rd64+8];
	add.s64 	%rd69, %rd68, %rd67;
	st.global.u64 	[%rd64+8], %rd69;
	ld.global.u64 	%rd70, [%rd64+16];
	add.s64 	%rd71, %rd70, %rd69;
	st.global.u64 	[%rd64+16], %rd71;
	ld.global.u64 	%rd72, [%rd64+24];
	add.s64 	%rd73, %rd72, %rd71;
	st.global.u64 	[%rd64+24], %rd73;
	ld.global.u64 	%rd74, [%rd64+32];
	add.s64 	%rd75, %rd74, %rd73;
	st.global.u64 	[%rd64+32], %rd75;
	ld.global.u64 	%rd76, [%rd64+40];
	add.s64 	%rd77, %rd76, %rd75;
	st.global.u64 	[%rd64+40], %rd77;
	ld.global.u64 	%rd78, [%rd64+48];
	add.s64 	%rd79, %rd78, %rd77;
	st.global.u64 	[%rd64+48], %rd79;
	ld.global.u64 	%rd80, [%rd64+56];
	add.s64 	%rd81, %rd80, %rd79;
	st.global.u64 	[%rd64+56], %rd81;
	add.s64 	%rd100, %rd100, 8;
$L__BB60_7:
	setp.eq.s64 	%p6, %rd15, 0;
	@%p6 bra 	$L__BB60_13;
	and.b64  	%rd103, %rd3, 3;
	setp.lt.u64 	%p7, %rd15, 4;
	@%p7 bra 	$L__BB60_10;
	shl.b64 	%rd82, %rd100, 3;
	add.s64 	%rd83, %rd1, %rd82;
	ld.global.u64 	%rd84, [%rd83+-8];
	ld.global.u64 	%rd85, [%rd83];
	add.s64 	%rd86, %rd85, %rd84;
	st.global.u64 	[%rd83], %rd86;
	ld.global.u64 	%rd87, [%rd83+8];
	add.s64 	%rd88, %rd87, %rd86;
	st.global.u64 	[%rd83+8], %rd88;
	ld.global.u64 	%rd89, [%rd83+16];
	add.s64 	%rd90, %rd89, %rd88;
	st.global.u64 	[%rd83+16], %rd90;
	ld.global.u64 	%rd91, [%rd83+24];
	add.s64 	%rd92, %rd91, %rd90;
	st.global.u64 	[%rd83+24], %rd92;
	add.s64 	%rd100, %rd100, 4;
$L__BB60_10:
	setp.eq.s64 	%p8, %rd103, 0;
	@%p8 bra 	$L__BB60_13;
	shl.b64 	%rd93, %rd100, 3;
	add.s64 	%rd104, %rd1, %rd93;
$L__BB60_12:
	.pragma "nounroll";
	ld.global.u64 	%rd94, [%rd104+-8];
	ld.global.u64 	%rd95, [%rd104];
	add.s64 	%rd96, %rd95, %rd94;
	st.global.u64 	[%rd104], %rd96;
	add.s64 	%rd104, %rd104, 8;
	add.s64 	%rd103, %rd103, -1;
	setp.ne.s64 	%p9, %rd103, 0;
	@%p9 bra 	$L__BB60_12;
$L__BB60_13:
	ret;

}
	// .globl	_Z33batched_delete_preprocessing_v3_2P27vertex_dictionary_structuremPmS1_S1_S1_S1_
.visible .entry _Z33batched_delete_preprocessing_v3_2P27vertex_dictionary_structuremPmS1_S1_S1_S1_(
	.param .u64 .ptr .align 1 _Z33batched_delete_preprocessing_v3_2P27vertex_dictionary_structuremPmS1_S1_S1_S1__param_0,
	.param .u64 _Z33batched_delete_preprocessing_v3_2P27vertex_dictionary_structuremPmS1_S1_S1_S1__param_1,
	.param .u64 .ptr .align 1 _Z33batched_delete_preprocessing_v3_2P27vertex_dictionary_structuremPmS1_S1_S1_S1__param_2,
	.param .u64 .ptr .align 1 _Z33batched_delete_preprocessing_v3_2P27vertex_dictionary_structuremPmS1_S1_S1_S1__param_3,
	.param .u64 .ptr .align 1 _Z33batched_delete_preprocessing_v3_2P27vertex_dictionary_structuremPmS1_S1_S1_S1__param_4,
	.param .u64 .ptr .align 1 _Z33batched_delete_preprocessing_v3_2P27vertex_dictionary_structuremPmS1_S1_S1_S1__param_5,
	.param .u64 .ptr .align 1 _Z33batched_delete_preprocessing_v3_2P27vertex_dictionary_structuremPmS1_S1_S1_S1__param_6
)
{
	.reg .pred 	%p<11>;
	.reg .b32 	%r<5>;
	.reg .b64 	%rd<49>;

	ld.param.u64 	%rd28, [_Z33batched_delete_preprocessing_v3_2P27vertex_dictionary_structuremPmS1_S1_S1_S1__param_1];
	ld.param.u64 	%rd29, [_Z33batched_delete_preprocessing_v3_2P27vertex_dictionary_structuremPmS1_S1_S1_S1__param_5];
	ld.param.u64 	%rd27, [_Z33batched_delete_preprocessing_v3_2P27vertex_dictionary_structuremPmS1_S1_S1_S1__param_6];
	cvta.to.global.u64 	%rd1, %rd29;
	mov.u32 	%r1, %ctaid.x;
	mov.u32 	%r2, %ntid.x;
	mov.u32 	%r3, %tid.x;
	mad.lo.s32 	%r4, %r1, %r2, %r3;
	cvt.u64.u32 	%rd2, %r4;
	setp.le.u64 	%p1, %rd28, %rd2;
	@%p1 bra 	$L__BB61_14;
	cvta.to.global.u64 	%rd30, %rd27;
	shl.b64 	%rd31, %rd2, 3;
	add.s64 	%rd32, %rd30, %rd31;
	ld.global.u64 	%rd44, [%rd32];
	ld.global.u64 	%rd4, [%rd32+8];
	setp.ge.u64 	%p2, %rd44, %rd4;
	@%p2 bra 	$L__BB61_14;
	sub.s64 	%rd5, %rd4, %rd44;
	and.b64  	%rd6, %rd5, 15;
	sub.s64 	%rd33, %rd44, %rd4;
	setp.gt.u64 	%p3, %rd33, -16;
	@%p3 bra 	$L__BB61_5;
	and.b64  	%rd42, %rd5, -16;
	shl.b64 	%rd34, %rd44, 3;
	add.s64 	%rd35, %rd34, %rd1;
	add.s64 	%rd41, %rd35, 64;
$L__BB61_4:
	.pragma "nounroll";
	st.global.u64 	[%rd41+-64], %rd2;
	st.global.u64 	[%rd41+-56], %rd2;
	st.global.u64 	[%rd41+-48], %rd2;
	st.global.u64 	[%rd41+-40], %rd2;
	st.global.u64 	[%rd41+-32], %rd2;
	st.global.u64 	[%rd41+-24], %rd2;
	st.global.u64 	[%rd41+-16], %rd2;
	st.global.u64 	[%rd41+-8], %rd2;
	st.global.u64 	[%rd41], %rd2;
	st.global.u64 	[%rd41+8], %rd2;
	st.global.u64 	[%rd41+16], %rd2;
	st.global.u64 	[%rd41+24], %rd2;
	st.global.u64 	[%rd41+32], %rd2;
	st.global.u64 	[%rd41+40], %rd2;
	st.global.u64 	[%rd41+48], %rd2;
	st.global.u64 	[%rd41+56], %rd2;
	add.s64 	%rd44, %rd44, 16;
	add.s64 	%rd42, %rd42, -16;
	add.s64 	%rd41, %rd41, 128;
	setp.ne.s64 	%p4, %rd42, 0;
	@%p4 bra 	$L__BB61_4;
$L__BB61_5:
	setp.eq.s64 	%p5, %rd6, 0;
	@%p5 bra 	$L__BB61_14;
	and.b64  	%rd16, %rd5, 7;
	setp.lt.u64 	%p6, %rd6, 8;
	@%p6 bra 	$L__BB61_8;
	shl.b64 	%rd36, %rd44, 3;
	add.s64 	%rd37, %rd1, %rd36;
	st.global.u64 	[%rd37], %rd2;
	st.global.u64 	[%rd37+8], %rd2;
	st.global.u64 	[%rd37+16], %rd2;
	st.global.u64 	[%rd37+24], %rd2;
	st.global.u64 	[%rd37+32], %rd2;
	st.global.u64 	[%rd37+40], %rd2;
	st.global.u64 	[%rd37+48], %rd2;
	st.global.u64 	[%rd37+56], %rd2;
	add.s64 	%rd44, %rd44, 8;
$L__BB61_8:
	setp.eq.s64 	%p7, %rd16, 0;
	@%p7 bra 	$L__BB61_14;
	and.b64  	%rd47, %rd5, 3;
	setp.lt.u64 	%p8, %rd16, 4;
	@%p8 bra 	$L__BB61_11;
	shl.b64 	%rd38, %rd44, 3;
	add.s64 	%rd39, %rd1, %rd38;
	st.global.u64 	[%rd39], %rd2;
	st.global.u64 	[%rd39+8], %rd2;
	st.global.u64 	[%rd39+16], %rd2;
	st.global.u64 	[%rd39+24], %rd2;
	add.s64 	%rd44, %rd44, 4;
$L__BB61_11:
	setp.eq.s64 	%p9, %rd47, 0;
	@%p9 bra 	$L__BB61_14;
	shl.b64 	%rd40, %rd44, 3;
	add.s64 	%rd48, %rd1, %rd40;
$L__BB61_13:
	.pragma "nounroll";
	st.global.u64 	[%rd48], %rd2;
	add.s64 	%rd48, %rd48, 8;
	add.s64 	%rd47, %rd47, -1;
	setp.ne.s64 	%p10, %rd47, 0;
	@%p10 bra 	$L__BB61_13;
$L__BB61_14:
	ret;

}
	// .globl	_Z43batched_delete_kernel_edge_block_centric_v3P27vertex_dictionary_structuremmPmS1_S1_S1_S1_
.visible .entry _Z43batched_delete_kernel_edge_block_centric_v3P27vertex_dictionary_structuremmPmS1_S1_S1_S1_(
	.param .u64 .ptr .align 1 _Z43batched_delete_kernel_edge_block_centric_v3P27vertex_dictionary_structuremmPmS1_S1_S1_S1__param_0,
	.param .u64 _Z43batched_delete_kernel_edge_block_centric_v3P27vertex_dictionary_structuremmPmS1_S1_S1_S1__param_1,
	.param .u64 _Z43batched_delete_kernel_edge_block_centric_v3P27vertex_dictionary_structuremmPmS1_S1_S1_S1__param_2,
	.param .u64 .ptr .align 1 _Z43batched_delete_kernel_edge_block_centric_v3P27vertex_dictionary_structuremmPmS1_S1_S1_S1__param_3,
	.param .u64 .ptr .align 1 _Z43batched_delete_kernel_edge_block_centric_v3P27vertex_dictionary_structuremmPmS1_S1_S1_S1__param_4,
	.param .u64 .ptr .align 1 _Z43batched_delete_kernel_edge_block_centric_v3P27vertex_dictionary_structuremmPmS1_S1_S1_S1__param_5,
	.param .u64 .ptr .align 1 _Z43batched_delete_kernel_edge_block_centric_v3P27vertex_dictionary_structuremmPmS1_S1_S1_S1__param_6,
	.param .u64 .ptr .align 1 _Z43batched_delete_kernel_edge_block_centric_v3P27vertex_dictionary_structuremmPmS1_S1_S1_S1__param_7
)
{
	.reg .pred 	%p<39>;
	.reg .b32 	%r<10>;
	.reg .b64 	%rd<98>;

	ld.param.u64 	%rd39, [_Z43batched_delete_kernel_edge_block_centric_v3P27vertex_dictionary_structuremmPmS1_S1_S1_S1__param_0];
	ld.param.u64 	%rd43, [_Z43batched_delete_kernel_edge_block_centric_v3P27vertex_dictionary_structuremmPmS1_S1_S1_S1__param_1];
	ld.param.u64 	%rd40, [_Z43batched_delete_kernel_edge_block_centric_v3P27vertex_dictionary_structuremmPmS1_S1_S1_S1__param_3];
	ld.param.u64 	%rd41, [_Z43batched_delete_kernel_edge_block_centric_v3P27vertex_dictionary_structuremmPmS1_S1_S1_S1__param_4];
	ld.param.u64 	%rd42, [_Z43batched_delete_kernel_edge_block_centric_v3P27vertex_dictionary_structuremmPmS1_S1_S1_S1__param_6];
	ld.param.u64 	%rd44, [_Z43batched_delete_kernel_edge_block_centric_v3P27vertex_dictionary_structuremmPmS1_S1_S1_S1__param_7];
	cvta.to.global.u64 	%rd1, %rd44;
	mov.u32 	%r1, %ctaid.x;
	mov.u32 	%r2, %ntid.x;
	mov.u32 	%r3, %tid.x;
	mad.lo.s32 	%r4, %r1, %r2, %r3;
	cvt.u64.u32 	%rd2, %r4;
	shl.b64 	%rd45, %rd43, 3;
	add.s64 	%rd46, %rd1, %rd45;
	ld.global.u64 	%rd47, [%rd46];
	setp.le.u64 	%p1, %rd47, %rd2;
	@%p1 bra 	$L__BB62_54;
	cvta.to.global.u64 	%rd48, %rd42;
	cvta.to.global.u64 	%rd49, %rd40;
	shl.b64 	%rd50, %rd2, 3;
	add.s64 	%rd51, %rd48, %rd50;
	ld.global.u64 	%rd3, [%rd51];
	shl.b64 	%rd52, %rd3, 3;
	add.s64 	%rd53, %rd49, %rd52;
	ld.global.u64 	%rd4, [%rd53];
	ld.global.u64 	%rd5, [%rd53+8];
	setp.le.u64 	%p2, %rd5, %rd4;
	@%p2 bra 	$L__BB62_54;
	add.s64 	%rd55, %rd1, %rd52;
	ld.global.u64 	%rd56, [%rd55];
	sub.s64 	%rd6, %rd2, %rd56;
	sub.s64 	%rd7, %rd5, %rd4;
	or.b64  	%rd57, %rd6, %rd7;
	and.b64  	%rd58, %rd57, -4294967296;
	setp.ne.s64 	%p3, %rd58, 0;
	@%p3 bra 	$L__BB62_4;
	cvt.u32.u64 	%r5, %rd7;
	cvt.u32.u64 	%r6, %rd6;
	div.u32 	%r7, %r6, %r5;
	mul.lo.s32 	%r8, %r7, %r5;
	sub.s32 	%r9, %r6, %r8;
	cvt.u64.u32 	%rd92, %r7;
	cvt.u64.u32 	%rd93, %r9;
	bra.uni 	$L__BB62_5;
$L__BB62_4:
	div.u64 	%rd92, %rd6, %rd7;
	mul.lo.s64 	%rd59, %rd92, %rd7;
	sub.s64 	%rd93, %rd6, %rd59;
$L__BB62_5:
	add.s64 	%rd60, %rd93, %rd4;
	cvta.to.global.u64 	%rd61, %rd41;
	shl.b64 	%rd62, %rd60, 3;
	add.s64 	%rd63, %rd61, %rd62;
	ld.global.u64 	%rd14, [%rd63];
	shl.b64 	%rd64, %rd92, 3;
	mov.u64 	%rd65, bit_string_lookup;
	add.s64 	%rd66, %rd65, %rd64;
	ld.global.u64 	%rd95, [%rd66];
	cvta.to.global.u64 	%rd67, %rd39;
	add.s64 	%rd69, %rd67, %rd52;
	ld.global.u64 	%rd70, [%rd69+8];
	cvta.to.global.u64 	%rd71, %rd70;
	ld.global.u64 	%rd72, [%rd71+32];
	cvta.to.global.u64 	%rd94, %rd72;
	setp.eq.s64 	%p4, %rd95, 0;
	@%p4 bra 	$L__BB62_10;
$L__BB62_6:
	and.b64  	%rd73, %rd95, 1;
	setp.eq.b64 	%p5, %rd73, 1;
	not.pred 	%p6, %p5;
	@%p6 bra 	$L__BB62_8;
	ld.global.u64 	%rd96, [%rd94+128];
	bra.uni 	$L__BB62_9;
$L__BB62_8:
	ld.global.u64 	%rd96, [%rd94+136];
$L__BB62_9:
	mul.hi.u64 	%rd74, %rd95, -3689348814741910323;
	shr.u64 	%rd22, %rd74, 3;
	cvta.to.global.u64 	%rd94, %rd96;
	setp.gt.u64 	%p7, %rd95, 9;
	mov.u64 	%rd95, %rd22;
	@%p7 bra 	$L__BB62_6;
$L__BB62_10:
	ld.global.u64 	%rd25, [%rd94];
	setp.eq.s64 	%p8, %rd25, 0;
	@%p8 bra 	$L__BB62_54;
	setp.ne.s64 	%p9, %rd25, %rd14;
	@%p9 bra 	$L__BB62_13;
	mov.b64 	%rd75, 1000000000;
	st.global.u64 	[%rd94], %rd75;
$L__BB62_13:
	ld.global.u64 	%rd26, [%rd94+8];
	setp.eq.s64 	%p10, %rd26, 0;
	@%p10 bra 	$L__BB62_54;
	setp.ne.s64 	%p11, %rd26, %rd14;
	@%p11 bra 	$L__BB62_16;
	mov.b64 	%rd76, 1000000000;
	st.global.u64 	[%rd94+8], %rd76;
$L__BB62_16:
	ld.global.u64 	%rd27, [%rd94+16];
	setp.eq.s64 	%p12, %rd27, 0;
	@%p12 bra 	$L__BB62_54;
	setp.ne.s64 	%p13, %rd27, %rd14;
	@%p13 bra 	$L__BB62_19;
	mov.b64 	%rd77, 1000000000;
	st.global.u64 	[%rd94+16], %rd77;
$L__BB62_19:
	ld.global.u64 	%rd28, [%rd94+24];
	setp.eq.s64 	%p14, %rd28, 0;
	@%p14 bra 	$L__BB62_54;
	setp.ne.s64 	%p15, %rd28, %rd14;
	@%p15 bra 	$L__BB62_22;
	mov.b64 	%rd78, 1000000000;
	st.global.u64 	[%rd94+24], %rd78;
$L__BB62_22:
	ld.global.u64 	%rd29, [%rd94+32];
	setp.eq.s64 	%p16, %rd29, 0;
	@%p16 bra 	$L__BB62_54;
	setp.ne.s64 	%p17, %rd29, %rd14;
	@%p17 bra 	$L__BB62_25;
	mov.b64 	%rd79, 1000000000;
	st.global.u64 	[%rd94+32], %rd79;
$L__BB62_25:
	ld.global.u64 	%rd30, [%rd94+40];
	setp.eq.s64 	%p18, %rd30, 0;
	@%p18 bra 	$L__BB62_54;
	setp.ne.s64 	%p19, %rd30, %rd14;
	@%p19 bra 	$L__BB62_28;
	mov.b64 	%rd80, 1000000000;
	st.global.u64 	[%rd94+40], %rd80;
$L__BB62_28:
	ld.global.u64 	%rd31, [%rd94+48];
	setp.eq.s64 	%p20, %rd31, 0;
	@%p20 bra 	$L__BB62_54;
	setp.ne.s64 	%p21, %rd31, %rd14;
	@%p21 bra 	$L__BB62_31;
	mov.b64 	%rd81, 1000000000;
	st.global.u64 	[%rd94+48], %rd81;
$L__BB62_31:
	ld.global.u64 	%rd32, [%rd94+56];
	setp.eq.s64 	%p22, %rd32, 0;
	@%p22 bra 	$L__BB62_54;
	setp.ne.s64 	%p23, %rd32, %rd14;
	@%p23 bra 	$L__BB62_34;
	mov.b64 	%rd82, 1000000000;
	st.global.u64 	[%rd94+56], %rd82;
$L__BB62_34:
	ld.global.u64 	%rd33, [%rd94+64];
	setp.eq.s64 	%p24, %rd33, 0;
	@%p24 bra 	$L__BB62_54;
	setp.ne.s64 	%p25, %rd33, %rd14;
	@%p25 bra 	$L__BB62_37;
	mov.b64 	%rd83, 1000000000;
	st.global.u64 	[%rd94+64], %rd83;
$L__BB62_37:
	ld.global.u64 	%rd34, [%rd94+72];
	setp.eq.s64 	%p26, %rd34, 0;
	@%p26 bra 	$L__BB62_54;
	setp.ne.s64 	%p27, %rd34, %rd14;
	@%p27 bra 	$L__BB62_40;
	mov.b64 	%rd84, 1000000000;
	st.global.u64 	[%rd94+72], %rd84;
$L__BB62_40:
	ld.global.u64 	%rd35, [%rd94+80];
	setp.eq.s64 	%p28, %rd35, 0;
	@%p28 bra 	$L__BB62_54;
	setp.ne.s64 	%p29, %rd35, %rd14;
	@%p29 bra 	$L__BB62_43;
	mov.b64 	%rd85, 1000000000;
	st.global.u64 	[%rd94+80], %rd85;
$L__BB62_43:
	ld.global.u64 	%rd36, [%rd94+88];
	setp.eq.s64 	%p30, %rd36, 0;
	@%p30 bra 	$L__BB62_54;
	setp.ne.s64 	%p31, %rd36, %rd14;
	@%p31 bra 	$L__BB62_46;
	mov.b64 	%rd86, 1000000000;
	st.global.u64 	[%rd94+88], %rd86;
$L__BB62_46:
	ld.global.u64 	%rd37, [%rd94+96];
	setp.eq.s64 	%p32, %rd37, 0;
	@%p32 bra 	$L__BB62_54;
	setp.ne.s64 	%p33, %rd37, %rd14;
	@%p33 bra 	$L__BB62_49;
	mov.b64 	%rd87, 1000000000;
	st.global.u64 	[%rd94+96], %rd87;
$L__BB62_49:
	ld.global.u64 	%rd38, [%rd94+104];
	setp.eq.s64 	%p34, %rd38, 0;
	@%p34 bra 	$L__BB62_54;
	setp.ne.s64 	%p35, %rd38, %rd14;
	@%p35 bra 	$L__BB62_52;
	mov.b64 	%rd88, 1000000000;
	st.global.u64 	[%rd94+104], %rd88;
$L__BB62_52:
	ld.global.u64 	%rd89, [%rd94+112];
	setp.eq.s64 	%p36, %rd89, 0;
	setp.ne.s64 	%p37, %rd89, %rd14;
	or.pred  	%p38, %p36, %p37;
	@%p38 bra 	$L__BB62_54;
	mov.b64 	%rd91, 1000000000;
	st.global.u64 	[%rd94+112], %rd91;
$L__BB62_54:
	ret;

}
	// .globl	_Z24correctness_check_kernelP27vertex_dictionary_structuremmPmS1_S1_
.visible .entry _Z24correctness_check_kernelP27vertex_dictionary_structuremmPmS1_S1_(
	.param .u64 .ptr .align 1 _Z24correctness_check_kernelP27vertex_dictionary_structuremmPmS1_S1__param_0,
	.param .u64 _Z24correctness_check_kernelP27vertex_dictionary_structuremmPmS1_S1__param_1,
	.param .u64 _Z24correctness_check_kernelP27vertex_dictionary_structuremmPmS1_S1__param_2,
	.param .u64 .ptr .align 1 _Z24correctness_check_kernelP27vertex_dictionary_structuremmPmS1_S1__param_3,
	.param .u64 .ptr .align 1 _Z24correctness_check_kernelP27vertex_dictionary_structuremmPmS1_S1__param_4,
	.param .u64 .ptr .align 1 _Z24correctness_check_kernelP27vertex_dictionary_structuremmPmS1_S1__param_5
)
{
	.reg .pred 	%p<16>;
	.reg .b32 	%r<5>;
	.reg .b64 	%rd<59>;

	ld.param.u64 	%rd27, [_Z24correctness_check_kernelP27vertex_dictionary_structuremmPmS1_S1__param_0];
	ld.param.u64 	%rd28, [_Z24correctness_check_kernelP27vertex_dictionary_structuremmPmS1_S1__param_1];
	ld.param.u64 	%rd25, [_Z24correctness_check_kernelP27vertex_dictionary_structuremmPmS1_S1__param_3];
	ld.param.u64 	%rd26, [_Z24correctness_check_kernelP27vertex_dictionary_structuremmPmS1_S1__param_4];
	ld.param.u64 	%rd29, [_Z24correctness_check_kernelP27vertex_dictionary_structuremmPmS1_S1__param_5];
	cvta.to.global.u64 	%rd1, %rd29;
	cvta.to.global.u64 	%rd2, %rd27;
	mov.u32 	%r1, %ctaid.x;
	mov.u32 	%r2, %ntid.x;
	mov.u32 	%r3, %tid.x;
	mad.lo.s32 	%r4, %r1, %r2, %r3;
	cvt.u64.u32 	%rd3, %r4;
	setp.le.u64 	%p2, %rd28, %rd3;
	@%p2 bra 	$L__BB63_15;
	cvta.to.global.u64 	%rd30, %rd25;
	shl.b64 	%rd31, %rd3, 3;
	add.s64 	%rd32, %rd30, %rd31;
	ld.global.u64 	%rd51, [%rd32];
	ld.global.u64 	%rd5, [%rd32+8];
	setp.ge.u64 	%p3, %rd51, %rd5;
	@%p3 bra 	$L__BB63_13;
	add.s64 	%rd34, %rd2, %rd31;
	ld.global.u64 	%rd6, [%rd34+8];
	cvta.to.global.u64 	%rd7, %rd26;
$L__BB63_3:
	setp.eq.s64 	%p5, %rd6, 0;
	mov.pred 	%p15, -1;
	@%p5 bra 	$L__BB63_11;
	ld.global.u64 	%rd35, [%rd2];
	cvta.to.global.u64 	%rd36, %rd35;
	shl.b64 	%rd37, %rd3, 3;
	add.s64 	%rd38, %rd36, %rd37;
	ld.global.u64 	%rd39, [%rd38];
	setp.eq.s64 	%p7, %rd39, 0;
	@%p7 bra 	$L__BB63_11;
	cvta.to.global.u64 	%rd9, %rd6;
	ld.global.u64 	%rd10, [%rd9+8];
	setp.eq.s64 	%p8, %rd10, 0;
	@%p8 bra 	$L__BB63_13;
	shl.b64 	%rd41, %rd51, 3;
	add.s64 	%rd42, %rd7, %rd41;
	ld.global.u64 	%rd11, [%rd42];
	ld.global.u64 	%rd43, [%rd9+32];
	cvta.to.global.u64 	%rd12, %rd43;
	mov.b64 	%rd52, 0;
	mov.u64 	%rd53, %rd12;
	mov.u64 	%rd54, %rd52;
	mov.u64 	%rd55, %rd52;
$L__BB63_7:
	shl.b64 	%rd44, %rd54, 3;
	add.s64 	%rd45, %rd53, %rd44;
	ld.global.u64 	%rd46, [%rd45];
	setp.eq.s64 	%p10, %rd46, %rd11;
	mov.pred 	%p15, 0;
	@%p10 bra 	$L__BB63_11;
	add.s64 	%rd17, %rd54, 1;
	setp.lt.u64 	%p11, %rd54, 14;
	mov.u64 	%rd54, %rd17;
	@%p11 bra 	$L__BB63_10;
	add.s64 	%rd18, %rd55, 1;
	mad.lo.s64 	%rd48, %rd55, 152, %rd12;
	add.s64 	%rd53, %rd48, 152;
	mov.b64 	%rd54, 0;
	mov.u64 	%rd55, %rd18;
$L__BB63_10:
	add.s64 	%rd52, %rd52, 1;
	setp.lt.u64 	%p12, %rd52, %rd10;
	@%p12 bra 	$L__BB63_7;
	bra.uni 	$L__BB63_13;
$L__BB63_11:
	add.s64 	%rd51, %rd51, 1;
	setp.lt.u64 	%p13, %rd51, %rd5;
	@%p13 bra 	$L__BB63_3;
	not.pred 	%p14, %p15;
	@%p14 bra 	$L__BB63_14;
$L__BB63_13:
	mov.b64 	%rd50, 1;
	st.global.u64 	[%rd1], %rd50;
	bra.uni 	$L__BB63_15;
$L__BB63_14:
	mov.b64 	%rd49, 0;
	st.global.u64 	[%rd1], %rd49;
$L__BB63_15:
	ret;

}
	// .globl	_Z27correctness_check_kernel_v1P27vertex_dictionary_structuremmPmS1_S1_
.visible .entry _Z27correctness_check_kernel_v1P27vertex_dictionary_structuremmPmS1_S1_(
	.param .u64 .ptr .align 1 _Z27correctness_check_kernel_v1P27vertex_dictionary_structuremmPmS1_S1__param_0,
	.param .u64 _Z27correctness_check_kernel_v1P27vertex_dictionary_structuremmPmS1_S1__param_1,
	.param .u64 _Z27correctness_check_kernel_v1P27vertex_dictionary_structuremmPmS1_S1__param_2,
	.param .u64 .ptr .align 1 _Z27correctness_check_kernel_v1P27vertex_dictionary_structuremmPmS1_S1__param_3,
	.param .u64 .ptr .align 1 _Z27correctness_check_kernel_v1P27vertex_dictionary_structuremmPmS1_S1__param_4,
	.param .u64 .ptr .align 1 _Z27correctness_check_kernel_v1P27vertex_dictionary_structuremmPmS1_S1__param_5
)
{
	.local .align 8 .b8 	__local_depot64[24];
	.reg .b64 	%SP;
	.reg .b64 	%SPL;
	.reg .pred 	%p<19>;
	.reg .b32 	%r<7>;
	.reg .b64 	%rd<38>;

	mov.u64 	%SPL, __local_depot64;
	cvta.local.u64 	%SP, %SPL;
	ld.param.u64 	%rd13, [_Z27correctness_check_kernel_v1P27vertex_dictionary_structuremmPmS1_S1__param_0];
	ld.param.u64 	%rd14, [_Z27correctness_check_kernel_v1P27vertex_dictionary_structuremmPmS1_S1__param_1];
	ld.param.u64 	%rd11, [_Z27correctness_check_kernel_v1P27vertex_dictionary_structuremmPmS1_S1__param_3];
	ld.param.u64 	%rd12, [_Z27correctness_check_kernel_v1P27vertex_dictionary_structuremmPmS1_S1__param_4];
	ld.param.u64 	%rd15, [_Z27correctness_check_kernel_v1P27vertex_dictionary_structuremmPmS1_S1__param_5];
	cvta.to.global.u64 	%rd1, %rd15;
	cvta.to.global.u64 	%rd2, %rd13;
	mov.u32 	%r1, %ctaid.x;
	mov.u32 	%r2, %ntid.x;
	mov.u32 	%r3, %tid.x;
	mad.lo.s32 	%r4, %r1, %r2, %r3;
	cvt.u64.u32 	%rd3, %r4;
	setp.le.u64 	%p3, %rd14, %rd3;
	@%p3 bra 	$L__BB64_11;
	cvta.to.global.u64 	%rd16, %rd11;
	shl.b64 	%rd17, %rd3, 3;
	add.s64 	%rd18, %rd16, %rd17;
	ld.global.u64 	%rd4, [%rd18];
	ld.global.u64 	%rd5, [%rd18+8];
	setp.ge.u64 	%p5, %rd4, %rd5;
	mov.pred 	%p18, -1;
	@%p5 bra 	$L__BB64_8;
	add.s64 	%rd20, %rd2, %rd17;
	ld.global.u64 	%rd6, [%rd20+8];
	cvta.to.global.u64 	%rd7, %rd12;
	mov.u64 	%rd37, %rd4;
$L__BB64_3:
	setp.eq.s64 	%p7, %rd6, 0;
	shl.b64 	%rd21, %rd37, 3;
	add.s64 	%rd22, %rd7, %rd21;
	ld.global.u64 	%rd9, [%rd22];
	mov.pred 	%p18, -1;
	@%p7 bra 	$L__BB64_7;
	ld.global.u64 	%rd23, [%rd2];
	add.s64 	%rd25, %rd23, %rd17;
	ld.u64 	%rd26, [%rd25];
	setp.eq.s64 	%p9, %rd26, 0;
	@%p9 bra 	$L__BB64_7;
	ld.u64 	%rd27, [%rd6+32];
	{ // callseq 56, 0
	.param .b64 param0;
	st.param.b64 	[param0], %rd27;
	.param .b64 param1;
	st.param.b64 	[param1], %rd9;
	.param .b64 retval0;
	call.uni (retval0), 
	_Z9find_edgeP10edge_blockmm, 
	(
	param0, 
	param1
	);
	ld.param.b64 	%rd28, [retval0];
	} // callseq 56
	setp.ne.s64 	%p11, %rd28, 0;
	mov.pred 	%p18, 0;
	@%p11 bra 	$L__BB64_7;
	add.u64 	%rd30, %SP, 0;
	add.u64 	%rd31, %SPL, 0;
	st.local.u64 	[%rd31], %rd3;
	add.s64 	%rd32, %rd3, 1;
	st.local.u64 	[%rd31+8], %rd32;
	st.local.u64 	[%rd31+16], %rd9;
	mov.u64 	%rd33, $str$14;
	cvta.global.u64 	%rd34, %rd33;
	{ // callseq 57, 0
	.param .b64 param0;
	st.param.b64 	[param0], %rd34;
	.param .b64 param1;
	st.param.b64 	[param1], %rd30;
	.param .b32 retval0;
	call.uni (retval0), 
	vprintf, 
	(
	param0, 
	param1
	);
	ld.param.b32 	%r5, [retval0];
	} // callseq 57
	mov.pred 	%p18, -1;
	bra.uni 	$L__BB64_8;
$L__BB64_7:
	add.s64 	%rd37, %rd37, 1;
	setp.lt.u64 	%p13, %rd37, %rd5;
	@%p13 bra 	$L__BB64_3;
$L__BB64_8:
	setp.eq.s64 	%p14, %rd4, %rd5;
	not.pred 	%p15, %p18;
	or.pred  	%p16, %p14, %p15;
	@%p16 bra 	$L__BB64_10;
	mov.b64 	%rd36, 1;
	st.global.u64 	[%rd1], %rd36;
	bra.uni 	$L__BB64_11;
$L__BB64_10:
	mov.b64 	%rd35, 0;
	st.global.u64 	[%rd1], %rd35;
$L__BB64_11:
	ret;

}
	// .globl	_Z20printKernelmodded_v1P27vertex_dictionary_structurem
.visible .entry _Z20printKernelmodded_v1P27vertex_dictionary_structurem(
	.param .u64 .ptr .align 1 _Z20printKernelmodded_v1P27vertex_dictionary_structurem_param_0,
	.param .u64 _Z20printKernelmodded_v1P27vertex_dictionary_structurem_param_1
)
{
	.local .align 16 .b8 	__local_depot65[32];
	.reg .b64 	%SP;
	.reg .b64 	%SPL;
	.reg .pred 	%p<8>;
	.reg .b32 	%r<14>;
	.reg .b64 	%rd<63>;

	mov.u64 	%SPL, __local_depot65;
	cvta.local.u64 	%SP, %SPL;
	ld.param.u64 	%rd20, [_Z20printKernelmodded_v1P27vertex_dictionary_structurem_param_0];
	cvta.to.global.u64 	%rd1, %rd20;
	add.u64 	%rd21, %SP, 0;
	add.u64 	%rd2, %SPL, 0;
	mov.u64 	%rd22, $str$15;
	cvta.global.u64 	%rd23, %rd22;
	{ // callseq 58, 0
	.param .b64 param0;
	st.param.b64 	[param0], %rd23;
	.param .b64 param1;
	st.param.b64 	[param1], 0;
	.param .b32 retval0;
	call.uni (retval0), 
	vprintf, 
	(
	param0, 
	param1
	);
	ld.param.b32 	%r1, [retval0];
	} // callseq 58
	ld.global.u64 	%rd57, [%rd1+408000016];
	setp.eq.s64 	%p1, %rd57, 0;
	@%p1 bra 	$L__BB65_9;
	mov.b64 	%rd58, 0;
$L__BB65_2:
	shl.b64 	%rd25, %rd58, 3;
	add.s64 	%rd6, %rd1, %rd25;
	ld.global.u64 	%rd7, [%rd6+8];
	setp.eq.s64 	%p2, %rd7, 0;
	@%p2 bra 	$L__BB65_8;
	ld.global.u64 	%rd26, [%rd1];
	add.s64 	%rd28, %rd26, %rd25;
	ld.u64 	%rd8, [%rd28];
	setp.eq.s64 	%p3, %rd8, 0;
	@%p3 bra 	$L__BB65_8;
	ld.global.u64 	%rd29, [%rd1+408000008];
	add.s64 	%rd31, %rd29, %rd25;
	ld.u64 	%rd32, [%rd31];
	ld.u64 	%rd33, [%rd7+8];
	st.local.v2.u64 	[%rd2], {%rd8, %rd32};
	st.local.v2.u64 	[%rd2+16], {%rd7, %rd33};
	mov.u64 	%rd34, $str$16;
	cvta.global.u64 	%rd35, %rd34;
	{ // callseq 59, 0
	.param .b64 param0;
	st.param.b64 	[param0], %rd35;
	.param .b64 param1;
	st.param.b64 	[param1], %rd21;
	.param .b32 retval0;
	call.uni (retval0), 
	vprintf, 
	(
	param0, 
	param1
	);
	ld.param.b32 	%r3, [retval0];
	} // callseq 59
	ld.global.u64 	%rd9, [%rd6+8];
	ld.u64 	%rd37, [%rd9+8];
	setp.eq.s64 	%p4, %rd37, 0;
	@%p4 bra 	$L__BB65_7;
	ld.u64 	%rd60, [%rd9+32];
	mov.b64 	%rd59, 0;
	mov.u64 	%rd61, %rd59;
$L__BB65_6:
	shl.b64 	%rd39, %rd61, 3;
	add.s64 	%rd40, %rd60, %rd39;
	ld.u64 	%rd41, [%rd40];
	st.local.u64 	[%rd2], %rd41;
	mov.u64 	%rd42, $str$5;
	cvta.global.u64 	%rd43, %rd42;
	{ // callseq 60, 0
	.param .b64 param0;
	st.param.b64 	[param0], %rd43;
	.param .b64 param1;
	st.param.b64 	[param1], %rd21;
	.param .b32 retval0;
	call.uni (retval0), 
	vprintf, 
	(
	param0, 
	param1
	);
	ld.param.b32 	%r5, [retval0];
	} // callseq 60
	add.s64 	%rd45, %rd61, 1;
	setp.gt.u64 	%p5, %rd45, 14;
	selp.b64 	%rd61, 0, %rd45, %p5;
	selp.b64 	%rd46, 152, 0, %p5;
	add.s64 	%rd60, %rd60, %rd46;
	add.s64 	%rd59, %rd59, 1;
	ld.global.u64 	%rd47, [%rd6+8];
	ld.u64 	%rd48, [%rd47+8];
	setp.lt.u64 	%p6, %rd59, %rd48;
	@%p6 bra 	$L__BB65_6;
$L__BB65_7:
	mov.u64 	%rd49, $str$17;
	cvta.global.u64 	%rd50, %rd49;
	{ // callseq 61, 0
	.param .b64 param0;
	st.param.b64 	[param0], %rd50;
	.param .b64 param1;
	st.param.b64 	[param1], 0;
	.param .b32 retval0;
	call.uni (retval0), 
	vprintf, 
	(
	param0, 
	param1
	);
	ld.param.b32 	%r7, [retval0];
	} // callseq 61
	ld.global.u64 	%rd57, [%rd1+408000016];
$L__BB65_8:
	add.s64 	%rd58, %rd58, 1;
	setp.lt.u64 	%p7, %rd58, %rd57;
	@%p7 bra 	$L__BB65_2;
$L__BB65_9:
	ld.global.u64 	%rd51, [d_v_d_sentinel+8];
	st.local.u64 	[%rd2], %rd51;
	mov.u64 	%rd52, $str$18;
	cvta.global.u64 	%rd53, %rd52;
	{ // callseq 62, 0
	.param .b64 param0;
	st.param.b64 	[param0], %rd53;
	.param .b64 param1;
	st.param.b64 	[param1], %rd21;
	.param .b32 retval0;
	call.uni (retval0), 
	vprintf, 
	(
	param0, 
	param1
	);
	ld.param.b32 	%r9, [retval0];
	} // callseq 62
	ld.global.u32 	%r11, [k2counter];
	st.local.u32 	[%rd2], %r11;
	mov.u64 	%rd55, $str$19;
	cvta.global.u64 	%rd56, %rd55;
	{ // callseq 63, 0
	.param .b64 param0;
	st.param.b64 	[param0], %rd56;
	.param .b64 param1;
	st.param.b64 	[param1], %rd21;
	.param .b32 retval0;
	call.uni (retval0), 
	vprintf, 
	(
	param0, 
	param1
	);
	ld.param.b32 	%r12, [retval0];
	} // callseq 63
	ret;

}
	// .globl	_Z20printKernelmodded_v2P27vertex_dictionary_structurem
.visible .entry _Z20printKernelmodded_v2P27vertex_dictionary_structurem(
	.param .u64 .ptr .align 1 _Z20printKernelmodded_v2P27vertex_dictionary_structurem_param_0,
	.param .u64 _Z20printKernelmodded_v2P27vertex_dictionary_structurem_param_1
)
{
	.local .align 16 .b8 	__local_depot66[48];
	.reg .b64 	%SP;
	.reg .b64 	%SPL;
	.reg .pred 	%p<5>;
	.reg .b32 	%r<15>;
	.reg .b64 	%rd<53>;

	mov.u64 	%SPL, __local_depot66;
	cvta.local.u64 	%SP, %SPL;
	ld.param.u64 	%rd6, [_Z20printKernelmodded_v2P27vertex_dictionary_structurem_param_0];
	cvta.to.global.u64 	%rd1, %rd6;
	add.u64 	%rd7, %SP, 0;
	add.u64 	%rd2, %SPL, 0;
	mov.u64 	%rd8, $str$15;
	cvta.global.u64 	%rd9, %rd8;
	{ // callseq 64, 0
	.param .b64 param0;
	st.param.b64 	[param0], %rd9;
	.param .b64 param1;
	st.param.b64 	[param1], 0;
	.param .b32 retval0;
	call.uni (retval0), 
	vprintf, 
	(
	param0, 
	param1
	);
	ld.param.b32 	%r1, [retval0];
	} // callseq 64
	ld.global.u64 	%rd10, [%rd1+408000016];
	st.local.u64 	[%rd2], %rd10;
	mov.u64 	%rd11, $str$20;
	cvta.global.u64 	%rd12, %rd11;
	{ // callseq 65, 0
	.param .b64 param0;
	st.param.b64 	[param0], %rd12;
	.param .b64 param1;
	st.param.b64 	[param1], %rd7;
	.param .b32 retval0;
	call.uni (retval0), 
	vprintf, 
	(
	param0, 
	param1
	);
	ld.param.b32 	%r3, [retval0];
	} // callseq 65
	ld.global.u64 	%rd13, [%rd1+408000016];
	setp.eq.s64 	%p1, %rd13, 0;
	@%p1 bra 	$L__BB66_6;
	mov.b64 	%rd52, 0;
	mov.u64 	%rd34, $str$21;
$L__BB66_2:
	ld.global.u64 	%rd15, [%rd1];
	shl.b64 	%rd16, %rd52, 3;
	add.s64 	%rd17, %rd15, %rd16;
	ld.u64 	%rd18, [%rd17];
	ld.global.u64 	%rd19, [%rd1+408000008];
	add.s64 	%rd20, %rd19, %rd16;
	ld.u64 	%rd21, [%rd20];
	ld.global.u64 	%rd22, [%rd1+408000048];
	add.s64 	%rd23, %rd22, %rd16;
	ld.u64 	%rd24, [%rd23];
	ld.global.u64 	%rd25, [%rd1+408000024];
	shl.b64 	%rd26, %rd52, 2;
	add.s64 	%rd27, %rd25, %rd26;
	ld.u32 	%r5, [%rd27];
	ld.global.u64 	%rd28, [%rd1+408000040];
	add.s64 	%rd29, %rd28, %rd16;
	ld.u64 	%rd30, [%rd29];
	ld.global.u64 	%rd31, [%rd1+408000032];
	add.s64 	%rd32, %rd31, %rd16;
	ld.u64 	%rd33, [%rd32];
	st.local.v2.u64 	[%rd2], {%rd18, %rd21};
	st.local.u64 	[%rd2+16], %rd24;
	st.local.u32 	[%rd2+24], %r5;
	st.local.v2.u64 	[%rd2+32], {%rd30, %rd33};
	cvta.global.u64 	%rd35, %rd34;
	{ // callseq 66, 0
	.param .b64 param0;
	st.param.b64 	[param0], %rd35;
	.param .b64 param1;
	st.param.b64 	[param1], %rd7;
	.param .b32 retval0;
	call.uni (retval0), 
	vprintf, 
	(
	param0, 
	param1
	);
	ld.param.b32 	%r6, [retval0];
	} // callseq 66
	ld.global.u64 	%rd37, [%rd1+408000048];
	add.s64 	%rd38, %rd37, %rd16;
	ld.u64 	%rd4, [%rd38];
	setp.eq.s64 	%p2, %rd4, 0;
	@%p2 bra 	$L__BB66_5;
	ld.global.u64 	%rd39, [%rd1];
	add.s64 	%rd41, %rd39, %rd16;
	ld.u64 	%rd42, [%rd41];
	setp.eq.s64 	%p3, %rd42, 0;
	@%p3 bra 	$L__BB66_5;
	{ // callseq 67, 0
	.param .b64 param0;
	st.param.b64 	[param0], %rd4;
	call.uni 
	_Z17preorderTraversalP10edge_block, 
	(
	param0
	);
	} // callseq 67
$L__BB66_5:
	mov.u64 	%rd43, $str$17;
	cvta.global.u64 	%rd44, %rd43;
	{ // callseq 68, 0
	.param .b64 param0;
	st.param.b64 	[param0], %rd44;
	.param .b64 param1;
	st.param.b64 	[param1], 0;
	.param .b32 retval0;
	call.uni (retval0), 
	vprintf, 
	(
	param0, 
	param1
	);
	ld.param.b32 	%r8, [retval0];
	} // callseq 68
	add.s64 	%rd52, %rd52, 1;
	ld.global.u64 	%rd45, [%rd1+408000016];
	setp.lt.u64 	%p4, %rd52, %rd45;
	@%p4 bra 	$L__BB66_2;
$L__BB66_6:
	ld.global.u64 	%rd46, [d_v_d_sentinel+8];
	st.local.u64 	[%rd2], %rd46;
	mov.u64 	%rd47, $str$18;
	cvta.global.u64 	%rd48, %rd47;
	{ // callseq 69, 0
	.param .b64 param0;
	st.param.b64 	[param0], %rd48;
	.param .b64 param1;
	st.param.b64 	[param1], %rd7;
	.param .b32 retval0;
	call.uni (retval0), 
	vprintf, 
	(
	param0, 
	param1
	);
	ld.param.b32 	%r10, [retval0];
	} // callseq 69
	ld.global.u32 	%r12, [k2counter];
	st.local.u32 	[%rd2], %r12;
	mov.u64 	%rd50, $str$19;
	cvta.global.u64 	%rd51, %rd50;
	{ // callseq 70, 0
	.param .b64 param0;
	st.param.b64 	[param0], %rd51;
	.param .b64 param1;
	st.param.b64 	[param1], %rd7;
	.param .b32 retval0;
	call.uni (retval0), 
	vprintf, 
	(
	param0, 
	param1
	);
	ld.param.b32 	%r13, [retval0];
	} // callseq 70
	ret;

}
	// .globl	_Z9cbt_statsP27vertex_dictionary_structurem
.visible .entry _Z9cbt_statsP27vertex_dictionary_structurem(
	.param .u64 .ptr .align 1 _Z9cbt_statsP27vertex_dictionary_structurem_param_0,
	.param .u64 _Z9cbt_statsP27vertex_dictionary_structurem_param_1
)
{
	.local .align 16 .b8 	__local_depot67[816];
	.reg .b64 	%SP;
	.reg .b64 	%SPL;
	.reg .pred 	%p<28>;
	.reg .b32 	%r<96>;
	.reg .b64 	%rd<114>;
	.reg .b64 	%fd<149>;

	mov.u64 	%SPL, __local_depot67;
	cvta.local.u64 	%SP, %SPL;
	ld.param.u64 	%rd41, [_Z9cbt_statsP27vertex_dictionary_structurem_param_0];
	cvta.to.global.u64 	%rd1, %rd41;
	add.u64 	%rd2, %SPL, 0;
	add.u64 	%rd43, %SP, 800;
	add.u64 	%rd3, %SPL, 800;
	mov.u64 	%rd44, $str$22;
	cvta.global.u64 	%rd45, %rd44;
	{ // callseq 71, 0
	.param .b64 param0;
	st.param.b64 	[param0], %rd45;
	.param .b64 param1;
	st.param.b64 	[param1], 0;
	.param .b32 retval0;
	call.uni (retval0), 
	vprintf, 
	(
	param0, 
	param1
	);
	ld.param.b32 	%r31, [retval0];
	} // callseq 71
	ld.global.u64 	%rd4, [%rd1+408000016];
	setp.eq.s64 	%p1, %rd4, 0;
	mov.b64 	%rd107, 0;
	@%p1 bra 	$L__BB67_22;
	mov.b32 	%r33, 1127219200;
	mov.b32 	%r34, -2147483648;
	mov.b64 	%fd1, {%r34, %r33};
	setp.eq.s64 	%p2, %rd4, 1;
	mov.b64 	%rd100, 0;
	mov.u64 	%rd107, %rd100;
	@%p2 bra 	$L__BB67_11;
	and.b64  	%rd100, %rd4, -2;
	mov.b64 	%rd104, 0;
	mov.u64 	%rd103, %rd100;
	mov.u64 	%rd107, %rd104;
$L__BB67_3:
	add.s64 	%rd19, %rd1, %rd104;
	ld.global.u64 	%rd20, [%rd19+8];
	setp.eq.s64 	%p3, %rd20, 0;
	@%p3 bra 	$L__BB67_31;
	ld.global.u64 	%rd49, [%rd1];
	add.s64 	%rd50, %rd49, %rd104;
	ld.u64 	%rd51, [%rd50];
	setp.eq.s64 	%p4, %rd51, 0;
	@%p4 bra 	$L__BB67_31;
	ld.u64 	%rd52, [%rd20+8];
	cvt.rn.f64.u64 	%fd29, %rd52;
	div.rn.f64 	%fd30, %fd29, 0d402E000000000000;
	cvt.rpi.f64.f64 	%fd143, %fd30;
	{
	.reg .b32 %temp; 
	mov.b64 	{%temp, %r88}, %fd143;
	}
	{
	.reg .b32 %temp; 
	mov.b64 	{%r89, %temp}, %fd143;
	}
	setp.gt.s32 	%p5, %r88, 1048575;
	mov.b32 	%r90, -1023;
	@%p5 bra 	$L__BB67_7;
	mul.f64 	%fd143, %fd143, 0d4350000000000000;
	{
	.reg .b32 %temp; 
	mov.b64 	{%temp, %r88}, %fd143;
	}
	{
	.reg .b32 %temp; 
	mov.b64 	{%r89, %temp}, %fd143;
	}
	mov.b32 	%r90, -1077;
$L__BB67_7:
	add.s32 	%r37, %r88, -1;
	setp.gt.u32 	%p6, %r37, 2146435070;
	@%p6 bra 	$L__BB67_29;
	shr.u32 	%r40, %r88, 20;
	add.s32 	%r91, %r90, %r40;
	and.b32  	%r41, %r88, 1048575;
	or.b32  	%r42, %r41, 1072693248;
	mov.b64 	%fd144, {%r89, %r42};
	setp.lt.u32 	%p8, %r42, 1073127583;
	@%p8 bra 	$L__BB67_10;
	{
	.reg .b32 %temp; 
	mov.b64 	{%r43, %temp}, %fd144;
	}
	{
	.reg .b32 %temp; 
	mov.b64 	{%temp, %r44}, %fd144;
	}
	add.s32 	%r45, %r44, -1048576;
	mov.b64 	%fd144, {%r43, %r45};
	add.s32 	%r91, %r91, 1;
$L__BB67_10:
	add.f64 	%fd32, %fd144, 0dBFF0000000000000;
	add.f64 	%fd33, %fd144, 0d3FF0000000000000;
	rcp.approx.ftz.f64 	%fd34, %fd33;
	neg.f64 	%fd35, %fd33;
	fma.rn.f64 	%fd36, %fd35, %fd34, 0d3FF0000000000000;
	fma.rn.f64 	%fd37, %fd36, %fd36, %fd36;
	fma.rn.f64 	%fd38, %fd37, %fd34, %fd34;
	mul.f64 	%fd39, %fd32, %fd38;
	fma.rn.f64 	%fd40, %fd32, %fd38, %fd39;
	mul.f64 	%fd41, %fd40, %fd40;
	fma.rn.f64 	%fd42, %fd41, 0d3EB1380B3AE80F1E, 0d3ED0EE258B7A8B04;
	fma.rn.f64 	%fd43, %fd42, %fd41, 0d3EF3B2669F02676F;
	fma.rn.f64 	%fd44, %fd43, %fd41, 0d3F1745CBA9AB0956;
	fma.rn.f64 	%fd45, %fd44, %fd41, 0d3F3C71C72D1B5154;
	fma.rn.f64 	%fd46, %fd45, %fd41, 0d3F624924923BE72D;
	fma.rn.f64 	%fd47, %fd46, %fd41, 0d3F8999999999A3C4;
	fma.rn.f64 	%fd48, %fd47, %fd41, 0d3FB5555555555554;
	sub.f64 	%fd49, %fd32, %fd40;
	add.f64 	%fd50, %fd49, %fd49;
	neg.f64 	%fd51, %fd40;
	fma.rn.f64 	%fd52, %fd51, %fd32, %fd50;
	mul.f64 	%fd53, %fd38, %fd52;
	mul.f64 	%fd54, %fd41, %fd48;
	fma.rn.f64 	%fd55, %fd54, %fd40, %fd53;
	xor.b32  	%r46, %r91, -2147483648;
	mov.b32 	%r47, 1127219200;
	mov.b64 	%fd56, {%r46, %r47};
	sub.f64 	%fd57, %fd56, %fd1;
	fma.rn.f64 	%fd58, %fd57, 0d3FE62E42FEFA39EF, %fd40;
	fma.rn.f64 	%fd59, %fd57, 0dBFE62E42FEFA39EF, %fd58;
	sub.f64 	%fd60, %fd59, %fd40;
	sub.f64 	%fd61, %fd55, %fd60;
	fma.rn.f64 	%fd62, %fd57, 0d3C7ABC9E3B39803F, %fd61;
	add.f64 	%fd145, %fd58, %fd62;
	bra.uni 	$L__BB67_30;
$L__BB67_11:
	and.b64  	%rd67, %rd4, 1;
	setp.eq.b64 	%p16, %rd67, 1;
	not.pred 	%p17, %p16;
	@%p17 bra 	$L__BB67_22;
	shl.b64 	%rd68, %rd100, 3;
	add.s64 	%rd69, %rd1, %rd68;
	ld.global.u64 	%rd9, [%rd69+8];
	setp.eq.s64 	%p18, %rd9, 0;
	@%p18 bra 	$L__BB67_22;
	ld.global.u64 	%rd70, [%rd1];
	add.s64 	%rd72, %rd70, %rd68;
	ld.u64 	%rd73, [%rd72];
	setp.eq.s64 	%p19, %rd73, 0;
	@%p19 bra 	$L__BB67_22;
	ld.u64 	%rd74, [%rd9+8];
	cvt.rn.f64.u64 	%fd103, %rd74;
	div.rn.f64 	%fd104, %fd103, 0d402E000000000000;
	cvt.rpi.f64.f64 	%fd140, %fd104;
	{
	.reg .b32 %temp; 
	mov.b64 	{%temp, %r84}, %fd140;
	}
	{
	.reg .b32 %temp; 
	mov.b64 	{%r85, %temp}, %fd140;
	}
	setp.gt.s32 	%p20, %r84, 1048575;
	mov.b32 	%r86, -1023;
	@%p20 bra 	$L__BB67_16;
	mul.f64 	%fd140, %fd140, 0d4350000000000000;
	{
	.reg .b32 %temp; 
	mov.b64 	{%temp, %r84}, %fd140;
	}
	{
	.reg .b32 %temp; 
	mov.b64 	{%r85, %temp}, %fd140;
	}
	mov.b32 	%r86, -1077;
$L__BB67_16:
	add.s32 	%r63, %r84, -1;
	setp.lt.u32 	%p21, %r63, 2146435071;
	@%p21 bra 	$L__BB67_18;
	fma.rn.f64 	%fd105, %fd140, 0d7FF0000000000000, 0d7FF0000000000000;
	{
	.reg .b32 %temp; 
	mov.b64 	{%temp, %r64}, %fd140;
	}
	and.b32  	%r65, %r64, 2147483647;
	setp.eq.s32 	%p22, %r65, 0;
	selp.f64 	%fd142, 0dFFF0000000000000, %fd105, %p22;
	bra.uni 	$L__BB67_21;
$L__BB67_18:
	shr.u32 	%r66, %r84, 20;
	add.s32 	%r87, %r86, %r66;
	and.b32  	%r67, %r84, 1048575;
	or.b32  	%r68, %r67, 1072693248;
	mov.b64 	%fd141, {%r85, %r68};
	setp.lt.u32 	%p23, %r68, 1073127583;
	@%p23 bra 	$L__BB67_20;
	{
	.reg .b32 %temp; 
	mov.b64 	{%r69, %temp}, %fd141;
	}
	{
	.reg .b32 %temp; 
	mov.b64 	{%temp, %r70}, %fd141;
	}
	add.s32 	%r71, %r70, -1048576;
	mov.b64 	%fd141, {%r69, %r71};
	add.s32 	%r87, %r87, 1;
$L__BB67_20:
	add.f64 	%fd106, %fd141, 0dBFF0000000000000;
	add.f64 	%fd107, %fd141, 0d3FF0000000000000;
	rcp.approx.ftz.f64 	%fd108, %fd107;
	neg.f64 	%fd109, %fd107;
	fma.rn.f64 	%fd110, %fd109, %fd108, 0d3FF0000000000000;
	fma.rn.f64 	%fd111, %fd110, %fd110, %fd110;
	fma.rn.f64 	%fd112, %fd111, %fd108, %fd108;
	mul.f64 	%fd113, %fd106, %fd112;
	fma.rn.f64 	%fd114, %fd106, %fd112, %fd113;
	mul.f64 	%fd115, %fd114, %fd114;
	fma.rn.f64 	%fd116, %fd115, 0d3EB1380B3AE80F1E, 0d3ED0EE258B7A8B04;
	fma.rn.f64 	%fd117, %fd116, %fd115, 0d3EF3B2669F02676F;
	fma.rn.f64 	%fd118, %fd117, %fd115, 0d3F1745CBA9AB0956;
	fma.rn.f64 	%fd119, %fd118, %fd115, 0d3F3C71C72D1B5154;
	fma.rn.f64 	%fd120, %fd119, %fd115, 0d3F624924923BE72D;
	fma.rn.f64 	%fd121, %fd120, %fd115, 0d3F8999999999A3C4;
	fma.rn.f64 	%fd122, %fd121, %fd115, 0d3FB5555555555554;
	sub.f64 	%fd123, %fd106, %fd114;
	add.f64 	%fd124, %fd123, %fd123;
	neg.f64 	%fd125, %fd114;
	fma.rn.f64 	%fd126, %fd125, %fd106, %fd124;
	mul.f64 	%fd127, %fd112, %fd126;
	mul.f64 	%fd128, %fd115, %fd122;
	fma.rn.f64 	%fd129, %fd128, %fd114, %fd127;
	xor.b32  	%r72, %r87, -2147483648;
	mov.b32 	%r73, 1127219200;
	mov.b64 	%fd130, {%r72, %r73};
	sub.f64 	%fd131, %fd130, %fd1;
	fma.rn.f64 	%fd132, %fd131, 0d3FE62E42FEFA39EF, %fd114;
	fma.rn.f64 	%fd133, %fd131, 0dBFE62E42FEFA39EF, %fd132;
	sub.f64 	%fd134, %fd133, %fd114;
	sub.f64 	%fd135, %fd129, %fd134;
	fma.rn.f64 	%fd136, %fd131, 0d3C7ABC9E3B39803F, %fd135;
	add.f64 	%fd142, %fd132, %fd136;
$L__BB67_21:
	mul.f64 	%fd137, %fd142, 0d3C7777D0FFDA0D24;
	fma.rn.f64 	%fd138, %fd142, 0d3FF71547652B82FE, %fd137;
	cvt.rmi.f64.f64 	%fd139, %fd138;
	cvt.rzi.u64.f64 	%rd75, %fd139;
	shl.b64 	%rd76, %rd75, 3;
	add.s64 	%rd77, %rd2, %rd76;
	ld.local.u64 	%rd78, [%rd77];
	add.s64 	%rd79, %rd78, 1;
	st.local.u64 	[%rd77], %rd79;
	max.u64 	%rd107, %rd75, %rd107;
$L__BB67_22:
	add.s64 	%rd12, %rd107, 1;
	and.b64  	%rd111, %rd12, 3;
	setp.lt.u64 	%p24, %rd107, 3;
	mov.b64 	%rd110, 0;
	@%p24 bra 	$L__BB67_25;
	and.b64  	%rd110, %rd12, -4;
	add.s64 	%rd108, %rd2, 16;
	mov.b64 	%rd109, 0;
$L__BB67_24:
	ld.local.u64 	%rd82, [%rd108+-16];
	st.local.v2.u64 	[%rd3], {%rd109, %rd82};
	mov.u64 	%rd83, $str$23;
	cvta.global.u64 	%rd84, %rd83;
	{ // callseq 72, 0
	.param .b64 param0;
	st.param.b64 	[param0], %rd84;
	.param .b64 param1;
	st.param.b64 	[param1], %rd43;
	.param .b32 retval0;
	call.uni (retval0), 
	vprintf, 
	(
	param0, 
	param1
	);
	ld.param.b32 	%r74, [retval0];
	} // callseq 72
	mov.b64 	%rd86, 0;
	st.local.u64 	[%rd108+-16], %rd86;
	ld.local.u64 	%rd87, [%rd108+-8];
	add.s64 	%rd88, %rd109, 1;
	st.local.v2.u64 	[%rd3], {%rd88, %rd87};
	{ // callseq 73, 0
	.param .b64 param0;
	st.param.b64 	[param0], %rd84;
	.param .b64 param1;
	st.param.b64 	[param1], %rd43;
	.param .b32 retval0;
	call.uni (retval0), 
	vprintf, 
	(
	param0, 
	param1
	);
	ld.param.b32 	%r76, [retval0];
	} // callseq 73
	st.local.u64 	[%rd108+-8], %rd86;
	ld.local.u64 	%rd89, [%rd108];
	add.s64 	%rd90, %rd109, 2;
	st.local.v2.u64 	[%rd3], {%rd90, %rd89};
	{ // callseq 74, 0
	.param .b64 param0;
	st.param.b64 	[param0], %rd84;
	.param .b64 param1;
	st.param.b64 	[param1], %rd43;
	.param .b32 retval0;
	call.uni (retval0), 
	vprintf, 
	(
	param0, 
	param1
	);
	ld.param.b32 	%r78, [retval0];
	} // callseq 74
	st.local.u64 	[%rd108], %rd86;
	ld.local.u64 	%rd91, [%rd108+8];
	add.s64 	%rd92, %rd109, 3;
	st.local.v2.u64 	[%rd3], {%rd92, %rd91};
	{ // callseq 75, 0
	.param .b64 param0;
	st.param.b64 	[param0], %rd84;
	.param .b64 param1;
	st.param.b64 	[param1], %rd43;
	.param .b32 retval0;
	call.uni (retval0), 
	vprintf, 
	(
	param0, 
	param1
	);
	ld.param.b32 	%r80, [retval0];
	} // callseq 75
	st.local.u64 	[%rd108+8], %rd86;
	add.s64 	%rd108, %rd108, 32;
	add.s64 	%rd109, %rd109, 4;
	setp.ne.s64 	%p25, %rd109, %rd110;
	@%p25 bra 	$L__BB67_24;
$L__BB67_25:
	setp.eq.s64 	%p26, %rd111, 0;
	@%p26 bra 	$L__BB67_28;
	shl.b64 	%rd93, %rd110, 3;
	add.s64 	%rd112, %rd2, %rd93;
	mov.u64 	%rd95, $str$23;
$L__BB67_27:
	.pragma "nounroll";
	ld.local.u64 	%rd94, [%rd112];
	st.local.v2.u64 	[%rd3], {%rd110, %rd94};
	cvta.global.u64 	%rd96, %rd95;
	{ // callseq 76, 0
	.param .b64 param0;
	st.param.b64 	[param0], %rd96;
	.param .b64 param1;
	st.param.b64 	[param1], %rd43;
	.param .b32 retval0;
	call.uni (retval0), 
	vprintf, 
	(
	param0, 
	param1
	);
	ld.param.b32 	%r82, [retval0];
	} // callseq 76
	mov.b64 	%rd98, 0;
	st.local.u64 	[%rd112], %rd98;
	add.s64 	%rd110, %rd110, 1;
	add.s64 	%rd112, %rd112, 8;
	add.s64 	%rd111, %rd111, -1;
	setp.ne.s64 	%p27, %rd111, 0;
	@%p27 bra 	$L__BB67_27;
$L__BB67_28:
	ret;
$L__BB67_29:
	fma.rn.f64 	%fd31, %fd143, 0d7FF0000000000000, 0d7FF0000000000000;
	{
	.reg .b32 %temp; 
	mov.b64 	{%temp, %r38}, %fd143;
	}
	and.b32  	%r39, %r38, 2147483647;
	setp.eq.s32 	%p7, %r39, 0;
	selp.f64 	%fd145, 0dFFF0000000000000, %fd31, %p7;
$L__BB67_30:
	mul.f64 	%fd63, %fd145, 0d3C7777D0FFDA0D24;
	fma.rn.f64 	%fd64, %fd145, 0d3FF71547652B82FE, %fd63;
	cvt.rmi.f64.f64 	%fd65, %fd64;
	cvt.rzi.u64.f64 	%rd53, %fd65;
	shl.b64 	%rd54, %rd53, 3;
	add.s64 	%rd55, %rd2, %rd54;
	ld.local.u64 	%rd56, [%rd55];
	add.s64 	%rd57, %rd56, 1;
	st.local.u64 	[%rd55], %rd57;
	max.u64 	%rd107, %rd53, %rd107;
$L__BB67_31:
	ld.global.u64 	%rd23, [%rd19+16];
	setp.eq.s64 	%p9, %rd23, 0;
	@%p9 bra 	$L__BB67_41;
	ld.global.u64 	%rd58, [%rd1];
	add.s64 	%rd59, %rd58, %rd104;
	ld.u64 	%rd60, [%rd59+8];
	setp.eq.s64 	%p10, %rd60, 0;
	@%p10 bra 	$L__BB67_41;
	ld.u64 	%rd61, [%rd23+8];
	cvt.rn.f64.u64 	%fd66, %rd61;
	div.rn.f64 	%fd67, %fd66, 0d402E000000000000;
	cvt.rpi.f64.f64 	%fd146, %fd67;
	{
	.reg .b32 %temp; 
	mov.b64 	{%temp, %r92}, %fd146;
	}
	{
	.reg .b32 %temp; 
	mov.b64 	{%r93, %temp}, %fd146;
	}
	setp.gt.s32 	%p11, %r92, 1048575;
	mov.b32 	%r94, -1023;
	@%p11 bra 	$L__BB67_35;
	mul.f64 	%fd146, %fd146, 0d4350000000000000;
	{
	.reg .b32 %temp; 
	mov.b64 	{%temp, %r92}, %fd146;
	}
	{
	.reg .b32 %temp; 
	mov.b64 	{%r93, %temp}, %fd146;
	}
	mov.b32 	%r94, -1077;
$L__BB67_35:
	add.s32 	%r50, %r92, -1;
	setp.lt.u32 	%p12, %r50, 2146435071;
	@%p12 bra 	$L__BB67_37;
	fma.rn.f64 	%fd68, %fd146, 0d7FF0000000000000, 0d7FF0000000000000;
	{
	.reg .b32 %temp; 
	mov.b64 	{%temp, %r51}, %fd146;
	}
	and.b32  	%r52, %r51, 2147483647;
	setp.eq.s32 	%p13, %r52, 0;
	selp.f64 	%fd148, 0dFFF0000000000000, %fd68, %p13;
	bra.uni 	$L__BB67_40;
$L__BB67_37:
	shr.u32 	%r53, %r92, 20;
	add.s32 	%r95, %r94, %r53;
	and.b32  	%r54, %r92, 1048575;
	or.b32  	%r55, %r54, 1072693248;
	mov.b64 	%fd147, {%r93, %r55};
	setp.lt.u32 	%p14, %r55, 1073127583;
	@%p14 bra 	$L__BB67_39;
	{
	.reg .b32 %temp; 
	mov.b64 	{%r56, %temp}, %fd147;
	}
	{
	.reg .b32 %temp; 
	mov.b64 	{%temp, %r57}, %fd147;
	}
	add.s32 	%r58, %r57, -1048576;
	mov.b64 	%fd147, {%r56, %r58};
	add.s32 	%r95, %r95, 1;
$L__BB67_39:
	add.f64 	%fd69, %fd147, 0dBFF0000000000000;
	add.f64 	%fd70, %fd147, 0d3FF0000000000000;
	rcp.approx.ftz.f64 	%fd71, %fd70;
	neg.f64 	%fd72, %fd70;
	fma.rn.f64 	%fd73, %fd72, %fd71, 0d3FF0000000000000;
	fma.rn.f64 	%fd74, %fd73, %fd73, %fd73;
	fma.rn.f64 	%fd75, %fd74, %fd71, %fd71;
	mul.f64 	%fd76, %fd69, %fd75;
	fma.rn.f64 	%fd77, %fd69, %fd75, %fd76;
	mul.f64 	%fd78, %fd77, %fd77;
	fma.rn.f64 	%fd79, %fd78, 0d3EB1380B3AE80F1E, 0d3ED0EE258B7A8B04;
	fma.rn.f64 	%fd80, %fd79, %fd78, 0d3EF3B2669F02676F;
	fma.rn.f64 	%fd81, %fd80, %fd78, 0d3F1745CBA9AB0956;
	fma.rn.f64 	%fd82, %fd81, %fd78, 0d3F3C71C72D1B5154;
	fma.rn.f64 	%fd83, %fd82, %fd78, 0d3F624924923BE72D;
	fma.rn.f64 	%fd84, %fd83, %fd78, 0d3F8999999999A3C4;
	fma.rn.f64 	%fd85, %fd84, %fd78, 0d3FB5555555555554;
	sub.f64 	%fd86, %fd69, %fd77;
	add.f64 	%fd87, %fd86, %fd86;
	neg.f64 	%fd88, %fd77;
	fma.rn.f64 	%fd89, %fd88, %fd69, %fd87;
	mul.f64 	%fd90, %fd75, %fd89;
	mul.f64 	%fd91, %fd78, %fd85;
	fma.rn.f64 	%fd92, %fd91, %fd77, %fd90;
	xor.b32  	%r59, %r95, -2147483648;
	mov.b32 	%r60, 1127219200;
	mov.b64 	%fd93, {%r59, %r60};
	sub.f64 	%fd94, %fd93, %fd1;
	fma.rn.f64 	%fd95, %fd94, 0d3FE62E42FEFA39EF, %fd77;
	fma.rn.f64 	%fd96, %fd94, 0dBFE62E42FEFA39EF, %fd95;
	sub.f64 	%fd97, %fd96, %fd77;
	sub.f64 	%fd98, %fd92, %fd97;
	fma.rn.f64 	%fd99, %fd94, 0d3C7ABC9E3B39803F, %fd98;
	add.f64 	%fd148, %fd95, %fd99;
$L__BB67_40:
	mul.f64 	%fd100, %fd148, 0d3C7777D0FFDA0D24;
	fma.rn.f64 	%fd101, %fd148, 0d3FF71547652B82FE, %fd100;
	cvt.rmi.f64.f64 	%fd102, %fd101;
	cvt.rzi.u64.f64 	%rd62, %fd102;
	shl.b64 	%rd63, %rd62, 3;
	add.s64 	%rd64, %rd2, %rd63;
	ld.local.u64 	%rd65, [%rd64];
	add.s64 	%rd66, %rd65, 1;
	st.local.u64 	[%rd64], %rd66;
	max.u64 	%rd107, %rd62, %rd107;
$L__BB67_41:
	add.s64 	%rd104, %rd104, 16;
	add.s64 	%rd103, %rd103, -2;
	setp.eq.s64 	%p15, %rd103, 0;
	@%p15 bra 	$L__BB67_11;
	bra.uni 	$L__BB67_3;

}
	// .globl	_Z22pageRankInitializationPfm
.visible .entry _Z22pageRankInitializationPfm(
	.param .u64 .ptr .align 1 _Z22pageRankInitializationPfm_param_0,
	.param .u64 _Z22pageRankInitializationPfm_param_1
)
{
	.reg .pred 	%p<10>;
	.reg .b32 	%r<5>;
	.reg .b64 	%rd<36>;

	ld.param.u64 	%rd22, [_Z22pageRankInitializationPfm_param_0];
	ld.param.u64 	%rd21, [_Z22pageRankInitializationPfm_param_1];
	cvta.to.global.u64 	%rd1, %rd22;
	setp.eq.s64 	%p1, %rd21, 0;
	@%p1 bra 	$L__BB68_13;
	and.b64  	%rd2, %rd21, 15;
	setp.lt.u64 	%p2, %rd21, 16;
	mov.b64 	%rd32, 0;
	@%p2 bra 	$L__BB68_4;
	and.b64  	%rd32, %rd21, -16;
	add.s64 	%rd29, %rd1, 32;
	mov.u64 	%rd30, %rd32;
$L__BB68_3:
	.pragma "nounroll";
	mov.b32 	%r1, 1048576000;
	st.global.u32 	[%rd29+-32], %r1;
	st.global.u32 	[%rd29+-28], %r1;
	st.global.u32 	[%rd29+-24], %r1;
	st.global.u32 	[%rd29+-20], %r1;
	st.global.u32 	[%rd29+-16], %r1;
	st.global.u32 	[%rd29+-12], %r1;
	st.global.u32 	[%rd29+-8], %r1;
	st.global.u32 	[%rd29+-4], %r1;
	st.global.u32 	[%rd29], %r1;
	st.global.u32 	[%rd29+4], %r1;
	st.global.u32 	[%rd29+8], %r1;
	st.global.u32 	[%rd29+12], %r1;
	st.global.u32 	[%rd29+16], %r1;
	st.global.u32 	[%rd29+20], %r1;
	st.global.u32 	[%rd29+24], %r1;
	st.global.u32 	[%rd29+28], %r1;
	add.s64 	%rd30, %rd30, -16;
	add.s64 	%rd29, %rd29, 64;
	setp.ne.s64 	%p3, %rd30, 0;
	@%p3 bra 	$L__BB68_3;
$L__BB68_4:
	setp.eq.s64 	%p4, %rd2, 0;
	@%p4 bra 	$L__BB68_13;
	and.b64  	%rd10, %rd21, 7;
	setp.lt.u64 	%p5, %rd2, 8;
	@%p5 bra 	$L__BB68_7;
	shl.b64 	%rd24, %rd32, 2;
	add.s64 	%rd25, %rd1, %rd24;
	mov.b32 	%r2, 1048576000;
	st.global.u32 	[%rd25], %r2;
	st.global.u32 	[%rd25+4], %r2;
	st.global.u32 	[%rd25+8], %r2;
	st.global.u32 	[%rd25+12], %r2;
	st.global.u32 	[%rd25+16], %r2;
	st.global.u32 	[%rd25+20], %r2;
	st.global.u32 	[%rd25+24], %r2;
	st.global.u32 	[%rd25+28], %r2;
	add.s64 	%rd32, %rd32, 8;
$L__BB68_7:
	setp.eq.s64 	%p6, %rd10, 0;
	@%p6 bra 	$L__BB68_13;
	and.b64  	%rd34, %rd21, 3;
	setp.lt.u64 	%p7, %rd10, 4;
	@%p7 bra 	$L__BB68_10;
	shl.b64 	%rd26, %rd32, 2;
	add.s64 	%rd27, %rd1, %rd26;
	mov.b32 	%r3, 1048576000;
	st.global.u32 	[%rd27], %r3;
	st.global.u32 	[%rd27+4], %r3;
	st.global.u32 	[%rd27+8], %r3;
	st.global.u32 	[%rd27+12], %r3;
	add.s64 	%rd32, %rd32, 4;
$L__BB68_10:
	setp.eq.s64 	%p8, %rd34, 0;
	@%p8 bra 	$L__BB68_13;
	shl.b64 	%rd28, %rd32, 2;
	add.s64 	%rd35, %rd1, %rd28;
$L__BB68_12:
	.pragma "nounroll";
	mov.b32 	%r4, 1048576000;
	st.global.u32 	[%rd35], %r4;
	add.s64 	%rd35, %rd35, 4;
	add.s64 	%rd34, %rd34, -1;
	setp.ne.s64 	%p9, %rd34, 0;
	@%p9 bra 	$L__BB68_12;
$L__BB68_13:
	ret;

}
	// .globl	_Z14pageRankKernelP27vertex_dictionary_structuremPfS1_PmS2_S2_
.visible .entry _Z14pageRankKernelP27vertex_dictionary_structuremPfS1_PmS2_S2_(
	.param .u64 .ptr .align 1 _Z14pageRankKernelP27vertex_dictionary_structuremPfS1_PmS2_S2__param_0,
	.param .u64 _Z14pageRankKernelP27vertex_dictionary_structuremPfS1_PmS2_S2__param_1,
	.param .u64 .ptr .align 1 _Z14pageRankKernelP27vertex_dictionary_structuremPfS1_PmS2_S2__param_2,
	.param .u64 .ptr .align 1 _Z14pageRankKernelP27vertex_dictionary_structuremPfS1_PmS2_S2__param_3,
	.param .u64 .ptr .align 1 _Z14pageRankKernelP27vertex_dictionary_structuremPfS1_PmS2_S2__param_4,
	.param .u64 .ptr .align 1 _Z14pageRankKernelP27vertex_dictionary_structuremPfS1_PmS2_S2__param_5,
	.param .u64 .ptr .align 1 _Z14pageRankKernelP27vertex_dictionary_structuremPfS1_PmS2_S2__param_6
)
{
	.reg .pred 	%p<2>;
	.reg .b32 	%r<5>;
	.reg .b32 	%f<4>;
	.reg .b64 	%rd<18>;

	ld.param.u64 	%rd2, [_Z14pageRankKernelP27vertex_dictionary_structuremPfS1_PmS2_S2__param_0];
	ld.param.u64 	%rd6, [_Z14pageRankKernelP27vertex_dictionary_structuremPfS1_PmS2_S2__param_1];
	ld.param.u64 	%rd3, [_Z14pageRankKernelP27vertex_dictionary_structuremPfS1_PmS2_S2__param_2];
	ld.param.u64 	%rd4, [_Z14pageRankKernelP27vertex_dictionary_structuremPfS1_PmS2_S2__param_3];
	ld.param.u64 	%rd5, [_Z14pageRankKernelP27vertex_dictionary_structuremPfS1_PmS2_S2__param_4];
	mov.u32 	%r1, %ctaid.x;
	mov.u32 	%r2, %ntid.x;
	mov.u32 	%r3, %tid.x;
	mad.lo.s32 	%r4, %r1, %r2, %r3;
	cvt.u64.u32 	%rd1, %r4;
	setp.le.u64 	%p1, %rd6, %rd1;
	@%p1 bra 	$L__BB69_2;
	cvta.to.global.u64 	%rd7, %rd3;
	cvta.to.global.u64 	%rd8, %rd5;
	cvta.to.global.u64 	%rd9, %rd2;
	shl.b64 	%rd10, %rd1, 2;
	add.s64 	%rd11, %rd7, %rd10;
	ld.global.f32 	%f1, [%rd11];
	shl.b64 	%rd12, %rd1, 3;
	add.s64 	%rd13, %rd8, %rd12;
	ld.global.u64 	%rd14, [%rd13];
	cvt.rn.f32.u64 	%f2, %rd14;
	div.rn.f32 	%f3, %f1, %f2;
	add.s64 	%rd15, %rd9, %rd12;
	ld.global.u64 	%rd16, [%rd15+8];
	ld.u64 	%rd17, [%rd16+32];
	{ // callseq 77, 0
	.param .b64 param0;
	st.param.b64 	[param0], %rd17;
	.param .b64 param1;
	st.param.b64 	[param1], %rd4;
	.param .b32 param2;
	st.param.f32 	[param2], %f3;
	call.uni 
	_Z26preorderTraversal_PageRankP27vertex_dictionary_structureP10edge_blockPfS3_mPmS4_S4_f, 
	(
	param0, 
	param1, 
	param2
	);
	} // callseq 77
$L__BB69_2:
	ret;

}
	// .globl	_Z29pageRank_kernel_preprocessingP27vertex_dictionary_structuremPmS1_S1_S1_
.visible .entry _Z29pageRank_kernel_preprocessingP27vertex_dictionary_structuremPmS1_S1_S1_(
	.param .u64 .ptr .align 1 _Z29pageRank_kernel_preprocessingP27vertex_dictionary_structuremPmS1_S1_S1__param_0,
	.param .u64 _Z29pageRank_kernel_preprocessingP27vertex_dictionary_structuremPmS1_S1_S1__param_1,
	.param .u64 .ptr .align 1 _Z29pageRank_kernel_preprocessingP27vertex_dictionary_structuremPmS1_S1_S1__param_2,
	.param .u64 .ptr .align 1 _Z29pageRank_kernel_preprocessingP27vertex_dictionary_structuremPmS1_S1_S1__param_3,
	.param .u64 .ptr .align 1 _Z29pageRank_kernel_preprocessingP27vertex_dictionary_structuremPmS1_S1_S1__param_4,
	.param .u64 .ptr .align 1 _Z29pageRank_kernel_preprocessingP27vertex_dictionary_structuremPmS1_S1_S1__param_5
)
{
	.reg .pred 	%p<11>;
	.reg .b32 	%r<5>;
	.reg .b64 	%rd<49>;

	ld.param.u64 	%rd28, [_Z29pageRank_kernel_preprocessingP27vertex_dictionary_structuremPmS1_S1_S1__param_1];
	ld.param.u64 	%rd27, [_Z29pageRank_kernel_preprocessingP27vertex_dictionary_structuremPmS1_S1_S1__param_4];
	ld.param.u64 	%rd29, [_Z29pageRank_kernel_preprocessingP27vertex_dictionary_structuremPmS1_S1_S1__param_5];
	cvta.to.global.u64 	%rd1, %rd29;
	mov.u32 	%r1, %ctaid.x;
	mov.u32 	%r2, %ntid.x;
	mov.u32 	%r3, %tid.x;
	mad.lo.s32 	%r4, %r1, %r2, %r3;
	cvt.u64.u32 	%rd2, %r4;
	setp.le.u64 	%p1, %rd28, %rd2;
	@%p1 bra 	$L__BB70_14;
	cvta.to.global.u64 	%rd30, %rd27;
	shl.b64 	%rd31, %rd2, 3;
	add.s64 	%rd32, %rd30, %rd31;
	ld.global.u64 	%rd44, [%rd32];
	ld.global.u64 	%rd4, [%rd32+8];
	setp.ge.u64 	%p2, %rd44, %rd4;
	@%p2 bra 	$L__BB70_14;
	sub.s64 	%rd5, %rd4, %rd44;
	and.b64  	%rd6, %rd5, 15;
	sub.s64 	%rd33, %rd44, %rd4;
	setp.gt.u64 	%p3, %rd33, -16;
	@%p3 bra 	$L__BB70_5;
	and.b64  	%rd42, %rd5, -16;
	shl.b64 	%rd34, %rd44, 3;
	add.s64 	%rd35, %rd34, %rd1;
	add.s64 	%rd41, %rd35, 64;
$L__BB70_4:
	.pragma "nounroll";
	st.global.u64 	[%rd41+-64], %rd2;
	st.global.u64 	[%rd41+-56], %rd2;
	st.global.u64 	[%rd41+-48], %rd2;
	st.global.u64 	[%rd41+-40], %rd2;
	st.global.u64 	[%rd41+-32], %rd2;
	st.global.u64 	[%rd41+-24], %rd2;
	st.global.u64 	[%rd41+-16], %rd2;
	st.global.u64 	[%rd41+-8], %rd2;
	st.global.u64 	[%rd41], %rd2;
	st.global.u64 	[%rd41+8], %rd2;
	st.global.u64 	[%rd41+16], %rd2;
	st.global.u64 	[%rd41+24], %rd2;
	st.global.u64 	[%rd41+32], %rd2;
	st.global.u64 	[%rd41+40], %rd2;
	st.global.u64 	[%rd41+48], %rd2;
	st.global.u64 	[%rd41+56], %rd2;
	add.s64 	%rd44, %rd44, 16;
	add.s64 	%rd42, %rd42, -16;
	add.s64 	%rd41, %rd41, 128;
	setp.ne.s64 	%p4, %rd42, 0;
	@%p4 bra 	$L__BB70_4;
$L__BB70_5:
	setp.eq.s64 	%p5, %rd6, 0;
	@%p5 bra 	$L__BB70_14;
	and.b64  	%rd16, %rd5, 7;
	setp.lt.u64 	%p6, %rd6, 8;
	@%p6 bra 	$L__BB70_8;
	shl.b64 	%rd36, %rd44, 3;
	add.s64 	%rd37, %rd1, %rd36;
	st.global.u64 	[%rd37], %rd2;
	st.global.u64 	[%rd37+8], %rd2;
	st.global.u64 	[%rd37+16], %rd2;
	st.global.u64 	[%rd37+24], %rd2;
	st.global.u64 	[%rd37+32], %rd2;
	st.global.u64 	[%rd37+40], %rd2;
	st.global.u64 	[%rd37+48], %rd2;
	st.global.u64 	[%rd37+56], %rd2;
	add.s64 	%rd44, %rd44, 8;
$L__BB70_8:
	setp.eq.s64 	%p7, %rd16, 0;
	@%p7 bra 	$L__BB70_14;
	and.b64  	%rd47, %rd5, 3;
	setp.lt.u64 	%p8, %rd16, 4;
	@%p8 bra 	$L__BB70_11;
	shl.b64 	%rd38, %rd44, 3;
	add.s64 	%rd39, %rd1, %rd38;
	st.global.u64 	[%rd39], %rd2;
	st.global.u64 	[%rd39+8], %rd2;
	st.global.u64 	[%rd39+16], %rd2;
	st.global.u64 	[%rd39+24], %rd2;
	add.s64 	%rd44, %rd44, 4;
$L__BB70_11:
	setp.eq.s64 	%p9, %rd47, 0;
	@%p9 bra 	$L__BB70_14;
	shl.b64 	%rd40, %rd44, 3;
	add.s64 	%rd48, %rd1, %rd40;
$L__BB70_13:
	.pragma "nounroll";
	st.global.u64 	[%rd48], %rd2;
	add.s64 	%rd48, %rd48, 8;
	add.s64 	%rd47, %rd47, -1;
	setp.ne.s64 	%p10, %rd47, 0;
	@%p10 bra 	$L__BB70_13;
$L__BB70_14:
	ret;

}
	// .globl	_Z15pageRank_kernelP27vertex_dictionary_structuremmPfS1_PmS2_S2_S2_S2_
.visible .entry _Z15pageRank_kernelP27vertex_dictionary_structuremmPfS1_PmS2_S2_S2_S2_(
	.param .u64 .ptr .align 1 _Z15pageRank_kernelP27vertex_dictionary_structuremmPfS1_PmS2_S2_S2_S2__param_0,
	.param .u64 _Z15pageRank_kernelP27vertex_dictionary_structuremmPfS1_PmS2_S2_S2_S2__param_1,
	.param .u64 _Z15pageRank_kernelP27vertex_dictionary_structuremmPfS1_PmS2_S2_S2_S2__param_2,
	.param .u64 .ptr .align 1 _Z15pageRank_kernelP27vertex_dictionary_structuremmPfS1_PmS2_S2_S2_S2__param_3,
	.param .u64 .ptr .align 1 _Z15pageRank_kernelP27vertex_dictionary_structuremmPfS1_PmS2_S2_S2_S2__param_4,
	.param .u64 .ptr .align 1 _Z15pageRank_kernelP27vertex_dictionary_structuremmPfS1_PmS2_S2_S2_S2__param_5,
	.param .u64 .ptr .align 1 _Z15pageRank_kernelP27vertex_dictionary_structuremmPfS1_PmS2_S2_S2_S2__param_6,
	.param .u64 .ptr .align 1 _Z15pageRank_kernelP27vertex_dictionary_structuremmPfS1_PmS2_S2_S2_S2__param_7,
	.param .u64 .ptr .align 1 _Z15pageRank_kernelP27vertex_dictionary_structuremmPfS1_PmS2_S2_S2_S2__param_8,
	.param .u64 .ptr .align 1 _Z15pageRank_kernelP27vertex_dictionary_structuremmPfS1_PmS2_S2_S2_S2__param_9
)
{
	.reg .pred 	%p<22>;
	.reg .b32 	%r<5>;
	.reg .b32 	%f<19>;
	.reg .b64 	%rd<101>;

	ld.param.u64 	%rd29, [_Z15pageRank_kernelP27vertex_dictionary_structuremmPfS1_PmS2_S2_S2_S2__param_0];
	ld.param.u64 	%rd34, [_Z15pageRank_kernelP27vertex_dictionary_structuremmPfS1_PmS2_S2_S2_S2__param_1];
	ld.param.u64 	%rd30, [_Z15pageRank_kernelP27vertex_dictionary_structuremmPfS1_PmS2_S2_S2_S2__param_3];
	ld.param.u64 	%rd35, [_Z15pageRank_kernelP27vertex_dictionary_structuremmPfS1_PmS2_S2_S2_S2__param_4];
	ld.param.u64 	%rd31, [_Z15pageRank_kernelP27vertex_dictionary_structuremmPfS1_PmS2_S2_S2_S2__param_5];
	ld.param.u64 	%rd32, [_Z15pageRank_kernelP27vertex_dictionary_structuremmPfS1_PmS2_S2_S2_S2__param_6];
	ld.param.u64 	%rd36, [_Z15pageRank_kernelP27vertex_dictionary_structuremmPfS1_PmS2_S2_S2_S2__param_8];
	ld.param.u64 	%rd33, [_Z15pageRank_kernelP27vertex_dictionary_structuremmPfS1_PmS2_S2_S2_S2__param_9];
	cvta.to.global.u64 	%rd1, %rd35;
	cvta.to.global.u64 	%rd2, %rd36;
	mov.u32 	%r1, %ctaid.x;
	mov.u32 	%r2, %ntid.x;
	mov.u32 	%r3, %tid.x;
	mad.lo.s32 	%r4, %r1, %r2, %r3;
	cvt.u64.u32 	%rd3, %r4;
	shl.b64 	%rd37, %rd34, 3;
	add.s64 	%rd38, %rd2, %rd37;
	ld.global.u64 	%rd39, [%rd38];
	setp.le.u64 	%p1, %rd39, %rd3;
	@%p1 bra 	$L__BB71_23;
	cvta.to.global.u64 	%rd40, %rd33;
	cvta.to.global.u64 	%rd41, %rd32;
	shl.b64 	%rd42, %rd3, 3;
	add.s64 	%rd43, %rd40, %rd42;
	ld.global.u64 	%rd4, [%rd43];
	shl.b64 	%rd44, %rd4, 3;
	add.s64 	%rd45, %rd41, %rd44;
	ld.global.u64 	%rd46, [%rd45];
	ld.global.u64 	%rd47, [%rd45+8];
	setp.ge.u64 	%p2, %rd46, %rd47;
	@%p2 bra 	$L__BB71_23;
	add.s64 	%rd49, %rd2, %rd44;
	ld.global.u64 	%rd50, [%rd49];
	sub.s64 	%rd51, %rd3, %rd50;
	shl.b64 	%rd52, %rd51, 3;
	mov.u64 	%rd53, bit_string_lookup;
	add.s64 	%rd54, %rd53, %rd52;
	ld.global.u64 	%rd98, [%rd54];
	cvta.to.global.u64 	%rd55, %rd29;
	ld.global.u64 	%rd56, [%rd55+408000048];
	add.s64 	%rd57, %rd56, %rd44;
	ld.u64 	%rd97, [%rd57];
	setp.eq.s64 	%p3, %rd98, 0;
	@%p3 bra 	$L__BB71_7;
$L__BB71_3:
	and.b64  	%rd58, %rd98, 1;
	setp.eq.b64 	%p4, %rd58, 1;
	not.pred 	%p5, %p4;
	@%p5 bra 	$L__BB71_5;
	ld.u64 	%rd97, [%rd97+128];
	bra.uni 	$L__BB71_6;
$L__BB71_5:
	ld.u64 	%rd97, [%rd97+136];
$L__BB71_6:
	mul.hi.u64 	%rd59, %rd98, -3689348814741910323;
	shr.u64 	%rd12, %rd59, 3;
	setp.gt.u64 	%p6, %rd98, 9;
	mov.u64 	%rd98, %rd12;
	@%p6 bra 	$L__BB71_3;
$L__BB71_7:
	cvta.to.global.u64 	%rd60, %rd30;
	shl.b64 	%rd61, %rd4, 2;
	add.s64 	%rd62, %rd60, %rd61;
	ld.global.f32 	%f2, [%rd62];
	cvta.to.global.u64 	%rd63, %rd31;
	add.s64 	%rd65, %rd63, %rd44;
	ld.global.u64 	%rd66, [%rd65];
	cvt.rn.f32.u64 	%f3, %rd66;
	div.rn.f32 	%f1, %f2, %f3;
	ld.u64 	%rd14, [%rd97];
	setp.eq.s64 	%p7, %rd14, 0;
	@%p7 bra 	$L__BB71_23;
	shl.b64 	%rd67, %rd14, 2;
	add.s64 	%rd68, %rd1, %rd67;
	atom.global.add.f32 	%f4, [%rd68+-4], %f1;
	ld.u64 	%rd15, [%rd97+8];
	setp.eq.s64 	%p8, %rd15, 0;
	@%p8 bra 	$L__BB71_23;
	shl.b64 	%rd69, %rd15, 2;
	add.s64 	%rd70, %rd1, %rd69;
	atom.global.add.f32 	%f5, [%rd70+-4], %f1;
	ld.u64 	%rd16, [%rd97+16];
	setp.eq.s64 	%p9, %rd16, 0;
	@%p9 bra 	$L__BB71_23;
	shl.b64 	%rd71, %rd16, 2;
	add.s64 	%rd72, %rd1, %rd71;
	atom.global.add.f32 	%f6, [%rd72+-4], %f1;
	ld.u64 	%rd17, [%rd97+24];
	setp.eq.s64 	%p10, %rd17, 0;
	@%p10 bra 	$L__BB71_23;
	shl.b64 	%rd73, %rd17, 2;
	add.s64 	%rd74, %rd1, %rd73;
	atom.global.add.f32 	%f7, [%rd74+-4], %f1;
	ld.u64 	%rd18, [%rd97+32];
	setp.eq.s64 	%p11, %rd18, 0;
	@%p11 bra 	$L__BB71_23;
	shl.b64 	%rd75, %rd18, 2;
	add.s64 	%rd76, %rd1, %rd75;
	atom.global.add.f32 	%f8, [%rd76+-4], %f1;
	ld.u64 	%rd19, [%rd97+40];
	setp.eq.s64 	%p12, %rd19, 0;
	@%p12 bra 	$L__BB71_23;
	shl.b64 	%rd77, %rd19, 2;
	add.s64 	%rd78, %rd1, %rd77;
	atom.global.add.f32 	%f9, [%rd78+-4], %f1;
	ld.u64 	%rd20, [%rd97+48];
	setp.eq.s64 	%p13, %rd20, 0;
	@%p13 bra 	$L__BB71_23;
	shl.b64 	%rd79, %rd20, 2;
	add.s64 	%rd80, %rd1, %rd79;
	atom.global.add.f32 	%f10, [%rd80+-4], %f1;
	ld.u64 	%rd21, [%rd97+56];
	setp.eq.s64 	%p14, %rd21, 0;
	@%p14 bra 	$L__BB71_23;
	shl.b64 	%rd81, %rd21, 2;
	add.s64 	%rd82, %rd1, %rd81;
	atom.global.add.f32 	%f11, [%rd82+-4], %f1;
	ld.u64 	%rd22, [%rd97+64];
	setp.eq.s64 	%p15, %rd22, 0;
	@%p15 bra 	$L__BB71_23;
	shl.b64 	%rd83, %rd22, 2;
	add.s64 	%rd84, %rd1, %rd83;
	atom.global.add.f32 	%f12, [%rd84+-4], %f1;
	ld.u64 	%rd23, [%rd97+72];
	setp.eq.s64 	%p16, %rd23, 0;
	@%p16 bra 	$L__BB71_23;
	shl.b64 	%rd85, %rd23, 2;
	add.s64 	%rd86, %rd1, %rd85;
	atom.global.add.f32 	%f13, [%rd86+-4], %f1;
	ld.u64 	%rd24, [%rd97+80];
	setp.eq.s64 	%p17, %rd24, 0;
	@%p17 bra 	$L__BB71_23;
	shl.b64 	%rd87, %rd24, 2;
	add.s64 	%rd88, %rd1, %rd87;
	atom.global.add.f32 	%f14, [%rd88+-4], %f1;
	ld.u64 	%rd25, [%rd97+88];
	setp.eq.s64 	%p18, %rd25, 0;
	@%p18 bra 	$L__BB71_23;
	shl.b64 	%rd89, %rd25, 2;
	add.s64 	%rd90, %rd1, %rd89;
	atom.global.add.f32 	%f15, [%rd90+-4], %f1;
	ld.u64 	%rd26, [%rd97+96];
	setp.eq.s64 	%p19, %rd26, 0;
	@%p19 bra 	$L__BB71_23;
	shl.b64 	%rd91, %rd26, 2;
	add.s64 	%rd92, %rd1, %rd91;
	atom.global.add.f32 	%f16, [%rd92+-4], %f1;
	ld.u64 	%rd27, [%rd97+104];
	setp.eq.s64 	%p20, %rd27, 0;
	@%p20 bra 	$L__BB71_23;
	shl.b64 	%rd93, %rd27, 2;
	add.s64 	%rd94, %rd1, %rd93;
	atom.global.add.f32 	%f17, [%rd94+-4], %f1;
	ld.u64 	%rd28, [%rd97+112];
	setp.eq.s64 	%p21, %rd28, 0;
	@%p21 bra 	$L__BB71_23;
	shl.b64 	%rd95, %rd28, 2;
	add.s64 	%rd96, %rd1, %rd95;
	atom.global.add.f32 	%f18, [%rd96+-4], %f1;
$L__BB71_23:
	ret;

}
	// .globl	_Z22triangleCountingKernelP27vertex_dictionary_structuremPfPmS2_S2_
.visible .entry _Z22triangleCountingKernelP27vertex_dictionary_structuremPfPmS2_S2_(
	.param .u64 .ptr .align 1 _Z22triangleCountingKernelP27vertex_dictionary_structuremPfPmS2_S2__param_0,
	.param .u64 _Z22triangleCountingKernelP27vertex_dictionary_structuremPfPmS2_S2__param_1,
	.param .u64 .ptr .align 1 _Z22triangleCountingKernelP27vertex_dictionary_structuremPfPmS2_S2__param_2,
	.param .u64 .ptr .align 1 _Z22triangleCountingKernelP27vertex_dictionary_structuremPfPmS2_S2__param_3,
	.param .u64 .ptr .align 1 _Z22triangleCountingKernelP27vertex_dictionary_structuremPfPmS2_S2__param_4,
	.param .u64 .ptr .align 1 _Z22triangleCountingKernelP27vertex_dictionary_structuremPfPmS2_S2__param_5
)
{
	.reg .pred 	%p<12>;
	.reg .b32 	%r<5>;
	.reg .b32 	%f<5>;
	.reg .b64 	%rd<50>;

	ld.param.u64 	%rd23, [_Z22triangleCountingKernelP27vertex_dictionary_structuremPfPmS2_S2__param_1];
	ld.param.u64 	%rd24, [_Z22triangleCountingKernelP27vertex_dictionary_structuremPfPmS2_S2__param_2];
	ld.param.u64 	%rd25, [_Z22triangleCountingKernelP27vertex_dictionary_structuremPfPmS2_S2__param_4];
	ld.param.u64 	%rd26, [_Z22triangleCountingKernelP27vertex_dictionary_structuremPfPmS2_S2__param_5];
	cvta.to.global.u64 	%rd1, %rd24;
	cvta.to.global.u64 	%rd2, %rd26;
	cvta.to.global.u64 	%rd3, %rd25;
	mov.u32 	%r1, %ctaid.x;
	mov.u32 	%r2, %ntid.x;
	mov.u32 	%r3, %tid.x;
	mad.lo.s32 	%r4, %r1, %r2, %r3;
	cvt.u64.u32 	%rd4, %r4;
	setp.le.u64 	%p1, %rd23, %rd4;
	@%p1 bra 	$L__BB72_13;
	shl.b64 	%rd27, %rd4, 3;
	add.s64 	%rd28, %rd3, %rd27;
	ld.global.u64 	%rd46, [%rd28];
	ld.global.u64 	%rd6, [%rd28+8];
	setp.ge.u64 	%p2, %rd46, %rd6;
	@%p2 bra 	$L__BB72_13;
	shl.b64 	%rd29, %rd4, 2;
	add.s64 	%rd7, %rd1, %rd29;
$L__BB72_3:
	shl.b64 	%rd30, %rd46, 3;
	add.s64 	%rd9, %rd2, %rd30;
	ld.global.u64 	%rd31, [%rd9];
	add.s64 	%rd32, %rd31, -1;
	setp.le.u64 	%p3, %rd32, %rd4;
	add.s64 	%rd46, %rd46, 1;
	setp.ge.u64 	%p4, %rd46, %rd6;
	or.pred  	%p5, %p3, %p4;
	@%p5 bra 	$L__BB72_12;
	mov.u64 	%rd47, %rd46;
$L__BB72_5:
	shl.b64 	%rd33, %rd47, 3;
	add.s64 	%rd12, %rd2, %rd33;
	ld.global.u64 	%rd13, [%rd12];
	add.s64 	%rd34, %rd13, -1;
	ld.global.u64 	%rd14, [%rd9];
	add.s64 	%rd35, %rd14, -1;
	setp.le.u64 	%p6, %rd34, %rd35;
	@%p6 bra 	$L__BB72_11;
	shl.b64 	%rd36, %rd14, 3;
	add.s64 	%rd37, %rd3, %rd36;
	ld.global.u64 	%rd49, [%rd37+-8];
	ld.global.u64 	%rd16, [%rd37];
	setp.ge.u64 	%p7, %rd49, %rd16;
	@%p7 bra 	$L__BB72_11;
	shl.b64 	%rd38, %rd49, 3;
	add.s64 	%rd48, %rd2, %rd38;
	bra.uni 	$L__BB72_9;
$L__BB72_8:
	add.s64 	%rd49, %rd49, 1;
	add.s64 	%rd48, %rd48, 8;
	setp.ge.u64 	%p9, %rd49, %rd16;
	@%p9 bra 	$L__BB72_11;
$L__BB72_9:
	ld.global.u64 	%rd39, [%rd48];
	setp.ne.s64 	%p8, %rd39, %rd13;
	@%p8 bra 	$L__BB72_8;
	atom.global.add.f32 	%f1, [total_triangles], 0f3F800000;
	atom.global.add.f32 	%f2, [%rd7], 0f3F800000;
	ld.global.u64 	%rd40, [%rd9];
	shl.b64 	%rd41, %rd40, 2;
	add.s64 	%rd42, %rd1, %rd41;
	atom.global.add.f32 	%f3, [%rd42+-4], 0f3F800000;
	ld.global.u64 	%rd43, [%rd12];
	shl.b64 	%rd44, %rd43, 2;
	add.s64 	%rd45, %rd1, %rd44;
	atom.global.add.f32 	%f4, [%rd45+-4], 0f3F800000;
$L__BB72_11:
	add.s64 	%rd47, %rd47, 1;
	setp.lt.u64 	%p10, %rd47, %rd6;
	@%p10 bra 	$L__BB72_5;
$L__BB72_12:
	setp.lt.u64 	%p11, %rd46, %rd6;
	@%p11 bra 	$L__BB72_3;
$L__BB72_13:
	ret;

}
	// .globl	_Z26triangle_counting_kernel_1P27vertex_dictionary_structuremmPmS1_S1_S1_S1_S1_S1_
.visible .entry _Z26triangle_counting_kernel_1P27vertex_dictionary_structuremmPmS1_S1_S1_S1_S1_S1_(
	.param .u64 .ptr .align 1 _Z26triangle_counting_kernel_1P27vertex_dictionary_structuremmPmS1_S1_S1_S1_S1_S1__param_0,
	.param .u64 _Z26triangle_counting_kernel_1P27vertex_dictionary_structuremmPmS1_S1_S1_S1_S1_S1__param_1,
	.param .u64 _Z26triangle_counting_kernel_1P27vertex_dictionary_structuremmPmS1_S1_S1_S1_S1_S1__param_2,
	.param .u64 .ptr .align 1 _Z26triangle_counting_kernel_1P27vertex_dictionary_structuremmPmS1_S1_S1_S1_S1_S1__param_3,
	.param .u64 .ptr .align 1 _Z26triangle_counting_kernel_1P27vertex_dictionary_structuremmPmS1_S1_S1_S1_S1_S1__param_4,
	.param .u64 .ptr .align 1 _Z26triangle_counting_kernel_1P27vertex_dictionary_structuremmPmS1_S1_S1_S1_S1_S1__param_5,
	.param .u64 .ptr .align 1 _Z26triangle_counting_kernel_1P27vertex_dictionary_structuremmPmS1_S1_S1_S1_S1_S1__param_6,
	.param .u64 .ptr .align 1 _Z26triangle_counting_kernel_1P27vertex_dictionary_structuremmPmS1_S1_S1_S1_S1_S1__param_7,
	.param .u64 .ptr .align 1 _Z26triangle_counting_kernel_1P27vertex_dictionary_structuremmPmS1_S1_S1_S1_S1_S1__param_8,
	.param .u64 .ptr .align 1 _Z26triangle_counting_kernel_1P27vertex_dictionary_structuremmPmS1_S1_S1_S1_S1_S1__param_9
)
{
	.reg .pred 	%p<12>;
	.reg .b32 	%r<5>;
	.reg .b64 	%rd<115>;

	ld.param.u64 	%rd52, [_Z26triangle_counting_kernel_1P27vertex_dictionary_structuremmPmS1_S1_S1_S1_S1_S1__param_0];
	ld.param.u64 	%rd55, [_Z26triangle_counting_kernel_1P27vertex_dictionary_structuremmPmS1_S1_S1_S1_S1_S1__param_1];
	ld.param.u64 	%rd53, [_Z26triangle_counting_kernel_1P27vertex_dictionary_structuremmPmS1_S1_S1_S1_S1_S1__param_4];
	ld.param.u64 	%rd56, [_Z26triangle_counting_kernel_1P27vertex_dictionary_structuremmPmS1_S1_S1_S1_S1_S1__param_6];
	ld.param.u64 	%rd54, [_Z26triangle_counting_kernel_1P27vertex_dictionary_structuremmPmS1_S1_S1_S1_S1_S1__param_7];
	ld.param.u64 	%rd57, [_Z26triangle_counting_kernel_1P27vertex_dictionary_structuremmPmS1_S1_S1_S1_S1_S1__param_8];
	ld.param.u64 	%rd58, [_Z26triangle_counting_kernel_1P27vertex_dictionary_structuremmPmS1_S1_S1_S1_S1_S1__param_9];
	cvta.to.global.u64 	%rd1, %rd58;
	cvta.to.global.u64 	%rd2, %rd57;
	cvta.to.global.u64 	%rd3, %rd56;
	mov.u32 	%r1, %ctaid.x;
	mov.u32 	%r2, %ntid.x;
	mov.u32 	%r3, %tid.x;
	mad.lo.s32 	%r4, %r1, %r2, %r3;
	cvt.u64.u32 	%rd4, %r4;
	shl.b64 	%rd59, %rd55, 3;
	add.s64 	%rd60, %rd3, %rd59;
	ld.global.u64 	%rd61, [%rd60];
	setp.le.u64 	%p1, %rd61, %rd4;
	@%p1 bra 	$L__BB73_10;
	cvta.to.global.u64 	%rd62, %rd53;
	cvta.to.global.u64 	%rd63, %rd54;
	shl.b64 	%rd64, %rd4, 3;
	add.s64 	%rd65, %rd63, %rd64;
	ld.global.u64 	%rd5, [%rd65];
	shl.b64 	%rd66, %rd5, 3;
	add.s64 	%rd67, %rd3, %rd66;
	ld.global.u64 	%rd6, [%rd67];
	sub.s64 	%rd7, %rd4, %rd6;
	add.s64 	%rd68, %rd62, %rd66;
	ld.global.u64 	%rd8, [%rd68];
	mad.lo.s64 	%rd109, %rd7, 15, %rd8;
	add.s64 	%rd69, %rd109, 15;
	ld.global.u64 	%rd70, [%rd68+8];
	min.u64 	%rd10, %rd69, %rd70;
	setp.ge.u64 	%p2, %rd109, %rd10;
	@%p2 bra 	$L__BB73_10;
	cvta.to.global.u64 	%rd71, %rd52;
	add.s64 	%rd73, %rd71, %rd66;
	ld.global.u64 	%rd74, [%rd73+8];
	cvta.to.global.u64 	%rd75, %rd74;
	ld.global.u64 	%rd11, [%rd75+32];
	setp.eq.s64 	%p3, %rd11, 0;
	@%p3 bra 	$L__BB73_10;
	shl.b64 	%rd76, %rd7, 3;
	mov.u64 	%rd77, bit_string_lookup;
	add.s64 	%rd78, %rd77, %rd76;
	ld.global.u64 	%rd102, [%rd78];
	cvta.to.global.u64 	%rd101, %rd11;
	setp.eq.s64 	%p4, %rd102, 0;
	@%p4 bra 	$L__BB73_4;
	bra.uni 	$L__BB73_11;
$L__BB73_4:
	mul.lo.s64 	%rd82, %rd6, 15;
	add.s64 	%rd83, %rd10, %rd82;
	add.s64 	%rd84, %rd109, %rd82;
	sub.s64 	%rd15, %rd83, %rd84;
	and.b64  	%rd16, %rd15, 3;
	sub.s64 	%rd85, %rd8, %rd83;
	mad.lo.s64 	%rd86, %rd4, 15, %rd85;
	setp.gt.u64 	%p8, %rd86, -4;
	mov.b64 	%rd110, 0;
	@%p8 bra 	$L__BB73_7;
	and.b64  	%rd110, %rd15, -4;
	add.s64 	%rd108, %rd101, 16;
	shl.b64 	%rd87, %rd109, 3;
	add.s64 	%rd88, %rd87, 16;
	add.s64 	%rd105, %rd2, %rd88;
	add.s64 	%rd104, %rd1, %rd88;
	mov.u64 	%rd107, %rd110;
$L__BB73_6:
	ld.global.u64 	%rd89, [%rd108+-16];
	add.s64 	%rd90, %rd89, -1;
	st.global.u64 	[%rd105+-16], %rd90;
	st.global.u64 	[%rd104+-16], %rd5;
	ld.global.u64 	%rd91, [%rd108+-8];
	add.s64 	%rd92, %rd91, -1;
	st.global.u64 	[%rd105+-8], %rd92;
	st.global.u64 	[%rd104+-8], %rd5;
	ld.global.u64 	%rd93, [%rd108];
	add.s64 	%rd94, %rd93, -1;
	st.global.u64 	[%rd105], %rd94;
	st.global.u64 	[%rd104], %rd5;
	ld.global.u64 	%rd95, [%rd108+8];
	add.s64 	%rd96, %rd95, -1;
	st.global.u64 	[%rd105+8], %rd96;
	st.global.u64 	[%rd104+8], %rd5;
	add.s64 	%rd108, %rd108, 32;
	add.s64 	%rd107, %rd107, -4;
	add.s64 	%rd109, %rd109, 4;
	add.s64 	%rd105, %rd105, 32;
	add.s64 	%rd104, %rd104, 32;
	setp.ne.s64 	%p9, %rd107, 0;
	@%p9 bra 	$L__BB73_6;
$L__BB73_7:
	setp.eq.s64 	%p10, %rd16, 0;
	@%p10 bra 	$L__BB73_10;
	shl.b64 	%rd97, %rd109, 3;
	add.s64 	%rd114, %rd1, %rd97;
	add.s64 	%rd113, %rd2, %rd97;
	shl.b64 	%rd98, %rd110, 3;
	add.s64 	%rd112, %rd101, %rd98;
	neg.s64 	%rd111, %rd16;
$L__BB73_9:
	.pragma "nounroll";
	ld.global.u64 	%rd99, [%rd112];
	add.s64 	%rd100, %rd99, -1;
	st.global.u64 	[%rd113], %rd100;
	st.global.u64 	[%rd114], %rd5;
	add.s64 	%rd114, %rd114, 8;
	add.s64 	%rd113, %rd113, 8;
	add.s64 	%rd112, %rd112, 8;
	add.s64 	%rd111, %rd111, 1;
	setp.ne.s64 	%p11, %rd111, 0;
	@%p11 bra 	$L__BB73_9;
$L__BB73_10:
	ret;
$L__BB73_11:
	and.b64  	%rd79, %rd102, 1;
	setp.eq.b64 	%p5, %rd79, 1;
	not.pred 	%p6, %p5;
	@%p6 bra 	$L__BB73_13;
	ld.global.u64 	%rd103, [%rd101+128];
	bra.uni 	$L__BB73_14;
$L__BB73_13:
	ld.global.u64 	%rd103, [%rd101+136];
$L__BB73_14:
	mul.hi.u64 	%rd80, %rd102, -3689348814741910323;
	shr.u64 	%rd26, %rd80, 3;
	cvta.to.global.u64 	%rd101, %rd103;
	setp.lt.u64 	%p7, %rd102, 10;
	mov.u64 	%rd102, %rd26;
	@%p7 bra 	$L__BB73_4;
	bra.uni 	$L__BB73_11;

}
	// .globl	_Z26triangle_counting_kernel_2P27vertex_dictionary_structuremmPmS1_S1_S1_S1_S1_PfS1_
.visible .entry _Z26triangle_counting_kernel_2P27vertex_dictionary_structuremmPmS1_S1_S1_S1_S1_PfS1_(
	.param .u64 .ptr .align 1 _Z26triangle_counting_kernel_2P27vertex_dictionary_structuremmPmS1_S1_S1_S1_S1_PfS1__param_0,
	.param .u64 _Z26triangle_counting_kernel_2P27vertex_dictionary_structuremmPmS1_S1_S1_S1_S1_PfS1__param_1,
	.param .u64 _Z26triangle_counting_kernel_2P27vertex_dictionary_structuremmPmS1_S1_S1_S1_S1_PfS1__param_2,
	.param .u64 .ptr .align 1 _Z26triangle_counting_kernel_2P27vertex_dictionary_structuremmPmS1_S1_S1_S1_S1_PfS1__param_3,
	.param .u64 .ptr .align 1 _Z26triangle_counting_kernel_2P27vertex_dictionary_structuremmPmS1_S1_S1_S1_S1_PfS1__param_4,
	.param .u64 .ptr .align 1 _Z26triangle_counting_kernel_2P27vertex_dictionary_structuremmPmS1_S1_S1_S1_S1_PfS1__param_5,
	.param .u64 .ptr .align 1 _Z26triangle_counting_kernel_2P27vertex_dictionary_structuremmPmS1_S1_S1_S1_S1_PfS1__param_6,
	.param .u64 .ptr .align 1 _Z26triangle_counting_kernel_2P27vertex_dictionary_structuremmPmS1_S1_S1_S1_S1_PfS1__param_7,
	.param .u64 .ptr .align 1 _Z26triangle_counting_kernel_2P27vertex_dictionary_structuremmPmS1_S1_S1_S1_S1_PfS1__param_8,
	.param .u64 .ptr .align 1 _Z26triangle_counting_kernel_2P27vertex_dictionary_structuremmPmS1_S1_S1_S1_S1_PfS1__param_9,
	.param .u64 .ptr .align 1 _Z26triangle_counting_kernel_2P27vertex_dictionary_structuremmPmS1_S1_S1_S1_S1_PfS1__param_10
)
{
	.reg .pred 	%p<45>;
	.reg .b16 	%rs<17>;
	.reg .b32 	%r<5>;
	.reg .b32 	%f<94>;
	.reg .b64 	%rd<167>;

	ld.param.u64 	%rd68, [_Z26triangle_counting_kernel_2P27vertex_dictionary_structuremmPmS1_S1_S1_S1_S1_PfS1__param_2];
	ld.param.u64 	%rd66, [_Z26triangle_counting_kernel_2P27vertex_dictionary_structuremmPmS1_S1_S1_S1_S1_PfS1__param_4];
	ld.param.u64 	%rd69, [_Z26triangle_counting_kernel_2P27vertex_dictionary_structuremmPmS1_S1_S1_S1_S1_PfS1__param_8];
	ld.param.u64 	%rd70, [_Z26triangle_counting_kernel_2P27vertex_dictionary_structuremmPmS1_S1_S1_S1_S1_PfS1__param_9];
	ld.param.u64 	%rd67, [_Z26triangle_counting_kernel_2P27vertex_dictionary_structuremmPmS1_S1_S1_S1_S1_PfS1__param_10];
	cvta.to.global.u64 	%rd1, %rd70;
	cvta.to.global.u64 	%rd2, %rd69;
	mov.u32 	%r1, %ctaid.x;
	mov.u32 	%r2, %ntid.x;
	mov.u32 	%r3, %tid.x;
	mad.lo.s32 	%r4, %r1, %r2, %r3;
	cvt.u64.u32 	%rd3, %r4;
	setp.le.u64 	%p1, %rd68, %rd3;
	@%p1 bra 	$L__BB74_79;
	cvta.to.global.u64 	%rd71, %rd67;
	cvta.to.global.u64 	%rd72, %rd66;
	shl.b64 	%rd73, %rd3, 3;
	add.s64 	%rd74, %rd71, %rd73;
	ld.global.u64 	%rd4, [%rd74];
	shl.b64 	%rd75, %rd4, 3;
	add.s64 	%rd76, %rd72, %rd75;
	ld.global.u64 	%rd5, [%rd76];
	ld.global.u64 	%rd6, [%rd76+8];
	add.s64 	%rd77, %rd2, %rd75;
	ld.global.u64 	%rd7, [%rd77];
	setp.ge.u64 	%p2, %rd5, %rd6;
	@%p2 bra 	$L__BB74_79;
	shl.b64 	%rd79, %rd4, 2;
	add.s64 	%rd8, %rd1, %rd79;
	cvt.u16.u64 	%rs1, %rd6;
	cvt.u16.u64 	%rs2, %rd5;
	add.s64 	%rd9, %rd2, 64;
	mov.b64 	%rd159, 0;
	mov.b16 	%rs15, 0;
	mov.u16 	%rs16, %rs15;
	mov.u64 	%rd160, %rd5;
$L__BB74_3:
	add.s64 	%rd80, %rd5, %rd159;
	sub.s64 	%rd12, %rd6, %rd80;
	shl.b64 	%rd81, %rd160, 3;
	add.s64 	%rd82, %rd2, %rd81;
	ld.global.u64 	%rd13, [%rd82];
	setp.ge.u64 	%p3, %rd13, %rd7;
	@%p3 bra 	$L__BB74_78;
	shl.b64 	%rd83, %rd13, 2;
	add.s64 	%rd14, %rd1, %rd83;
	sub.s64 	%rd84, %rd5, %rd6;
	add.s64 	%rd85, %rd84, %rd159;
	setp.gt.u64 	%p4, %rd85, -16;
	mov.u64 	%rd164, %rd160;
	@%p4 bra 	$L__BB74_39;
	and.b64  	%rd162, %rd12, -16;
	shl.b64 	%rd86, %rd160, 3;
	add.s64 	%rd161, %rd9, %rd86;
	mov.u64 	%rd164, %rd160;
$L__BB74_6:
	.pragma "nounroll";
	ld.global.u64 	%rd20, [%rd161+-64];
	setp.le.u64 	%p5, %rd20, %rd7;
	@%p5 bra 	$L__BB74_8;
	atom.global.add.f32 	%f1, [%rd8], 0f3F800000;
	atom.global.add.f32 	%f2, [%rd14], 0f3F800000;
	shl.b64 	%rd87, %rd20, 2;
	add.s64 	%rd88, %rd1, %rd87;
	atom.global.add.f32 	%f3, [%rd88], 0f3F800000;
$L__BB74_8:
	ld.global.u64 	%rd21, [%rd161+-56];
	setp.le.u64 	%p6, %rd21, %rd7;
	@%p6 bra 	$L__BB74_10;
	atom.global.add.f32 	%f4, [%rd8], 0f3F800000;
	atom.global.add.f32 	%f5, [%rd14], 0f3F800000;
	shl.b64 	%rd89, %rd21, 2;
	add.s64 	%rd90, %rd1, %rd89;
	atom.global.add.f32 	%f6, [%rd90], 0f3F800000;
$L__BB74_10:
	ld.global.u64 	%rd22, [%rd161+-48];
	setp.le.u64 	%p7, %rd22, %rd7;
	@%p7 bra 	$L__BB74_12;
	atom.global.add.f32 	%f7, [%rd8], 0f3F800000;
	atom.global.add.f32 	%f8, [%rd14], 0f3F800000;
	shl.b64 	%rd91, %rd22, 2;
	add.s64 	%rd92, %rd1, %rd91;
	atom.global.add.f32 	%f9, [%rd92], 0f3F800000;
$L__BB74_12:
	ld.global.u64 	%rd23, [%rd161+-40];
	setp.le.u64 	%p8, %rd23, %rd7;
	@%p8 bra 	$L__BB74_14;
	atom.global.add.f32 	%f10, [%rd8], 0f3F800000;
	atom.global.add.f32 	%f11, [%rd14], 0f3F800000;
	shl.b64 	%rd93, %rd23, 2;
	add.s64 	%rd94, %rd1, %rd93;
	atom.global.add.f32 	%f12, [%rd94], 0f3F800000;
$L__BB74_14:
	ld.global.u64 	%rd24, [%rd161+-32];
	setp.le.u64 	%p9, %rd24, %rd7;
	@%p9 bra 	$L__BB74_16;
	atom.global.add.f32 	%f13, [%rd8], 0f3F800000;
	atom.global.add.f32 	%f14, [%rd14], 0f3F800000;
	shl.b64 	%rd95, %rd24, 2;
	add.s64 	%rd96, %rd1, %rd95;
	atom.global.add.f32 	%f15, [%rd96], 0f3F800000;
$L__BB74_16:
	ld.global.u64 	%rd25, [%rd161+-24];
	setp.le.u64 	%p10, %rd25, %rd7;
	@%p10 bra 	$L__BB74_18;
	atom.global.add.f32 	%f16, [%rd8], 0f3F800000;
	atom.global.add.f32 	%f17, [%rd14], 0f3F800000;
	shl.b64 	%rd97, %rd25, 2;
	add.s64 	%rd98, %rd1, %rd97;
	atom.global.add.f32 	%f18, [%rd98], 0f3F800000;
$L__BB74_18:
	ld.global.u64 	%rd26, [%rd161+-16];
	setp.le.u64 	%p11, %rd26, %rd7;
	@%p11 bra 	$L__BB74_20;
	atom.global.add.f32 	%f19, [%rd8], 0f3F800000;
	atom.global.add.f32 	%f20, [%rd14], 0f3F800000;
	shl.b64 	%rd99, %rd26, 2;
	add.s64 	%rd100, %rd1, %rd99;
	atom.global.add.f32 	%f21, [%rd100], 0f3F800000;
$L__BB74_20:
	ld.global.u64 	%rd27, [%rd161+-8];
	setp.le.u64 	%p12, %rd27, %rd7;
	@%p12 bra 	$L__BB74_22;
	atom.global.add.f32 	%f22, [%rd8], 0f3F800000;
	atom.global.add.f32 	%f23, [%rd14], 0f3F800000;
	shl.b64 	%rd101, %rd27, 2;
	add.s64 	%rd102, %rd1, %rd101;
	atom.global.add.f32 	%f24, [%rd102], 0f3F800000;
$L__BB74_22:
	ld.global.u64 	%rd28, [%rd161];
	setp.le.u64 	%p13, %rd28, %rd7;
	@%p13 bra 	$L__BB74_24;
	atom.global.add.f32 	%f25, [%rd8], 0f3F800000;
	atom.global.add.f32 	%f26, [%rd14], 0f3F800000;
	shl.b64 	%rd103, %rd28, 2;
	add.s64 	%rd104, %rd1, %rd103;
	atom.global.add.f32 	%f27, [%rd104], 0f3F800000;
$L__BB74_24:
	ld.global.u64 	%rd29, [%rd161+8];
	setp.le.u64 	%p14, %rd29, %rd7;
	@%p14 bra 	$L__BB74_26;
	atom.global.add.f32 	%f28, [%rd8], 0f3F800000;
	atom.global.add.f32 	%f29, [%rd14], 0f3F800000;
	shl.b64 	%rd105, %rd29, 2;
	add.s64 	%rd106, %rd1, %rd105;
	atom.global.add.f32 	%f30, [%rd106], 0f3F800000;
$L__BB74_26:
	ld.global.u64 	%rd30, [%rd161+16];
	setp.le.u64 	%p15, %rd30, %rd7;
	@%p15 bra 	$L__BB74_28;
	atom.global.add.f32 	%f31, [%rd8], 0f3F800000;
	atom.global.add.f32 	%f32, [%rd14], 0f3F800000;
	shl.b64 	%rd107, %rd30, 2;
	add.s64 	%rd108, %rd1, %rd107;
	atom.global.add.f32 	%f33, [%rd108], 0f3F800000;
$L__BB74_28:
	ld.global.u64 	%rd31, [%rd161+24];
	setp.le.u64 	%p16, %rd31, %rd7;
	@%p16 bra 	$L__BB74_30;
	atom.global.add.f32 	%f34, [%rd8], 0f3F800000;
	atom.global.add.f32 	%f35, [%rd14], 0f3F800000;
	shl.b64 	%rd109, %rd31, 2;
	add.s64 	%rd110, %rd1, %rd109;
	atom.global.add.f32 	%f36, [%rd110], 0f3F800000;
$L__BB74_30:
	ld.global.u64 	%rd32, [%rd161+32];
	setp.le.u64 	%p17, %rd32, %rd7;
	@%p17 bra 	$L__BB74_32;
	atom.global.add.f32 	%f37, [%rd8], 0f3F800000;
	atom.global.add.f32 	%f38, [%rd14], 0f3F800000;
	shl.b64 	%rd111, %rd32, 2;
	add.s64 	%rd112, %rd1, %rd111;
	atom.global.add.f32 	%f39, [%rd112], 0f3F800000;
$L__BB74_32:
	ld.global.u64 	%rd33, [%rd161+40];
	setp.le.u64 	%p18, %rd33, %rd7;
	@%p18 bra 	$L__BB74_34;
	atom.global.add.f32 	%f40, [%rd8], 0f3F800000;
	atom.global.add.f32 	%f41, [%rd14], 0f3F800000;
	shl.b64 	%rd113, %rd33, 2;
	add.s64 	%rd114, %rd1, %rd113;
	atom.global.add.f32 	%f42, [%rd114], 0f3F800000;
$L__BB74_34:
	ld.global.u64 	%rd34, [%rd161+48];
	setp.le.u64 	%p19, %rd34, %rd7;
	@%p19 bra 	$L__BB74_36;
	atom.global.add.f32 	%f43, [%rd8], 0f3F800000;
	atom.global.add.f32 	%f44, [%rd14], 0f3F800000;
	shl.b64 	%rd115, %rd34, 2;
	add.s64 	%rd116, %rd1, %rd115;
	atom.global.add.f32 	%f45, [%rd116], 0f3F800000;
$L__BB74_36:
	ld.global.u64 	%rd35, [%rd161+56];
	setp.le.u64 	%p20, %rd35, %rd7;
	@%p20 bra 	$L__BB74_38;
	atom.global.add.f32 	%f46, [%rd8], 0f3F800000;
	atom.global.add.f32 	%f47, [%rd14], 0f3F800000;
	shl.b64 	%rd117, %rd35, 2;
	add.s64 	%rd118, %rd1, %rd117;
	atom.global.add.f32 	%f48, [%rd118], 0f3F800000;
$L__BB74_38:
	add.s64 	%rd164, %rd164, 16;
	add.s64 	%rd162, %rd162, -16;
	add.s64 	%rd161, %rd161, 128;
	setp.ne.s64 	%p21, %rd162, 0;
	@%p21 bra 	$L__BB74_6;
$L__BB74_39:
	and.b64  	%rd119, %rd12, 15;
	setp.eq.s64 	%p22, %rd119, 0;
	@%p22 bra 	$L__BB74_78;
	add.s16 	%rs11, %rs16, %rs2;
	sub.s16 	%rs12, %rs1, %rs11;
	cvt.u64.u16 	%rd120, %rs12;
	and.b64  	%rd40, %rd120, 15;
	add.s64 	%rd121, %rd40, -1;
	setp.lt.u64 	%p23, %rd121, 7;
	@%p23 bra 	$L__BB74_58;
	shl.b64 	%rd122, %rd164, 3;
	add.s64 	%rd41, %rd2, %rd122;
	ld.global.u64 	%rd42, [%rd41];
	setp.le.u64 	%p24, %rd42, %rd7;
	@%p24 bra 	$L__BB74_43;
	atom.global.add.f32 	%f49, [%rd8], 0f3F800000;
	atom.global.add.f32 	%f50, [%rd14], 0f3F800000;
	shl.b64 	%rd123, %rd42, 2;
	add.s64 	%rd124, %rd1, %rd123;
	atom.global.add.f32 	%f51, [%rd124], 0f3F800000;
$L__BB74_43:
	ld.global.u64 	%rd43, [%rd41+8];
	setp.le.u64 	%p25, %rd43, %rd7;
	@%p25 bra 	$L__BB74_45;
	atom.global.add.f32 	%f52, [%rd8], 0f3F800000;
	atom.global.add.f32 	%f53, [%rd14], 0f3F800000;
	shl.b64 	%rd125, %rd43, 2;
	add.s64 	%rd126, %rd1, %rd125;
	atom.global.add.f32 	%f54, [%rd126], 0f3F800000;
$L__BB74_45:
	ld.global.u64 	%rd44, [%rd41+16];
	setp.le.u64 	%p26, %rd44, %rd7;
	@%p26 bra 	$L__BB74_47;
	atom.global.add.f32 	%f55, [%rd8], 0f3F800000;
	atom.global.add.f32 	%f56, [%rd14], 0f3F800000;
	shl.b64 	%rd127, %rd44, 2;
	add.s64 	%rd128, %rd1, %rd127;
	atom.global.add.f32 	%f57, [%rd128], 0f3F800000;
$L__BB74_47:
	ld.global.u64 	%rd45, [%rd41+24];
	setp.le.u64 	%p27, %rd45, %rd7;
	@%p27 bra 	$L__BB74_49;
	atom.global.add.f32 	%f58, [%rd8], 0f3F800000;
	atom.global.add.f32 	%f59, [%rd14], 0f3F800000;
	shl.b64 	%rd129, %rd45, 2;
	add.s64 	%rd130, %rd1, %rd129;
	atom.global.add.f32 	%f60, [%rd130], 0f3F800000;
$L__BB74_49:
	ld.global.u64 	%rd46, [%rd41+32];
	setp.le.u64 	%p28, %rd46, %rd7;
	@%p28 bra 	$L__BB74_51;
	atom.global.add.f32 	%f61, [%rd8], 0f3F800000;
	atom.global.add.f32 	%f62, [%rd14], 0f3F800000;
	shl.b64 	%rd131, %rd46, 2;
	add.s64 	%rd132, %rd1, %rd131;
	atom.global.add.f32 	%f63, [%rd132], 0f3F800000;
$L__BB74_51:
	ld.global.u64 	%rd47, [%rd41+40];
	setp.le.u64 	%p29, %rd47, %rd7;
	@%p29 bra 	$L__BB74_53;
	atom.global.add.f32 	%f64, [%rd8], 0f3F800000;
	atom.global.add.f32 	%f65, [%rd14], 0f3F800000;
	shl.b64 	%rd133, %rd47, 2;
	add.s64 	%rd134, %rd1, %rd133;
	atom.global.add.f32 	%f66, [%rd134], 0f3F800000;
$L__BB74_53:
	ld.global.u64 	%rd48, [%rd41+48];
	setp.le.u64 	%p30, %rd48, %rd7;
	@%p30 bra 	$L__BB74_55;
	atom.global.add.f32 	%f67, [%rd8], 0f3F800000;
	atom.global.add.f32 	%f68, [%rd14], 0f3F800000;
	shl.b64 	%rd135, %rd48, 2;
	add.s64 	%rd136, %rd1, %rd135;
	atom.global.add.f32 	%f69, [%rd136], 0f3F800000;
$L__BB74_55:
	ld.global.u64 	%rd49, [%rd41+56];
	setp.le.u64 	%p31, %rd49, %rd7;
	@%p31 bra 	$L__BB74_57;
	atom.global.add.f32 	%f70, [%rd8], 0f3F800000;
	atom.global.add.f32 	%f71, [%rd14], 0f3F800000;
	shl.b64 	%rd137, %rd49, 2;
	add.s64 	%rd138, %rd1, %rd137;
	atom.global.add.f32 	%f72, [%rd138], 0f3F800000;
$L__BB74_57:
	add.s64 	%rd164, %rd164, 8;
$L__BB74_58:
	and.b64  	%rd139, %rd40, 7;
	setp.eq.s64 	%p32, %rd139, 0;
	@%p32 bra 	$L__BB74_78;
	add.s16 	%rs13, %rs15, %rs2;
	sub.s16 	%rs14, %rs1, %rs13;
	cvt.u64.u16 	%rd140, %rs14;
	and.b64  	%rd141, %rd140, 7;
	and.b64  	%rd52, %rd140, 3;
	add.s64 	%rd142, %rd141, -1;
	setp.lt.u64 	%p33, %rd142, 3;
	@%p33 bra 	$L__BB74_69;
	shl.b64 	%rd143, %rd164, 3;
	add.s64 	%rd53, %rd2, %rd143;
	ld.global.u64 	%rd54, [%rd53];
	setp.le.u64 	%p34, %rd54, %rd7;
	@%p34 bra 	$L__BB74_62;
	atom.global.add.f32 	%f73, [%rd8], 0f3F800000;
	atom.global.add.f32 	%f74, [%rd14], 0f3F800000;
	shl.b64 	%rd144, %rd54, 2;
	add.s64 	%rd145, %rd1, %rd144;
	atom.global.add.f32 	%f75, [%rd145], 0f3F800000;
$L__BB74_62:
	ld.global.u64 	%rd55, [%rd53+8];
	setp.le.u64 	%p35, %rd55, %rd7;
	@%p35 bra 	$L__BB74_64;
	atom.global.add.f32 	%f76, [%rd8], 0f3F800000;
	atom.global.add.f32 	%f77, [%rd14], 0f3F800000;
	shl.b64 	%rd146, %rd55, 2;
	add.s64 	%rd147, %rd1, %rd146;
	atom.global.add.f32 	%f78, [%rd147], 0f3F800000;
$L__BB74_64:
	ld.global.u64 	%rd56, [%rd53+16];
	setp.le.u64 	%p36, %rd56, %rd7;
	@%p36 bra 	$L__BB74_66;
	atom.global.add.f32 	%f79, [%rd8], 0f3F800000;
	atom.global.add.f32 	%f80, [%rd14], 0f3F800000;
	shl.b64 	%rd148, %rd56, 2;
	add.s64 	%rd149, %rd1, %rd148;
	atom.global.add.f32 	%f81, [%rd149], 0f3F800000;
$L__BB74_66:
	ld.global.u64 	%rd57, [%rd53+24];
	setp.le.u64 	%p37, %rd57, %rd7;
	@%p37 bra 	$L__BB74_68;
	atom.global.add.f32 	%f82, [%rd8], 0f3F800000;
	atom.global.add.f32 	%f83, [%rd14], 0f3F800000;
	shl.b64 	%rd150, %rd57, 2;
	add.s64 	%rd151, %rd1, %rd150;
	atom.global.add.f32 	%f84, [%rd151], 0f3F800000;
$L__BB74_68:
	add.s64 	%rd164, %rd164, 4;
$L__BB74_69:
	setp.eq.s64 	%p38, %rd52, 0;
	@%p38 bra 	$L__BB74_78;
	shl.b64 	%rd152, %rd164, 3;
	add.s64 	%rd60, %rd2, %rd152;
	ld.global.u64 	%rd61, [%rd60];
	setp.le.u64 	%p39, %rd61, %rd7;
	@%p39 bra 	$L__BB74_72;
	atom.global.add.f32 	%f85, [%rd8], 0f3F800000;
	atom.global.add.f32 	%f86, [%rd14], 0f3F800000;
	shl.b64 	%rd153, %rd61, 2;
	add.s64 	%rd154, %rd1, %rd153;
	atom.global.add.f32 	%f87, [%rd154], 0f3F800000;
$L__BB74_72:
	setp.eq.s64 	%p40, %rd52, 1;
	@%p40 bra 	$L__BB74_78;
	ld.global.u64 	%rd62, [%rd60+8];
	setp.le.u64 	%p41, %rd62, %rd7;
	@%p41 bra 	$L__BB74_75;
	atom.global.add.f32 	%f88, [%rd8], 0f3F800000;
	atom.global.add.f32 	%f89, [%rd14], 0f3F800000;
	shl.b64 	%rd155, %rd62, 2;
	add.s64 	%rd156, %rd1, %rd155;
	atom.global.add.f32 	%f90, [%rd156], 0f3F800000;
$L__BB74_75:
	setp.eq.s64 	%p42, %rd52, 2;
	@%p42 bra 	$L__BB74_78;
	ld.global.u64 	%rd63, [%rd60+16];
	setp.le.u64 	%p43, %rd63, %rd7;
	@%p43 bra 	$L__BB74_78;
	atom.global.add.f32 	%f91, [%rd8], 0f3F800000;
	atom.global.add.f32 	%f92, [%rd14], 0f3F800000;
	shl.b64 	%rd157, %rd63, 2;
	add.s64 	%rd158, %rd1, %rd157;
	atom.global.add.f32 	%f93, [%rd158], 0f3F800000;
$L__BB74_78:
	add.s64 	%rd160, %rd160, 1;
	setp.lt.u64 	%p44, %rd160, %rd6;
	add.s64 	%rd159, %rd159, 1;
	add.s16 	%rs16, %rs16, 1;
	add.s16 	%rs15, %rs15, 1;
	@%p44 bra 	$L__BB74_3;
$L__BB74_79:
	ret;

}
	// .globl	_Z27triangle_counting_kernel_VCP27vertex_dictionary_structuremPfPmS2_S2_
.visible .entry _Z27triangle_counting_kernel_VCP27vertex_dictionary_structuremPfPmS2_S2_(
	.param .u64 .ptr .align 1 _Z27triangle_counting_kernel_VCP27vertex_dictionary_structuremPfPmS2_S2__param_0,
	.param .u64 _Z27triangle_counting_kernel_VCP27vertex_dictionary_structuremPfPmS2_S2__param_1,
	.param .u64 .ptr .align 1 _Z27triangle_counting_kernel_VCP27vertex_dictionary_structuremPfPmS2_S2__param_2,
	.param .u64 .ptr .align 1 _Z27triangle_counting_kernel_VCP27vertex_dictionary_structuremPfPmS2_S2__param_3,
	.param .u64 .ptr .align 1 _Z27triangle_counting_kernel_VCP27vertex_dictionary_structuremPfPmS2_S2__param_4,
	.param .u64 .ptr .align 1 _Z27triangle_counting_kernel_VCP27vertex_dictionary_structuremPfPmS2_S2__param_5
)
{
	.reg .pred 	%p<27>;
	.reg .b32 	%r<13>;
	.reg .b32 	%f<9>;
	.reg .b64 	%rd<166>;

	ld.param.u64 	%rd69, [_Z27triangle_counting_kernel_VCP27vertex_dictionary_structuremPfPmS2_S2__param_1];
	ld.param.u64 	%rd68, [_Z27triangle_counting_kernel_VCP27vertex_dictionary_structuremPfPmS2_S2__param_4];
	ld.param.u64 	%rd70, [_Z27triangle_counting_kernel_VCP27vertex_dictionary_structuremPfPmS2_S2__param_5];
	cvta.to.global.u64 	%rd1, %rd70;
	cvta.to.global.u64 	%rd2, %rd68;
	mov.u32 	%r1, %ctaid.x;
	mov.u32 	%r2, %ntid.x;
	mov.u32 	%r3, %tid.x;
	mad.lo.s32 	%r4, %r1, %r2, %r3;
	cvt.u64.u32 	%rd3, %r4;
	setp.le.u64 	%p1, %rd69, %rd3;
	@%p1 bra 	$L__BB75_33;
	shl.b64 	%rd72, %rd3, 3;
	add.s64 	%rd4, %rd2, %rd72;
	ld.global.u64 	%rd5, [%rd4];
	ld.global.u64 	%rd6, [%rd4+8];
	sub.s64 	%rd7, %rd6, %rd5;
	setp.lt.s64 	%p2, %rd7, 0;
	mov.b64 	%rd150, 0;
	@%p2 bra 	$L__BB75_6;
	mov.b64 	%rd150, 0;
	mov.u64 	%rd148, %rd7;
$L__BB75_3:
	add.s64 	%rd74, %rd148, %rd150;
	shr.u64 	%rd10, %rd74, 1;
	add.s64 	%rd75, %rd10, %rd5;
	shl.b64 	%rd76, %rd75, 3;
	add.s64 	%rd77, %rd1, %rd76;
	ld.global.u64 	%rd78, [%rd77];
	add.s64 	%rd11, %rd78, -1;
	setp.ne.s64 	%p3, %rd11, %rd3;
	@%p3 bra 	$L__BB75_5;
	add.s64 	%rd150, %rd10, 1;
	bra.uni 	$L__BB75_6;
$L__BB75_5:
	setp.lt.u64 	%p4, %rd11, %rd3;
	add.s64 	%rd79, %rd10, 1;
	add.s64 	%rd80, %rd10, -1;
	selp.b64 	%rd150, %rd79, %rd150, %p4;
	selp.b64 	%rd148, %rd148, %rd80, %p4;
	setp.le.s64 	%p5, %rd150, %rd148;
	@%p5 bra 	$L__BB75_3;
$L__BB75_6:
	add.s64 	%rd151, %rd5, %rd150;
	setp.ge.u64 	%p6, %rd151, %rd6;
	@%p6 bra 	$L__BB75_33;
$L__BB75_7:
	ld.param.u64 	%rd147, [_Z27triangle_counting_kernel_VCP27vertex_dictionary_structuremPfPmS2_S2__param_4];
	shl.b64 	%rd81, %rd151, 3;
	add.s64 	%rd82, %rd1, %rd81;
	ld.global.u64 	%rd18, [%rd82];
	cvta.to.global.u64 	%rd83, %rd147;
	shl.b64 	%rd84, %rd18, 3;
	add.s64 	%rd19, %rd83, %rd84;
	ld.global.u64 	%rd161, [%rd19];
	ld.global.u64 	%rd21, [%rd19+-8];
	sub.s64 	%rd158, %rd161, %rd21;
	setp.gt.u64 	%p7, %rd7, %rd158;
	@%p7 bra 	$L__BB75_20;
	setp.lt.s64 	%p8, %rd7, 0;
	mov.b64 	%rd154, 0;
	@%p8 bra 	$L__BB75_13;
	mov.b64 	%rd154, 0;
	mov.u64 	%rd152, %rd7;
$L__BB75_10:
	add.s64 	%rd87, %rd152, %rd154;
	shr.u64 	%rd25, %rd87, 1;
	add.s64 	%rd88, %rd25, %rd5;
	shl.b64 	%rd89, %rd88, 3;
	add.s64 	%rd90, %rd1, %rd89;
	ld.global.u64 	%rd26, [%rd90];
	setp.ne.s64 	%p9, %rd26, %rd18;
	@%p9 bra 	$L__BB75_12;
	add.s64 	%rd154, %rd25, 1;
	bra.uni 	$L__BB75_13;
$L__BB75_12:
	add.s64 	%rd91, %rd26, -1;
	add.s64 	%rd92, %rd18, -1;
	setp.lt.u64 	%p10, %rd91, %rd92;
	add.s64 	%rd93, %rd25, 1;
	add.s64 	%rd94, %rd25, -1;
	selp.b64 	%rd154, %rd93, %rd154, %p10;
	selp.b64 	%rd152, %rd152, %rd94, %p10;
	setp.le.s64 	%p11, %rd154, %rd152;
	@%p11 bra 	$L__BB75_10;
$L__BB75_13:
	ld.global.u64 	%rd95, [%rd4];
	add.s64 	%rd155, %rd95, %rd154;
	setp.ge.u64 	%p12, %rd155, %rd6;
	@%p12 bra 	$L__BB75_32;
	ld.param.u64 	%rd143, [_Z27triangle_counting_kernel_VCP27vertex_dictionary_structuremPfPmS2_S2__param_2];
	cvta.to.global.u64 	%rd96, %rd143;
	shl.b64 	%rd97, %rd18, 2;
	add.s64 	%rd32, %rd96, %rd97;
$L__BB75_15:
	shl.b64 	%rd99, %rd155, 3;
	add.s64 	%rd100, %rd1, %rd99;
	ld.global.u64 	%rd34, [%rd100];
	ld.global.u64 	%rd35, [%rd19+-8];
	ld.global.u64 	%rd101, [%rd19];
	sub.s64 	%rd156, %rd101, %rd35;
	mov.b64 	%rd157, 0;
$L__BB75_16:
	add.s64 	%rd102, %rd156, %rd157;
	shr.u64 	%rd39, %rd102, 1;
	add.s64 	%rd103, %rd39, %rd35;
	shl.b64 	%rd104, %rd103, 3;
	add.s64 	%rd105, %rd1, %rd104;
	ld.global.u64 	%rd40, [%rd105];
	setp.eq.s64 	%p13, %rd40, %rd34;
	@%p13 bra 	$L__BB75_18;
	add.s64 	%rd106, %rd40, -1;
	add.s64 	%rd107, %rd34, -1;
	setp.lt.u64 	%p14, %rd106, %rd107;
	add.s64 	%rd108, %rd39, 1;
	add.s64 	%rd109, %rd39, -1;
	selp.b64 	%rd157, %rd108, %rd157, %p14;
	selp.b64 	%rd156, %rd156, %rd109, %p14;
	setp.gt.u64 	%p15, %rd157, %rd156;
	@%p15 bra 	$L__BB75_19;
	bra.uni 	$L__BB75_16;
$L__BB75_18:
	ld.param.u64 	%rd144, [_Z27triangle_counting_kernel_VCP27vertex_dictionary_structuremPfPmS2_S2__param_2];
	atom.global.add.f32 	%f1, [total_triangles], 0f3F800000;
	cvta.to.global.u64 	%rd110, %rd144;
	mul.wide.u32 	%rd111, %r4, 4;
	add.s64 	%rd112, %rd110, %rd111;
	atom.global.add.f32 	%f2, [%rd112], 0f3F800000;
	atom.global.add.f32 	%f3, [%rd32+-4], 0f3F800000;
	shl.b64 	%rd113, %rd34, 2;
	add.s64 	%rd114, %rd110, %rd113;
	atom.global.add.f32 	%f4, [%rd114+-4], 0f3F800000;
$L__BB75_19:
	add.s64 	%rd155, %rd155, 1;
	setp.lt.u64 	%p16, %rd155, %rd6;
	@%p16 bra 	$L__BB75_15;
	bra.uni 	$L__BB75_32;
$L__BB75_20:
	setp.lt.s64 	%p17, %rd158, 0;
	mov.b64 	%rd160, 0;
	@%p17 bra 	$L__BB75_25;
	mov.b64 	%rd160, 0;
$L__BB75_22:
	add.s64 	%rd117, %rd158, %rd160;
	shr.u64 	%rd46, %rd117, 1;
	add.s64 	%rd118, %rd46, %rd21;
	shl.b64 	%rd119, %rd118, 3;
	add.s64 	%rd120, %rd1, %rd119;
	ld.global.u64 	%rd47, [%rd120];
	setp.ne.s64 	%p18, %rd47, %rd18;
	@%p18 bra 	$L__BB75_24;
	add.s64 	%rd160, %rd46, 1;
	bra.uni 	$L__BB75_25;
$L__BB75_24:
	add.s64 	%rd121, %rd47, -1;
	add.s64 	%rd122, %rd18, -1;
	setp.lt.u64 	%p19, %rd121, %rd122;
	add.s64 	%rd123, %rd46, 1;
	add.s64 	%rd124, %rd46, -1;
	selp.b64 	%rd160, %rd123, %rd160, %p19;
	selp.b64 	%rd158, %rd158, %rd124, %p19;
	setp.le.s64 	%p20, %rd160, %rd158;
	@%p20 bra 	$L__BB75_22;
$L__BB75_25:
	add.s64 	%rd162, %rd21, %rd160;
	setp.ge.u64 	%p21, %rd162, %rd161;
	@%p21 bra 	$L__BB75_32;
	ld.param.u64 	%rd145, [_Z27triangle_counting_kernel_VCP27vertex_dictionary_structuremPfPmS2_S2__param_2];
	cvta.to.global.u64 	%rd125, %rd145;
	shl.b64 	%rd126, %rd18, 2;
	add.s64 	%rd53, %rd125, %rd126;
$L__BB75_27:
	shl.b64 	%rd128, %rd162, 3;
	add.s64 	%rd129, %rd1, %rd128;
	ld.global.u64 	%rd56, [%rd129];
	mov.b64 	%rd164, 0;
	mov.u64 	%rd163, %rd7;
$L__BB75_28:
	add.s64 	%rd130, %rd163, %rd164;
	shr.u64 	%rd59, %rd130, 1;
	add.s64 	%rd131, %rd59, %rd5;
	shl.b64 	%rd132, %rd131, 3;
	add.s64 	%rd133, %rd1, %rd132;
	ld.global.u64 	%rd60, [%rd133];
	setp.eq.s64 	%p22, %rd60, %rd56;
	@%p22 bra 	$L__BB75_30;
	add.s64 	%rd134, %rd60, -1;
	add.s64 	%rd135, %rd56, -1;
	setp.lt.u64 	%p23, %rd134, %rd135;
	add.s64 	%rd136, %rd59, 1;
	add.s64 	%rd137, %rd59, -1;
	selp.b64 	%rd164, %rd136, %rd164, %p23;
	selp.b64 	%rd163, %rd163, %rd137, %p23;
	setp.gt.u64 	%p24, %rd164, %rd163;
	@%p24 bra 	$L__BB75_31;
	bra.uni 	$L__BB75_28;
$L__BB75_30:
	ld.param.u64 	%rd146, [_Z27triangle_counting_kernel_VCP27vertex_dictionary_structuremPfPmS2_S2__param_2];
	atom.global.add.f32 	%f5, [total_triangles], 0f3F800000;
	cvta.to.global.u64 	%rd138, %rd146;
	mul.wide.u32 	%rd139, %r4, 4;
	add.s64 	%rd140, %rd138, %rd139;
	atom.global.add.f32 	%f6, [%rd140], 0f3F800000;
	atom.global.add.f32 	%f7, [%rd53+-4], 0f3F800000;
	shl.b64 	%rd141, %rd56, 2;
	add.s64 	%rd142, %rd138, %rd141;
	atom.global.add.f32 	%f8, [%rd142+-4], 0f3F800000;
	ld.global.u64 	%rd161, [%rd19];
$L__BB75_31:
	add.s64 	%rd162, %rd162, 1;
	setp.lt.u64 	%p25, %rd162, %rd161;
	@%p25 bra 	$L__BB75_27;
$L__BB75_32:
	add.s64 	%rd151, %rd151, 1;
	setp.lt.u64 	%p26, %rd151, %rd6;
	@%p26 bra 	$L__BB75_7;
$L__BB75_33:
	ret;

}
	// .globl	_Z29triangle_counting_kernel_EC_1P27vertex_dictionary_structuremPfPmS2_S2_S2_
.visible .entry _Z29triangle_counting_kernel_EC_1P27vertex_dictionary_structuremPfPmS2_S2_S2_(
	.param .u64 .ptr .align 1 _Z29triangle_counting_kernel_EC_1P27vertex_dictionary_structuremPfPmS2_S2_S2__param_0,
	.param .u64 _Z29triangle_counting_kernel_EC_1P27vertex_dictionary_structuremPfPmS2_S2_S2__param_1,
	.param .u64 .ptr .align 1 _Z29triangle_counting_kernel_EC_1P27vertex_dictionary_structuremPfPmS2_S2_S2__param_2,
	.param .u64 .ptr .align 1 _Z29triangle_counting_kernel_EC_1P27vertex_dictionary_structuremPfPmS2_S2_S2__param_3,
	.param .u64 .ptr .align 1 _Z29triangle_counting_kernel_EC_1P27vertex_dictionary_structuremPfPmS2_S2_S2__param_4,
	.param .u64 .ptr .align 1 _Z29triangle_counting_kernel_EC_1P27vertex_dictionary_structuremPfPmS2_S2_S2__param_5,
	.param .u64 .ptr .align 1 _Z29triangle_counting_kernel_EC_1P27vertex_dictionary_structuremPfPmS2_S2_S2__param_6
)
{
	.reg .pred 	%p<11>;
	.reg .b32 	%r<5>;
	.reg .b64 	%rd<70>;

	ld.param.u64 	%rd27, [_Z29triangle_counting_kernel_EC_1P27vertex_dictionary_structuremPfPmS2_S2_S2__param_1];
	ld.param.u64 	%rd24, [_Z29triangle_counting_kernel_EC_1P27vertex_dictionary_structuremPfPmS2_S2_S2__param_4];
	ld.param.u64 	%rd25, [_Z29triangle_counting_kernel_EC_1P27vertex_dictionary_structuremPfPmS2_S2_S2__param_5];
	ld.param.u64 	%rd26, [_Z29triangle_counting_kernel_EC_1P27vertex_dictionary_structuremPfPmS2_S2_S2__param_6];
	mov.u32 	%r1, %ctaid.x;
	mov.u32 	%r2, %ntid.x;
	mov.u32 	%r3, %tid.x;
	mad.lo.s32 	%r4, %r1, %r2, %r3;
	cvt.u64.u32 	%rd1, %r4;
	setp.le.u64 	%p1, %rd27, %rd1;
	@%p1 bra 	$L__BB76_12;
	cvta.to.global.u64 	%rd29, %rd24;
	shl.b64 	%rd30, %rd1, 3;
	add.s64 	%rd2, %rd29, %rd30;
	ld.global.u64 	%rd3, [%rd2];
	ld.global.u64 	%rd4, [%rd2+8];
	sub.s64 	%rd64, %rd4, %rd3;
	setp.lt.s64 	%p2, %rd64, 0;
	mov.b64 	%rd66, 0;
	@%p2 bra 	$L__BB76_6;
	cvta.to.global.u64 	%rd6, %rd25;
	mov.b64 	%rd66, 0;
$L__BB76_3:
	add.s64 	%rd32, %rd64, %rd66;
	shr.u64 	%rd9, %rd32, 1;
	add.s64 	%rd33, %rd9, %rd3;
	shl.b64 	%rd34, %rd33, 3;
	add.s64 	%rd35, %rd6, %rd34;
	ld.global.u64 	%rd36, [%rd35];
	add.s64 	%rd10, %rd36, -1;
	setp.ne.s64 	%p3, %rd10, %rd1;
	@%p3 bra 	$L__BB76_5;
	add.s64 	%rd66, %rd9, 1;
	bra.uni 	$L__BB76_6;
$L__BB76_5:
	setp.lt.u64 	%p4, %rd10, %rd1;
	add.s64 	%rd37, %rd9, 1;
	add.s64 	%rd38, %rd9, -1;
	selp.b64 	%rd66, %rd37, %rd66, %p4;
	selp.b64 	%rd64, %rd64, %rd38, %p4;
	setp.le.s64 	%p5, %rd66, %rd64;
	@%p5 bra 	$L__BB76_3;
$L__BB76_6:
	add.s64 	%rd69, %rd3, %rd66;
	setp.le.u64 	%p6, %rd4, %rd69;
	@%p6 bra 	$L__BB76_12;
	cvta.to.global.u64 	%rd39, %rd26;
	add.s64 	%rd16, %rd39, %rd30;
	sub.s64 	%rd41, %rd4, %rd69;
	and.b64  	%rd67, %rd41, 3;
	setp.eq.s64 	%p7, %rd67, 0;
	@%p7 bra 	$L__BB76_10;
	add.s64 	%rd69, %rd69, %rd67;
$L__BB76_9:
	.pragma "nounroll";
	ld.global.u64 	%rd42, [%rd2+8];
	ld.global.u64 	%rd43, [%rd2];
	add.s64 	%rd44, %rd66, %rd43;
	sub.s64 	%rd45, %rd42, %rd44;
	st.global.u64 	[%rd16], %rd45;
	add.s64 	%rd67, %rd67, -1;
	setp.ne.s64 	%p8, %rd67, 0;
	@%p8 bra 	$L__BB76_9;
$L__BB76_10:
	sub.s64 	%rd46, %rd66, %rd4;
	add.s64 	%rd47, %rd46, %rd3;
	setp.gt.u64 	%p9, %rd47, -4;
	@%p9 bra 	$L__BB76_12;
$L__BB76_11:
	ld.global.u64 	%rd48, [%rd2+8];
	ld.global.u64 	%rd49, [%rd2];
	add.s64 	%rd50, %rd66, %rd49;
	sub.s64 	%rd51, %rd48, %rd50;
	st.global.u64 	[%rd16], %rd51;
	ld.global.u64 	%rd52, [%rd2+8];
	ld.global.u64 	%rd53, [%rd2];
	add.s64 	%rd54, %rd66, %rd53;
	sub.s64 	%rd55, %rd52, %rd54;
	st.global.u64 	[%rd16], %rd55;
	ld.global.u64 	%rd56, [%rd2+8];
	ld.global.u64 	%rd57, [%rd2];
	add.s64 	%rd58, %rd66, %rd57;
	sub.s64 	%rd59, %rd56, %rd58;
	st.global.u64 	[%rd16], %rd59;
	ld.global.u64 	%rd60, [%rd2+8];
	ld.global.u64 	%rd61, [%rd2];
	add.s64 	%rd62, %rd66, %rd61;
	sub.s64 	%rd63, %rd60, %rd62;
	st.global.u64 	[%rd16], %rd63;
	add.s64 	%rd69, %rd69, 4;
	setp.lt.u64 	%p10, %rd69, %rd4;
	@%p10 bra 	$L__BB76_11;
$L__BB76_12:
	ret;

}
	// .globl	_Z29triangle_counting_kernel_EC_2P27vertex_dictionary_structuremPfPmS2_S2_S2_
.visible .entry _Z29triangle_counting_kernel_EC_2P27vertex_dictionary_structuremPfPmS2_S2_S2_(
	.param .u64 .ptr .align 1 _Z29triangle_counting_kernel_EC_2P27vertex_dictionary_structuremPfPmS2_S2_S2__param_0,
	.param .u64 _Z29triangle_counting_kernel_EC_2P27vertex_dictionary_structuremPfPmS2_S2_S2__param_1,
	.param .u64 .ptr .align 1 _Z29triangle_counting_kernel_EC_2P27vertex_dictionary_structuremPfPmS2_S2_S2__param_2,
	.param .u64 .ptr .align 1 _Z29triangle_counting_kernel_EC_2P27vertex_dictionary_structuremPfPmS2_S2_S2__param_3,
	.param .u64 .ptr .align 1 _Z29triangle_counting_kernel_EC_2P27vertex_dictionary_structuremPfPmS2_S2_S2__param_4,
	.param .u64 .ptr .align 1 _Z29triangle_counting_kernel_EC_2P27vertex_dictionary_structuremPfPmS2_S2_S2__param_5,
	.param .u64 .ptr .align 1 _Z29triangle_counting_kernel_EC_2P27vertex_dictionary_structuremPfPmS2_S2_S2__param_6
)
{
	.local .align 8 .b8 	__local_depot77[24];
	.reg .b64 	%SP;
	.reg .b64 	%SPL;
	.reg .pred 	%p<24>;
	.reg .b32 	%r<7>;
	.reg .b32 	%f<9>;
	.reg .b64 	%rd<163>;

	mov.u64 	%SPL, __local_depot77;
	cvta.local.u64 	%SP, %SPL;
	ld.param.u64 	%rd146, [_Z29triangle_counting_kernel_EC_2P27vertex_dictionary_structuremPfPmS2_S2_S2__param_1];
	ld.param.u64 	%rd72, [_Z29triangle_counting_kernel_EC_2P27vertex_dictionary_structuremPfPmS2_S2_S2__param_2];
	ld.param.u64 	%rd71, [_Z29triangle_counting_kernel_EC_2P27vertex_dictionary_structuremPfPmS2_S2_S2__param_4];
	ld.param.u64 	%rd73, [_Z29triangle_counting_kernel_EC_2P27vertex_dictionary_structuremPfPmS2_S2_S2__param_5];
	ld.param.u64 	%rd74, [_Z29triangle_counting_kernel_EC_2P27vertex_dictionary_structuremPfPmS2_S2_S2__param_6];
	cvta.to.global.u64 	%rd1, %rd72;
	cvta.to.global.u64 	%rd2, %rd73;
	cvta.to.global.u64 	%rd3, %rd74;
	mov.u32 	%r1, %ctaid.x;
	mov.u32 	%r2, %ntid.x;
	mov.u32 	%r3, %tid.x;
	mad.lo.s32 	%r4, %r1, %r2, %r3;
	cvt.u64.u32 	%rd4, %r4;
	shl.b64 	%rd75, %rd146, 3;
	add.s64 	%rd76, %rd3, %rd75;
	ld.global.u64 	%rd77, [%rd76];
	setp.le.u64 	%p1, %rd77, %rd4;
	@%p1 bra 	$L__BB77_30;
	mov.b64 	%rd147, 0;
$L__BB77_2:
	add.s64 	%rd79, %rd146, %rd147;
	shr.u64 	%rd148, %rd79, 1;
	shl.b64 	%rd80, %rd148, 3;
	add.s64 	%rd81, %rd3, %rd80;
	ld.global.u64 	%rd8, [%rd81];
	setp.eq.s64 	%p2, %rd8, %rd4;
	@%p2 bra 	$L__BB77_5;
	setp.lt.u64 	%p3, %rd8, %rd4;
	add.s64 	%rd82, %rd148, 1;
	add.s64 	%rd83, %rd148, -1;
	selp.b64 	%rd147, %rd82, %rd147, %p3;
	selp.b64 	%rd146, %rd146, %rd83, %p3;
	setp.le.u64 	%p4, %rd147, %rd146;
	@%p4 bra 	$L__BB77_2;
	add.s64 	%rd148, %rd147, -1;
$L__BB77_5:
	cvta.to.global.u64 	%rd84, %rd71;
	add.u64 	%rd85, %SP, 0;
	add.u64 	%rd86, %SPL, 0;
	shl.b64 	%rd87, %rd148, 3;
	add.s64 	%rd13, %rd84, %rd87;
	ld.global.u64 	%rd14, [%rd13];
	ld.global.u64 	%rd15, [%rd13+8];
	sub.s64 	%rd149, %rd15, %rd14;
	add.s64 	%rd88, %rd3, %rd87;
	ld.global.u64 	%rd89, [%rd88+8];
	add.s64 	%rd90, %rd149, %rd4;
	sub.s64 	%rd91, %rd90, %rd89;
	add.s64 	%rd92, %rd91, %rd14;
	shl.b64 	%rd93, %rd92, 3;
	add.s64 	%rd94, %rd2, %rd93;
	ld.global.u64 	%rd17, [%rd94];
	add.s64 	%rd18, %rd17, -1;
	st.local.u64 	[%rd86], %rd4;
	st.local.u64 	[%rd86+8], %rd148;
	st.local.u64 	[%rd86+16], %rd18;
	mov.u64 	%rd95, $str$24;
	cvta.global.u64 	%rd96, %rd95;
	{ // callseq 78, 0
	.param .b64 param0;
	st.param.b64 	[param0], %rd96;
	.param .b64 param1;
	st.param.b64 	[param1], %rd85;
	.param .b32 retval0;
	call.uni (retval0), 
	vprintf, 
	(
	param0, 
	param1
	);
	ld.param.b32 	%r5, [retval0];
	} // callseq 78
	shl.b64 	%rd97, %rd17, 3;
	add.s64 	%rd19, %rd84, %rd97;
	ld.global.u64 	%rd158, [%rd19];
	ld.global.u64 	%rd21, [%rd19+-8];
	sub.s64 	%rd155, %rd158, %rd21;
	setp.gt.u64 	%p5, %rd149, %rd155;
	@%p5 bra 	$L__BB77_18;
	setp.lt.s64 	%p6, %rd149, 0;
	mov.b64 	%rd151, 0;
	@%p6 bra 	$L__BB77_11;
	mov.b64 	%rd151, 0;
$L__BB77_8:
	add.s64 	%rd100, %rd149, %rd151;
	shr.u64 	%rd25, %rd100, 1;
	add.s64 	%rd101, %rd25, %rd14;
	shl.b64 	%rd102, %rd101, 3;
	add.s64 	%rd103, %rd2, %rd102;
	ld.global.u64 	%rd26, [%rd103];
	setp.ne.s64 	%p7, %rd26, %rd17;
	@%p7 bra 	$L__BB77_10;
	add.s64 	%rd151, %rd25, 1;
	bra.uni 	$L__BB77_11;
$L__BB77_10:
	add.s64 	%rd104, %rd26, -1;
	setp.lt.u64 	%p8, %rd104, %rd18;
	add.s64 	%rd105, %rd25, 1;
	add.s64 	%rd106, %rd25, -1;
	selp.b64 	%rd151, %rd105, %rd151, %p8;
	selp.b64 	%rd149, %rd149, %rd106, %p8;
	setp.le.s64 	%p9, %rd151, %rd149;
	@%p9 bra 	$L__BB77_8;
$L__BB77_11:
	ld.global.u64 	%rd107, [%rd13];
	add.s64 	%rd152, %rd107, %rd151;
	setp.ge.u64 	%p10, %rd152, %rd15;
	@%p10 bra 	$L__BB77_30;
	shl.b64 	%rd108, %rd148, 2;
	add.s64 	%rd32, %rd1, %rd108;
	shl.b64 	%rd109, %rd17, 2;
	add.s64 	%rd33, %rd1, %rd109;
$L__BB77_13:
	shl.b64 	%rd111, %rd152, 3;
	add.s64 	%rd112, %rd2, %rd111;
	ld.global.u64 	%rd35, [%rd112];
	add.s64 	%rd36, %rd35, -1;
	ld.global.u64 	%rd37, [%rd19+-8];
	ld.global.u64 	%rd113, [%rd19];
	sub.s64 	%rd153, %rd113, %rd37;
	mov.b64 	%rd154, 0;
$L__BB77_14:
	add.s64 	%rd114, %rd153, %rd154;
	shr.u64 	%rd41, %rd114, 1;
	add.s64 	%rd115, %rd41, %rd37;
	shl.b64 	%rd116, %rd115, 3;
	add.s64 	%rd117, %rd2, %rd116;
	ld.global.u64 	%rd42, [%rd117];
	setp.eq.s64 	%p11, %rd42, %rd35;
	@%p11 bra 	$L__BB77_16;
	add.s64 	%rd118, %rd42, -1;
	setp.lt.u64 	%p12, %rd118, %rd36;
	add.s64 	%rd119, %rd41, 1;
	add.s64 	%rd120, %rd41, -1;
	selp.b64 	%rd154, %rd119, %rd154, %p12;
	selp.b64 	%rd153, %rd153, %rd120, %p12;
	setp.gt.u64 	%p13, %rd154, %rd153;
	@%p13 bra 	$L__BB77_17;
	bra.uni 	$L__BB77_14;
$L__BB77_16:
	atom.global.add.f32 	%f1, [total_triangles], 0f3F800000;
	atom.global.add.f32 	%f2, [%rd32], 0f3F800000;
	atom.global.add.f32 	%f3, [%rd33+-4], 0f3F800000;
	shl.b64 	%rd121, %rd35, 2;
	add.s64 	%rd122, %rd1, %rd121;
	atom.global.add.f32 	%f4, [%rd122+-4], 0f3F800000;
$L__BB77_17:
	add.s64 	%rd152, %rd152, 1;
	setp.lt.u64 	%p14, %rd152, %rd15;
	@%p14 bra 	$L__BB77_13;
	bra.uni 	$L__BB77_30;
$L__BB77_18:
	setp.lt.s64 	%p15, %rd155, 0;
	mov.b64 	%rd157, 0;
	@%p15 bra 	$L__BB77_23;
	mov.b64 	%rd157, 0;
$L__BB77_20:
	add.s64 	%rd125, %rd155, %rd157;
	shr.u64 	%rd48, %rd125, 1;
	add.s64 	%rd126, %rd48, %rd21;
	shl.b64 	%rd127, %rd126, 3;
	add.s64 	%rd128, %rd2, %rd127;
	ld.global.u64 	%rd49, [%rd128];
	setp.ne.s64 	%p16, %rd49, %rd17;
	@%p16 bra 	$L__BB77_22;
	add.s64 	%rd157, %rd48, 1;
	bra.uni 	$L__BB77_23;
$L__BB77_22:
	add.s64 	%rd129, %rd49, -1;
	setp.lt.u64 	%p17, %rd129, %rd18;
	add.s64 	%rd130, %rd48, 1;
	add.s64 	%rd131, %rd48, -1;
	selp.b64 	%rd157, %rd130, %rd157, %p17;
	selp.b64 	%rd155, %rd155, %rd131, %p17;
	setp.le.s64 	%p18, %rd157, %rd155;
	@%p18 bra 	$L__BB77_20;
$L__BB77_23:
	add.s64 	%rd159, %rd21, %rd157;
	setp.ge.u64 	%p19, %rd159, %rd158;
	@%p19 bra 	$L__BB77_30;
	shl.b64 	%rd132, %rd148, 2;
	add.s64 	%rd55, %rd1, %rd132;
	shl.b64 	%rd133, %rd17, 2;
	add.s64 	%rd56, %rd1, %rd133;
$L__BB77_25:
	shl.b64 	%rd135, %rd159, 3;
	add.s64 	%rd136, %rd2, %rd135;
	ld.global.u64 	%rd59, [%rd136];
	add.s64 	%rd60, %rd59, -1;
	mov.b64 	%rd161, 0;
	mov.u64 	%rd160, %rd149;
$L__BB77_26:
	add.s64 	%rd137, %rd160, %rd161;
	shr.u64 	%rd63, %rd137, 1;
	add.s64 	%rd138, %rd63, %rd14;
	shl.b64 	%rd139, %rd138, 3;
	add.s64 	%rd140, %rd2, %rd139;
	ld.global.u64 	%rd64, [%rd140];
	setp.eq.s64 	%p20, %rd64, %rd59;
	@%p20 bra 	$L__BB77_28;
	add.s64 	%rd141, %rd64, -1;
	setp.lt.u64 	%p21, %rd141, %rd60;
	add.s64 	%rd142, %rd63, 1;
	add.s64 	%rd143, %rd63, -1;
	selp.b64 	%rd161, %rd142, %rd161, %p21;
	selp.b64 	%rd160, %rd160, %rd143, %p21;
	setp.gt.u64 	%p22, %rd161, %rd160;
	@%p22 bra 	$L__BB77_29;
	bra.uni 	$L__BB77_26;
$L__BB77_28:
	atom.global.add.f32 	%f5, [total_triangles], 0f3F800000;
	atom.global.add.f32 	%f6, [%rd55], 0f3F800000;
	atom.global.add.f32 	%f7, [%rd56+-4], 0f3F800000;
	shl.b64 	%rd144, %rd59, 2;
	add.s64 	%rd145, %rd1, %rd144;
	atom.global.add.f32 	%f8, [%rd145+-4], 0f3F800000;
	ld.global.u64 	%rd158, [%rd19];
$L__BB77_29:
	add.s64 	%rd159, %rd159, 1;
	setp.lt.u64 	%p23, %rd159, %rd158;
	@%p23 bra 	$L__BB77_25;
$L__BB77_30:
	ret;

}
	// .globl	_Z35tc_second_vertex_offset_calculationPmS_mS_S_
.visible .entry _Z35tc_second_vertex_offset_calculationPmS_mS_S_(
	.param .u64 .ptr .align 1 _Z35tc_second_vertex_offset_calculationPmS_mS_S__param_0,
	.param .u64 .ptr .align 1 _Z35tc_second_vertex_offset_calculationPmS_mS_S__param_1,
	.param .u64 _Z35tc_second_vertex_offset_calculationPmS_mS_S__param_2,
	.param .u64 .ptr .align 1 _Z35tc_second_vertex_offset_calculationPmS_mS_S__param_3,
	.param .u64 .ptr .align 1 _Z35tc_second_vertex_offset_calculationPmS_mS_S__param_4
)
{
	.reg .b64 	%rd<9>;

	ld.param.u64 	%rd1, [_Z35tc_second_vertex_offset_calculationPmS_mS_S__param_2];
	ld.param.u64 	%rd2, [_Z35tc_second_vertex_offset_calculationPmS_mS_S__param_3];
	ld.param.u64 	%rd3, [_Z35tc_second_vertex_offset_calculationPmS_mS_S__param_4];
	cvta.to.global.u64 	%rd4, %rd3;
	cvta.to.global.u64 	%rd5, %rd2;
	shl.b64 	%rd6, %rd1, 3;
	add.s64 	%rd7, %rd5, %rd6;
	ld.global.u64 	%rd8, [%rd7];
	st.global.u64 	[%rd4], %rd8;
	ret;

}
	// .globl	_Z25sssp_kernel_preprocessingPjPmS0_Py
.visible .entry _Z25sssp_kernel_preprocessingPjPmS0_Py(
	.param .u64 .ptr .align 1 _Z25sssp_kernel_preprocessingPjPmS0_Py_param_0,
	.param .u64 .ptr .align 1 _Z25sssp_kernel_preprocessingPjPmS0_Py_param_1,
	.param .u64 .ptr .align 1 _Z25sssp_kernel_preprocessingPjPmS0_Py_param_2,
	.param .u64 .ptr .align 1 _Z25sssp_kernel_preprocessingPjPmS0_Py_param_3
)
{
	.reg .b32 	%r<2>;
	.reg .b64 	%rd<9>;

	ld.param.u64 	%rd1, [_Z25sssp_kernel_preprocessingPjPmS0_Py_param_0];
	ld.param.u64 	%rd2, [_Z25sssp_kernel_preprocessingPjPmS0_Py_param_2];
	ld.param.u64 	%rd3, [_Z25sssp_kernel_preprocessingPjPmS0_Py_param_3];
	cvta.to.global.u64 	%rd4, %rd2;
	cvta.to.global.u64 	%rd5, %rd3;
	cvta.to.global.u64 	%rd6, %rd1;
	mov.b32 	%r1, 0;
	st.global.u32 	[%rd6], %r1;
	mov.b64 	%rd7, 0;
	st.global.u64 	[%rd5], %rd7;
	mov.b64 	%rd8, 1;
	st.global.u64 	[%rd4], %rd8;
	ret;

}
	// .globl	_Z11sssp_kernelP27vertex_dictionary_structuremmPjPmS2_S2_S2_S2_S2_S2_
.visible .entry _Z11sssp_kernelP27vertex_dictionary_structuremmPjPmS2_S2_S2_S2_S2_S2_(
	.param .u64 .ptr .align 1 _Z11sssp_kernelP27vertex_dictionary_structuremmPjPmS2_S2_S2_S2_S2_S2__param_0,
	.param .u64 _Z11sssp_kernelP27vertex_dictionary_structuremmPjPmS2_S2_S2_S2_S2_S2__param_1,
	.param .u64 _Z11sssp_kernelP27vertex_dictionary_structuremmPjPmS2_S2_S2_S2_S2_S2__param_2,
	.param .u64 .ptr .align 1 _Z11sssp_kernelP27vertex_dictionary_structuremmPjPmS2_S2_S2_S2_S2_S2__param_3,
	.param .u64 .ptr .align 1 _Z11sssp_kernelP27vertex_dictionary_structuremmPjPmS2_S2_S2_S2_S2_S2__param_4,
	.param .u64 .ptr .align 1 _Z11sssp_kernelP27vertex_dictionary_structuremmPjPmS2_S2_S2_S2_S2_S2__param_5,
	.param .u64 .ptr .align 1 _Z11sssp_kernelP27vertex_dictionary_structuremmPjPmS2_S2_S2_S2_S2_S2__param_6,
	.param .u64 .ptr .align 1 _Z11sssp_kernelP27vertex_dictionary_structuremmPjPmS2_S2_S2_S2_S2_S2__param_7,
	.param .u64 .ptr .align 1 _Z11sssp_kernelP27vertex_dictionary_structuremmPjPmS2_S2_S2_S2_S2_S2__param_8,
	.param .u64 .ptr .align 1 _Z11sssp_kernelP27vertex_dictionary_structuremmPjPmS2_S2_S2_S2_S2_S2__param_9,
	.param .u64 .ptr .align 1 _Z11sssp_kernelP27vertex_dictionary_structuremmPjPmS2_S2_S2_S2_S2_S2__param_10
)
{
	.reg .pred 	%p<38>;
	.reg .b32 	%r<38>;
	.reg .b64 	%rd<117>;

	ld.param.u64 	%rd46, [_Z11sssp_kernelP27vertex_dictionary_structuremmPjPmS2_S2_S2_S2_S2_S2__param_0];
	ld.param.u64 	%rd49, [_Z11sssp_kernelP27vertex_dictionary_structuremmPjPmS2_S2_S2_S2_S2_S2__param_1];
	ld.param.u64 	%rd50, [_Z11sssp_kernelP27vertex_dictionary_structuremmPjPmS2_S2_S2_S2_S2_S2__param_3];
	ld.param.u64 	%rd47, [_Z11sssp_kernelP27vertex_dictionary_structuremmPjPmS2_S2_S2_S2_S2_S2__param_5];
	ld.param.u64 	%rd51, [_Z11sssp_kernelP27vertex_dictionary_structuremmPjPmS2_S2_S2_S2_S2_S2__param_7];
	ld.param.u64 	%rd48, [_Z11sssp_kernelP27vertex_dictionary_structuremmPjPmS2_S2_S2_S2_S2_S2__param_8];
	ld.param.u64 	%rd52, [_Z11sssp_kernelP27vertex_dictionary_structuremmPjPmS2_S2_S2_S2_S2_S2__param_10];
	cvta.to.global.u64 	%rd1, %rd52;
	cvta.to.global.u64 	%rd2, %rd50;
	cvta.to.global.u64 	%rd3, %rd51;
	mov.u32 	%r2, %ctaid.x;
	mov.u32 	%r3, %ntid.x;
	mov.u32 	%r4, %tid.x;
	mad.lo.s32 	%r5, %r2, %r3, %r4;
	cvt.u64.u32 	%rd4, %r5;
	shl.b64 	%rd53, %rd49, 3;
	add.s64 	%rd54, %rd3, %rd53;
	ld.global.u64 	%rd55, [%rd54];
	setp.le.u64 	%p1, %rd55, %rd4;
	@%p1 bra 	$L__BB80_53;
	cvta.to.global.u64 	%rd56, %rd48;
	shl.b64 	%rd57, %rd4, 3;
	add.s64 	%rd58, %rd56, %rd57;
	ld.global.u64 	%rd5, [%rd58];
	shl.b64 	%rd59, %rd5, 2;
	add.s64 	%rd6, %rd2, %rd59;
	ld.global.u32 	%r6, [%rd6];
	setp.eq.s32 	%p2, %r6, -1;
	@%p2 bra 	$L__BB80_53;
	cvta.to.global.u64 	%rd60, %rd47;
	shl.b64 	%rd61, %rd5, 3;
	add.s64 	%rd62, %rd60, %rd61;
	ld.global.u64 	%rd63, [%rd62];
	ld.global.u64 	%rd64, [%rd62+8];
	setp.ge.u64 	%p3, %rd63, %rd64;
	@%p3 bra 	$L__BB80_53;
	// begin inline asm
	mov.u64 	%rd65, %clock64;
	// end inline asm
	st.global.u64 	[temp], %rd65;
	add.s64 	%rd67, %rd3, %rd61;
	ld.global.u64 	%rd68, [%rd67];
	sub.s64 	%rd69, %rd4, %rd68;
	shl.b64 	%rd70, %rd69, 3;
	mov.u64 	%rd71, bit_string_lookup;
	add.s64 	%rd72, %rd71, %rd70;
	ld.global.u64 	%rd114, [%rd72];
	cvta.to.global.u64 	%rd73, %rd46;
	add.s64 	%rd74, %rd73, %rd61;
	ld.global.u64 	%rd75, [%rd74+8];
	ld.u64 	%rd113, [%rd75+32];
	setp.eq.s64 	%p4, %rd114, 0;
	@%p4 bra 	$L__BB80_8;
$L__BB80_4:
	and.b64  	%rd76, %rd114, 1;
	setp.eq.b64 	%p5, %rd76, 1;
	not.pred 	%p6, %p5;
	@%p6 bra 	$L__BB80_6;
	ld.u64 	%rd113, [%rd113+128];
	bra.uni 	$L__BB80_7;
$L__BB80_6:
	ld.u64 	%rd113, [%rd113+136];
$L__BB80_7:
	mul.hi.u64 	%rd77, %rd114, -3689348814741910323;
	shr.u64 	%rd14, %rd77, 3;
	setp.gt.u64 	%p7, %rd114, 9;
	mov.u64 	%rd114, %rd14;
	@%p7 bra 	$L__BB80_4;
$L__BB80_8:
	// begin inline asm
	mov.u64 	%rd78, %clock64;
	// end inline asm
	ld.global.u64 	%rd79, [temp];
	sub.s64 	%rd80, %rd78, %rd79;
	st.global.u64 	[temp], %rd80;
	ld.global.u64 	%rd81, [tester];
	add.s64 	%rd82, %rd81, %rd80;
	st.global.u64 	[tester], %rd82;
	ld.global.u32 	%r7, [%rd6];
	add.s32 	%r1, %r7, 1;
	ld.u64 	%rd16, [%rd113];
	setp.eq.s64 	%p8, %rd16, 0;
	@%p8 bra 	$L__BB80_53;
	shl.b64 	%rd83, %rd16, 2;
	add.s64 	%rd17, %rd2, %rd83;
	ld.global.u32 	%r8, [%rd17+-4];
	setp.ge.u32 	%p9, %r1, %r8;
	@%p9 bra 	$L__BB80_11;
	atom.global.min.u32 	%r9, [%rd17+-4], %r1;
	mov.b64 	%rd84, 1;
	st.global.u64 	[%rd1], %rd84;
$L__BB80_11:
	ld.u64 	%rd18, [%rd113+8];
	setp.eq.s64 	%p10, %rd18, 0;
	@%p10 bra 	$L__BB80_53;
	shl.b64 	%rd85, %rd18, 2;
	add.s64 	%rd19, %rd2, %rd85;
	ld.global.u32 	%r10, [%rd19+-4];
	setp.ge.u32 	%p11, %r1, %r10;
	@%p11 bra 	$L__BB80_14;
	atom.global.min.u32 	%r11, [%rd19+-4], %r1;
	mov.b64 	%rd86, 1;
	st.global.u64 	[%rd1], %rd86;
$L__BB80_14:
	ld.u64 	%rd20, [%rd113+16];
	setp.eq.s64 	%p12, %rd20, 0;
	@%p12 bra 	$L__BB80_53;
	shl.b64 	%rd87, %rd20, 2;
	add.s64 	%rd21, %rd2, %rd87;
	ld.global.u32 	%r12, [%rd21+-4];
	setp.ge.u32 	%p13, %r1, %r12;
	@%p13 bra 	$L__BB80_17;
	atom.global.min.u32 	%r13, [%rd21+-4], %r1;
	mov.b64 	%rd88, 1;
	st.global.u64 	[%rd1], %rd88;
$L__BB80_17:
	ld.u64 	%rd22, [%rd113+24];
	setp.eq.s64 	%p14, %rd22, 0;
	@%p14 bra 	$L__BB80_53;
	shl.b64 	%rd89, %rd22, 2;
	add.s64 	%rd23, %rd2, %rd89;
	ld.global.u32 	%r14, [%rd23+-4];
	setp.ge.u32 	%p15, %r1, %r14;
	@%p15 bra 	$L__BB80_20;
	atom.global.min.u32 	%r15, [%rd23+-4], %r1;
	mov.b64 	%rd90, 1;
	st.global.u64 	[%rd1], %rd90;
$L__BB80_20:
	ld.u64 	%rd24, [%rd113+32];
	setp.eq.s64 	%p16, %rd24, 0;
	@%p16 bra 	$L__BB80_53;
	shl.b64 	%rd91, %rd24, 2;
	add.s64 	%rd25, %rd2, %rd91;
	ld.global.u32 	%r16, [%rd25+-4];
	setp.ge.u32 	%p17, %r1, %r16;
	@%p17 bra 	$L__BB80_23;
	atom.global.min.u32 	%r17, [%rd25+-4], %r1;
	mov.b64 	%rd92, 1;
	st.global.u64 	[%rd1], %rd92;
$L__BB80_23:
	ld.u64 	%rd26, [%rd113+40];
	setp.eq.s64 	%p18, %rd26, 0;
	@%p18 bra 	$L__BB80_53;
	shl.b64 	%rd93, %rd26, 2;
	add.s64 	%rd27, %rd2, %rd93;
	ld.global.u32 	%r18, [%rd27+-4];
	setp.ge.u32 	%p19, %r1, %r18;
	@%p19 bra 	$L__BB80_26;
	atom.global.min.u32 	%r19, [%rd27+-4], %r1;
	mov.b64 	%rd94, 1;
	st.global.u64 	[%rd1], %rd94;
$L__BB80_26:
	ld.u64 	%rd28, [%rd113+48];
	setp.eq.s64 	%p20, %rd28, 0;
	@%p20 bra 	$L__BB80_53;
	shl.b64 	%rd95, %rd28, 2;
	add.s64 	%rd29, %rd2, %rd95;
	ld.global.u32 	%r20, [%rd29+-4];
	setp.ge.u32 	%p21, %r1, %r20;
	@%p21 bra 	$L__BB80_29;
	atom.global.min.u32 	%r21, [%rd29+-4], %r1;
	mov.b64 	%rd96, 1;
	st.global.u64 	[%rd1], %rd96;
$L__BB80_29:
	ld.u64 	%rd30, [%rd113+56];
	setp.eq.s64 	%p22, %rd30, 0;
	@%p22 bra 	$L__BB80_53;
	shl.b64 	%rd97, %rd30, 2;
	add.s64 	%rd31, %rd2, %rd97;
	ld.global.u32 	%r22, [%rd31+-4];
	setp.ge.u32 	%p23, %r1, %r22;
	@%p23 bra 	$L__BB80_32;
	atom.global.min.u32 	%r23, [%rd31+-4], %r1;
	mov.b64 	%rd98, 1;
	st.global.u64 	[%rd1], %rd98;
$L__BB80_32:
	ld.u64 	%rd32, [%rd113+64];
	setp.eq.s64 	%p24, %rd32, 0;
	@%p24 bra 	$L__BB80_53;
	shl.b64 	%rd99, %rd32, 2;
	add.s64 	%rd33, %rd2, %rd99;
	ld.global.u32 	%r24, [%rd33+-4];
	setp.ge.u32 	%p25, %r1, %r24;
	@%p25 bra 	$L__BB80_35;
	atom.global.min.u32 	%r25, [%rd33+-4], %r1;
	mov.b64 	%rd100, 1;
	st.global.u64 	[%rd1], %rd100;
$L__BB80_35:
	ld.u64 	%rd34, [%rd113+72];
	setp.eq.s64 	%p26, %rd34, 0;
	@%p26 bra 	$L__BB80_53;
	shl.b64 	%rd101, %rd34, 2;
	add.s64 	%rd35, %rd2, %rd101;
	ld.global.u32 	%r26, [%rd35+-4];
	setp.ge.u32 	%p27, %r1, %r26;
	@%p27 bra 	$L__BB80_38;
	atom.global.min.u32 	%r27, [%rd35+-4], %r1;
	mov.b64 	%rd102, 1;
	st.global.u64 	[%rd1], %rd102;
$L__BB80_38:
	ld.u64 	%rd36, [%rd113+80];
	setp.eq.s64 	%p28, %rd36, 0;
	@%p28 bra 	$L__BB80_53;
	shl.b64 	%rd103, %rd36, 2;
	add.s64 	%rd37, %rd2, %rd103;
	ld.global.u32 	%r28, [%rd37+-4];
	setp.ge.u32 	%p29, %r1, %r28;
	@%p29 bra 	$L__BB80_41;
	atom.global.min.u32 	%r29, [%rd37+-4], %r1;
	mov.b64 	%rd104, 1;
	st.global.u64 	[%rd1], %rd104;
$L__BB80_41:
	ld.u64 	%rd38, [%rd113+88];
	setp.eq.s64 	%p30, %rd38, 0;
	@%p30 bra 	$L__BB80_53;
	shl.b64 	%rd105, %rd38, 2;
	add.s64 	%rd39, %rd2, %rd105;
	ld.global.u32 	%r30, [%rd39+-4];
	setp.ge.u32 	%p31, %r1, %r30;
	@%p31 bra 	$L__BB80_44;
	atom.global.min.u32 	%r31, [%rd39+-4], %r1;
	mov.b64 	%rd106, 1;
	st.global.u64 	[%rd1], %rd106;
$L__BB80_44:
	ld.u64 	%rd40, [%rd113+96];
	setp.eq.s64 	%p32, %rd40, 0;
	@%p32 bra 	$L__BB80_53;
	shl.b64 	%rd107, %rd40, 2;
	add.s64 	%rd41, %rd2, %rd107;
	ld.global.u32 	%r32, [%rd41+-4];
	setp.ge.u32 	%p33, %r1, %r32;
	@%p33 bra 	$L__BB80_47;
	atom.global.min.u32 	%r33, [%rd41+-4], %r1;
	mov.b64 	%rd108, 1;
	st.global.u64 	[%rd1], %rd108;
$L__BB80_47:
	ld.u64 	%rd42, [%rd113+104];
	setp.eq.s64 	%p34, %rd42, 0;
	@%p34 bra 	$L__BB80_53;
	shl.b64 	%rd109, %rd42, 2;
	add.s64 	%rd43, %rd2, %rd109;
	ld.global.u32 	%r34, [%rd43+-4];
	setp.ge.u32 	%p35, %r1, %r34;
	@%p35 bra 	$L__BB80_50;
	atom.global.min.u32 	%r35, [%rd43+-4], %r1;
	mov.b64 	%rd110, 1;
	st.global.u64 	[%rd1], %rd110;
$L__BB80_50:
	ld.u64 	%rd44, [%rd113+112];
	setp.eq.s64 	%p36, %rd44, 0;
	@%p36 bra 	$L__BB80_53;
	shl.b64 	%rd111, %rd44, 2;
	add.s64 	%rd45, %rd2, %rd111;
	ld.global.u32 	%r36, [%rd45+-4];
	setp.ge.u32 	%p37, %r1, %r36;
	@%p37 bra 	$L__BB80_53;
	atom.global.min.u32 	%r37, [%rd45+-4], %r1;
	mov.b64 	%rd112, 1;
	st.global.u64 	[%rd1], %rd112;
$L__BB80_53:
	ret;

}
	// .globl	_Z17sssp_kernel_childP27vertex_dictionary_structuremmPjPmS2_S2_S2_S2_S2_S2_S2_
.visible .entry _Z17sssp_kernel_childP27vertex_dictionary_structuremmPjPmS2_S2_S2_S2_S2_S2_S2_(
	.param .u64 .ptr .align 1 _Z17sssp_kernel_childP27vertex_dictionary_structuremmPjPmS2_S2_S2_S2_S2_S2_S2__param_0,
	.param .u64 _Z17sssp_kernel_childP27vertex_dictionary_structuremmPjPmS2_S2_S2_S2_S2_S2_S2__param_1,
	.param .u64 _Z17sssp_kernel_childP27vertex_dictionary_structuremmPjPmS2_S2_S2_S2_S2_S2_S2__param_2,
	.param .u64 .ptr .align 1 _Z17sssp_kernel_childP27vertex_dictionary_structuremmPjPmS2_S2_S2_S2_S2_S2_S2__param_3,
	.param .u64 .ptr .align 1 _Z17sssp_kernel_childP27vertex_dictionary_structuremmPjPmS2_S2_S2_S2_S2_S2_S2__param_4,
	.param .u64 .ptr .align 1 _Z17sssp_kernel_childP27vertex_dictionary_structuremmPjPmS2_S2_S2_S2_S2_S2_S2__param_5,
	.param .u64 .ptr .align 1 _Z17sssp_kernel_childP27vertex_dictionary_structuremmPjPmS2_S2_S2_S2_S2_S2_S2__param_6,
	.param .u64 .ptr .align 1 _Z17sssp_kernel_childP27vertex_dictionary_structuremmPjPmS2_S2_S2_S2_S2_S2_S2__param_7,
	.param .u64 .ptr .align 1 _Z17sssp_kernel_childP27vertex_dictionary_structuremmPjPmS2_S2_S2_S2_S2_S2_S2__param_8,
	.param .u64 .ptr .align 1 _Z17sssp_kernel_childP27vertex_dictionary_structuremmPjPmS2_S2_S2_S2_S2_S2_S2__param_9,
	.param .u64 .ptr .align 1 _Z17sssp_kernel_childP27vertex_dictionary_structuremmPjPmS2_S2_S2_S2_S2_S2_S2__param_10,
	.param .u64 .ptr .align 1 _Z17sssp_kernel_childP27vertex_dictionary_structuremmPjPmS2_S2_S2_S2_S2_S2_S2__param_11
)
{
	.reg .pred 	%p<4>;
	.reg .b32 	%r<9>;
	.reg .b64 	%rd<19>;

	ld.param.u64 	%rd6, [_Z17sssp_kernel_childP27vertex_dictionary_structuremmPjPmS2_S2_S2_S2_S2_S2_S2__param_2];
	ld.param.u64 	%rd7, [_Z17sssp_kernel_childP27vertex_dictionary_structuremmPjPmS2_S2_S2_S2_S2_S2_S2__param_3];
	ld.param.u64 	%rd4, [_Z17sssp_kernel_childP27vertex_dictionary_structuremmPjPmS2_S2_S2_S2_S2_S2_S2__param_9];
	ld.param.u64 	%rd5, [_Z17sssp_kernel_childP27vertex_dictionary_structuremmPjPmS2_S2_S2_S2_S2_S2_S2__param_10];
	cvta.to.global.u64 	%rd1, %rd7;
	mov.u32 	%r3, %ctaid.x;
	mov.u32 	%r4, %ntid.x;
	mov.u32 	%r5, %tid.x;
	mad.lo.s32 	%r6, %r3, %r4, %r5;
	cvt.u64.u32 	%rd2, %r6;
	setp.le.u64 	%p1, %rd6, %rd2;
	@%p1 bra 	$L__BB81_4;
	cvta.to.global.u64 	%rd8, %rd5;
	shl.b64 	%rd9, %rd2, 3;
	add.s64 	%rd10, %rd8, %rd9;
	ld.global.u64 	%rd11, [%rd10];
	shl.b64 	%rd12, %rd11, 2;
	add.s64 	%rd13, %rd1, %rd12;
	ld.global.u32 	%r1, [%rd13];
	setp.eq.s32 	%p2, %r1, -1;
	@%p2 bra 	$L__BB81_4;
	add.s32 	%r2, %r1, 1;
	cvta.to.global.u64 	%rd14, %rd4;
	add.s64 	%rd16, %rd14, %rd9;
	ld.global.u64 	%rd17, [%rd16];
	shl.b64 	%rd18, %rd17, 2;
	add.s64 	%rd3, %rd1, %rd18;
	ld.global.u32 	%r7, [%rd3];
	setp.ge.u32 	%p3, %r2, %r7;
	@%p3 bra 	$L__BB81_4;
	atom.global.min.u32 	%r8, [%rd3], %r2;
$L__BB81_4:
	ret;

}
	// .globl	_Z34sssp_output_frontier_preprocessingPmPyS0_S0_S_
.visible .entry _Z34sssp_output_frontier_preprocessingPmPyS0_S0_S_(
	.param .u64 .ptr .align 1 _Z34sssp_output_frontier_preprocessingPmPyS0_S0_S__param_0,
	.param .u64 .ptr .align 1 _Z34sssp_output_frontier_preprocessingPmPyS0_S0_S__param_1,
	.param .u64 .ptr .align 1 _Z34sssp_output_frontier_preprocessingPmPyS0_S0_S__param_2,
	.param .u64 .ptr .align 1 _Z34sssp_output_frontier_preprocessingPmPyS0_S0_S__param_3,
	.param .u64 .ptr .align 1 _Z34sssp_output_frontier_preprocessingPmPyS0_S0_S__param_4
)
{
	.reg .pred 	%p<2>;
	.reg .b32 	%r<5>;
	.reg .b64 	%rd<18>;

	ld.param.u64 	%rd2, [_Z34sssp_output_frontier_preprocessingPmPyS0_S0_S__param_1];
	ld.param.u64 	%rd3, [_Z34sssp_output_frontier_preprocessingPmPyS0_S0_S__param_3];
	ld.param.u64 	%rd4, [_Z34sssp_output_frontier_preprocessingPmPyS0_S0_S__param_4];
	mov.u32 	%r1, %ctaid.x;
	mov.u32 	%r2, %ntid.x;
	mov.u32 	%r3, %tid.x;
	mad.lo.s32 	%r4, %r1, %r2, %r3;
	cvt.u64.u32 	%rd1, %r4;
	ld.global.u64 	%rd5, [d_prev_thread_count];
	setp.le.u64 	%p1, %rd5, %rd1;
	@%p1 bra 	$L__BB82_2;
	cvta.to.global.u64 	%rd6, %rd2;
	cvta.to.global.u64 	%rd7, %rd4;
	cvta.to.global.u64 	%rd8, %rd3;
	shl.b64 	%rd9, %rd1, 3;
	add.s64 	%rd10, %rd6, %rd9;
	ld.global.u64 	%rd11, [%rd10];
	shl.b64 	%rd12, %rd11, 3;
	add.s64 	%rd13, %rd7, %rd12;
	ld.global.u64 	%rd14, [%rd13+8];
	ld.global.u64 	%rd15, [%rd13];
	sub.s64 	%rd16, %rd14, %rd15;
	add.s64 	%rd17, %rd8, %rd9;
	st.global.u64 	[%rd17], %rd16;
$L__BB82_2:
	ret;

}
	// .globl	_Z38sssp_output_frontier_preprocessing_EBCP27vertex_dictionary_structurePmPyS2_S2_S1_S1_
.visible .entry _Z38sssp_output_frontier_preprocessing_EBCP27vertex_dictionary_structurePmPyS2_S2_S1_S1_(
	.param .u64 .ptr .align 1 _Z38sssp_output_frontier_preprocessing_EBCP27vertex_dictionary_structurePmPyS2_S2_S1_S1__param_0,
	.param .u64 .ptr .align 1 _Z38sssp_output_frontier_preprocessing_EBCP27vertex_dictionary_structurePmPyS2_S2_S1_S1__param_1,
	.param .u64 .ptr .align 1 _Z38sssp_output_frontier_preprocessing_EBCP27vertex_dictionary_structurePmPyS2_S2_S1_S1__param_2,
	.param .u64 .ptr .align 1 _Z38sssp_output_frontier_preprocessing_EBCP27vertex_dictionary_structurePmPyS2_S2_S1_S1__param_3,
	.param .u64 .ptr .align 1 _Z38sssp_output_frontier_preprocessing_EBCP27vertex_dictionary_structurePmPyS2_S2_S1_S1__param_4,
	.param .u64 .ptr .align 1 _Z38sssp_output_frontier_preprocessing_EBCP27vertex_dictionary_structurePmPyS2_S2_S1_S1__param_5,
	.param .u64 .ptr .align 1 _Z38sssp_output_frontier_preprocessing_EBCP27vertex_dictionary_structurePmPyS2_S2_S1_S1__param_6
)
{
	.reg .pred 	%p<2>;
	.reg .b32 	%r<5>;
	.reg .b64 	%rd<18>;

	ld.param.u64 	%rd2, [_Z38sssp_output_frontier_preprocessing_EBCP27vertex_dictionary_structurePmPyS2_S2_S1_S1__param_0];
	ld.param.u64 	%rd3, [_Z38sssp_output_frontier_preprocessing_EBCP27vertex_dictionary_structurePmPyS2_S2_S1_S1__param_2];
	ld.param.u64 	%rd4, [_Z38sssp_output_frontier_preprocessing_EBCP27vertex_dictionary_structurePmPyS2_S2_S1_S1__param_4];
	mov.u32 	%r1, %ctaid.x;
	mov.u32 	%r2, %ntid.x;
	mov.u32 	%r3, %tid.x;
	mad.lo.s32 	%r4, %r1, %r2, %r3;
	cvt.u64.u32 	%rd1, %r4;
	ld.global.u64 	%rd5, [d_prev_thread_count];
	setp.le.u64 	%p1, %rd5, %rd1;
	@%p1 bra 	$L__BB83_2;
	cvta.to.global.u64 	%rd6, %rd3;
	cvta.to.global.u64 	%rd7, %rd2;
	cvta.to.global.u64 	%rd8, %rd4;
	shl.b64 	%rd9, %rd1, 3;
	add.s64 	%rd10, %rd6, %rd9;
	ld.global.u64 	%rd11, [%rd10];
	ld.global.u64 	%rd12, [%rd7+408000008];
	cvta.to.global.u64 	%rd13, %rd12;
	shl.b64 	%rd14, %rd11, 3;
	add.s64 	%rd15, %rd13, %rd14;
	ld.global.u64 	%rd16, [%rd15];
	add.s64 	%rd17, %rd8, %rd9;
	st.global.u64 	[%rd17], %rd16;
$L__BB83_2:
	ret;

}
	// .globl	_Z39sssp_output_frontier_offset_calculationPmS_PyS0_S0_S0_
.visible .entry _Z39sssp_output_frontier_offset_calculationPmS_PyS0_S0_S0_(
	.param .u64 .ptr .align 1 _Z39sssp_output_frontier_offset_calculationPmS_PyS0_S0_S0__param_0,
	.param .u64 .ptr .align 1 _Z39sssp_output_frontier_offset_calculationPmS_PyS0_S0_S0__param_1,
	.param .u64 .ptr .align 1 _Z39sssp_output_frontier_offset_calculationPmS_PyS0_S0_S0__param_2,
	.param .u64 .ptr .align 1 _Z39sssp_output_frontier_offset_calculationPmS_PyS0_S0_S0__param_3,
	.param .u64 .ptr .align 1 _Z39sssp_output_frontier_offset_calculationPmS_PyS0_S0_S0__param_4,
	.param .u64 .ptr .align 1 _Z39sssp_output_frontier_offset_calculationPmS_PyS0_S0_S0__param_5
)
{
	.reg .b64 	%rd<9>;

	ld.param.u64 	%rd1, [_Z39sssp_output_frontier_offset_calculationPmS_PyS0_S0_S0__param_4];
	ld.param.u64 	%rd2, [_Z39sssp_output_frontier_offset_calculationPmS_PyS0_S0_S0__param_5];
	cvta.to.global.u64 	%rd3, %rd2;
	cvta.to.global.u64 	%rd4, %rd1;
	ld.global.u64 	%rd5, [d_prev_thread_count];
	shl.b64 	%rd6, %rd5, 3;
	add.s64 	%rd7, %rd4, %rd6;
	ld.global.u64 	%rd8, [%rd7];
	st.global.u64 	[%rd3], %rd8;
	ret;

}
	// .globl	_Z20sssp_kernel_child_VCP27vertex_dictionary_structuremmPjPmS2_S2_S2_S2_S2_S2_S2_PyS3_S3_
.visible .entry _Z20sssp_kernel_child_VCP27vertex_dictionary_structuremmPjPmS2_S2_S2_S2_S2_S2_S2_PyS3_S3_(
	.param .u64 .ptr .align 1 _Z20sssp_kernel_child_VCP27vertex_dictionary_structuremmPjPmS2_S2_S2_S2_S2_S2_S2_PyS3_S3__param_0,
	.param .u64 _Z20sssp_kernel_child_VCP27vertex_dictionary_structuremmPjPmS2_S2_S2_S2_S2_S2_S2_PyS3_S3__param_1,
	.param .u64 _Z20sssp_kernel_child_VCP27vertex_dictionary_structuremmPjPmS2_S2_S2_S2_S2_S2_S2_PyS3_S3__param_2,
	.param .u64 .ptr .align 1 _Z20sssp_kernel_child_VCP27vertex_dictionary_structuremmPjPmS2_S2_S2_S2_S2_S2_S2_PyS3_S3__param_3,
	.param .u64 .ptr .align 1 _Z20sssp_kernel_child_VCP27vertex_dictionary_structuremmPjPmS2_S2_S2_S2_S2_S2_S2_PyS3_S3__param_4,
	.param .u64 .ptr .align 1 _Z20sssp_kernel_child_VCP27vertex_dictionary_structuremmPjPmS2_S2_S2_S2_S2_S2_S2_PyS3_S3__param_5,
	.param .u64 .ptr .align 1 _Z20sssp_kernel_child_VCP27vertex_dictionary_structuremmPjPmS2_S2_S2_S2_S2_S2_S2_PyS3_S3__param_6,
	.param .u64 .ptr .align 1 _Z20sssp_kernel_child_VCP27vertex_dictionary_structuremmPjPmS2_S2_S2_S2_S2_S2_S2_PyS3_S3__param_7,
	.param .u64 .ptr .align 1 _Z20sssp_kernel_child_VCP27vertex_dictionary_structuremmPjPmS2_S2_S2_S2_S2_S2_S2_PyS3_S3__param_8,
	.param .u64 .ptr .align 1 _Z20sssp_kernel_child_VCP27vertex_dictionary_structuremmPjPmS2_S2_S2_S2_S2_S2_S2_PyS3_S3__param_9,
	.param .u64 .ptr .align 1 _Z20sssp_kernel_child_VCP27vertex_dictionary_structuremmPjPmS2_S2_S2_S2_S2_S2_S2_PyS3_S3__param_10,
	.param .u64 .ptr .align 1 _Z20sssp_kernel_child_VCP27vertex_dictionary_structuremmPjPmS2_S2_S2_S2_S2_S2_S2_PyS3_S3__param_11,
	.param .u64 .ptr .align 1 _Z20sssp_kernel_child_VCP27vertex_dictionary_structuremmPjPmS2_S2_S2_S2_S2_S2_S2_PyS3_S3__param_12,
	.param .u64 .ptr .align 1 _Z20sssp_kernel_child_VCP27vertex_dictionary_structuremmPjPmS2_S2_S2_S2_S2_S2_S2_PyS3_S3__param_13,
	.param .u64 .ptr .align 1 _Z20sssp_kernel_child_VCP27vertex_dictionary_structuremmPjPmS2_S2_S2_S2_S2_S2_S2_PyS3_S3__param_14
)
{
	.reg .pred 	%p<23>;
	.reg .b32 	%r<57>;
	.reg .b64 	%rd<176>;

	ld.param.u64 	%rd50, [_Z20sssp_kernel_child_VCP27vertex_dictionary_structuremmPjPmS2_S2_S2_S2_S2_S2_S2_PyS3_S3__param_3];
	ld.param.u64 	%rd51, [_Z20sssp_kernel_child_VCP27vertex_dictionary_structuremmPjPmS2_S2_S2_S2_S2_S2_S2_PyS3_S3__param_5];
	ld.param.u64 	%rd52, [_Z20sssp_kernel_child_VCP27vertex_dictionary_structuremmPjPmS2_S2_S2_S2_S2_S2_S2_PyS3_S3__param_9];
	ld.param.u64 	%rd53, [_Z20sssp_kernel_child_VCP27vertex_dictionary_structuremmPjPmS2_S2_S2_S2_S2_S2_S2_PyS3_S3__param_12];
	ld.param.u64 	%rd54, [_Z20sssp_kernel_child_VCP27vertex_dictionary_structuremmPjPmS2_S2_S2_S2_S2_S2_S2_PyS3_S3__param_13];
	ld.param.u64 	%rd55, [_Z20sssp_kernel_child_VCP27vertex_dictionary_structuremmPjPmS2_S2_S2_S2_S2_S2_S2_PyS3_S3__param_14];
	cvta.to.global.u64 	%rd1, %rd53;
	cvta.to.global.u64 	%rd2, %rd55;
	cvta.to.global.u64 	%rd3, %rd52;
	cvta.to.global.u64 	%rd4, %rd50;
	cvta.to.global.u64 	%rd5, %rd51;
	cvta.to.global.u64 	%rd6, %rd54;
	mov.u32 	%r25, %ctaid.x;
	mov.u32 	%r26, %ntid.x;
	mov.u32 	%r27, %tid.x;
	mad.lo.s32 	%r28, %r25, %r26, %r27;
	cvt.u64.u32 	%rd7, %r28;
	ld.global.u64 	%rd56, [d_prev_thread_count];
	setp.le.u64 	%p1, %rd56, %rd7;
	@%p1 bra 	$L__BB85_36;
	ld.global.u64 	%rd57, [type];
	setp.ne.s64 	%p2, %rd57, 0;
	@%p2 bra 	$L__BB85_19;
	shl.b64 	%rd112, %rd7, 3;
	add.s64 	%rd8, %rd1, %rd112;
	ld.global.u64 	%rd113, [%rd8];
	shl.b64 	%rd114, %rd113, 3;
	add.s64 	%rd115, %rd5, %rd114;
	ld.global.u64 	%rd9, [%rd115];
	ld.global.u64 	%rd10, [%rd115+8];
	setp.ge.u64 	%p13, %rd9, %rd10;
	@%p13 bra 	$L__BB85_36;
	sub.s64 	%rd116, %rd10, %rd9;
	and.b64  	%rd166, %rd116, 3;
	setp.eq.s64 	%p14, %rd166, 0;
	mov.u64 	%rd170, %rd9;
	@%p14 bra 	$L__BB85_8;
	shl.b64 	%rd117, %rd9, 3;
	add.s64 	%rd167, %rd3, %rd117;
	add.s64 	%rd170, %rd9, %rd166;
$L__BB85_5:
	.pragma "nounroll";
	ld.global.u64 	%rd118, [%rd8];
	shl.b64 	%rd119, %rd118, 2;
	add.s64 	%rd120, %rd4, %rd119;
	ld.global.u32 	%r40, [%rd120];
	add.s32 	%r1, %r40, 1;
	ld.global.u64 	%rd121, [%rd167];
	shl.b64 	%rd122, %rd121, 2;
	add.s64 	%rd16, %rd4, %rd122;
	ld.global.u32 	%r41, [%rd16];
	setp.ge.u32 	%p15, %r1, %r41;
	@%p15 bra 	$L__BB85_7;
	atom.global.min.u32 	%r42, [%rd16], %r1;
	atom.global.add.u64 	%rd123, [%rd2], 1;
	ld.global.u64 	%rd124, [%rd167];
	shl.b64 	%rd125, %rd123, 3;
	add.s64 	%rd126, %rd6, %rd125;
	st.global.u64 	[%rd126], %rd124;
$L__BB85_7:
	add.s64 	%rd167, %rd167, 8;
	add.s64 	%rd166, %rd166, -1;
	setp.ne.s64 	%p16, %rd166, 0;
	@%p16 bra 	$L__BB85_5;
$L__BB85_8:
	sub.s64 	%rd127, %rd9, %rd10;
	setp.gt.u64 	%p17, %rd127, -4;
	@%p17 bra 	$L__BB85_36;
	shl.b64 	%rd128, %rd170, 3;
	add.s64 	%rd129, %rd128, %rd3;
	add.s64 	%rd169, %rd129, 16;
$L__BB85_10:
	ld.global.u64 	%rd130, [%rd8];
	shl.b64 	%rd131, %rd130, 2;
	add.s64 	%rd132, %rd4, %rd131;
	ld.global.u32 	%r52, [%rd132];
	add.s32 	%r3, %r52, 1;
	ld.global.u64 	%rd133, [%rd169+-16];
	shl.b64 	%rd134, %rd133, 2;
	add.s64 	%rd23, %rd4, %rd134;
	ld.global.u32 	%r43, [%rd23];
	setp.ge.u32 	%p18, %r3, %r43;
	@%p18 bra 	$L__BB85_12;
	atom.global.min.u32 	%r44, [%rd23], %r3;
	atom.global.add.u64 	%rd135, [%rd2], 1;
	ld.global.u64 	%rd136, [%rd169+-16];
	shl.b64 	%rd137, %rd135, 3;
	add.s64 	%rd138, %rd6, %rd137;
	st.global.u64 	[%rd138], %rd136;
	ld.global.u64 	%rd139, [%rd8];
	shl.b64 	%rd140, %rd139, 2;
	add.s64 	%rd141, %rd4, %rd140;
	ld.global.u32 	%r52, [%rd141];
$L__BB85_12:
	add.s32 	%r6, %r52, 1;
	ld.global.u64 	%rd142, [%rd169+-8];
	shl.b64 	%rd143, %rd142, 2;
	add.s64 	%rd24, %rd4, %rd143;
	ld.global.u32 	%r45, [%rd24];
	setp.ge.u32 	%p19, %r6, %r45;
	@%p19 bra 	$L__BB85_14;
	atom.global.min.u32 	%r46, [%rd24], %r6;
	atom.global.add.u64 	%rd144, [%rd2], 1;
	ld.global.u64 	%rd145, [%rd169+-8];
	shl.b64 	%rd146, %rd144, 3;
	add.s64 	%rd147, %rd6, %rd146;
	st.global.u64 	[%rd147], %rd145;
	ld.global.u64 	%rd148, [%rd8];
	shl.b64 	%rd149, %rd148, 2;
	add.s64 	%rd150, %rd4, %rd149;
	ld.global.u32 	%r52, [%rd150];
$L__BB85_14:
	add.s32 	%r9, %r52, 1;
	ld.global.u64 	%rd151, [%rd169];
	shl.b64 	%rd152, %rd151, 2;
	add.s64 	%rd25, %rd4, %rd152;
	ld.global.u32 	%r47, [%rd25];
	setp.ge.u32 	%p20, %r9, %r47;
	@%p20 bra 	$L__BB85_16;
	atom.global.min.u32 	%r48, [%rd25], %r9;
	atom.global.add.u64 	%rd153, [%rd2], 1;
	ld.global.u64 	%rd154, [%rd169];
	shl.b64 	%rd155, %rd153, 3;
	add.s64 	%rd156, %rd6, %rd155;
	st.global.u64 	[%rd156], %rd154;
	ld.global.u64 	%rd157, [%rd8];
	shl.b64 	%rd158, %rd157, 2;
	add.s64 	%rd159, %rd4, %rd158;
	ld.global.u32 	%r52, [%rd159];
$L__BB85_16:
	add.s32 	%r12, %r52, 1;
	ld.global.u64 	%rd160, [%rd169+8];
	shl.b64 	%rd161, %rd160, 2;
	add.s64 	%rd26, %rd4, %rd161;
	ld.global.u32 	%r49, [%rd26];
	setp.ge.u32 	%p21, %r12, %r49;
	@%p21 bra 	$L__BB85_18;
	atom.global.min.u32 	%r50, [%rd26], %r12;
	atom.global.add.u64 	%rd162, [%rd2], 1;
	ld.global.u64 	%rd163, [%rd169+8];
	shl.b64 	%rd164, %rd162, 3;
	add.s64 	%rd165, %rd6, %rd164;
	st.global.u64 	[%rd165], %rd163;
$L__BB85_18:
	add.s64 	%rd170, %rd170, 4;
	add.s64 	%rd169, %rd169, 32;
	setp.lt.u64 	%p22, %rd170, %rd10;
	@%p22 bra 	$L__BB85_10;
	bra.uni 	$L__BB85_36;
$L__BB85_19:
	shl.b64 	%rd58, %rd7, 3;
	add.s64 	%rd29, %rd6, %rd58;
	ld.global.u64 	%rd59, [%rd29];
	shl.b64 	%rd60, %rd59, 3;
	add.s64 	%rd61, %rd5, %rd60;
	ld.global.u64 	%rd30, [%rd61];
	ld.global.u64 	%rd31, [%rd61+8];
	setp.ge.u64 	%p3, %rd30, %rd31;
	@%p3 bra 	$L__BB85_36;
	sub.s64 	%rd62, %rd31, %rd30;
	and.b64  	%rd171, %rd62, 3;
	setp.eq.s64 	%p4, %rd171, 0;
	mov.u64 	%rd175, %rd30;
	@%p4 bra 	$L__BB85_25;
	shl.b64 	%rd63, %rd30, 3;
	add.s64 	%rd172, %rd3, %rd63;
	add.s64 	%rd175, %rd30, %rd171;
$L__BB85_22:
	.pragma "nounroll";
	ld.global.u64 	%rd64, [%rd29];
	shl.b64 	%rd65, %rd64, 2;
	add.s64 	%rd66, %rd4, %rd65;
	ld.global.u32 	%r29, [%rd66];
	add.s32 	%r13, %r29, 1;
	ld.global.u64 	%rd67, [%rd172];
	shl.b64 	%rd68, %rd67, 2;
	add.s64 	%rd37, %rd4, %rd68;
	ld.global.u32 	%r30, [%rd37];
	setp.ge.u32 	%p5, %r13, %r30;
	@%p5 bra 	$L__BB85_24;
	atom.global.min.u32 	%r31, [%rd37], %r13;
	atom.global.add.u64 	%rd69, [%rd2], 1;
	ld.global.u64 	%rd70, [%rd172];
	shl.b64 	%rd71, %rd69, 3;
	add.s64 	%rd72, %rd1, %rd71;
	st.global.u64 	[%rd72], %rd70;
$L__BB85_24:
	add.s64 	%rd172, %rd172, 8;
	add.s64 	%rd171, %rd171, -1;
	setp.ne.s64 	%p6, %rd171, 0;
	@%p6 bra 	$L__BB85_22;
$L__BB85_25:
	sub.s64 	%rd73, %rd30, %rd31;
	setp.gt.u64 	%p7, %rd73, -4;
	@%p7 bra 	$L__BB85_36;
	shl.b64 	%rd74, %rd175, 3;
	add.s64 	%rd75, %rd74, %rd3;
	add.s64 	%rd174, %rd75, 16;
$L__BB85_27:
	ld.global.u64 	%rd76, [%rd29];
	shl.b64 	%rd77, %rd76, 2;
	add.s64 	%rd78, %rd4, %rd77;
	ld.global.u32 	%r55, [%rd78];
	add.s32 	%r15, %r55, 1;
	ld.global.u64 	%rd79, [%rd174+-16];
	shl.b64 	%rd80, %rd79, 2;
	add.s64 	%rd44, %rd4, %rd80;
	ld.global.u32 	%r32, [%rd44];
	setp.ge.u32 	%p8, %r15, %r32;
	@%p8 bra 	$L__BB85_29;
	atom.global.min.u32 	%r33, [%rd44], %r15;
	atom.global.add.u64 	%rd81, [%rd2], 1;
	ld.global.u64 	%rd82, [%rd174+-16];
	shl.b64 	%rd83, %rd81, 3;
	add.s64 	%rd84, %rd1, %rd83;
	st.global.u64 	[%rd84], %rd82;
	ld.global.u64 	%rd85, [%rd29];
	shl.b64 	%rd86, %rd85, 2;
	add.s64 	%rd87, %rd4, %rd86;
	ld.global.u32 	%r55, [%rd87];
$L__BB85_29:
	add.s32 	%r18, %r55, 1;
	ld.global.u64 	%rd88, [%rd174+-8];
	shl.b64 	%rd89, %rd88, 2;
	add.s64 	%rd45, %rd4, %rd89;
	ld.global.u32 	%r34, [%rd45];
	setp.ge.u32 	%p9, %r18, %r34;
	@%p9 bra 	$L__BB85_31;
	atom.global.min.u32 	%r35, [%rd45], %r18;
	atom.global.add.u64 	%rd90, [%rd2], 1;
	ld.global.u64 	%rd91, [%rd174+-8];
	shl.b64 	%rd92, %rd90, 3;
	add.s64 	%rd93, %rd1, %rd92;
	st.global.u64 	[%rd93], %rd91;
	ld.global.u64 	%rd94, [%rd29];
	shl.b64 	%rd95, %rd94, 2;
	add.s64 	%rd96, %rd4, %rd95;
	ld.global.u32 	%r55, [%rd96];
$L__BB85_31:
	add.s32 	%r21, %r55, 1;
	ld.global.u64 	%rd97, [%rd174];
	shl.b64 	%rd98, %rd97, 2;
	add.s64 	%rd46, %rd4, %rd98;
	ld.global.u32 	%r36, [%rd46];
	setp.ge.u32 	%p10, %r21, %r36;
	@%p10 bra 	$L__BB85_33;
	atom.global.min.u32 	%r37, [%rd46], %r21;
	atom.global.add.u64 	%rd99, [%rd2], 1;
	ld.global.u64 	%rd100, [%rd174];
	shl.b64 	%rd101, %rd99, 3;
	add.s64 	%rd102, %rd1, %rd101;
	st.global.u64 	[%rd102], %rd100;
	ld.global.u64 	%rd103, [%rd29];
	shl.b64 	%rd104, %rd103, 2;
	add.s64 	%rd105, %rd4, %rd104;
	ld.global.u32 	%r55, [%rd105];
$L__BB85_33:
	add.s32 	%r24, %r55, 1;
	ld.global.u64 	%rd106, [%rd174+8];
	shl.b64 	%rd107, %rd106, 2;
	add.s64 	%rd47, %rd4, %rd107;
	ld.global.u32 	%r38, [%rd47];
	setp.ge.u32 	%p11, %r24, %r38;
	@%p11 bra 	$L__BB85_35;
	atom.global.min.u32 	%r39, [%rd47], %r24;
	atom.global.add.u64 	%rd108, [%rd2], 1;
	ld.global.u64 	%rd109, [%rd174+8];
	shl.b64 	%rd110, %rd108, 3;
	add.s64 	%rd111, %rd1, %rd110;
	st.global.u64 	[%rd111], %rd109;
$L__BB85_35:
	add.s64 	%rd175, %rd175, 4;
	add.s64 	%rd174, %rd174, 32;
	setp.lt.u64 	%p12, %rd175, %rd31;
	@%p12 bra 	$L__BB85_27;
$L__BB85_36:
	ret;

}
	// .globl	_Z23sssp_kernel_VC_preorderP27vertex_dictionary_structuremmPjPmS2_S2_S2_S2_S2_S2_S2_PyS3_S3_
.visible .entry _Z23sssp_kernel_VC_preorderP27vertex_dictionary_structuremmPjPmS2_S2_S2_S2_S2_S2_S2_PyS3_S3_(
	.param .u64 .ptr .align 1 _Z23sssp_kernel_VC_preorderP27vertex_dictionary_structuremmPjPmS2_S2_S2_S2_S2_S2_S2_PyS3_S3__param_0,
	.param .u64 _Z23sssp_kernel_VC_preorderP27vertex_dictionary_structuremmPjPmS2_S2_S2_S2_S2_S2_S2_PyS3_S3__param_1,
	.param .u64 _Z23sssp_kernel_VC_preorderP27vertex_dictionary_structuremmPjPmS2_S2_S2_S2_S2_S2_S2_PyS3_S3__param_2,
	.param .u64 .ptr .align 1 _Z23sssp_kernel_VC_preorderP27vertex_dictionary_structuremmPjPmS2_S2_S2_S2_S2_S2_S2_PyS3_S3__param_3,
	.param .u64 .ptr .align 1 _Z23sssp_kernel_VC_preorderP27vertex_dictionary_structuremmPjPmS2_S2_S2_S2_S2_S2_S2_PyS3_S3__param_4,
	.param .u64 .ptr .align 1 _Z23sssp_kernel_VC_preorderP27vertex_dictionary_structuremmPjPmS2_S2_S2_S2_S2_S2_S2_PyS3_S3__param_5,
	.param .u64 .ptr .align 1 _Z23sssp_kernel_VC_preorderP27vertex_dictionary_structuremmPjPmS2_S2_S2_S2_S2_S2_S2_PyS3_S3__param_6,
	.param .u64 .ptr .align 1 _Z23sssp_kernel_VC_preorderP27vertex_dictionary_structuremmPjPmS2_S2_S2_S2_S2_S2_S2_PyS3_S3__param_7,
	.param .u64 .ptr .align 1 _Z23sssp_kernel_VC_preorderP27vertex_dictionary_structuremmPjPmS2_S2_S2_S2_S2_S2_S2_PyS3_S3__param_8,
	.param .u64 .ptr .align 1 _Z23sssp_kernel_VC_preorderP27vertex_dictionary_structuremmPjPmS2_S2_S2_S2_S2_S2_S2_PyS3_S3__param_9,
	.param .u64 .ptr .align 1 _Z23sssp_kernel_VC_preorderP27vertex_dictionary_structuremmPjPmS2_S2_S2_S2_S2_S2_S2_PyS3_S3__param_10,
	.param .u64 .ptr .align 1 _Z23sssp_kernel_VC_preorderP27vertex_dictionary_structuremmPjPmS2_S2_S2_S2_S2_S2_S2_PyS3_S3__param_11,
	.param .u64 .ptr .align 1 _Z23sssp_kernel_VC_preorderP27vertex_dictionary_structuremmPjPmS2_S2_S2_S2_S2_S2_S2_PyS3_S3__param_12,
	.param .u64 .ptr .align 1 _Z23sssp_kernel_VC_preorderP27vertex_dictionary_structuremmPjPmS2_S2_S2_S2_S2_S2_S2_PyS3_S3__param_13,
	.param .u64 .ptr .align 1 _Z23sssp_kernel_VC_preorderP27vertex_dictionary_structuremmPjPmS2_S2_S2_S2_S2_S2_S2_PyS3_S3__param_14
)
{
	.reg .pred 	%p<2>;
	.reg .b32 	%r<5>;
	.reg .b64 	%rd<17>;

	ld.param.u64 	%rd2, [_Z23sssp_kernel_VC_preorderP27vertex_dictionary_structuremmPjPmS2_S2_S2_S2_S2_S2_S2_PyS3_S3__param_0];
	ld.param.u64 	%rd3, [_Z23sssp_kernel_VC_preorderP27vertex_dictionary_structuremmPjPmS2_S2_S2_S2_S2_S2_S2_PyS3_S3__param_3];
	ld.param.u64 	%rd4, [_Z23sssp_kernel_VC_preorderP27vertex_dictionary_structuremmPjPmS2_S2_S2_S2_S2_S2_S2_PyS3_S3__param_12];
	ld.param.u64 	%rd5, [_Z23sssp_kernel_VC_preorderP27vertex_dictionary_structuremmPjPmS2_S2_S2_S2_S2_S2_S2_PyS3_S3__param_13];
	ld.param.u64 	%rd6, [_Z23sssp_kernel_VC_preorderP27vertex_dictionary_structuremmPjPmS2_S2_S2_S2_S2_S2_S2_PyS3_S3__param_14];
	mov.u32 	%r1, %ctaid.x;
	mov.u32 	%r2, %ntid.x;
	mov.u32 	%r3, %tid.x;
	mad.lo.s32 	%r4, %r1, %r2, %r3;
	cvt.u64.u32 	%rd1, %r4;
	ld.global.u64 	%rd7, [d_prev_thread_count];
	setp.le.u64 	%p1, %rd7, %rd1;
	@%p1 bra 	$L__BB86_2;
	cvta.to.global.u64 	%rd8, %rd4;
	cvta.to.global.u64 	%rd9, %rd2;
	shl.b64 	%rd10, %rd1, 3;
	add.s64 	%rd11, %rd8, %rd10;
	ld.global.u64 	%rd12, [%rd11];
	shl.b64 	%rd13, %rd12, 3;
	add.s64 	%rd14, %rd9, %rd13;
	ld.global.u64 	%rd15, [%rd14+8];
	ld.u64 	%rd16, [%rd15+32];
	{ // callseq 79, 0
	.param .b64 param0;
	st.param.b64 	[param0], %rd16;
	.param .b64 param1;
	st.param.b64 	[param1], %rd3;
	.param .b64 param2;
	st.param.b64 	[param2], %rd12;
	.param .b64 param3;
	st.param.b64 	[param3], %rd5;
	.param .b64 param4;
	st.param.b64 	[param4], %rd6;
	call.uni 
	_Z23sssp_preorder_traversalP10edge_blockPjyPyS2_, 
	(
	param0, 
	param1, 
	param2, 
	param3, 
	param4
	);
	} // callseq 79
$L__BB86_2:
	ret;

}
	// .globl	_Z24sssp_kernel_VC_iterativeP27vertex_dictionary_structuremmPjPmS2_S2_S2_S2_S2_S2_S2_PyS3_S3_
.visible .entry _Z24sssp_kernel_VC_iterativeP27vertex_dictionary_structuremmPjPmS2_S2_S2_S2_S2_S2_S2_PyS3_S3_(
	.param .u64 .ptr .align 1 _Z24sssp_kernel_VC_iterativeP27vertex_dictionary_structuremmPjPmS2_S2_S2_S2_S2_S2_S2_PyS3_S3__param_0,
	.param .u64 _Z24sssp_kernel_VC_iterativeP27vertex_dictionary_structuremmPjPmS2_S2_S2_S2_S2_S2_S2_PyS3_S3__param_1,
	.param .u64 _Z24sssp_kernel_VC_iterativeP27vertex_dictionary_structuremmPjPmS2_S2_S2_S2_S2_S2_S2_PyS3_S3__param_2,
	.param .u64 .ptr .align 1 _Z24sssp_kernel_VC_iterativeP27vertex_dictionary_structuremmPjPmS2_S2_S2_S2_S2_S2_S2_PyS3_S3__param_3,
	.param .u64 .ptr .align 1 _Z24sssp_kernel_VC_iterativeP27vertex_dictionary_structuremmPjPmS2_S2_S2_S2_S2_S2_S2_PyS3_S3__param_4,
	.param .u64 .ptr .align 1 _Z24sssp_kernel_VC_iterativeP27vertex_dictionary_structuremmPjPmS2_S2_S2_S2_S2_S2_S2_PyS3_S3__param_5,
	.param .u64 .ptr .align 1 _Z24sssp_kernel_VC_iterativeP27vertex_dictionary_structuremmPjPmS2_S2_S2_S2_S2_S2_S2_PyS3_S3__param_6,
	.param .u64 .ptr .align 1 _Z24sssp_kernel_VC_iterativeP27vertex_dictionary_structuremmPjPmS2_S2_S2_S2_S2_S2_S2_PyS3_S3__param_7,
	.param .u64 .ptr .align 1 _Z24sssp_kernel_VC_iterativeP27vertex_dictionary_structuremmPjPmS2_S2_S2_S2_S2_S2_S2_PyS3_S3__param_8,
	.param .u64 .ptr .align 1 _Z24sssp_kernel_VC_iterativeP27vertex_dictionary_structuremmPjPmS2_S2_S2_S2_S2_S2_S2_PyS3_S3__param_9,
	.param .u64 .ptr .align 1 _Z24sssp_kernel_VC_iterativeP27vertex_dictionary_structuremmPjPmS2_S2_S2_S2_S2_S2_S2_PyS3_S3__param_10,
	.param .u64 .ptr .align 1 _Z24sssp_kernel_VC_iterativeP27vertex_dictionary_structuremmPjPmS2_S2_S2_S2_S2_S2_S2_PyS3_S3__param_11,
	.param .u64 .ptr .align 1 _Z24sssp_kernel_VC_iterativeP27vertex_dictionary_structuremmPjPmS2_S2_S2_S2_S2_S2_S2_PyS3_S3__param_12,
	.param .u64 .ptr .align 1 _Z24sssp_kernel_VC_iterativeP27vertex_dictionary_structuremmPjPmS2_S2_S2_S2_S2_S2_S2_PyS3_S3__param_13,
	.param .u64 .ptr .align 1 _Z24sssp_kernel_VC_iterativeP27vertex_dictionary_structuremmPjPmS2_S2_S2_S2_S2_S2_S2_PyS3_S3__param_14
)
{
	.local .align 16 .b8 	__local_depot87[800];
	.reg .b64 	%SP;
	.reg .b64 	%SPL;
	.reg .pred 	%p<40>;
	.reg .b32 	%r<67>;
	.reg .b64 	%rd<154>;

	mov.u64 	%SPL, __local_depot87;
	ld.param.u64 	%rd50, [_Z24sssp_kernel_VC_iterativeP27vertex_dictionary_structuremmPjPmS2_S2_S2_S2_S2_S2_S2_PyS3_S3__param_0];
	ld.param.u64 	%rd52, [_Z24sssp_kernel_VC_iterativeP27vertex_dictionary_structuremmPjPmS2_S2_S2_S2_S2_S2_S2_PyS3_S3__param_3];
	ld.param.u64 	%rd51, [_Z24sssp_kernel_VC_iterativeP27vertex_dictionary_structuremmPjPmS2_S2_S2_S2_S2_S2_S2_PyS3_S3__param_12];
	ld.param.u64 	%rd53, [_Z24sssp_kernel_VC_iterativeP27vertex_dictionary_structuremmPjPmS2_S2_S2_S2_S2_S2_S2_PyS3_S3__param_13];
	ld.param.u64 	%rd54, [_Z24sssp_kernel_VC_iterativeP27vertex_dictionary_structuremmPjPmS2_S2_S2_S2_S2_S2_S2_PyS3_S3__param_14];
	cvta.to.global.u64 	%rd1, %rd53;
	cvta.to.global.u64 	%rd2, %rd54;
	cvta.to.global.u64 	%rd3, %rd52;
	add.u64 	%rd4, %SPL, 0;
	mov.u32 	%r16, %ctaid.x;
	mov.u32 	%r17, %ntid.x;
	mov.u32 	%r18, %tid.x;
	mad.lo.s32 	%r19, %r16, %r17, %r18;
	cvt.u64.u32 	%rd5, %r19;
	ld.global.u64 	%rd56, [d_prev_thread_count];
	setp.le.u64 	%p1, %rd56, %rd5;
	@%p1 bra 	$L__BB87_59;
	cvta.to.global.u64 	%rd57, %rd51;
	cvta.to.global.u64 	%rd58, %rd50;
	shl.b64 	%rd59, %rd5, 3;
	add.s64 	%rd60, %rd57, %rd59;
	ld.global.u64 	%rd6, [%rd60];
	ld.global.u64 	%rd61, [%rd58+408000048];
	shl.b64 	%rd62, %rd6, 3;
	add.s64 	%rd63, %rd61, %rd62;
	ld.u64 	%rd148, [%rd63];
	setp.eq.s64 	%p2, %rd148, 0;
	@%p2 bra 	$L__BB87_59;
	shl.b64 	%rd65, %rd6, 2;
	add.s64 	%rd8, %rd3, %rd65;
	mov.b64 	%rd150, -1;
$L__BB87_3:
	setp.eq.s64 	%p3, %rd148, 0;
	@%p3 bra 	$L__BB87_54;
	ld.u64 	%rd11, [%rd148];
	setp.eq.s64 	%p4, %rd11, 0;
	@%p4 bra 	$L__BB87_49;
	ld.global.u32 	%r20, [%rd8];
	add.s32 	%r1, %r20, 1;
	shl.b64 	%rd66, %rd11, 2;
	add.s64 	%rd12, %rd3, %rd66;
	ld.global.u32 	%r21, [%rd12+-4];
	setp.ge.u32 	%p5, %r1, %r21;
	@%p5 bra 	$L__BB87_7;
	add.s64 	%rd67, %rd11, -1;
	atom.global.min.u32 	%r22, [%rd12+-4], %r1;
	atom.global.add.u64 	%rd68, [%rd2], 1;
	shl.b64 	%rd69, %rd68, 3;
	add.s64 	%rd70, %rd1, %rd69;
	st.global.u64 	[%rd70], %rd67;
$L__BB87_7:
	ld.u64 	%rd13, [%rd148+8];
	setp.eq.s64 	%p6, %rd13, 0;
	@%p6 bra 	$L__BB87_49;
	ld.global.u32 	%r23, [%rd8];
	add.s32 	%r2, %r23, 1;
	shl.b64 	%rd71, %rd13, 2;
	add.s64 	%rd14, %rd3, %rd71;
	ld.global.u32 	%r24, [%rd14+-4];
	setp.ge.u32 	%p7, %r2, %r24;
	@%p7 bra 	$L__BB87_10;
	add.s64 	%rd72, %rd13, -1;
	atom.global.min.u32 	%r25, [%rd14+-4], %r2;
	atom.global.add.u64 	%rd73, [%rd2], 1;
	shl.b64 	%rd74, %rd73, 3;
	add.s64 	%rd75, %rd1, %rd74;
	st.global.u64 	[%rd75], %rd72;
$L__BB87_10:
	ld.u64 	%rd15, [%rd148+16];
	setp.eq.s64 	%p8, %rd15, 0;
	@%p8 bra 	$L__BB87_49;
	ld.global.u32 	%r26, [%rd8];
	add.s32 	%r3, %r26, 1;
	shl.b64 	%rd76, %rd15, 2;
	add.s64 	%rd16, %rd3, %rd76;
	ld.global.u32 	%r27, [%rd16+-4];
	setp.ge.u32 	%p9, %r3, %r27;
	@%p9 bra 	$L__BB87_13;
	add.s64 	%rd77, %rd15, -1;
	atom.global.min.u32 	%r28, [%rd16+-4], %r3;
	atom.global.add.u64 	%rd78, [%rd2], 1;
	shl.b64 	%rd79, %rd78, 3;
	add.s64 	%rd80, %rd1, %rd79;
	st.global.u64 	[%rd80], %rd77;
$L__BB87_13:
	ld.u64 	%rd17, [%rd148+24];
	setp.eq.s64 	%p10, %rd17, 0;
	@%p10 bra 	$L__BB87_49;
	ld.global.u32 	%r29, [%rd8];
	add.s32 	%r4, %r29, 1;
	shl.b64 	%rd81, %rd17, 2;
	add.s64 	%rd18, %rd3, %rd81;
	ld.global.u32 	%r30, [%rd18+-4];
	setp.ge.u32 	%p11, %r4, %r30;
	@%p11 bra 	$L__BB87_16;
	add.s64 	%rd82, %rd17, -1;
	atom.global.min.u32 	%r31, [%rd18+-4], %r4;
	atom.global.add.u64 	%rd83, [%rd2], 1;
	shl.b64 	%rd84, %rd83, 3;
	add.s64 	%rd85, %rd1, %rd84;
	st.global.u64 	[%rd85], %rd82;
$L__BB87_16:
	ld.u64 	%rd19, [%rd148+32];
	setp.eq.s64 	%p12, %rd19, 0;
	@%p12 bra 	$L__BB87_49;
	ld.global.u32 	%r32, [%rd8];
	add.s32 	%r5, %r32, 1;
	shl.b64 	%rd86, %rd19, 2;
	add.s64 	%rd20, %rd3, %rd86;
	ld.global.u32 	%r33, [%rd20+-4];
	setp.ge.u32 	%p13, %r5, %r33;
	@%p13 bra 	$L__BB87_19;
	add.s64 	%rd87, %rd19, -1;
	atom.global.min.u32 	%r34, [%rd20+-4], %r5;
	atom.global.add.u64 	%rd88, [%rd2], 1;
	shl.b64 	%rd89, %rd88, 3;
	add.s64 	%rd90, %rd1, %rd89;
	st.global.u64 	[%rd90], %rd87;
$L__BB87_19:
	ld.u64 	%rd21, [%rd148+40];
	setp.eq.s64 	%p14, %rd21, 0;
	@%p14 bra 	$L__BB87_49;
	ld.global.u32 	%r35, [%rd8];
	add.s32 	%r6, %r35, 1;
	shl.b64 	%rd91, %rd21, 2;
	add.s64 	%rd22, %rd3, %rd91;
	ld.global.u32 	%r36, [%rd22+-4];
	setp.ge.u32 	%p15, %r6, %r36;
	@%p15 bra 	$L__BB87_22;
	add.s64 	%rd92, %rd21, -1;
	atom.global.min.u32 	%r37, [%rd22+-4], %r6;
	atom.global.add.u64 	%rd93, [%rd2], 1;
	shl.b64 	%rd94, %rd93, 3;
	add.s64 	%rd95, %rd1, %rd94;
	st.global.u64 	[%rd95], %rd92;
$L__BB87_22:
	ld.u64 	%rd23, [%rd148+48];
	setp.eq.s64 	%p16, %rd23, 0;
	@%p16 bra 	$L__BB87_49;
	ld.global.u32 	%r38, [%rd8];
	add.s32 	%r7, %r38, 1;
	shl.b64 	%rd96, %rd23, 2;
	add.s64 	%rd24, %rd3, %rd96;
	ld.global.u32 	%r39, [%rd24+-4];
	setp.ge.u32 	%p17, %r7, %r39;
	@%p17 bra 	$L__BB87_25;
	add.s64 	%rd97, %rd23, -1;
	atom.global.min.u32 	%r40, [%rd24+-4], %r7;
	atom.global.add.u64 	%rd98, [%rd2], 1;
	shl.b64 	%rd99, %rd98, 3;
	add.s64 	%rd100, %rd1, %rd99;
	st.global.u64 	[%rd100], %rd97;
$L__BB87_25:
	ld.u64 	%rd25, [%rd148+56];
	setp.eq.s64 	%p18, %rd25, 0;
	@%p18 bra 	$L__BB87_49;
	ld.global.u32 	%r41, [%rd8];
	add.s32 	%r8, %r41, 1;
	shl.b64 	%rd101, %rd25, 2;
	add.s64 	%rd26, %rd3, %rd101;
	ld.global.u32 	%r42, [%rd26+-4];
	setp.ge.u32 	%p19, %r8, %r42;
	@%p19 bra 	$L__BB87_28;
	add.s64 	%rd102, %rd25, -1;
	atom.global.min.u32 	%r43, [%rd26+-4], %r8;
	atom.global.add.u64 	%rd103, [%rd2], 1;
	shl.b64 	%rd104, %rd103, 3;
	add.s64 	%rd105, %rd1, %rd104;
	st.global.u64 	[%rd105], %rd102;
$L__BB87_28:
	ld.u64 	%rd27, [%rd148+64];
	setp.eq.s64 	%p20, %rd27, 0;
	@%p20 bra 	$L__BB87_49;
	ld.global.u32 	%r44, [%rd8];
	add.s32 	%r9, %r44, 1;
	shl.b64 	%rd106, %rd27, 2;
	add.s64 	%rd28, %rd3, %rd106;
	ld.global.u32 	%r45, [%rd28+-4];
	setp.ge.u32 	%p21, %r9, %r45;
	@%p21 bra 	$L__BB87_31;
	add.s64 	%rd107, %rd27, -1;
	atom.global.min.u32 	%r46, [%rd28+-4], %r9;
	atom.global.add.u64 	%rd108, [%rd2], 1;
	shl.b64 	%rd109, %rd108, 3;
	add.s64 	%rd110, %rd1, %rd109;
	st.global.u64 	[%rd110], %rd107;
$L__BB87_31:
	ld.u64 	%rd29, [%rd148+72];
	setp.eq.s64 	%p22, %rd29, 0;
	@%p22 bra 	$L__BB87_49;
	ld.global.u32 	%r47, [%rd8];
	add.s32 	%r10, %r47, 1;
	shl.b64 	%rd111, %rd29, 2;
	add.s64 	%rd30, %rd3, %rd111;
	ld.global.u32 	%r48, [%rd30+-4];
	setp.ge.u32 	%p23, %r10, %r48;
	@%p23 bra 	$L__BB87_34;
	add.s64 	%rd112, %rd29, -1;
	atom.global.min.u32 	%r49, [%rd30+-4], %r10;
	atom.global.add.u64 	%rd113, [%rd2], 1;
	shl.b64 	%rd114, %rd113, 3;
	add.s64 	%rd115, %rd1, %rd114;
	st.global.u64 	[%rd115], %rd112;
$L__BB87_34:
	ld.u64 	%rd31, [%rd148+80];
	setp.eq.s64 	%p24, %rd31, 0;
	@%p24 bra 	$L__BB87_49;
	ld.global.u32 	%r50, [%rd8];
	add.s32 	%r11, %r50, 1;
	shl.b64 	%rd116, %rd31, 2;
	add.s64 	%rd32, %rd3, %rd116;
	ld.global.u32 	%r51, [%rd32+-4];
	setp.ge.u32 	%p25, %r11, %r51;
	@%p25 bra 	$L__BB87_37;
	add.s64 	%rd117, %rd31, -1;
	atom.global.min.u32 	%r52, [%rd32+-4], %r11;
	atom.global.add.u64 	%rd118, [%rd2], 1;
	shl.b64 	%rd119, %rd118, 3;
	add.s64 	%rd120, %rd1, %rd119;
	st.global.u64 	[%rd120], %rd117;
$L__BB87_37:
	ld.u64 	%rd33, [%rd148+88];
	setp.eq.s64 	%p26, %rd33, 0;
	@%p26 bra 	$L__BB87_49;
	ld.global.u32 	%r53, [%rd8];
	add.s32 	%r12, %r53, 1;
	shl.b64 	%rd121, %rd33, 2;
	add.s64 	%rd34, %rd3, %rd121;
	ld.global.u32 	%r54, [%rd34+-4];
	setp.ge.u32 	%p27, %r12, %r54;
	@%p27 bra 	$L__BB87_40;
	add.s64 	%rd122, %rd33, -1;
	atom.global.min.u32 	%r55, [%rd34+-4], %r12;
	atom.global.add.u64 	%rd123, [%rd2], 1;
	shl.b64 	%rd124, %rd123, 3;
	add.s64 	%rd125, %rd1, %rd124;
	st.global.u64 	[%rd125], %rd122;
$L__BB87_40:
	ld.u64 	%rd35, [%rd148+96];
	setp.eq.s64 	%p28, %rd35, 0;
	@%p28 bra 	$L__BB87_49;
	ld.global.u32 	%r56, [%rd8];
	add.s32 	%r13, %r56, 1;
	shl.b64 	%rd126, %rd35, 2;
	add.s64 	%rd36, %rd3, %rd126;
	ld.global.u32 	%r57, [%rd36+-4];
	setp.ge.u32 	%p29, %r13, %r57;
	@%p29 bra 	$L__BB87_43;
	add.s64 	%rd127, %rd35, -1;
	atom.global.min.u32 	%r58, [%rd36+-4], %r13;
	atom.global.add.u64 	%rd128, [%rd2], 1;
	shl.b64 	%rd129, %rd128, 3;
	add.s64 	%rd130, %rd1, %rd129;
	st.global.u64 	[%rd130], %rd127;
$L__BB87_43:
	ld.u64 	%rd37, [%rd148+104];
	setp.eq.s64 	%p30, %rd37, 0;
	@%p30 bra 	$L__BB87_49;
	ld.global.u32 	%r59, [%rd8];
	add.s32 	%r14, %r59, 1;
	shl.b64 	%rd131, %rd37, 2;
	add.s64 	%rd38, %rd3, %rd131;
	ld.global.u32 	%r60, [%rd38+-4];
	setp.ge.u32 	%p31, %r14, %r60;
	@%p31 bra 	$L__BB87_46;
	add.s64 	%rd132, %rd37, -1;
	atom.global.min.u32 	%r61, [%rd38+-4], %r14;
	atom.global.add.u64 	%rd133, [%rd2], 1;
	shl.b64 	%rd134, %rd133, 3;
	add.s64 	%rd135, %rd1, %rd134;
	st.global.u64 	[%rd135], %rd132;
$L__BB87_46:
	ld.u64 	%rd39, [%rd148+112];
	setp.eq.s64 	%p32, %rd39, 0;
	@%p32 bra 	$L__BB87_49;
	ld.global.u32 	%r62, [%rd8];
	add.s32 	%r15, %r62, 1;
	shl.b64 	%rd136, %rd39, 2;
	add.s64 	%rd40, %rd3, %rd136;
	ld.global.u32 	%r63, [%rd40+-4];
	setp.ge.u32 	%p33, %r15, %r63;
	@%p33 bra 	$L__BB87_49;
	add.s64 	%rd137, %rd39, -1;
	atom.global.min.u32 	%r64, [%rd40+-4], %r15;
	atom.global.add.u64 	%rd138, [%rd2], 1;
	shl.b64 	%rd139, %rd138, 3;
	add.s64 	%rd140, %rd1, %rd139;
	st.global.u64 	[%rd140], %rd137;
$L__BB87_49:
	ld.u64 	%rd41, [%rd148+136];
	setp.eq.s64 	%p34, %rd41, 0;
	@%p34 bra 	$L__BB87_53;
	setp.eq.s64 	%p35, %rd150, 99;
	@%p35 bra 	$L__BB87_52;
	shl.b64 	%rd141, %rd150, 3;
	add.s64 	%rd142, %rd4, %rd141;
	st.local.u64 	[%rd142+8], %rd41;
$L__BB87_52:
	add.s64 	%rd150, %rd150, 1;
$L__BB87_53:
	ld.u64 	%rd148, [%rd148+128];
	bra.uni 	$L__BB87_58;
$L__BB87_54:
	setp.ne.s64 	%p36, %rd150, -1;
	@%p36 bra 	$L__BB87_56;
	mov.u64 	%rd146, $str$8;
	cvta.global.u64 	%rd147, %rd146;
	{ // callseq 80, 0
	.param .b64 param0;
	st.param.b64 	[param0], %rd147;
	.param .b64 param1;
	st.param.b64 	[param1], 0;
	.param .b32 retval0;
	call.uni (retval0), 
	vprintf, 
	(
	param0, 
	param1
	);
	ld.param.b32 	%r65, [retval0];
	} // callseq 80
	bra.uni 	$L__BB87_57;
$L__BB87_56:
	shl.b64 	%rd143, %rd150, 3;
	add.s64 	%rd144, %rd4, %rd143;
	ld.local.u64 	%rd148, [%rd144];
$L__BB87_57:
	add.s64 	%rd150, %rd150, -1;
$L__BB87_58:
	setp.gt.s64 	%p37, %rd150, -1;
	setp.ne.s64 	%p38, %rd148, 0;
	or.pred  	%p39, %p37, %p38;
	@%p39 bra 	$L__BB87_3;
$L__BB87_59:
	ret;

}
	// .globl	_Z27sssp_kernel_VC_iterative_LBP27vertex_dictionary_structuremmPjPmS2_S2_S2_S2_S2_S2_S2_PyS3_S3_m
.visible .entry _Z27sssp_kernel_VC_iterative_LBP27vertex_dictionary_structuremmPjPmS2_S2_S2_S2_S2_S2_S2_PyS3_S3_m(
	.param .u64 .ptr .align 1 _Z27sssp_kernel_VC_iterative_LBP27vertex_dictionary_structuremmPjPmS2_S2_S2_S2_S2_S2_S2_PyS3_S3_m_param_0,
	.param .u64 _Z27sssp_kernel_VC_iterative_LBP27vertex_dictionary_structuremmPjPmS2_S2_S2_S2_S2_S2_S2_PyS3_S3_m_param_1,
	.param .u64 _Z27sssp_kernel_VC_iterative_LBP27vertex_dictionary_structuremmPjPmS2_S2_S2_S2_S2_S2_S2_PyS3_S3_m_param_2,
	.param .u64 .ptr .align 1 _Z27sssp_kernel_VC_iterative_LBP27vertex_dictionary_structuremmPjPmS2_S2_S2_S2_S2_S2_S2_PyS3_S3_m_param_3,
	.param .u64 .ptr .align 1 _Z27sssp_kernel_VC_iterative_LBP27vertex_dictionary_structuremmPjPmS2_S2_S2_S2_S2_S2_S2_PyS3_S3_m_param_4,
	.param .u64 .ptr .align 1 _Z27sssp_kernel_VC_iterative_LBP27vertex_dictionary_structuremmPjPmS2_S2_S2_S2_S2_S2_S2_PyS3_S3_m_param_5,
	.param .u64 .ptr .align 1 _Z27sssp_kernel_VC_iterative_LBP27vertex_dictionary_structuremmPjPmS2_S2_S2_S2_S2_S2_S2_PyS3_S3_m_param_6,
	.param .u64 .ptr .align 1 _Z27sssp_kernel_VC_iterative_LBP27vertex_dictionary_structuremmPjPmS2_S2_S2_S2_S2_S2_S2_PyS3_S3_m_param_7,
	.param .u64 .ptr .align 1 _Z27sssp_kernel_VC_iterative_LBP27vertex_dictionary_structuremmPjPmS2_S2_S2_S2_S2_S2_S2_PyS3_S3_m_param_8,
	.param .u64 .ptr .align 1 _Z27sssp_kernel_VC_iterative_LBP27vertex_dictionary_structuremmPjPmS2_S2_S2_S2_S2_S2_S2_PyS3_S3_m_param_9,
	.param .u64 .ptr .align 1 _Z27sssp_kernel_VC_iterative_LBP27vertex_dictionary_structuremmPjPmS2_S2_S2_S2_S2_S2_S2_PyS3_S3_m_param_10,
	.param .u64 .ptr .align 1 _Z27sssp_kernel_VC_iterative_LBP27vertex_dictionary_structuremmPjPmS2_S2_S2_S2_S2_S2_S2_PyS3_S3_m_param_11,
	.param .u64 .ptr .align 1 _Z27sssp_kernel_VC_iterative_LBP27vertex_dictionary_structuremmPjPmS2_S2_S2_S2_S2_S2_S2_PyS3_S3_m_param_12,
	.param .u64 .ptr .align 1 _Z27sssp_kernel_VC_iterative_LBP27vertex_dictionary_structuremmPjPmS2_S2_S2_S2_S2_S2_S2_PyS3_S3_m_param_13,
	.param .u64 .ptr .align 1 _Z27sssp_kernel_VC_iterative_LBP27vertex_dictionary_structuremmPjPmS2_S2_S2_S2_S2_S2_S2_PyS3_S3_m_param_14,
	.param .u64 _Z27sssp_kernel_VC_iterative_LBP27vertex_dictionary_structuremmPjPmS2_S2_S2_S2_S2_S2_S2_PyS3_S3_m_param_15
)
{
	.reg .pred 	%p<15>;
	.reg .b32 	%r<17>;
	.reg .b64 	%rd<76>;

	ld.param.u64 	%rd34, [_Z27sssp_kernel_VC_iterative_LBP27vertex_dictionary_structuremmPjPmS2_S2_S2_S2_S2_S2_S2_PyS3_S3_m_param_0];
	ld.param.u64 	%rd39, [_Z27sssp_kernel_VC_iterative_LBP27vertex_dictionary_structuremmPjPmS2_S2_S2_S2_S2_S2_S2_PyS3_S3_m_param_3];
	ld.param.u64 	%rd35, [_Z27sssp_kernel_VC_iterative_LBP27vertex_dictionary_structuremmPjPmS2_S2_S2_S2_S2_S2_S2_PyS3_S3_m_param_12];
	ld.param.u64 	%rd36, [_Z27sssp_kernel_VC_iterative_LBP27vertex_dictionary_structuremmPjPmS2_S2_S2_S2_S2_S2_S2_PyS3_S3_m_param_13];
	ld.param.u64 	%rd37, [_Z27sssp_kernel_VC_iterative_LBP27vertex_dictionary_structuremmPjPmS2_S2_S2_S2_S2_S2_S2_PyS3_S3_m_param_14];
	ld.param.u64 	%rd38, [_Z27sssp_kernel_VC_iterative_LBP27vertex_dictionary_structuremmPjPmS2_S2_S2_S2_S2_S2_S2_PyS3_S3_m_param_15];
	cvta.to.global.u64 	%rd1, %rd39;
	mov.u32 	%r2, %ctaid.x;
	mov.u32 	%r3, %ntid.x;
	mov.u32 	%r4, %tid.x;
	mad.lo.s32 	%r5, %r2, %r3, %r4;
	cvt.u64.u32 	%rd2, %r5;
	ld.global.u64 	%rd40, [d_prev_thread_count];
	mul.lo.s64 	%rd41, %rd40, %rd38;
	setp.le.u64 	%p1, %rd41, %rd2;
	@%p1 bra 	$L__BB88_22;
	and.b64  	%rd42, %rd38, -4294967296;
	setp.ne.s64 	%p2, %rd42, 0;
	@%p2 bra 	$L__BB88_3;
	cvt.u32.u64 	%r6, %rd38;
	cvt.u32.u64 	%r7, %rd2;
	div.u32 	%r8, %r7, %r6;
	cvt.u64.u32 	%rd64, %r8;
	bra.uni 	$L__BB88_4;
$L__BB88_3:
	div.u64 	%rd64, %rd2, %rd38;
$L__BB88_4:
	cvta.to.global.u64 	%rd43, %rd35;
	shl.b64 	%rd44, %rd64, 3;
	add.s64 	%rd45, %rd43, %rd44;
	ld.global.u64 	%rd6, [%rd45];
	cvta.to.global.u64 	%rd46, %rd34;
	ld.global.u64 	%rd47, [%rd46+408000048];
	shl.b64 	%rd48, %rd6, 3;
	add.s64 	%rd49, %rd47, %rd48;
	ld.u64 	%rd7, [%rd49];
	setp.eq.s64 	%p3, %rd7, 0;
	@%p3 bra 	$L__BB88_22;
	shl.b64 	%rd52, %rd6, 2;
	add.s64 	%rd8, %rd1, %rd52;
	cvta.to.global.u64 	%rd9, %rd37;
	cvta.to.global.u64 	%rd10, %rd36;
	mov.b64 	%rd66, -1;
	cvt.u32.u64 	%r9, %rd38;
	cvt.u32.u64 	%r10, %rd2;
	rem.u32 	%r11, %r10, %r9;
	mov.u64 	%rd65, %rd7;
$L__BB88_6:
	setp.eq.s64 	%p4, %rd65, 0;
	@%p4 bra 	$L__BB88_18;
	and.b64  	%rd53, %rd38, -4294967296;
	setp.ne.s64 	%p5, %rd53, 0;
	@%p5 bra 	$L__BB88_9;
	cvt.u64.u32 	%rd68, %r11;
	bra.uni 	$L__BB88_10;
$L__BB88_9:
	rem.u64 	%rd68, %rd2, %rd38;
$L__BB88_10:
	mul.lo.s64 	%rd69, %rd68, 10;
	add.s64 	%rd18, %rd69, 10;
$L__BB88_11:
	shl.b64 	%rd54, %rd69, 3;
	add.s64 	%rd55, %rd7, %rd54;
	ld.u64 	%rd20, [%rd55];
	setp.eq.s64 	%p6, %rd20, 0;
	@%p6 bra 	$L__BB88_15;
	ld.global.u32 	%r12, [%rd8];
	add.s32 	%r1, %r12, 1;
	shl.b64 	%rd56, %rd20, 2;
	add.s64 	%rd21, %rd1, %rd56;
	ld.global.u32 	%r13, [%rd21+-4];
	setp.ge.u32 	%p7, %r1, %r13;
	@%p7 bra 	$L__BB88_14;
	add.s64 	%rd57, %rd20, -1;
	atom.global.min.u32 	%r14, [%rd21+-4], %r1;
	atom.global.add.u64 	%rd58, [%rd9], 1;
	shl.b64 	%rd59, %rd58, 3;
	add.s64 	%rd60, %rd10, %rd59;
	st.global.u64 	[%rd60], %rd57;
$L__BB88_14:
	add.s64 	%rd69, %rd69, 1;
	setp.lt.u64 	%p8, %rd69, %rd18;
	@%p8 bra 	$L__BB88_11;
$L__BB88_15:
	ld.u64 	%rd23, [%rd65+136];
	setp.eq.s64 	%p9, %rd23, 0;
	@%p9 bra 	$L__BB88_17;
	setp.eq.s64 	%p10, %rd66, 0;
	selp.b64 	%rd67, %rd67, %rd23, %p10;
	add.s64 	%rd66, %rd66, 1;
$L__BB88_17:
	ld.u64 	%rd65, [%rd65+128];
	bra.uni 	$L__BB88_21;
$L__BB88_18:
	setp.ne.s64 	%p11, %rd66, -1;
	@%p11 bra 	$L__BB88_20;
	mov.u64 	%rd62, $str$8;
	cvta.global.u64 	%rd63, %rd62;
	{ // callseq 81, 0
	.param .b64 param0;
	st.param.b64 	[param0], %rd63;
	.param .b64 param1;
	st.param.b64 	[param1], 0;
	.param .b32 retval0;
	call.uni (retval0), 
	vprintf, 
	(
	param0, 
	param1
	);
	ld.param.b32 	%r15, [retval0];
	} // callseq 81
$L__BB88_20:
	add.s64 	%rd66, %rd66, -1;
	mov.u64 	%rd65, %rd67;
$L__BB88_21:
	setp.gt.s64 	%p12, %rd66, -1;
	setp.ne.s64 	%p13, %rd65, 0;
	or.pred  	%p14, %p12, %p13;
	@%p14 bra 	$L__BB88_6;
$L__BB88_22:
	ret;

}
	// .globl	_Z14sssp_kernel_ECP27vertex_dictionary_structuremmPjPmS2_S2_S2_S2_S2_S2_S2_PyS3_S3_S3_
.visible .entry _Z14sssp_kernel_ECP27vertex_dictionary_structuremmPjPmS2_S2_S2_S2_S2_S2_S2_PyS3_S3_S3_(
	.param .u64 .ptr .align 1 _Z14sssp_kernel_ECP27vertex_dictionary_structuremmPjPmS2_S2_S2_S2_S2_S2_S2_PyS3_S3_S3__param_0,
	.param .u64 _Z14sssp_kernel_ECP27vertex_dictionary_structuremmPjPmS2_S2_S2_S2_S2_S2_S2_PyS3_S3_S3__param_1,
	.param .u64 _Z14sssp_kernel_ECP27vertex_dictionary_structuremmPjPmS2_S2_S2_S2_S2_S2_S2_PyS3_S3_S3__param_2,
	.param .u64 .ptr .align 1 _Z14sssp_kernel_ECP27vertex_dictionary_structuremmPjPmS2_S2_S2_S2_S2_S2_S2_PyS3_S3_S3__param_3,
	.param .u64 .ptr .align 1 _Z14sssp_kernel_ECP27vertex_dictionary_structuremmPjPmS2_S2_S2_S2_S2_S2_S2_PyS3_S3_S3__param_4,
	.param .u64 .ptr .align 1 _Z14sssp_kernel_ECP27vertex_dictionary_structuremmPjPmS2_S2_S2_S2_S2_S2_S2_PyS3_S3_S3__param_5,
	.param .u64 .ptr .align 1 _Z14sssp_kernel_ECP27vertex_dictionary_structuremmPjPmS2_S2_S2_S2_S2_S2_S2_PyS3_S3_S3__param_6,
	.param .u64 .ptr .align 1 _Z14sssp_kernel_ECP27vertex_dictionary_structuremmPjPmS2_S2_S2_S2_S2_S2_S2_PyS3_S3_S3__param_7,
	.param .u64 .ptr .align 1 _Z14sssp_kernel_ECP27vertex_dictionary_structuremmPjPmS2_S2_S2_S2_S2_S2_S2_PyS3_S3_S3__param_8,
	.param .u64 .ptr .align 1 _Z14sssp_kernel_ECP27vertex_dictionary_structuremmPjPmS2_S2_S2_S2_S2_S2_S2_PyS3_S3_S3__param_9,
	.param .u64 .ptr .align 1 _Z14sssp_kernel_ECP27vertex_dictionary_structuremmPjPmS2_S2_S2_S2_S2_S2_S2_PyS3_S3_S3__param_10,
	.param .u64 .ptr .align 1 _Z14sssp_kernel_ECP27vertex_dictionary_structuremmPjPmS2_S2_S2_S2_S2_S2_S2_PyS3_S3_S3__param_11,
	.param .u64 .ptr .align 1 _Z14sssp_kernel_ECP27vertex_dictionary_structuremmPjPmS2_S2_S2_S2_S2_S2_S2_PyS3_S3_S3__param_12,
	.param .u64 .ptr .align 1 _Z14sssp_kernel_ECP27vertex_dictionary_structuremmPjPmS2_S2_S2_S2_S2_S2_S2_PyS3_S3_S3__param_13,
	.param .u64 .ptr .align 1 _Z14sssp_kernel_ECP27vertex_dictionary_structuremmPjPmS2_S2_S2_S2_S2_S2_S2_PyS3_S3_S3__param_14,
	.param .u64 .ptr .align 1 _Z14sssp_kernel_ECP27vertex_dictionary_structuremmPjPmS2_S2_S2_S2_S2_S2_S2_PyS3_S3_S3__param_15
)
{
	.reg .pred 	%p<11>;
	.reg .b32 	%r<11>;
	.reg .b64 	%rd<86>;
	.reg .b64 	%fd<4>;

	ld.param.u64 	%rd28, [_Z14sssp_kernel_ECP27vertex_dictionary_structuremmPjPmS2_S2_S2_S2_S2_S2_S2_PyS3_S3_S3__param_0];
	ld.param.u64 	%rd29, [_Z14sssp_kernel_ECP27vertex_dictionary_structuremmPjPmS2_S2_S2_S2_S2_S2_S2_PyS3_S3_S3__param_3];
	ld.param.u64 	%rd30, [_Z14sssp_kernel_ECP27vertex_dictionary_structuremmPjPmS2_S2_S2_S2_S2_S2_S2_PyS3_S3_S3__param_12];
	ld.param.u64 	%rd31, [_Z14sssp_kernel_ECP27vertex_dictionary_structuremmPjPmS2_S2_S2_S2_S2_S2_S2_PyS3_S3_S3__param_13];
	ld.param.u64 	%rd32, [_Z14sssp_kernel_ECP27vertex_dictionary_structuremmPjPmS2_S2_S2_S2_S2_S2_S2_PyS3_S3_S3__param_14];
	ld.param.u64 	%rd33, [_Z14sssp_kernel_ECP27vertex_dictionary_structuremmPjPmS2_S2_S2_S2_S2_S2_S2_PyS3_S3_S3__param_15];
	cvta.to.global.u64 	%rd1, %rd33;
	mov.u32 	%r2, %ctaid.x;
	mov.u32 	%r3, %ntid.x;
	mov.u32 	%r4, %tid.x;
	mad.lo.s32 	%r5, %r2, %r3, %r4;
	cvt.u64.u32 	%rd2, %r5;
	ld.global.u64 	%rd77, [d_prev_thread_count];
	shl.b64 	%rd34, %rd77, 3;
	add.s64 	%rd35, %rd1, %rd34;
	ld.global.u64 	%rd36, [%rd35];
	setp.le.u64 	%p1, %rd36, %rd2;
	@%p1 bra 	$L__BB89_15;
	mov.b64 	%rd78, 0;
$L__BB89_2:
	add.s64 	%rd38, %rd77, %rd78;
	shr.u64 	%rd80, %rd38, 1;
	shl.b64 	%rd39, %rd80, 3;
	add.s64 	%rd40, %rd1, %rd39;
	ld.global.u64 	%rd7, [%rd40];
	setp.eq.s64 	%p2, %rd7, %rd2;
	mov.u64 	%rd79, %rd2;
	@%p2 bra 	$L__BB89_5;
	setp.lt.u64 	%p3, %rd7, %rd2;
	add.s64 	%rd41, %rd80, 1;
	add.s64 	%rd42, %rd80, -1;
	selp.b64 	%rd78, %rd41, %rd78, %p3;
	selp.b64 	%rd77, %rd77, %rd42, %p3;
	setp.le.u64 	%p4, %rd78, %rd77;
	@%p4 bra 	$L__BB89_2;
	add.s64 	%rd80, %rd78, -1;
	shl.b64 	%rd43, %rd78, 3;
	add.s64 	%rd44, %rd1, %rd43;
	ld.global.u64 	%rd79, [%rd44+-8];
$L__BB89_5:
	cvta.to.global.u64 	%rd45, %rd30;
	shl.b64 	%rd46, %rd80, 3;
	add.s64 	%rd47, %rd45, %rd46;
	ld.global.u64 	%rd14, [%rd47];
	sub.s64 	%rd15, %rd2, %rd79;
	cvta.to.global.u64 	%rd48, %rd28;
	ld.global.u64 	%rd49, [%rd48+408000048];
	shl.b64 	%rd50, %rd14, 3;
	add.s64 	%rd51, %rd49, %rd50;
	ld.u64 	%rd81, [%rd51];
	setp.eq.s64 	%p5, %rd81, 0;
	@%p5 bra 	$L__BB89_12;
	cvt.rn.f64.u64 	%fd1, %rd15;
	div.rn.f64 	%fd2, %fd1, 0d402E000000000000;
	cvt.rmi.f64.f64 	%fd3, %fd2;
	cvt.rzi.u64.f64 	%rd52, %fd3;
	shl.b64 	%rd53, %rd52, 3;
	mov.u64 	%rd54, bit_string_lookup;
	add.s64 	%rd55, %rd54, %rd53;
	ld.global.u64 	%rd82, [%rd55];
	setp.eq.s64 	%p6, %rd82, 0;
	@%p6 bra 	$L__BB89_11;
$L__BB89_7:
	and.b64  	%rd56, %rd82, 1;
	setp.eq.b64 	%p7, %rd56, 1;
	not.pred 	%p8, %p7;
	@%p8 bra 	$L__BB89_9;
	ld.u64 	%rd81, [%rd81+128];
	bra.uni 	$L__BB89_10;
$L__BB89_9:
	ld.u64 	%rd81, [%rd81+136];
$L__BB89_10:
	mul.hi.u64 	%rd57, %rd82, -3689348814741910323;
	shr.u64 	%rd23, %rd57, 3;
	setp.gt.u64 	%p9, %rd82, 9;
	mov.u64 	%rd82, %rd23;
	@%p9 bra 	$L__BB89_7;
$L__BB89_11:
	mul.hi.u64 	%rd58, %rd15, -8608480567731124087;
	shr.u64 	%rd59, %rd58, 3;
	mul.lo.s64 	%rd60, %rd59, 15;
	sub.s64 	%rd61, %rd15, %rd60;
	shl.b64 	%rd62, %rd61, 3;
	add.s64 	%rd63, %rd81, %rd62;
	ld.u64 	%rd64, [%rd63];
	add.s64 	%rd85, %rd64, -1;
	bra.uni 	$L__BB89_13;
$L__BB89_12:
	mov.u64 	%rd66, $str$25;
	cvta.global.u64 	%rd67, %rd66;
	{ // callseq 82, 0
	.param .b64 param0;
	st.param.b64 	[param0], %rd67;
	.param .b64 param1;
	st.param.b64 	[param1], 0;
	.param .b32 retval0;
	call.uni (retval0), 
	vprintf, 
	(
	param0, 
	param1
	);
	ld.param.b32 	%r6, [retval0];
	} // callseq 82
$L__BB89_13:
	cvta.to.global.u64 	%rd68, %rd29;
	shl.b64 	%rd69, %rd14, 2;
	add.s64 	%rd70, %rd68, %rd69;
	ld.global.u32 	%r8, [%rd70];
	add.s32 	%r1, %r8, 1;
	shl.b64 	%rd71, %rd85, 2;
	add.s64 	%rd27, %rd68, %rd71;
	ld.global.u32 	%r9, [%rd27];
	setp.ge.u32 	%p10, %r1, %r9;
	@%p10 bra 	$L__BB89_15;
	atom.global.min.u32 	%r10, [%rd27], %r1;
	cvta.to.global.u64 	%rd72, %rd32;
	atom.global.add.u64 	%rd73, [%rd72], 1;
	cvta.to.global.u64 	%rd74, %rd31;
	shl.b64 	%rd75, %rd73, 3;
	add.s64 	%rd76, %rd74, %rd75;
	st.global.u64 	[%rd76], %rd85;
$L__BB89_15:
	ret;

}
	// .globl	_Z28sssp_kernel_EC_load_balancedP27vertex_dictionary_structuremmmPjPmS2_S2_S2_S2_S2_S2_S2_PyS3_S3_S3_
.visible .entry _Z28sssp_kernel_EC_load_balancedP27vertex_dictionary_structuremmmPjPmS2_S2_S2_S2_S2_S2_S2_PyS3_S3_S3_(
	.param .u64 .ptr .align 1 _Z28sssp_kernel_EC_load_balancedP27vertex_dictionary_structuremmmPjPmS2_S2_S2_S2_S2_S2_S2_PyS3_S3_S3__param_0,
	.param .u64 _Z28sssp_kernel_EC_load_balancedP27vertex_dictionary_structuremmmPjPmS2_S2_S2_S2_S2_S2_S2_PyS3_S3_S3__param_1,
	.param .u64 _Z28sssp_kernel_EC_load_balancedP27vertex_dictionary_structuremmmPjPmS2_S2_S2_S2_S2_S2_S2_PyS3_S3_S3__param_2,
	.param .u64 _Z28sssp_kernel_EC_load_balancedP27vertex_dictionary_structuremmmPjPmS2_S2_S2_S2_S2_S2_S2_PyS3_S3_S3__param_3,
	.param .u64 .ptr .align 1 _Z28sssp_kernel_EC_load_balancedP27vertex_dictionary_structuremmmPjPmS2_S2_S2_S2_S2_S2_S2_PyS3_S3_S3__param_4,
	.param .u64 .ptr .align 1 _Z28sssp_kernel_EC_load_balancedP27vertex_dictionary_structuremmmPjPmS2_S2_S2_S2_S2_S2_S2_PyS3_S3_S3__param_5,
	.param .u64 .ptr .align 1 _Z28sssp_kernel_EC_load_balancedP27vertex_dictionary_structuremmmPjPmS2_S2_S2_S2_S2_S2_S2_PyS3_S3_S3__param_6,
	.param .u64 .ptr .align 1 _Z28sssp_kernel_EC_load_balancedP27vertex_dictionary_structuremmmPjPmS2_S2_S2_S2_S2_S2_S2_PyS3_S3_S3__param_7,
	.param .u64 .ptr .align 1 _Z28sssp_kernel_EC_load_balancedP27vertex_dictionary_structuremmmPjPmS2_S2_S2_S2_S2_S2_S2_PyS3_S3_S3__param_8,
	.param .u64 .ptr .align 1 _Z28sssp_kernel_EC_load_balancedP27vertex_dictionary_structuremmmPjPmS2_S2_S2_S2_S2_S2_S2_PyS3_S3_S3__param_9,
	.param .u64 .ptr .align 1 _Z28sssp_kernel_EC_load_balancedP27vertex_dictionary_structuremmmPjPmS2_S2_S2_S2_S2_S2_S2_PyS3_S3_S3__param_10,
	.param .u64 .ptr .align 1 _Z28sssp_kernel_EC_load_balancedP27vertex_dictionary_structuremmmPjPmS2_S2_S2_S2_S2_S2_S2_PyS3_S3_S3__param_11,
	.param .u64 .ptr .align 1 _Z28sssp_kernel_EC_load_balancedP27vertex_dictionary_structuremmmPjPmS2_S2_S2_S2_S2_S2_S2_PyS3_S3_S3__param_12,
	.param .u64 .ptr .align 1 _Z28sssp_kernel_EC_load_balancedP27vertex_dictionary_structuremmmPjPmS2_S2_S2_S2_S2_S2_S2_PyS3_S3_S3__param_13,
	.param .u64 .ptr .align 1 _Z28sssp_kernel_EC_load_balancedP27vertex_dictionary_structuremmmPjPmS2_S2_S2_S2_S2_S2_S2_PyS3_S3_S3__param_14,
	.param .u64 .ptr .align 1 _Z28sssp_kernel_EC_load_balancedP27vertex_dictionary_structuremmmPjPmS2_S2_S2_S2_S2_S2_S2_PyS3_S3_S3__param_15,
	.param .u64 .ptr .align 1 _Z28sssp_kernel_EC_load_balancedP27vertex_dictionary_structuremmmPjPmS2_S2_S2_S2_S2_S2_S2_PyS3_S3_S3__param_16
)
{
	.reg .pred 	%p<25>;
	.reg .b32 	%r<11>;
	.reg .b64 	%rd<115>;
	.reg .b64 	%fd<8>;

	ld.param.u64 	%rd51, [_Z28sssp_kernel_EC_load_balancedP27vertex_dictionary_structuremmmPjPmS2_S2_S2_S2_S2_S2_S2_PyS3_S3_S3__param_4];
	ld.param.u64 	%rd49, [_Z28sssp_kernel_EC_load_balancedP27vertex_dictionary_structuremmmPjPmS2_S2_S2_S2_S2_S2_S2_PyS3_S3_S3__param_14];
	ld.param.u64 	%rd50, [_Z28sssp_kernel_EC_load_balancedP27vertex_dictionary_structuremmmPjPmS2_S2_S2_S2_S2_S2_S2_PyS3_S3_S3__param_15];
	ld.param.u64 	%rd52, [_Z28sssp_kernel_EC_load_balancedP27vertex_dictionary_structuremmmPjPmS2_S2_S2_S2_S2_S2_S2_PyS3_S3_S3__param_16];
	cvta.to.global.u64 	%rd1, %rd51;
	cvta.to.global.u64 	%rd2, %rd52;
	mov.u32 	%r3, %ctaid.x;
	mov.u32 	%r4, %ntid.x;
	mov.u32 	%r5, %tid.x;
	mad.lo.s32 	%r1, %r3, %r4, %r5;
	cvt.rn.f64.u32 	%fd1, %r1;
	ld.global.u64 	%rd53, [d_prev_thread_count];
	shl.b64 	%rd54, %rd53, 3;
	add.s64 	%rd55, %rd2, %rd54;
	ld.global.u64 	%rd3, [%rd55];
	cvt.rn.f64.u64 	%fd2, %rd3;
	mul.f64 	%fd3, %fd2, 0d3FC0000000000000;
	cvt.rpi.f64.f64 	%fd4, %fd3;
	setp.leu.f64 	%p4, %fd4, %fd1;
	@%p4 bra 	$L__BB90_22;
	mul.wide.u32 	%rd113, %r1, 8;
	add.s64 	%rd56, %rd113, 8;
	min.u64 	%rd5, %rd56, %rd3;
	cvta.to.global.u64 	%rd6, %rd50;
	cvta.to.global.u64 	%rd7, %rd49;
$L__BB90_2:
	mov.b64 	%rd101, 0;
	ld.global.u64 	%rd100, [d_prev_thread_count];
$L__BB90_3:
	add.s64 	%rd58, %rd100, %rd101;
	shr.u64 	%rd103, %rd58, 1;
	shl.b64 	%rd59, %rd103, 3;
	add.s64 	%rd60, %rd2, %rd59;
	ld.global.u64 	%rd13, [%rd60];
	setp.eq.s64 	%p5, %rd13, %rd113;
	mov.u64 	%rd102, %rd113;
	@%p5 bra 	$L__BB90_6;
	setp.lt.u64 	%p6, %rd13, %rd113;
	add.s64 	%rd61, %rd103, 1;
	add.s64 	%rd62, %rd103, -1;
	selp.b64 	%rd101, %rd61, %rd101, %p6;
	selp.b64 	%rd100, %rd100, %rd62, %p6;
	setp.le.u64 	%p7, %rd101, %rd100;
	@%p7 bra 	$L__BB90_3;
	add.s64 	%rd103, %rd101, -1;
	shl.b64 	%rd63, %rd101, 3;
	add.s64 	%rd64, %rd2, %rd63;
	ld.global.u64 	%rd102, [%rd64+-8];
$L__BB90_6:
	ld.param.u64 	%rd98, [_Z28sssp_kernel_EC_load_balancedP27vertex_dictionary_structuremmmPjPmS2_S2_S2_S2_S2_S2_S2_PyS3_S3_S3__param_13];
	ld.param.u64 	%rd96, [_Z28sssp_kernel_EC_load_balancedP27vertex_dictionary_structuremmmPjPmS2_S2_S2_S2_S2_S2_S2_PyS3_S3_S3__param_0];
	cvta.to.global.u64 	%rd65, %rd98;
	shl.b64 	%rd66, %rd103, 3;
	add.s64 	%rd67, %rd65, %rd66;
	ld.global.u64 	%rd20, [%rd67];
	sub.s64 	%rd21, %rd113, %rd102;
	cvta.to.global.u64 	%rd68, %rd96;
	ld.global.u64 	%rd69, [%rd68+408000008];
	shl.b64 	%rd70, %rd20, 3;
	add.s64 	%rd71, %rd69, %rd70;
	ld.u64 	%rd22, [%rd71];
	cvt.rn.f64.u64 	%fd5, %rd21;
	div.rn.f64 	%fd6, %fd5, 0d402E000000000000;
	cvt.rmi.f64.f64 	%fd7, %fd6;
	cvt.rzi.u64.f64 	%rd104, %fd7;
	setp.ge.u64 	%p8, %rd104, %rd22;
	setp.lt.u64 	%p24, %rd113, %rd5;
	setp.ge.u64 	%p9, %rd113, %rd5;
	or.pred  	%p10, %p8, %p9;
	@%p10 bra 	$L__BB90_21;
	mul.hi.u64 	%rd72, %rd21, -8608480567731124087;
	shr.u64 	%rd73, %rd72, 3;
	mul.lo.s64 	%rd74, %rd73, 15;
	sub.s64 	%rd111, %rd21, %rd74;
	shl.b64 	%rd75, %rd20, 2;
	add.s64 	%rd25, %rd1, %rd75;
$L__BB90_8:
	ld.param.u64 	%rd97, [_Z28sssp_kernel_EC_load_balancedP27vertex_dictionary_structuremmmPjPmS2_S2_S2_S2_S2_S2_S2_PyS3_S3_S3__param_0];
	cvta.to.global.u64 	%rd76, %rd97;
	ld.global.u64 	%rd77, [%rd76+408000048];
	shl.b64 	%rd78, %rd20, 3;
	add.s64 	%rd79, %rd77, %rd78;
	ld.u64 	%rd107, [%rd79];
	setp.eq.s64 	%p11, %rd107, 0;
	@%p11 bra 	$L__BB90_14;
	shl.b64 	%rd80, %rd104, 3;
	mov.u64 	%rd81, bit_string_lookup;
	add.s64 	%rd82, %rd81, %rd80;
	ld.global.u64 	%rd108, [%rd82];
	setp.eq.s64 	%p12, %rd108, 0;
	@%p12 bra 	$L__BB90_15;
$L__BB90_10:
	and.b64  	%rd83, %rd108, 1;
	setp.eq.b64 	%p13, %rd83, 1;
	not.pred 	%p14, %p13;
	@%p14 bra 	$L__BB90_12;
	ld.u64 	%rd107, [%rd107+128];
	bra.uni 	$L__BB90_13;
$L__BB90_12:
	ld.u64 	%rd107, [%rd107+136];
$L__BB90_13:
	mul.hi.u64 	%rd84, %rd108, -3689348814741910323;
	shr.u64 	%rd36, %rd84, 3;
	setp.lt.u64 	%p15, %rd108, 10;
	mov.u64 	%rd108, %rd36;
	@%p15 bra 	$L__BB90_15;
	bra.uni 	$L__BB90_10;
$L__BB90_14:
	mov.u64 	%rd86, $str$25;
	cvta.global.u64 	%rd87, %rd86;
	{ // callseq 83, 0
	.param .b64 param0;
	st.param.b64 	[param0], %rd87;
	.param .b64 param1;
	st.param.b64 	[param1], 0;
	.param .b32 retval0;
	call.uni (retval0), 
	vprintf, 
	(
	param0, 
	param1
	);
	ld.param.b32 	%r6, [retval0];
	} // callseq 83
	mov.b64 	%rd107, 0;
$L__BB90_15:
	setp.ge.u64 	%p16, %rd113, %rd5;
	@%p16 bra 	$L__BB90_20;
$L__BB90_16:
	shl.b64 	%rd88, %rd111, 3;
	add.s64 	%rd89, %rd107, %rd88;
	ld.u64 	%rd40, [%rd89];
	setp.eq.s64 	%p17, %rd40, 0;
	@%p17 bra 	$L__BB90_20;
	add.s64 	%rd113, %rd113, 1;
	ld.global.u32 	%r8, [%rd25];
	add.s32 	%r2, %r8, 1;
	shl.b64 	%rd90, %rd40, 2;
	add.s64 	%rd42, %rd1, %rd90;
	ld.global.u32 	%r9, [%rd42+-4];
	setp.ge.u32 	%p18, %r2, %r9;
	@%p18 bra 	$L__BB90_19;
	add.s64 	%rd91, %rd40, -1;
	atom.global.min.u32 	%r10, [%rd42+-4], %r2;
	atom.global.add.u64 	%rd92, [%rd6], 1;
	shl.b64 	%rd93, %rd92, 3;
	add.s64 	%rd94, %rd7, %rd93;
	st.global.u64 	[%rd94], %rd91;
$L__BB90_19:
	add.s64 	%rd43, %rd111, 1;
	setp.lt.u64 	%p19, %rd111, 14;
	setp.lt.u64 	%p20, %rd113, %rd5;
	and.pred  	%p21, %p19, %p20;
	mov.u64 	%rd111, %rd43;
	@%p21 bra 	$L__BB90_16;
$L__BB90_20:
	add.s64 	%rd104, %rd104, 1;
	setp.lt.u64 	%p22, %rd104, %rd22;
	setp.lt.u64 	%p24, %rd113, %rd5;
	and.pred  	%p23, %p22, %p24;
	mov.b64 	%rd111, 0;
	@%p23 bra 	$L__BB90_8;
$L__BB90_21:
	@%p24 bra 	$L__BB90_2;
$L__BB90_22:
	ret;

}
	// .globl	_Z15sssp_kernel_EBCP27vertex_dictionary_structuremmmPjPmS2_S2_S2_S2_S2_S2_S2_PyS3_S3_S3_m
.visible .entry _Z15sssp_kernel_EBCP27vertex_dictionary_structuremmmPjPmS2_S2_S2_S2_S2_S2_S2_PyS3_S3_S3_m(
	.param .u64 .ptr .align 1 _Z15sssp_kernel_EBCP27vertex_dictionary_structuremmmPjPmS2_S2_S2_S2_S2_S2_S2_PyS3_S3_S3_m_param_0,
	.param .u64 _Z15sssp_kernel_EBCP27vertex_dictionary_structuremmmPjPmS2_S2_S2_S2_S2_S2_S2_PyS3_S3_S3_m_param_1,
	.param .u64 _Z15sssp_kernel_EBCP27vertex_dictionary_structuremmmPjPmS2_S2_S2_S2_S2_S2_S2_PyS3_S3_S3_m_param_2,
	.param .u64 _Z15sssp_kernel_EBCP27vertex_dictionary_structuremmmPjPmS2_S2_S2_S2_S2_S2_S2_PyS3_S3_S3_m_param_3,
	.param .u64 .ptr .align 1 _Z15sssp_kernel_EBCP27vertex_dictionary_structuremmmPjPmS2_S2_S2_S2_S2_S2_S2_PyS3_S3_S3_m_param_4,
	.param .u64 .ptr .align 1 _Z15sssp_kernel_EBCP27vertex_dictionary_structuremmmPjPmS2_S2_S2_S2_S2_S2_S2_PyS3_S3_S3_m_param_5,
	.param .u64 .ptr .align 1 _Z15sssp_kernel_EBCP27vertex_dictionary_structuremmmPjPmS2_S2_S2_S2_S2_S2_S2_PyS3_S3_S3_m_param_6,
	.param .u64 .ptr .align 1 _Z15sssp_kernel_EBCP27vertex_dictionary_structuremmmPjPmS2_S2_S2_S2_S2_S2_S2_PyS3_S3_S3_m_param_7,
	.param .u64 .ptr .align 1 _Z15sssp_kernel_EBCP27vertex_dictionary_structuremmmPjPmS2_S2_S2_S2_S2_S2_S2_PyS3_S3_S3_m_param_8,
	.param .u64 .ptr .align 1 _Z15sssp_kernel_EBCP27vertex_dictionary_structuremmmPjPmS2_S2_S2_S2_S2_S2_S2_PyS3_S3_S3_m_param_9,
	.param .u64 .ptr .align 1 _Z15sssp_kernel_EBCP27vertex_dictionary_structuremmmPjPmS2_S2_S2_S2_S2_S2_S2_PyS3_S3_S3_m_param_10,
	.param .u64 .ptr .align 1 _Z15sssp_kernel_EBCP27vertex_dictionary_structuremmmPjPmS2_S2_S2_S2_S2_S2_S2_PyS3_S3_S3_m_param_11,
	.param .u64 .ptr .align 1 _Z15sssp_kernel_EBCP27vertex_dictionary_structuremmmPjPmS2_S2_S2_S2_S2_S2_S2_PyS3_S3_S3_m_param_12,
	.param .u64 .ptr .align 1 _Z15sssp_kernel_EBCP27vertex_dictionary_structuremmmPjPmS2_S2_S2_S2_S2_S2_S2_PyS3_S3_S3_m_param_13,
	.param .u64 .ptr .align 1 _Z15sssp_kernel_EBCP27vertex_dictionary_structuremmmPjPmS2_S2_S2_S2_S2_S2_S2_PyS3_S3_S3_m_param_14,
	.param .u64 .ptr .align 1 _Z15sssp_kernel_EBCP27vertex_dictionary_structuremmmPjPmS2_S2_S2_S2_S2_S2_S2_PyS3_S3_S3_m_param_15,
	.param .u64 .ptr .align 1 _Z15sssp_kernel_EBCP27vertex_dictionary_structuremmmPjPmS2_S2_S2_S2_S2_S2_S2_PyS3_S3_S3_m_param_16,
	.param .u64 _Z15sssp_kernel_EBCP27vertex_dictionary_structuremmmPjPmS2_S2_S2_S2_S2_S2_S2_PyS3_S3_S3_m_param_17
)
{
	.reg .pred 	%p<15>;
	.reg .b32 	%r<15>;
	.reg .b64 	%rd<92>;

	ld.param.u64 	%rd41, [_Z15sssp_kernel_EBCP27vertex_dictionary_structuremmmPjPmS2_S2_S2_S2_S2_S2_S2_PyS3_S3_S3_m_param_0];
	ld.param.u64 	%rd46, [_Z15sssp_kernel_EBCP27vertex_dictionary_structuremmmPjPmS2_S2_S2_S2_S2_S2_S2_PyS3_S3_S3_m_param_4];
	ld.param.u64 	%rd42, [_Z15sssp_kernel_EBCP27vertex_dictionary_structuremmmPjPmS2_S2_S2_S2_S2_S2_S2_PyS3_S3_S3_m_param_13];
	ld.param.u64 	%rd43, [_Z15sssp_kernel_EBCP27vertex_dictionary_structuremmmPjPmS2_S2_S2_S2_S2_S2_S2_PyS3_S3_S3_m_param_14];
	ld.param.u64 	%rd44, [_Z15sssp_kernel_EBCP27vertex_dictionary_structuremmmPjPmS2_S2_S2_S2_S2_S2_S2_PyS3_S3_S3_m_param_15];
	ld.param.u64 	%rd47, [_Z15sssp_kernel_EBCP27vertex_dictionary_structuremmmPjPmS2_S2_S2_S2_S2_S2_S2_PyS3_S3_S3_m_param_16];
	ld.param.u64 	%rd45, [_Z15sssp_kernel_EBCP27vertex_dictionary_structuremmmPjPmS2_S2_S2_S2_S2_S2_S2_PyS3_S3_S3_m_param_17];
	cvta.to.global.u64 	%rd1, %rd46;
	cvta.to.global.u64 	%rd2, %rd47;
	mov.u32 	%r2, %ctaid.x;
	mov.u32 	%r3, %ntid.x;
	mov.u32 	%r4, %tid.x;
	mad.lo.s32 	%r5, %r2, %r3, %r4;
	cvt.u64.u32 	%rd3, %r5;
	ld.global.u64 	%rd83, [d_prev_thread_count];
	shl.b64 	%rd48, %rd83, 3;
	add.s64 	%rd49, %rd2, %rd48;
	ld.global.u64 	%rd50, [%rd49];
	mul.lo.s64 	%rd51, %rd50, %rd45;
	setp.le.u64 	%p1, %rd51, %rd3;
	@%p1 bra 	$L__BB91_18;
	and.b64  	%rd52, %rd45, -4294967296;
	setp.ne.s64 	%p2, %rd52, 0;
	@%p2 bra 	$L__BB91_3;
	cvt.u32.u64 	%r6, %rd45;
	cvt.u32.u64 	%r7, %rd3;
	div.u32 	%r8, %r7, %r6;
	cvt.u64.u32 	%rd82, %r8;
	bra.uni 	$L__BB91_4;
$L__BB91_3:
	div.u64 	%rd82, %rd3, %rd45;
$L__BB91_4:
	mov.b64 	%rd84, 0;
$L__BB91_5:
	add.s64 	%rd54, %rd83, %rd84;
	shr.u64 	%rd86, %rd54, 1;
	shl.b64 	%rd55, %rd86, 3;
	add.s64 	%rd56, %rd2, %rd55;
	ld.global.u64 	%rd11, [%rd56];
	setp.eq.s64 	%p3, %rd11, %rd82;
	mov.u64 	%rd85, %rd82;
	@%p3 bra 	$L__BB91_8;
	setp.lt.u64 	%p4, %rd11, %rd82;
	add.s64 	%rd57, %rd86, 1;
	add.s64 	%rd58, %rd86, -1;
	selp.b64 	%rd84, %rd57, %rd84, %p4;
	selp.b64 	%rd83, %rd83, %rd58, %p4;
	setp.le.u64 	%p5, %rd84, %rd83;
	@%p5 bra 	$L__BB91_5;
	add.s64 	%rd86, %rd84, -1;
	shl.b64 	%rd59, %rd84, 3;
	add.s64 	%rd60, %rd2, %rd59;
	ld.global.u64 	%rd85, [%rd60+-8];
$L__BB91_8:
	cvta.to.global.u64 	%rd61, %rd42;
	shl.b64 	%rd62, %rd86, 3;
	add.s64 	%rd63, %rd61, %rd62;
	ld.global.u64 	%rd18, [%rd63];
	sub.s64 	%rd19, %rd82, %rd85;
	setp.ne.s64 	%p6, %rd52, 0;
	@%p6 bra 	$L__BB91_10;
	cvt.u32.u64 	%r9, %rd45;
	cvt.u32.u64 	%r10, %rd3;
	rem.u32 	%r11, %r10, %r9;
	cvt.u64.u32 	%rd87, %r11;
	bra.uni 	$L__BB91_11;
$L__BB91_10:
	rem.u64 	%rd87, %rd3, %rd45;
$L__BB91_11:
	mul.lo.s64 	%rd91, %rd87, 11;
	cvta.to.global.u64 	%rd65, %rd41;
	ld.global.u64 	%rd66, [%rd65+408000048];
	shl.b64 	%rd67, %rd18, 3;
	add.s64 	%rd68, %rd66, %rd67;
	ld.u64 	%rd88, [%rd68];
	setp.eq.s64 	%p7, %rd88, 0;
	@%p7 bra 	$L__BB91_18;
	shl.b64 	%rd69, %rd19, 3;
	mov.u64 	%rd70, bit_string_lookup;
	add.s64 	%rd71, %rd70, %rd69;
	ld.global.u64 	%rd89, [%rd71];
	setp.eq.s64 	%p8, %rd89, 0;
	@%p8 bra 	$L__BB91_13;
	bra.uni 	$L__BB91_19;
$L__BB91_13:
	shl.b64 	%rd74, %rd18, 2;
	add.s64 	%rd27, %rd1, %rd74;
	cvta.to.global.u64 	%rd28, %rd44;
	cvta.to.global.u64 	%rd29, %rd43;
	add.s64 	%rd30, %rd91, 11;
$L__BB91_14:
	shl.b64 	%rd75, %rd91, 3;
	add.s64 	%rd76, %rd88, %rd75;
	ld.u64 	%rd38, [%rd76];
	setp.eq.s64 	%p12, %rd38, 0;
	@%p12 bra 	$L__BB91_18;
	ld.global.u32 	%r12, [%rd27];
	add.s32 	%r1, %r12, 1;
	shl.b64 	%rd77, %rd38, 2;
	add.s64 	%rd39, %rd1, %rd77;
	ld.global.u32 	%r13, [%rd39+-4];
	setp.ge.u32 	%p13, %r1, %r13;
	@%p13 bra 	$L__BB91_17;
	add.s64 	%rd78, %rd38, -1;
	atom.global.min.u32 	%r14, [%rd39+-4], %r1;
	atom.global.add.u64 	%rd79, [%rd28], 1;
	shl.b64 	%rd80, %rd79, 3;
	add.s64 	%rd81, %rd29, %rd80;
	st.global.u64 	[%rd81], %rd78;
$L__BB91_17:
	add.s64 	%rd91, %rd91, 1;
	setp.lt.u64 	%p14, %rd91, %rd30;
	@%p14 bra 	$L__BB91_14;
$L__BB91_18:
	ret;
$L__BB91_19:
	and.b64  	%rd72, %rd89, 1;
	setp.eq.b64 	%p9, %rd72, 1;
	not.pred 	%p10, %p9;
	@%p10 bra 	$L__BB91_21;
	ld.u64 	%rd88, [%rd88+128];
	bra.uni 	$L__BB91_22;
$L__BB91_21:
	ld.u64 	%rd88, [%rd88+136];
$L__BB91_22:
	mul.hi.u64 	%rd73, %rd89, -3689348814741910323;
	shr.u64 	%rd36, %rd73, 3;
	setp.lt.u64 	%p11, %rd89, 10;
	mov.u64 	%rd89, %rd36;
	@%p11 bra 	$L__BB91_13;
	bra.uni 	$L__BB91_19;

}
	// .globl	_Z36sssp_kernel_multiple_worklists_0to15P27vertex_dictionary_structuremmPjPmS2_S2_S2_S2_S2_S2_S2_PyS3_S3_S3_S3_S3_
.visible .entry _Z36sssp_kernel_multiple_worklists_0to15P27vertex_dictionary_structuremmPjPmS2_S2_S2_S2_S2_S2_S2_PyS3_S3_S3_S3_S3_(
	.param .u64 .ptr .align 1 _Z36sssp_kernel_multiple_worklists_0to15P27vertex_dictionary_structuremmPjPmS2_S2_S2_S2_S2_S2_S2_PyS3_S3_S3_S3_S3__param_0,
	.param .u64 _Z36sssp_kernel_multiple_worklists_0to15P27vertex_dictionary_structuremmPjPmS2_S2_S2_S2_S2_S2_S2_PyS3_S3_S3_S3_S3__param_1,
	.param .u64 _Z36sssp_kernel_multiple_worklists_0to15P27vertex_dictionary_structuremmPjPmS2_S2_S2_S2_S2_S2_S2_PyS3_S3_S3_S3_S3__param_2,
	.param .u64 .ptr .align 1 _Z36sssp_kernel_multiple_worklists_0to15P27vertex_dictionary_structuremmPjPmS2_S2_S2_S2_S2_S2_S2_PyS3_S3_S3_S3_S3__param_3,
	.param .u64 .ptr .align 1 _Z36sssp_kernel_multiple_worklists_0to15P27vertex_dictionary_structuremmPjPmS2_S2_S2_S2_S2_S2_S2_PyS3_S3_S3_S3_S3__param_4,
	.param .u64 .ptr .align 1 _Z36sssp_kernel_multiple_worklists_0to15P27vertex_dictionary_structuremmPjPmS2_S2_S2_S2_S2_S2_S2_PyS3_S3_S3_S3_S3__param_5,
	.param .u64 .ptr .align 1 _Z36sssp_kernel_multiple_worklists_0to15P27vertex_dictionary_structuremmPjPmS2_S2_S2_S2_S2_S2_S2_PyS3_S3_S3_S3_S3__param_6,
	.param .u64 .ptr .align 1 _Z36sssp_kernel_multiple_worklists_0to15P27vertex_dictionary_structuremmPjPmS2_S2_S2_S2_S2_S2_S2_PyS3_S3_S3_S3_S3__param_7,
	.param .u64 .ptr .align 1 _Z36sssp_kernel_multiple_worklists_0to15P27vertex_dictionary_structuremmPjPmS2_S2_S2_S2_S2_S2_S2_PyS3_S3_S3_S3_S3__param_8,
	.param .u64 .ptr .align 1 _Z36sssp_kernel_multiple_worklists_0to15P27vertex_dictionary_structuremmPjPmS2_S2_S2_S2_S2_S2_S2_PyS3_S3_S3_S3_S3__param_9,
	.param .u64 .ptr .align 1 _Z36sssp_kernel_multiple_worklists_0to15P27vertex_dictionary_structuremmPjPmS2_S2_S2_S2_S2_S2_S2_PyS3_S3_S3_S3_S3__param_10,
	.param .u64 .ptr .align 1 _Z36sssp_kernel_multiple_worklists_0to15P27vertex_dictionary_structuremmPjPmS2_S2_S2_S2_S2_S2_S2_PyS3_S3_S3_S3_S3__param_11,
	.param .u64 .ptr .align 1 _Z36sssp_kernel_multiple_worklists_0to15P27vertex_dictionary_structuremmPjPmS2_S2_S2_S2_S2_S2_S2_PyS3_S3_S3_S3_S3__param_12,
	.param .u64 .ptr .align 1 _Z36sssp_kernel_multiple_worklists_0to15P27vertex_dictionary_structuremmPjPmS2_S2_S2_S2_S2_S2_S2_PyS3_S3_S3_S3_S3__param_13,
	.param .u64 .ptr .align 1 _Z36sssp_kernel_multiple_worklists_0to15P27vertex_dictionary_structuremmPjPmS2_S2_S2_S2_S2_S2_S2_PyS3_S3_S3_S3_S3__param_14,
	.param .u64 .ptr .align 1 _Z36sssp_kernel_multiple_worklists_0to15P27vertex_dictionary_structuremmPjPmS2_S2_S2_S2_S2_S2_S2_PyS3_S3_S3_S3_S3__param_15,
	.param .u64 .ptr .align 1 _Z36sssp_kernel_multiple_worklists_0to15P27vertex_dictionary_structuremmPjPmS2_S2_S2_S2_S2_S2_S2_PyS3_S3_S3_S3_S3__param_16,
	.param .u64 .ptr .align 1 _Z36sssp_kernel_multiple_worklists_0to15P27vertex_dictionary_structuremmPjPmS2_S2_S2_S2_S2_S2_S2_PyS3_S3_S3_S3_S3__param_17
)
{
	.reg .pred 	%p<33>;
	.reg .b32 	%r<45>;
	.reg .b64 	%rd<296>;

	ld.param.u64 	%rd56, [_Z36sssp_kernel_multiple_worklists_0to15P27vertex_dictionary_structuremmPjPmS2_S2_S2_S2_S2_S2_S2_PyS3_S3_S3_S3_S3__param_3];
	ld.param.u64 	%rd57, [_Z36sssp_kernel_multiple_worklists_0to15P27vertex_dictionary_structuremmPjPmS2_S2_S2_S2_S2_S2_S2_PyS3_S3_S3_S3_S3__param_5];
	ld.param.u64 	%rd53, [_Z36sssp_kernel_multiple_worklists_0to15P27vertex_dictionary_structuremmPjPmS2_S2_S2_S2_S2_S2_S2_PyS3_S3_S3_S3_S3__param_9];
	ld.param.u64 	%rd58, [_Z36sssp_kernel_multiple_worklists_0to15P27vertex_dictionary_structuremmPjPmS2_S2_S2_S2_S2_S2_S2_PyS3_S3_S3_S3_S3__param_12];
	ld.param.u64 	%rd59, [_Z36sssp_kernel_multiple_worklists_0to15P27vertex_dictionary_structuremmPjPmS2_S2_S2_S2_S2_S2_S2_PyS3_S3_S3_S3_S3__param_13];
	ld.param.u64 	%rd60, [_Z36sssp_kernel_multiple_worklists_0to15P27vertex_dictionary_structuremmPjPmS2_S2_S2_S2_S2_S2_S2_PyS3_S3_S3_S3_S3__param_14];
	ld.param.u64 	%rd61, [_Z36sssp_kernel_multiple_worklists_0to15P27vertex_dictionary_structuremmPjPmS2_S2_S2_S2_S2_S2_S2_PyS3_S3_S3_S3_S3__param_17];
	cvta.to.global.u64 	%rd1, %rd58;
	cvta.to.global.u64 	%rd2, %rd60;
	cvta.to.global.u64 	%rd3, %rd61;
	cvta.to.global.u64 	%rd4, %rd53;
	cvta.to.global.u64 	%rd5, %rd56;
	cvta.to.global.u64 	%rd6, %rd57;
	cvta.to.global.u64 	%rd7, %rd59;
	mov.u32 	%r11, %ctaid.x;
	mov.u32 	%r12, %ntid.x;
	mov.u32 	%r13, %tid.x;
	mad.lo.s32 	%r14, %r11, %r12, %r13;
	cvt.u64.u32 	%rd8, %r14;
	ld.global.u64 	%rd62, [d_prev_thread_count];
	setp.le.u64 	%p1, %rd62, %rd8;
	@%p1 bra 	$L__BB92_56;
	ld.global.u64 	%rd63, [type];
	setp.ne.s64 	%p2, %rd63, 0;
	@%p2 bra 	$L__BB92_29;
	shl.b64 	%rd172, %rd8, 3;
	add.s64 	%rd9, %rd1, %rd172;
	ld.global.u64 	%rd173, [%rd9];
	shl.b64 	%rd174, %rd173, 3;
	add.s64 	%rd175, %rd6, %rd174;
	ld.global.u64 	%rd10, [%rd175];
	ld.global.u64 	%rd11, [%rd175+8];
	setp.ge.u64 	%p18, %rd10, %rd11;
	@%p18 bra 	$L__BB92_56;
	sub.s64 	%rd176, %rd11, %rd10;
	and.b64  	%rd286, %rd176, 3;
	setp.eq.s64 	%p19, %rd286, 0;
	mov.u64 	%rd290, %rd10;
	@%p19 bra 	$L__BB92_10;
	shl.b64 	%rd177, %rd10, 3;
	add.s64 	%rd287, %rd4, %rd177;
$L__BB92_5:
	.pragma "nounroll";
	ld.global.u64 	%rd178, [%rd9];
	shl.b64 	%rd179, %rd178, 2;
	add.s64 	%rd180, %rd5, %rd179;
	ld.global.u32 	%r30, [%rd180];
	add.s32 	%r1, %r30, 1;
	ld.global.u64 	%rd181, [%rd287];
	shl.b64 	%rd182, %rd181, 2;
	add.s64 	%rd16, %rd5, %rd182;
	ld.global.u32 	%r31, [%rd16];
	setp.ge.u32 	%p20, %r1, %r31;
	@%p20 bra 	$L__BB92_9;
	atom.global.min.u32 	%r32, [%rd16], %r1;
	ld.global.u64 	%rd183, [%rd287];
	shl.b64 	%rd184, %rd183, 3;
	add.s64 	%rd185, %rd6, %rd184;
	ld.global.u64 	%rd186, [%rd185+8];
	ld.global.u64 	%rd187, [%rd185];
	sub.s64 	%rd188, %rd186, %rd187;
	setp.lt.u64 	%p21, %rd188, 16;
	@%p21 bra 	$L__BB92_8;
	ld.param.u64 	%rd284, [_Z36sssp_kernel_multiple_worklists_0to15P27vertex_dictionary_structuremmPjPmS2_S2_S2_S2_S2_S2_S2_PyS3_S3_S3_S3_S3__param_16];
	atom.global.add.u64 	%rd189, [%rd3], 1;
	ld.global.u64 	%rd190, [%rd287];
	cvta.to.global.u64 	%rd191, %rd284;
	shl.b64 	%rd192, %rd189, 3;
	add.s64 	%rd193, %rd191, %rd192;
	st.global.u64 	[%rd193], %rd190;
	bra.uni 	$L__BB92_9;
$L__BB92_8:
	atom.global.add.u64 	%rd194, [%rd2], 1;
	ld.global.u64 	%rd195, [%rd287];
	shl.b64 	%rd196, %rd194, 3;
	add.s64 	%rd197, %rd7, %rd196;
	st.global.u64 	[%rd197], %rd195;
$L__BB92_9:
	and.b64  	%rd199, %rd176, 3;
	add.s64 	%rd290, %rd10, %rd199;
	add.s64 	%rd287, %rd287, 8;
	add.s64 	%rd286, %rd286, -1;
	setp.ne.s64 	%p22, %rd286, 0;
	@%p22 bra 	$L__BB92_5;
$L__BB92_10:
	sub.s64 	%rd200, %rd10, %rd11;
	setp.gt.u64 	%p23, %rd200, -4;
	@%p23 bra 	$L__BB92_56;
	ld.param.u64 	%rd281, [_Z36sssp_kernel_multiple_worklists_0to15P27vertex_dictionary_structuremmPjPmS2_S2_S2_S2_S2_S2_S2_PyS3_S3_S3_S3_S3__param_9];
	shl.b64 	%rd201, %rd290, 3;
	cvta.to.global.u64 	%rd202, %rd281;
	add.s64 	%rd203, %rd201, %rd202;
	add.s64 	%rd289, %rd203, 16;
$L__BB92_12:
	ld.param.u64 	%rd285, [_Z36sssp_kernel_multiple_worklists_0to15P27vertex_dictionary_structuremmPjPmS2_S2_S2_S2_S2_S2_S2_PyS3_S3_S3_S3_S3__param_16];
	cvta.to.global.u64 	%rd24, %rd285;
	ld.global.u64 	%rd204, [%rd9];
	shl.b64 	%rd205, %rd204, 2;
	add.s64 	%rd206, %rd5, %rd205;
	ld.global.u32 	%r33, [%rd206];
	add.s32 	%r2, %r33, 1;
	ld.global.u64 	%rd207, [%rd289+-16];
	shl.b64 	%rd208, %rd207, 2;
	add.s64 	%rd25, %rd5, %rd208;
	ld.global.u32 	%r34, [%rd25];
	setp.ge.u32 	%p24, %r2, %r34;
	@%p24 bra 	$L__BB92_16;
	atom.global.min.u32 	%r35, [%rd25], %r2;
	ld.global.u64 	%rd209, [%rd289+-16];
	shl.b64 	%rd210, %rd209, 3;
	add.s64 	%rd211, %rd6, %rd210;
	ld.global.u64 	%rd212, [%rd211+8];
	ld.global.u64 	%rd213, [%rd211];
	sub.s64 	%rd214, %rd212, %rd213;
	setp.gt.u64 	%p25, %rd214, 15;
	@%p25 bra 	$L__BB92_15;
	atom.global.add.u64 	%rd219, [%rd2], 1;
	ld.global.u64 	%rd220, [%rd289+-16];
	shl.b64 	%rd221, %rd219, 3;
	add.s64 	%rd222, %rd7, %rd221;
	st.global.u64 	[%rd222], %rd220;
	bra.uni 	$L__BB92_16;
$L__BB92_15:
	atom.global.add.u64 	%rd215, [%rd3], 1;
	ld.global.u64 	%rd216, [%rd289+-16];
	shl.b64 	%rd217, %rd215, 3;
	add.s64 	%rd218, %rd24, %rd217;
	st.global.u64 	[%rd218], %rd216;
$L__BB92_16:
	ld.global.u64 	%rd223, [%rd9];
	shl.b64 	%rd224, %rd223, 2;
	add.s64 	%rd225, %rd5, %rd224;
	ld.global.u32 	%r36, [%rd225];
	add.s32 	%r3, %r36, 1;
	ld.global.u64 	%rd226, [%rd289+-8];
	shl.b64 	%rd227, %rd226, 2;
	add.s64 	%rd26, %rd5, %rd227;
	ld.global.u32 	%r37, [%rd26];
	setp.ge.u32 	%p26, %r3, %r37;
	@%p26 bra 	$L__BB92_20;
	atom.global.min.u32 	%r38, [%rd26], %r3;
	ld.global.u64 	%rd228, [%rd289+-8];
	shl.b64 	%rd229, %rd228, 3;
	add.s64 	%rd230, %rd6, %rd229;
	ld.global.u64 	%rd231, [%rd230+8];
	ld.global.u64 	%rd232, [%rd230];
	sub.s64 	%rd233, %rd231, %rd232;
	setp.lt.u64 	%p27, %rd233, 16;
	@%p27 bra 	$L__BB92_19;
	atom.global.add.u64 	%rd234, [%rd3], 1;
	ld.global.u64 	%rd235, [%rd289+-8];
	shl.b64 	%rd236, %rd234, 3;
	add.s64 	%rd237, %rd24, %rd236;
	st.global.u64 	[%rd237], %rd235;
	bra.uni 	$L__BB92_20;
$L__BB92_19:
	atom.global.add.u64 	%rd238, [%rd2], 1;
	ld.global.u64 	%rd239, [%rd289+-8];
	shl.b64 	%rd240, %rd238, 3;
	add.s64 	%rd241, %rd7, %rd240;
	st.global.u64 	[%rd241], %rd239;
$L__BB92_20:
	ld.global.u64 	%rd242, [%rd9];
	shl.b64 	%rd243, %rd242, 2;
	add.s64 	%rd244, %rd5, %rd243;
	ld.global.u32 	%r39, [%rd244];
	add.s32 	%r4, %r39, 1;
	ld.global.u64 	%rd245, [%rd289];
	shl.b64 	%rd246, %rd245, 2;
	add.s64 	%rd27, %rd5, %rd246;
	ld.global.u32 	%r40, [%rd27];
	setp.ge.u32 	%p28, %r4, %r40;
	@%p28 bra 	$L__BB92_24;
	atom.global.min.u32 	%r41, [%rd27], %r4;
	ld.global.u64 	%rd247, [%rd289];
	shl.b64 	%rd248, %rd247, 3;
	add.s64 	%rd249, %rd6, %rd248;
	ld.global.u64 	%rd250, [%rd249+8];
	ld.global.u64 	%rd251, [%rd249];
	sub.s64 	%rd252, %rd250, %rd251;
	setp.lt.u64 	%p29, %rd252, 16;
	@%p29 bra 	$L__BB92_23;
	atom.global.add.u64 	%rd253, [%rd3], 1;
	ld.global.u64 	%rd254, [%rd289];
	shl.b64 	%rd255, %rd253, 3;
	add.s64 	%rd256, %rd24, %rd255;
	st.global.u64 	[%rd256], %rd254;
	bra.uni 	$L__BB92_24;
$L__BB92_23:
	atom.global.add.u64 	%rd257, [%rd2], 1;
	ld.global.u64 	%rd258, [%rd289];
	shl.b64 	%rd259, %rd257, 3;
	add.s64 	%rd260, %rd7, %rd259;
	st.global.u64 	[%rd260], %rd258;
$L__BB92_24:
	ld.global.u64 	%rd261, [%rd9];
	shl.b64 	%rd262, %rd261, 2;
	add.s64 	%rd263, %rd5, %rd262;
	ld.global.u32 	%r42, [%rd263];
	add.s32 	%r5, %r42, 1;
	ld.global.u64 	%rd264, [%rd289+8];
	shl.b64 	%rd265, %rd264, 2;
	add.s64 	%rd28, %rd5, %rd265;
	ld.global.u32 	%r43, [%rd28];
	setp.ge.u32 	%p30, %r5, %r43;
	@%p30 bra 	$L__BB92_28;
	atom.global.min.u32 	%r44, [%rd28], %r5;
	ld.global.u64 	%rd266, [%rd289+8];
	shl.b64 	%rd267, %rd266, 3;
	add.s64 	%rd268, %rd6, %rd267;
	ld.global.u64 	%rd269, [%rd268+8];
	ld.global.u64 	%rd270, [%rd268];
	sub.s64 	%rd271, %rd269, %rd270;
	setp.lt.u64 	%p31, %rd271, 16;
	@%p31 bra 	$L__BB92_27;
	atom.global.add.u64 	%rd272, [%rd3], 1;
	ld.global.u64 	%rd273, [%rd289+8];
	shl.b64 	%rd274, %rd272, 3;
	add.s64 	%rd275, %rd24, %rd274;
	st.global.u64 	[%rd275], %rd273;
	bra.uni 	$L__BB92_28;
$L__BB92_27:
	atom.global.add.u64 	%rd276, [%rd2], 1;
	ld.global.u64 	%rd277, [%rd289+8];
	shl.b64 	%rd278, %rd276, 3;
	add.s64 	%rd279, %rd7, %rd278;
	st.global.u64 	[%rd279], %rd277;
$L__BB92_28:
	add.s64 	%rd290, %rd290, 4;
	add.s64 	%rd289, %rd289, 32;
	setp.lt.u64 	%p32, %rd290, %rd11;
	@%p32 bra 	$L__BB92_12;
	bra.uni 	$L__BB92_56;
$L__BB92_29:
	shl.b64 	%rd64, %rd8, 3;
	add.s64 	%rd31, %rd7, %rd64;
	ld.global.u64 	%rd65, [%rd31];
	shl.b64 	%rd66, %rd65, 3;
	add.s64 	%rd67, %rd6, %rd66;
	ld.global.u64 	%rd32, [%rd67];
	ld.global.u64 	%rd33, [%rd67+8];
	setp.ge.u64 	%p3, %rd32, %rd33;
	@%p3 bra 	$L__BB92_56;
	sub.s64 	%rd68, %rd33, %rd32;
	and.b64  	%rd291, %rd68, 3;
	setp.eq.s64 	%p4, %rd291, 0;
	mov.u64 	%rd295, %rd32;
	@%p4 bra 	$L__BB92_37;
	shl.b64 	%rd69, %rd32, 3;
	add.s64 	%rd292, %rd4, %rd69;
$L__BB92_32:
	.pragma "nounroll";
	ld.global.u64 	%rd70, [%rd31];
	shl.b64 	%rd71, %rd70, 2;
	add.s64 	%rd72, %rd5, %rd71;
	ld.global.u32 	%r15, [%rd72];
	add.s32 	%r6, %r15, 1;
	ld.global.u64 	%rd73, [%rd292];
	shl.b64 	%rd74, %rd73, 2;
	add.s64 	%rd38, %rd5, %rd74;
	ld.global.u32 	%r16, [%rd38];
	setp.ge.u32 	%p5, %r6, %r16;
	@%p5 bra 	$L__BB92_36;
	atom.global.min.u32 	%r17, [%rd38], %r6;
	ld.global.u64 	%rd75, [%rd292];
	shl.b64 	%rd76, %rd75, 3;
	add.s64 	%rd77, %rd6, %rd76;
	ld.global.u64 	%rd78, [%rd77+8];
	ld.global.u64 	%rd79, [%rd77];
	sub.s64 	%rd80, %rd78, %rd79;
	setp.lt.u64 	%p6, %rd80, 16;
	@%p6 bra 	$L__BB92_35;
	ld.param.u64 	%rd282, [_Z36sssp_kernel_multiple_worklists_0to15P27vertex_dictionary_structuremmPjPmS2_S2_S2_S2_S2_S2_S2_PyS3_S3_S3_S3_S3__param_15];
	atom.global.add.u64 	%rd81, [%rd3], 1;
	ld.global.u64 	%rd82, [%rd292];
	cvta.to.global.u64 	%rd83, %rd282;
	shl.b64 	%rd84, %rd81, 3;
	add.s64 	%rd85, %rd83, %rd84;
	st.global.u64 	[%rd85], %rd82;
	bra.uni 	$L__BB92_36;
$L__BB92_35:
	atom.global.add.u64 	%rd86, [%rd2], 1;
	ld.global.u64 	%rd87, [%rd292];
	shl.b64 	%rd88, %rd86, 3;
	add.s64 	%rd89, %rd1, %rd88;
	st.global.u64 	[%rd89], %rd87;
$L__BB92_36:
	and.b64  	%rd91, %rd68, 3;
	add.s64 	%rd295, %rd32, %rd91;
	add.s64 	%rd292, %rd292, 8;
	add.s64 	%rd291, %rd291, -1;
	setp.ne.s64 	%p7, %rd291, 0;
	@%p7 bra 	$L__BB92_32;
$L__BB92_37:
	sub.s64 	%rd92, %rd32, %rd33;
	setp.gt.u64 	%p8, %rd92, -4;
	@%p8 bra 	$L__BB92_56;
	ld.param.u64 	%rd280, [_Z36sssp_kernel_multiple_worklists_0to15P27vertex_dictionary_structuremmPjPmS2_S2_S2_S2_S2_S2_S2_PyS3_S3_S3_S3_S3__param_9];
	shl.b64 	%rd93, %rd295, 3;
	cvta.to.global.u64 	%rd94, %rd280;
	add.s64 	%rd95, %rd93, %rd94;
	add.s64 	%rd294, %rd95, 16;
$L__BB92_39:
	ld.param.u64 	%rd283, [_Z36sssp_kernel_multiple_worklists_0to15P27vertex_dictionary_structuremmPjPmS2_S2_S2_S2_S2_S2_S2_PyS3_S3_S3_S3_S3__param_15];
	cvta.to.global.u64 	%rd46, %rd283;
	ld.global.u64 	%rd96, [%rd31];
	shl.b64 	%rd97, %rd96, 2;
	add.s64 	%rd98, %rd5, %rd97;
	ld.global.u32 	%r18, [%rd98];
	add.s32 	%r7, %r18, 1;
	ld.global.u64 	%rd99, [%rd294+-16];
	shl.b64 	%rd100, %rd99, 2;
	add.s64 	%rd47, %rd5, %rd100;
	ld.global.u32 	%r19, [%rd47];
	setp.ge.u32 	%p9, %r7, %r19;
	@%p9 bra 	$L__BB92_43;
	atom.global.min.u32 	%r20, [%rd47], %r7;
	ld.global.u64 	%rd101, [%rd294+-16];
	shl.b64 	%rd102, %rd101, 3;
	add.s64 	%rd103, %rd6, %rd102;
	ld.global.u64 	%rd104, [%rd103+8];
	ld.global.u64 	%rd105, [%rd103];
	sub.s64 	%rd106, %rd104, %rd105;
	setp.gt.u64 	%p10, %rd106, 15;
	@%p10 bra 	$L__BB92_42;
	atom.global.add.u64 	%rd111, [%rd2], 1;
	ld.global.u64 	%rd112, [%rd294+-16];
	shl.b64 	%rd113, %rd111, 3;
	add.s64 	%rd114, %rd1, %rd113;
	st.global.u64 	[%rd114], %rd112;
	bra.uni 	$L__BB92_43;
$L__BB92_42:
	atom.global.add.u64 	%rd107, [%rd3], 1;
	ld.global.u64 	%rd108, [%rd294+-16];
	shl.b64 	%rd109, %rd107, 3;
	add.s64 	%rd110, %rd46, %rd109;
	st.global.u64 	[%rd110], %rd108;
$L__BB92_43:
	ld.global.u64 	%rd115, [%rd31];
	shl.b64 	%rd116, %rd115, 2;
	add.s64 	%rd117, %rd5, %rd116;
	ld.global.u32 	%r21, [%rd117];
	add.s32 	%r8, %r21, 1;
	ld.global.u64 	%rd118, [%rd294+-8];
	shl.b64 	%rd119, %rd118, 2;
	add.s64 	%rd48, %rd5, %rd119;
	ld.global.u32 	%r22, [%rd48];
	setp.ge.u32 	%p11, %r8, %r22;
	@%p11 bra 	$L__BB92_47;
	atom.global.min.u32 	%r23, [%rd48], %r8;
	ld.global.u64 	%rd120, [%rd294+-8];
	shl.b64 	%rd121, %rd120, 3;
	add.s64 	%rd122, %rd6, %rd121;
	ld.global.u64 	%rd123, [%rd122+8];
	ld.global.u64 	%rd124, [%rd122];
	sub.s64 	%rd125, %rd123, %rd124;
	setp.lt.u64 	%p12, %rd125, 16;
	@%p12 bra 	$L__BB92_46;
	atom.global.add.u64 	%rd126, [%rd3], 1;
	ld.global.u64 	%rd127, [%rd294+-8];
	shl.b64 	%rd128, %rd126, 3;
	add.s64 	%rd129, %rd46, %rd128;
	st.global.u64 	[%rd129], %rd127;
	bra.uni 	$L__BB92_47;
$L__BB92_46:
	atom.global.add.u64 	%rd130, [%rd2], 1;
	ld.global.u64 	%rd131, [%rd294+-8];
	shl.b64 	%rd132, %rd130, 3;
	add.s64 	%rd133, %rd1, %rd132;
	st.global.u64 	[%rd133], %rd131;
$L__BB92_47:
	ld.global.u64 	%rd134, [%rd31];
	shl.b64 	%rd135, %rd134, 2;
	add.s64 	%rd136, %rd5, %rd135;
	ld.global.u32 	%r24, [%rd136];
	add.s32 	%r9, %r24, 1;
	ld.global.u64 	%rd137, [%rd294];
	shl.b64 	%rd138, %rd137, 2;
	add.s64 	%rd49, %rd5, %rd138;
	ld.global.u32 	%r25, [%rd49];
	setp.ge.u32 	%p13, %r9, %r25;
	@%p13 bra 	$L__BB92_51;
	atom.global.min.u32 	%r26, [%rd49], %r9;
	ld.global.u64 	%rd139, [%rd294];
	shl.b64 	%rd140, %rd139, 3;
	add.s64 	%rd141, %rd6, %rd140;
	ld.global.u64 	%rd142, [%rd141+8];
	ld.global.u64 	%rd143, [%rd141];
	sub.s64 	%rd144, %rd142, %rd143;
	setp.lt.u64 	%p14, %rd144, 16;
	@%p14 bra 	$L__BB92_50;
	atom.global.add.u64 	%rd145, [%rd3], 1;
	ld.global.u64 	%rd146, [%rd294];
	shl.b64 	%rd147, %rd145, 3;
	add.s64 	%rd148, %rd46, %rd147;
	st.global.u64 	[%rd148], %rd146;
	bra.uni 	$L__BB92_51;
$L__BB92_50:
	atom.global.add.u64 	%rd149, [%rd2], 1;
	ld.global.u64 	%rd150, [%rd294];
	shl.b64 	%rd151, %rd149, 3;
	add.s64 	%rd152, %rd1, %rd151;
	st.global.u64 	[%rd152], %rd150;
$L__BB92_51:
	ld.global.u64 	%rd153, [%rd31];
	shl.b64 	%rd154, %rd153, 2;
	add.s64 	%rd155, %rd5, %rd154;
	ld.global.u32 	%r27, [%rd155];
	add.s32 	%r10, %r27, 1;
	ld.global.u64 	%rd156, [%rd294+8];
	shl.b64 	%rd157, %rd156, 2;
	add.s64 	%rd50, %rd5, %rd157;
	ld.global.u32 	%r28, [%rd50];
	setp.ge.u32 	%p15, %r10, %r28;
	@%p15 bra 	$L__BB92_55;
	atom.global.min.u32 	%r29, [%rd50], %r10;
	ld.global.u64 	%rd158, [%rd294+8];
	shl.b64 	%rd159, %rd158, 3;
	add.s64 	%rd160, %rd6, %rd159;
	ld.global.u64 	%rd161, [%rd160+8];
	ld.global.u64 	%rd162, [%rd160];
	sub.s64 	%rd163, %rd161, %rd162;
	setp.lt.u64 	%p16, %rd163, 16;
	@%p16 bra 	$L__BB92_54;
	atom.global.add.u64 	%rd164, [%rd3], 1;
	ld.global.u64 	%rd165, [%rd294+8];
	shl.b64 	%rd166, %rd164, 3;
	add.s64 	%rd167, %rd46, %rd166;
	st.global.u64 	[%rd167], %rd165;
	bra.uni 	$L__BB92_55;
$L__BB92_54:
	atom.global.add.u64 	%rd168, [%rd2], 1;
	ld.global.u64 	%rd169, [%rd294+8];
	shl.b64 	%rd170, %rd168, 3;
	add.s64 	%rd171, %rd1, %rd170;
	st.global.u64 	[%rd171], %rd169;
$L__BB92_55:
	add.s64 	%rd295, %rd295, 4;
	add.s64 	%rd294, %rd294, 32;
	setp.lt.u64 	%p17, %rd295, %rd33;
	@%p17 bra 	$L__BB92_39;
$L__BB92_56:
	ret;

}
	// .globl	_Z37sssp_kernel_multiple_worklists_16to31P27vertex_dictionary_structuremmPjPmS2_S2_S2_S2_S2_S2_S2_PyS3_S3_S3_S3_S3_
.visible .entry _Z37sssp_kernel_multiple_worklists_16to31P27vertex_dictionary_structuremmPjPmS2_S2_S2_S2_S2_S2_S2_PyS3_S3_S3_S3_S3_(
	.param .u64 .ptr .align 1 _Z37sssp_kernel_multiple_worklists_16to31P27vertex_dictionary_structuremmPjPmS2_S2_S2_S2_S2_S2_S2_PyS3_S3_S3_S3_S3__param_0,
	.param .u64 _Z37sssp_kernel_multiple_worklists_16to31P27vertex_dictionary_structuremmPjPmS2_S2_S2_S2_S2_S2_S2_PyS3_S3_S3_S3_S3__param_1,
	.param .u64 _Z37sssp_kernel_multiple_worklists_16to31P27vertex_dictionary_structuremmPjPmS2_S2_S2_S2_S2_S2_S2_PyS3_S3_S3_S3_S3__param_2,
	.param .u64 .ptr .align 1 _Z37sssp_kernel_multiple_worklists_16to31P27vertex_dictionary_structuremmPjPmS2_S2_S2_S2_S2_S2_S2_PyS3_S3_S3_S3_S3__param_3,
	.param .u64 .ptr .align 1 _Z37sssp_kernel_multiple_worklists_16to31P27vertex_dictionary_structuremmPjPmS2_S2_S2_S2_S2_S2_S2_PyS3_S3_S3_S3_S3__param_4,
	.param .u64 .ptr .align 1 _Z37sssp_kernel_multiple_worklists_16to31P27vertex_dictionary_structuremmPjPmS2_S2_S2_S2_S2_S2_S2_PyS3_S3_S3_S3_S3__param_5,
	.param .u64 .ptr .align 1 _Z37sssp_kernel_multiple_worklists_16to31P27vertex_dictionary_structuremmPjPmS2_S2_S2_S2_S2_S2_S2_PyS3_S3_S3_S3_S3__param_6,
	.param .u64 .ptr .align 1 _Z37sssp_kernel_multiple_worklists_16to31P27vertex_dictionary_structuremmPjPmS2_S2_S2_S2_S2_S2_S2_PyS3_S3_S3_S3_S3__param_7,
	.param .u64 .ptr .align 1 _Z37sssp_kernel_multiple_worklists_16to31P27vertex_dictionary_structuremmPjPmS2_S2_S2_S2_S2_S2_S2_PyS3_S3_S3_S3_S3__param_8,
	.param .u64 .ptr .align 1 _Z37sssp_kernel_multiple_worklists_16to31P27vertex_dictionary_structuremmPjPmS2_S2_S2_S2_S2_S2_S2_PyS3_S3_S3_S3_S3__param_9,
	.param .u64 .ptr .align 1 _Z37sssp_kernel_multiple_worklists_16to31P27vertex_dictionary_structuremmPjPmS2_S2_S2_S2_S2_S2_S2_PyS3_S3_S3_S3_S3__param_10,
	.param .u64 .ptr .align 1 _Z37sssp_kernel_multiple_worklists_16to31P27vertex_dictionary_structuremmPjPmS2_S2_S2_S2_S2_S2_S2_PyS3_S3_S3_S3_S3__param_11,
	.param .u64 .ptr .align 1 _Z37sssp_kernel_multiple_worklists_16to31P27vertex_dictionary_structuremmPjPmS2_S2_S2_S2_S2_S2_S2_PyS3_S3_S3_S3_S3__param_12,
	.param .u64 .ptr .align 1 _Z37sssp_kernel_multiple_worklists_16to31P27vertex_dictionary_structuremmPjPmS2_S2_S2_S2_S2_S2_S2_PyS3_S3_S3_S3_S3__param_13,
	.param .u64 .ptr .align 1 _Z37sssp_kernel_multiple_worklists_16to31P27vertex_dictionary_structuremmPjPmS2_S2_S2_S2_S2_S2_S2_PyS3_S3_S3_S3_S3__param_14,
	.param .u64 .ptr .align 1 _Z37sssp_kernel_multiple_worklists_16to31P27vertex_dictionary_structuremmPjPmS2_S2_S2_S2_S2_S2_S2_PyS3_S3_S3_S3_S3__param_15,
	.param .u64 .ptr .align 1 _Z37sssp_kernel_multiple_worklists_16to31P27vertex_dictionary_structuremmPjPmS2_S2_S2_S2_S2_S2_S2_PyS3_S3_S3_S3_S3__param_16,
	.param .u64 .ptr .align 1 _Z37sssp_kernel_multiple_worklists_16to31P27vertex_dictionary_structuremmPjPmS2_S2_S2_S2_S2_S2_S2_PyS3_S3_S3_S3_S3__param_17
)
{
	.reg .pred 	%p<33>;
	.reg .b32 	%r<45>;
	.reg .b64 	%rd<296>;

	ld.param.u64 	%rd56, [_Z37sssp_kernel_multiple_worklists_16to31P27vertex_dictionary_structuremmPjPmS2_S2_S2_S2_S2_S2_S2_PyS3_S3_S3_S3_S3__param_3];
	ld.param.u64 	%rd57, [_Z37sssp_kernel_multiple_worklists_16to31P27vertex_dictionary_structuremmPjPmS2_S2_S2_S2_S2_S2_S2_PyS3_S3_S3_S3_S3__param_5];
	ld.param.u64 	%rd53, [_Z37sssp_kernel_multiple_worklists_16to31P27vertex_dictionary_structuremmPjPmS2_S2_S2_S2_S2_S2_S2_PyS3_S3_S3_S3_S3__param_9];
	ld.param.u64 	%rd58, [_Z37sssp_kernel_multiple_worklists_16to31P27vertex_dictionary_structuremmPjPmS2_S2_S2_S2_S2_S2_S2_PyS3_S3_S3_S3_S3__param_14];
	ld.param.u64 	%rd59, [_Z37sssp_kernel_multiple_worklists_16to31P27vertex_dictionary_structuremmPjPmS2_S2_S2_S2_S2_S2_S2_PyS3_S3_S3_S3_S3__param_15];
	ld.param.u64 	%rd60, [_Z37sssp_kernel_multiple_worklists_16to31P27vertex_dictionary_structuremmPjPmS2_S2_S2_S2_S2_S2_S2_PyS3_S3_S3_S3_S3__param_16];
	ld.param.u64 	%rd61, [_Z37sssp_kernel_multiple_worklists_16to31P27vertex_dictionary_structuremmPjPmS2_S2_S2_S2_S2_S2_S2_PyS3_S3_S3_S3_S3__param_17];
	cvta.to.global.u64 	%rd1, %rd58;
	cvta.to.global.u64 	%rd2, %rd59;
	cvta.to.global.u64 	%rd3, %rd61;
	cvta.to.global.u64 	%rd4, %rd53;
	cvta.to.global.u64 	%rd5, %rd56;
	cvta.to.global.u64 	%rd6, %rd57;
	cvta.to.global.u64 	%rd7, %rd60;
	mov.u32 	%r11, %ctaid.x;
	mov.u32 	%r12, %ntid.x;
	mov.u32 	%r13, %tid.x;
	mad.lo.s32 	%r14, %r11, %r12, %r13;
	cvt.u64.u32 	%rd8, %r14;
	ld.global.u64 	%rd62, [d_prev_thread_count_16to31];
	setp.le.u64 	%p1, %rd62, %rd8;
	@%p1 bra 	$L__BB93_56;
	ld.global.u64 	%rd63, [type];
	setp.ne.s64 	%p2, %rd63, 0;
	@%p2 bra 	$L__BB93_29;
	shl.b64 	%rd172, %rd8, 3;
	add.s64 	%rd9, %rd2, %rd172;
	ld.global.u64 	%rd173, [%rd9];
	shl.b64 	%rd174, %rd173, 3;
	add.s64 	%rd175, %rd6, %rd174;
	ld.global.u64 	%rd10, [%rd175];
	ld.global.u64 	%rd11, [%rd175+8];
	setp.ge.u64 	%p18, %rd10, %rd11;
	@%p18 bra 	$L__BB93_56;
	sub.s64 	%rd176, %rd11, %rd10;
	and.b64  	%rd286, %rd176, 3;
	setp.eq.s64 	%p19, %rd286, 0;
	mov.u64 	%rd290, %rd10;
	@%p19 bra 	$L__BB93_10;
	shl.b64 	%rd177, %rd10, 3;
	add.s64 	%rd287, %rd4, %rd177;
$L__BB93_5:
	.pragma "nounroll";
	ld.global.u64 	%rd178, [%rd9];
	shl.b64 	%rd179, %rd178, 2;
	add.s64 	%rd180, %rd5, %rd179;
	ld.global.u32 	%r30, [%rd180];
	add.s32 	%r1, %r30, 1;
	ld.global.u64 	%rd181, [%rd287];
	shl.b64 	%rd182, %rd181, 2;
	add.s64 	%rd16, %rd5, %rd182;
	ld.global.u32 	%r31, [%rd16];
	setp.ge.u32 	%p20, %r1, %r31;
	@%p20 bra 	$L__BB93_9;
	atom.global.min.u32 	%r32, [%rd16], %r1;
	ld.global.u64 	%rd183, [%rd287];
	shl.b64 	%rd184, %rd183, 3;
	add.s64 	%rd185, %rd6, %rd184;
	ld.global.u64 	%rd186, [%rd185+8];
	ld.global.u64 	%rd187, [%rd185];
	sub.s64 	%rd188, %rd186, %rd187;
	setp.lt.u64 	%p21, %rd188, 16;
	@%p21 bra 	$L__BB93_8;
	atom.global.add.u64 	%rd189, [%rd3], 1;
	ld.global.u64 	%rd190, [%rd287];
	shl.b64 	%rd191, %rd189, 3;
	add.s64 	%rd192, %rd7, %rd191;
	st.global.u64 	[%rd192], %rd190;
	bra.uni 	$L__BB93_9;
$L__BB93_8:
	ld.param.u64 	%rd284, [_Z37sssp_kernel_multiple_worklists_16to31P27vertex_dictionary_structuremmPjPmS2_S2_S2_S2_S2_S2_S2_PyS3_S3_S3_S3_S3__param_13];
	atom.global.add.u64 	%rd193, [%rd1], 1;
	ld.global.u64 	%rd194, [%rd287];
	cvta.to.global.u64 	%rd195, %rd284;
	shl.b64 	%rd196, %rd193, 3;
	add.s64 	%rd197, %rd195, %rd196;
	st.global.u64 	[%rd197], %rd194;
$L__BB93_9:
	and.b64  	%rd199, %rd176, 3;
	add.s64 	%rd290, %rd10, %rd199;
	add.s64 	%rd287, %rd287, 8;
	add.s64 	%rd286, %rd286, -1;
	setp.ne.s64 	%p22, %rd286, 0;
	@%p22 bra 	$L__BB93_5;
$L__BB93_10:
	sub.s64 	%rd200, %rd10, %rd11;
	setp.gt.u64 	%p23, %rd200, -4;
	@%p23 bra 	$L__BB93_56;
	ld.param.u64 	%rd281, [_Z37sssp_kernel_multiple_worklists_16to31P27vertex_dictionary_structuremmPjPmS2_S2_S2_S2_S2_S2_S2_PyS3_S3_S3_S3_S3__param_9];
	shl.b64 	%rd201, %rd290, 3;
	cvta.to.global.u64 	%rd202, %rd281;
	add.s64 	%rd203, %rd201, %rd202;
	add.s64 	%rd289, %rd203, 16;
$L__BB93_12:
	ld.param.u64 	%rd285, [_Z37sssp_kernel_multiple_worklists_16to31P27vertex_dictionary_structuremmPjPmS2_S2_S2_S2_S2_S2_S2_PyS3_S3_S3_S3_S3__param_13];
	cvta.to.global.u64 	%rd24, %rd285;
	ld.global.u64 	%rd204, [%rd9];
	shl.b64 	%rd205, %rd204, 2;
	add.s64 	%rd206, %rd5, %rd205;
	ld.global.u32 	%r33, [%rd206];
	add.s32 	%r2, %r33, 1;
	ld.global.u64 	%rd207, [%rd289+-16];
	shl.b64 	%rd208, %rd207, 2;
	add.s64 	%rd25, %rd5, %rd208;
	ld.global.u32 	%r34, [%rd25];
	setp.ge.u32 	%p24, %r2, %r34;
	@%p24 bra 	$L__BB93_16;
	atom.global.min.u32 	%r35, [%rd25], %r2;
	ld.global.u64 	%rd209, [%rd289+-16];
	shl.b64 	%rd210, %rd209, 3;
	add.s64 	%rd211, %rd6, %rd210;
	ld.global.u64 	%rd212, [%rd211+8];
	ld.global.u64 	%rd213, [%rd211];
	sub.s64 	%rd214, %rd212, %rd213;
	setp.gt.u64 	%p25, %rd214, 15;
	@%p25 bra 	$L__BB93_15;
	atom.global.add.u64 	%rd219, [%rd1], 1;
	ld.global.u64 	%rd220, [%rd289+-16];
	shl.b64 	%rd221, %rd219, 3;
	add.s64 	%rd222, %rd24, %rd221;
	st.global.u64 	[%rd222], %rd220;
	bra.uni 	$L__BB93_16;
$L__BB93_15:
	atom.global.add.u64 	%rd215, [%rd3], 1;
	ld.global.u64 	%rd216, [%rd289+-16];
	shl.b64 	%rd217, %rd215, 3;
	add.s64 	%rd218, %rd7, %rd217;
	st.global.u64 	[%rd218], %rd216;
$L__BB93_16:
	ld.global.u64 	%rd223, [%rd9];
	shl.b64 	%rd224, %rd223, 2;
	add.s64 	%rd225, %rd5, %rd224;
	ld.global.u32 	%r36, [%rd225];
	add.s32 	%r3, %r36, 1;
	ld.global.u64 	%rd226, [%rd289+-8];
	shl.b64 	%rd227, %rd226, 2;
	add.s64 	%rd26, %rd5, %rd227;
	ld.global.u32 	%r37, [%rd26];
	setp.ge.u32 	%p26, %r3, %r37;
	@%p26 bra 	$L__BB93_20;
	atom.global.min.u32 	%r38, [%rd26], %r3;
	ld.global.u64 	%rd228, [%rd289+-8];
	shl.b64 	%rd229, %rd228, 3;
	add.s64 	%rd230, %rd6, %rd229;
	ld.global.u64 	%rd231, [%rd230+8];
	ld.global.u64 	%rd232, [%rd230];
	sub.s64 	%rd233, %rd231, %rd232;
	setp.lt.u64 	%p27, %rd233, 16;
	@%p27 bra 	$L__BB93_19;
	atom.global.add.u64 	%rd234, [%rd3], 1;
	ld.global.u64 	%rd235, [%rd289+-8];
	shl.b64 	%rd236, %rd234, 3;
	add.s64 	%rd237, %rd7, %rd236;
	st.global.u64 	[%rd237], %rd235;
	bra.uni 	$L__BB93_20;
$L__BB93_19:
	atom.global.add.u64 	%rd238, [%rd1], 1;
	ld.global.u64 	%rd239, [%rd289+-8];
	shl.b64 	%rd240, %rd238, 3;
	add.s64 	%rd241, %rd24, %rd240;
	st.global.u64 	[%rd241], %rd239;
$L__BB93_20:
	ld.global.u64 	%rd242, [%rd9];
	shl.b64 	%rd243, %rd242, 2;
	add.s64 	%rd244, %rd5, %rd243;
	ld.global.u32 	%r39, [%rd244];
	add.s32 	%r4, %r39, 1;
	ld.global.u64 	%rd245, [%rd289];
	shl.b64 	%rd246, %rd245, 2;
	add.s64 	%rd27, %rd5, %rd246;
	ld.global.u32 	%r40, [%rd27];
	setp.ge.u32 	%p28, %r4, %r40;
	@%p28 bra 	$L__BB93_24;
	atom.global.min.u32 	%r41, [%rd27], %r4;
	ld.global.u64 	%rd247, [%rd289];
	shl.b64 	%rd248, %rd247, 3;
	add.s64 	%rd249, %rd6, %rd248;
	ld.global.u64 	%rd250, [%rd249+8];
	ld.global.u64 	%rd251, [%rd249];
	sub.s64 	%rd252, %rd250, %rd251;
	setp.lt.u64 	%p29, %rd252, 16;
	@%p29 bra 	$L__BB93_23;
	atom.global.add.u64 	%rd253, [%rd3], 1;
	ld.global.u64 	%rd254, [%rd289];
	shl.b64 	%rd255, %rd253, 3;
	add.s64 	%rd256, %rd7, %rd255;
	st.global.u64 	[%rd256], %rd254;
	bra.uni 	$L__BB93_24;
$L__BB93_23:
	atom.global.add.u64 	%rd257, [%rd1], 1;
	ld.global.u64 	%rd258, [%rd289];
	shl.b64 	%rd259, %rd257, 3;
	add.s64 	%rd260, %rd24, %rd259;
	st.global.u64 	[%rd260], %rd258;
$L__BB93_24:
	ld.global.u64 	%rd261, [%rd9];
	shl.b64 	%rd262, %rd261, 2;
	add.s64 	%rd263, %rd5, %rd262;
	ld.global.u32 	%r42, [%rd263];
	add.s32 	%r5, %r42, 1;
	ld.global.u64 	%rd264, [%rd289+8];
	shl.b64 	%rd265, %rd264, 2;
	add.s64 	%rd28, %rd5, %rd265;
	ld.global.u32 	%r43, [%rd28];
	setp.ge.u32 	%p30, %r5, %r43;
	@%p30 bra 	$L__BB93_28;
	atom.global.min.u32 	%r44, [%rd28], %r5;
	ld.global.u64 	%rd266, [%rd289+8];
	shl.b64 	%rd267, %rd266, 3;
	add.s64 	%rd268, %rd6, %rd267;
	ld.global.u64 	%rd269, [%rd268+8];
	ld.global.u64 	%rd270, [%rd268];
	sub.s64 	%rd271, %rd269, %rd270;
	setp.lt.u64 	%p31, %rd271, 16;
	@%p31 bra 	$L__BB93_27;
	atom.global.add.u64 	%rd272, [%rd3], 1;
	ld.global.u64 	%rd273, [%rd289+8];
	shl.b64 	%rd274, %rd272, 3;
	add.s64 	%rd275, %rd7, %rd274;
	st.global.u64 	[%rd275], %rd273;
	bra.uni 	$L__BB93_28;
$L__BB93_27:
	atom.global.add.u64 	%rd276, [%rd1], 1;
	ld.global.u64 	%rd277, [%rd289+8];
	shl.b64 	%rd278, %rd276, 3;
	add.s64 	%rd279, %rd24, %rd278;
	st.global.u64 	[%rd279], %rd277;
$L__BB93_28:
	add.s64 	%rd290, %rd290, 4;
	add.s64 	%rd289, %rd289, 32;
	setp.lt.u64 	%p32, %rd290, %rd11;
	@%p32 bra 	$L__BB93_12;
	bra.uni 	$L__BB93_56;
$L__BB93_29:
	shl.b64 	%rd64, %rd8, 3;
	add.s64 	%rd31, %rd7, %rd64;
	ld.global.u64 	%rd65, [%rd31];
	shl.b64 	%rd66, %rd65, 3;
	add.s64 	%rd67, %rd6, %rd66;
	ld.global.u64 	%rd32, [%rd67];
	ld.global.u64 	%rd33, [%rd67+8];
	setp.ge.u64 	%p3, %rd32, %rd33;
	@%p3 bra 	$L__BB93_56;
	sub.s64 	%rd68, %rd33, %rd32;
	and.b64  	%rd291, %rd68, 3;
	setp.eq.s64 	%p4, %rd291, 0;
	mov.u64 	%rd295, %rd32;
	@%p4 bra 	$L__BB93_37;
	shl.b64 	%rd69, %rd32, 3;
	add.s64 	%rd292, %rd4, %rd69;
$L__BB93_32:
	.pragma "nounroll";
	ld.global.u64 	%rd70, [%rd31];
	shl.b64 	%rd71, %rd70, 2;
	add.s64 	%rd72, %rd5, %rd71;
	ld.global.u32 	%r15, [%rd72];
	add.s32 	%r6, %r15, 1;
	ld.global.u64 	%rd73, [%rd292];
	shl.b64 	%rd74, %rd73, 2;
	add.s64 	%rd38, %rd5, %rd74;
	ld.global.u32 	%r16, [%rd38];
	setp.ge.u32 	%p5, %r6, %r16;
	@%p5 bra 	$L__BB93_36;
	atom.global.min.u32 	%r17, [%rd38], %r6;
	ld.global.u64 	%rd75, [%rd292];
	shl.b64 	%rd76, %rd75, 3;
	add.s64 	%rd77, %rd6, %rd76;
	ld.global.u64 	%rd78, [%rd77+8];
	ld.global.u64 	%rd79, [%rd77];
	sub.s64 	%rd80, %rd78, %rd79;
	setp.lt.u64 	%p6, %rd80, 16;
	@%p6 bra 	$L__BB93_35;
	atom.global.add.u64 	%rd81, [%rd3], 1;
	ld.global.u64 	%rd82, [%rd292];
	shl.b64 	%rd83, %rd81, 3;
	add.s64 	%rd84, %rd2, %rd83;
	st.global.u64 	[%rd84], %rd82;
	bra.uni 	$L__BB93_36;
$L__BB93_35:
	ld.param.u64 	%rd282, [_Z37sssp_kernel_multiple_worklists_16to31P27vertex_dictionary_structuremmPjPmS2_S2_S2_S2_S2_S2_S2_PyS3_S3_S3_S3_S3__param_12];
	atom.global.add.u64 	%rd85, [%rd1], 1;
	ld.global.u64 	%rd86, [%rd292];
	cvta.to.global.u64 	%rd87, %rd282;
	shl.b64 	%rd88, %rd85, 3;
	add.s64 	%rd89, %rd87, %rd88;
	st.global.u64 	[%rd89], %rd86;
$L__BB93_36:
	and.b64  	%rd91, %rd68, 3;
	add.s64 	%rd295, %rd32, %rd91;
	add.s64 	%rd292, %rd292, 8;
	add.s64 	%rd291, %rd291, -1;
	setp.ne.s64 	%p7, %rd291, 0;
	@%p7 bra 	$L__BB93_32;
$L__BB93_37:
	sub.s64 	%rd92, %rd32, %rd33;
	setp.gt.u64 	%p8, %rd92, -4;
	@%p8 bra 	$L__BB93_56;
	ld.param.u64 	%rd280, [_Z37sssp_kernel_multiple_worklists_16to31P27vertex_dictionary_structuremmPjPmS2_S2_S2_S2_S2_S2_S2_PyS3_S3_S3_S3_S3__param_9];
	shl.b64 	%rd93, %rd295, 3;
	cvta.to.global.u64 	%rd94, %rd280;
	add.s64 	%rd95, %rd93, %rd94;
	add.s64 	%rd294, %rd95, 16;
$L__BB93_39:
	ld.param.u64 	%rd283, [_Z37sssp_kernel_multiple_worklists_16to31P27vertex_dictionary_structuremmPjPmS2_S2_S2_S2_S2_S2_S2_PyS3_S3_S3_S3_S3__param_12];
	cvta.to.global.u64 	%rd46, %rd283;
	ld.global.u64 	%rd96, [%rd31];
	shl.b64 	%rd97, %rd96, 2;
	add.s64 	%rd98, %rd5, %rd97;
	ld.global.u32 	%r18, [%rd98];
	add.s32 	%r7, %r18, 1;
	ld.global.u64 	%rd99, [%rd294+-16];
	shl.b64 	%rd100, %rd99, 2;
	add.s64 	%rd47, %rd5, %rd100;
	ld.global.u32 	%r19, [%rd47];
	setp.ge.u32 	%p9, %r7, %r19;
	@%p9 bra 	$L__BB93_43;
	atom.global.min.u32 	%r20, [%rd47], %r7;
	ld.global.u64 	%rd101, [%rd294+-16];
	shl.b64 	%rd102, %rd101, 3;
	add.s64 	%rd103, %rd6, %rd102;
	ld.global.u64 	%rd104, [%rd103+8];
	ld.global.u64 	%rd105, [%rd103];
	sub.s64 	%rd106, %rd104, %rd105;
	setp.gt.u64 	%p10, %rd106, 15;
	@%p10 bra 	$L__BB93_42;
	atom.global.add.u64 	%rd111, [%rd1], 1;
	ld.global.u64 	%rd112, [%rd294+-16];
	shl.b64 	%rd113, %rd111, 3;
	add.s64 	%rd114, %rd46, %rd113;
	st.global.u64 	[%rd114], %rd112;
	bra.uni 	$L__BB93_43;
$L__BB93_42:
	atom.global.add.u64 	%rd107, [%rd3], 1;
	ld.global.u64 	%rd108, [%rd294+-16];
	shl.b64 	%rd109, %rd107, 3;
	add.s64 	%rd110, %rd2, %rd109;
	st.global.u64 	[%rd110], %rd108;
$L__BB93_43:
	ld.global.u64 	%rd115, [%rd31];
	shl.b64 	%rd116, %rd115, 2;
	add.s64 	%rd117, %rd5, %rd116;
	ld.global.u32 	%r21, [%rd117];
	add.s32 	%r8, %r21, 1;
	ld.global.u64 	%rd118, [%rd294+-8];
	shl.b64 	%rd119, %rd118, 2;
	add.s64 	%rd48, %rd5, %rd119;
	ld.global.u32 	%r22, [%rd48];
	setp.ge.u32 	%p11, %r8, %r22;
	@%p11 bra 	$L__BB93_47;
	atom.global.min.u32 	%r23, [%rd48], %r8;
	ld.global.u64 	%rd120, [%rd294+-8];
	shl.b64 	%rd121, %rd120, 3;
	add.s64 	%rd122, %rd6, %rd121;
	ld.global.u64 	%rd123, [%rd122+8];
	ld.global.u64 	%rd124, [%rd122];
	sub.s64 	%rd125, %rd123, %rd124;
	setp.lt.u64 	%p12, %rd125, 16;
	@%p12 bra 	$L__BB93_46;
	atom.global.add.u64 	%rd126, [%rd3], 1;
	ld.global.u64 	%rd127, [%rd294+-8];
	shl.b64 	%rd128, %rd126, 3;
	add.s64 	%rd129, %rd2, %rd128;
	st.global.u64 	[%rd129], %rd127;
	bra.uni 	$L__BB93_47;
$L__BB93_46:
	atom.global.add.u64 	%rd130, [%rd1], 1;
	ld.global.u64 	%rd131, [%rd294+-8];
	shl.b64 	%rd132, %rd130, 3;
	add.s64 	%rd133, %rd46, %rd132;
	st.global.u64 	[%rd133], %rd131;
$L__BB93_47:
	ld.global.u64 	%rd134, [%rd31];
	shl.b64 	%rd135, %rd134, 2;
	add.s64 	%rd136, %rd5, %rd135;
	ld.global.u32 	%r24, [%rd136];
	add.s32 	%r9, %r24, 1;
	ld.global.u64 	%rd137, [%rd294];
	shl.b64 	%rd138, %rd137, 2;
	add.s64 	%rd49, %rd5, %rd138;
	ld.global.u32 	%r25, [%rd49];
	setp.ge.u32 	%p13, %r9, %r25;
	@%p13 bra 	$L__BB93_51;
	atom.global.min.u32 	%r26, [%rd49], %r9;
	ld.global.u64 	%rd139, [%rd294];
	shl.b64 	%rd140, %rd139, 3;
	add.s64 	%rd141, %rd6, %rd140;
	ld.global.u64 	%rd142, [%rd141+8];
	ld.global.u64 	%rd143, [%rd141];
	sub.s64 	%rd144, %rd142, %rd143;
	setp.lt.u64 	%p14, %rd144, 16;
	@%p14 bra 	$L__BB93_50;
	atom.global.add.u64 	%rd145, [%rd3], 1;
	ld.global.u64 	%rd146, [%rd294];
	shl.b64 	%rd147, %rd145, 3;
	add.s64 	%rd148, %rd2, %rd147;
	st.global.u64 	[%rd148], %rd146;
	bra.uni 	$L__BB93_51;
$L__BB93_50:
	atom.global.add.u64 	%rd149, [%rd1], 1;
	ld.global.u64 	%rd150, [%rd294];
	shl.b64 	%rd151, %rd149, 3;
	add.s64 	%rd152, %rd46, %rd151;
	st.global.u64 	[%rd152], %rd150;
$L__BB93_51:
	ld.global.u64 	%rd153, [%rd31];
	shl.b64 	%rd154, %rd153, 2;
	add.s64 	%rd155, %rd5, %rd154;
	ld.global.u32 	%r27, [%rd155];
	add.s32 	%r10, %r27, 1;
	ld.global.u64 	%rd156, [%rd294+8];
	shl.b64 	%rd157, %rd156, 2;
	add.s64 	%rd50, %rd5, %rd157;
	ld.global.u32 	%r28, [%rd50];
	setp.ge.u32 	%p15, %r10, %r28;
	@%p15 bra 	$L__BB93_55;
	atom.global.min.u32 	%r29, [%rd50], %r10;
	ld.global.u64 	%rd158, [%rd294+8];
	shl.b64 	%rd159, %rd158, 3;
	add.s64 	%rd160, %rd6, %rd159;
	ld.global.u64 	%rd161, [%rd160+8];
	ld.global.u64 	%rd162, [%rd160];
	sub.s64 	%rd163, %rd161, %rd162;
	setp.lt.u64 	%p16, %rd163, 16;
	@%p16 bra 	$L__BB93_54;
	atom.global.add.u64 	%rd164, [%rd3], 1;
	ld.global.u64 	%rd165, [%rd294+8];
	shl.b64 	%rd166, %rd164, 3;
	add.s64 	%rd167, %rd2, %rd166;
	st.global.u64 	[%rd167], %rd165;
	bra.uni 	$L__BB93_55;
$L__BB93_54:
	atom.global.add.u64 	%rd168, [%rd1], 1;
	ld.global.u64 	%rd169, [%rd294+8];
	shl.b64 	%rd170, %rd168, 3;
	add.s64 	%rd171, %rd46, %rd170;
	st.global.u64 	[%rd171], %rd169;
$L__BB93_55:
	add.s64 	%rd295, %rd295, 4;
	add.s64 	%rd294, %rd294, 32;
	setp.lt.u64 	%p17, %rd295, %rd33;
	@%p17 bra 	$L__BB93_39;
$L__BB93_56:
	ret;

}
	// .globl	_Z23sssp_kernel_postprocessPy
.visible .entry _Z23sssp_kernel_postprocessPy(
	.param .u64 .ptr .align 1 _Z23sssp_kernel_postprocessPy_param_0
)
{
	.reg .b64 	%rd<4>;

	ld.param.u64 	%rd1, [_Z23sssp_kernel_postprocessPy_param_0];
	cvta.to.global.u64 	%rd2, %rd1;
	ld.global.u64 	%rd3, [%rd2];
	st.global.u64 	[d_prev_thread_count], %rd3;
	ret;

}
	// .globl	_Z23sssp_kernel_postprocessPyS_S_S_S_S_
.visible .entry _Z23sssp_kernel_postprocessPyS_S_S_S_S_(
	.param .u64 .ptr .align 1 _Z23sssp_kernel_postprocessPyS_S_S_S_S__param_0,
	.param .u64 .ptr .align 1 _Z23sssp_kernel_postprocessPyS_S_S_S_S__param_1,
	.param .u64 .ptr .align 1 _Z23sssp_kernel_postprocessPyS_S_S_S_S__param_2,
	.param .u64 .ptr .align 1 _Z23sssp_kernel_postprocessPyS_S_S_S_S__param_3,
	.param .u64 .ptr .align 1 _Z23sssp_kernel_postprocessPyS_S_S_S_S__param_4,
	.param .u64 .ptr .align 1 _Z23sssp_kernel_postprocessPyS_S_S_S_S__param_5
)
{
	.reg .pred 	%p<2>;
	.reg .b64 	%rd<9>;

	ld.param.u64 	%rd1, [_Z23sssp_kernel_postprocessPyS_S_S_S_S__param_0];
	ld.param.u64 	%rd2, [_Z23sssp_kernel_postprocessPyS_S_S_S_S__param_1];
	cvta.to.global.u64 	%rd3, %rd2;
	cvta.to.global.u64 	%rd4, %rd1;
	ld.global.u64 	%rd5, [%rd4];
	st.global.u64 	[d_prev_thread_count], %rd5;
	ld.global.u64 	%rd6, [%rd3];
	st.global.u64 	[d_prev_thread_count_16to31], %rd6;
	ld.global.u64 	%rd7, [type];
	setp.eq.s64 	%p1, %rd7, 0;
	selp.u64 	%rd8, 1, 0, %p1;
	st.global.u64 	[type], %rd8;
	ret;

}
	// .globl	_Z21print_triangle_countsPfm
.visible .entry _Z21print_triangle_countsPfm(
	.param .u64 .ptr .align 1 _Z21print_triangle_countsPfm_param_0,
	.param .u64 _Z21print_triangle_countsPfm_param_1
)
{
	.local .align 8 .b8 	__local_depot96[8];
	.reg .b64 	%SP;
	.reg .b64 	%SPL;
	.reg .pred 	%p<6>;
	.reg .b32 	%r<15>;
	.reg .b32 	%f<6>;
	.reg .b64 	%rd<42>;

	mov.u64 	%SPL, __local_depot96;
	cvta.local.u64 	%SP, %SPL;
	ld.param.u64 	%rd18, [_Z21print_triangle_countsPfm_param_0];
	ld.param.u64 	%rd17, [_Z21print_triangle_countsPfm_param_1];
	cvta.to.global.u64 	%rd1, %rd18;
	add.u64 	%rd19, %SP, 0;
	add.u64 	%rd2, %SPL, 0;
	min.u64 	%rd3, %rd17, 40;
	mov.u64 	%rd20, $str$26;
	cvta.global.u64 	%rd21, %rd20;
	{ // callseq 84, 0
	.param .b64 param0;
	st.param.b64 	[param0], %rd21;
	.param .b64 param1;
	st.param.b64 	[param1], 0;
	.param .b32 retval0;
	call.uni (retval0), 
	vprintf, 
	(
	param0, 
	param1
	);
	ld.param.b32 	%r1, [retval0];
	} // callseq 84
	setp.eq.s64 	%p1, %rd17, 0;
	@%p1 bra 	$L__BB96_7;
	and.b64  	%rd40, %rd3, 3;
	setp.lt.u64 	%p2, %rd17, 4;
	mov.b64 	%rd39, 0;
	@%p2 bra 	$L__BB96_4;
	and.b64  	%rd39, %rd3, 60;
	add.s64 	%rd37, %rd1, 8;
	mov.u64 	%rd38, %rd39;
$L__BB96_3:
	ld.global.f32 	%f1, [%rd37+-8];
	cvt.rzi.u64.f32 	%rd23, %f1;
	st.local.u64 	[%rd2], %rd23;
	mov.u64 	%rd24, $str$5;
	cvta.global.u64 	%rd25, %rd24;
	{ // callseq 85, 0
	.param .b64 param0;
	st.param.b64 	[param0], %rd25;
	.param .b64 param1;
	st.param.b64 	[param1], %rd19;
	.param .b32 retval0;
	call.uni (retval0), 
	vprintf, 
	(
	param0, 
	param1
	);
	ld.param.b32 	%r3, [retval0];
	} // callseq 85
	ld.global.f32 	%f2, [%rd37+-4];
	cvt.rzi.u64.f32 	%rd27, %f2;
	st.local.u64 	[%rd2], %rd27;
	{ // callseq 86, 0
	.param .b64 param0;
	st.param.b64 	[param0], %rd25;
	.param .b64 param1;
	st.param.b64 	[param1], %rd19;
	.param .b32 retval0;
	call.uni (retval0), 
	vprintf, 
	(
	param0, 
	param1
	);
	ld.param.b32 	%r5, [retval0];
	} // callseq 86
	ld.global.f32 	%f3, [%rd37];
	cvt.rzi.u64.f32 	%rd28, %f3;
	st.local.u64 	[%rd2], %rd28;
	{ // callseq 87, 0
	.param .b64 param0;
	st.param.b64 	[param0], %rd25;
	.param .b64 param1;
	st.param.b64 	[param1], %rd19;
	.param .b32 retval0;
	call.uni (retval0), 
	vprintf, 
	(
	param0, 
	param1
	);
	ld.param.b32 	%r7, [retval0];
	} // callseq 87
	ld.global.f32 	%f4, [%rd37+4];
	cvt.rzi.u64.f32 	%rd29, %f4;
	st.local.u64 	[%rd2], %rd29;
	{ // callseq 88, 0
	.param .b64 param0;
	st.param.b64 	[param0], %rd25;
	.param .b64 param1;
	st.param.b64 	[param1], %rd19;
	.param .b32 retval0;
	call.uni (retval0), 
	vprintf, 
	(
	param0, 
	param1
	);
	ld.param.b32 	%r9, [retval0];
	} // callseq 88
	add.s64 	%rd38, %rd38, -4;
	add.s64 	%rd37, %rd37, 16;
	setp.ne.s64 	%p3, %rd38, 0;
	@%p3 bra 	$L__BB96_3;
$L__BB96_4:
	setp.eq.s64 	%p4, %rd40, 0;
	@%p4 bra 	$L__BB96_7;
	shl.b64 	%rd30, %rd39, 2;
	add.s64 	%rd41, %rd1, %rd30;
	mov.u64 	%rd32, $str$5;
$L__BB96_6:
	.pragma "nounroll";
	ld.global.f32 	%f5, [%rd41];
	cvt.rzi.u64.f32 	%rd31, %f5;
	st.local.u64 	[%rd2], %rd31;
	cvta.global.u64 	%rd33, %rd32;
	{ // callseq 89, 0
	.param .b64 param0;
	st.param.b64 	[param0], %rd33;
	.param .b64 param1;
	st.param.b64 	[param1], %rd19;
	.param .b32 retval0;
	call.uni (retval0), 
	vprintf, 
	(
	param0, 
	param1
	);
	ld.param.b32 	%r11, [retval0];
	} // callseq 89
	add.s64 	%rd41, %rd41, 4;
	add.s64 	%rd40, %rd40, -1;
	setp.ne.s64 	%p5, %rd40, 0;
	@%p5 bra 	$L__BB96_6;
$L__BB96_7:
	mov.u64 	%rd35, $str$27;
	cvta.global.u64 	%rd36, %rd35;
	{ // callseq 90, 0
	.param .b64 param0;
	st.param.b64 	[param0], %rd36;
	.param .b64 param1;
	st.param.b64 	[param1], 0;
	.param .b32 retval0;
	call.uni (retval0), 
	vprintf, 
	(
	param0, 
	param1
	);
	ld.param.b32 	%r13, [retval0];
	} // callseq 90
	ret;

}
	// .globl	_Z17print_sssp_valuesPjm
.visible .entry _Z17print_sssp_valuesPjm(
	.param .u64 .ptr .align 1 _Z17print_sssp_valuesPjm_param_0,
	.param .u64 _Z17print_sssp_valuesPjm_param_1
)
{
	.local .align 8 .b8 	__local_depot97[8];
	.reg .b64 	%SP;
	.reg .b64 	%SPL;
	.reg .pred 	%p<6>;
	.reg .b32 	%r<20>;
	.reg .b64 	%rd<37>;

	mov.u64 	%SPL, __local_depot97;
	cvta.local.u64 	%SP, %SPL;
	ld.param.u64 	%rd18, [_Z17print_sssp_valuesPjm_param_0];
	ld.param.u64 	%rd17, [_Z17print_sssp_valuesPjm_param_1];
	cvta.to.global.u64 	%rd1, %rd18;
	add.u64 	%rd19, %SP, 0;
	add.u64 	%rd2, %SPL, 0;
	min.u64 	%rd3, %rd17, 40;
	mov.u64 	%rd20, $str$28;
	cvta.global.u64 	%rd21, %rd20;
	{ // callseq 91, 0
	.param .b64 param0;
	st.param.b64 	[param0], %rd21;
	.param .b64 param1;
	st.param.b64 	[param1], 0;
	.param .b32 retval0;
	call.uni (retval0), 
	vprintf, 
	(
	param0, 
	param1
	);
	ld.param.b32 	%r1, [retval0];
	} // callseq 91
	setp.eq.s64 	%p1, %rd17, 0;
	@%p1 bra 	$L__BB97_7;
	and.b64  	%rd35, %rd3, 3;
	setp.lt.u64 	%p2, %rd17, 4;
	mov.b64 	%rd34, 0;
	@%p2 bra 	$L__BB97_4;
	and.b64  	%rd34, %rd3, 60;
	add.s64 	%rd32, %rd1, 8;
	mov.u64 	%rd33, %rd34;
$L__BB97_3:
	ld.global.u32 	%r3, [%rd32+-8];
	st.local.u32 	[%rd2], %r3;
	mov.u64 	%rd23, $str$29;
	cvta.global.u64 	%rd24, %rd23;
	{ // callseq 92, 0
	.param .b64 param0;
	st.param.b64 	[param0], %rd24;
	.param .b64 param1;
	st.param.b64 	[param1], %rd19;
	.param .b32 retval0;
	call.uni (retval0), 
	vprintf, 
	(
	param0, 
	param1
	);
	ld.param.b32 	%r4, [retval0];
	} // callseq 92
	ld.global.u32 	%r6, [%rd32+-4];
	st.local.u32 	[%rd2], %r6;
	{ // callseq 93, 0
	.param .b64 param0;
	st.param.b64 	[param0], %rd24;
	.param .b64 param1;
	st.param.b64 	[param1], %rd19;
	.param .b32 retval0;
	call.uni (retval0), 
	vprintf, 
	(
	param0, 
	param1
	);
	ld.param.b32 	%r7, [retval0];
	} // callseq 93
	ld.global.u32 	%r9, [%rd32];
	st.local.u32 	[%rd2], %r9;
	{ // callseq 94, 0
	.param .b64 param0;
	st.param.b64 	[param0], %rd24;
	.param .b64 param1;
	st.param.b64 	[param1], %rd19;
	.param .b32 retval0;
	call.uni (retval0), 
	vprintf, 
	(
	param0, 
	param1
	);
	ld.param.b32 	%r10, [retval0];
	} // callseq 94
	ld.global.u32 	%r12, [%rd32+4];
	st.local.u32 	[%rd2], %r12;
	{ // callseq 95, 0
	.param .b64 param0;
	st.param.b64 	[param0], %rd24;
	.param .b64 param1;
	st.param.b64 	[param1], %rd19;
	.param .b32 retval0;
	call.uni (retval0), 
	vprintf, 
	(
	param0, 
	param1
	);
	ld.param.b32 	%r13, [retval0];
	} // callseq 95
	add.s64 	%rd33, %rd33, -4;
	add.s64 	%rd32, %rd32, 16;
	setp.ne.s64 	%p3, %rd33, 0;
	@%p3 bra 	$L__BB97_3;
$L__BB97_4:
	setp.eq.s64 	%p4, %rd35, 0;
	@%p4 bra 	$L__BB97_7;
	shl.b64 	%rd26, %rd34, 2;
	add.s64 	%rd36, %rd1, %rd26;
	mov.u64 	%rd27, $str$29;
$L__BB97_6:
	.pragma "nounroll";
	ld.global.u32 	%r15, [%rd36];
	st.local.u32 	[%rd2], %r15;
	cvta.global.u64 	%rd28, %rd27;
	{ // callseq 96, 0
	.param .b64 param0;
	st.param.b64 	[param0], %rd28;
	.param .b64 param1;
	st.param.b64 	[param1], %rd19;
	.param .b32 retval0;
	call.uni (retval0), 
	vprintf, 
	(
	param0, 
	param1
	);
	ld.param.b32 	%r16, [retval0];
	} // callseq 96
	add.s64 	%rd36, %rd36, 4;
	add.s64 	%rd35, %rd35, -1;
	setp.ne.s64 	%p5, %rd35, 0;
	@%p5 bra 	$L__BB97_6;
$L__BB97_7:
	mov.u64 	%rd30, $str$27;
	cvta.global.u64 	%rd31, %rd30;
	{ // callseq 97, 0
	.param .b64 param0;
	st.param.b64 	[param0], %rd31;
	.param .b64 param1;
	st.param.b64 	[param1], 0;
	.param .b32 retval0;
	call.uni (retval0), 
	vprintf, 
	(
	param0, 
	param1
	);
	ld.param.b32 	%r18, [retval0];
	} // callseq 97
	ret;

}
	// .globl	_Z17device_coo_to_csrmPmS_S_S_mS_m
.visible .entry _Z17device_coo_to_csrmPmS_S_S_mS_m(
	.param .u64 _Z17device_coo_to_csrmPmS_S_S_mS_m_param_0,
	.param .u64 .ptr .align 1 _Z17device_coo_to_csrmPmS_S_S_mS_m_param_1,
	.param .u64 .ptr .align 1 _Z17device_coo_to_csrmPmS_S_S_mS_m_param_2,
	.param .u64 .ptr .align 1 _Z17device_coo_to_csrmPmS_S_S_mS_m_param_3,
	.param .u64 .ptr .align 1 _Z17device_coo_to_csrmPmS_S_S_mS_m_param_4,
	.param .u64 _Z17device_coo_to_csrmPmS_S_S_mS_m_param_5,
	.param .u64 .ptr .align 1 _Z17device_coo_to_csrmPmS_S_S_mS_m_param_6,
	.param .u64 _Z17device_coo_to_csrmPmS_S_S_mS_m_param_7
)
{
	.reg .pred 	%p<30>;
	.reg .b32 	%r<8>;
	.reg .b64 	%rd<178>;

	ld.param.u64 	%rd69, [_Z17device_coo_to_csrmPmS_S_S_mS_m_param_0];
	ld.param.u64 	%rd74, [_Z17device_coo_to_csrmPmS_S_S_mS_m_param_1];
	ld.param.u64 	%rd75, [_Z17device_coo_to_csrmPmS_S_S_mS_m_param_2];
	ld.param.u64 	%rd70, [_Z17device_coo_to_csrmPmS_S_S_mS_m_param_3];
	ld.param.u64 	%rd76, [_Z17device_coo_to_csrmPmS_S_S_mS_m_param_4];
	ld.param.u64 	%rd71, [_Z17device_coo_to_csrmPmS_S_S_mS_m_param_5];
	ld.param.u64 	%rd72, [_Z17device_coo_to_csrmPmS_S_S_mS_m_param_6];
	ld.param.u64 	%rd73, [_Z17device_coo_to_csrmPmS_S_S_mS_m_param_7];
	cvta.to.global.u64 	%rd1, %rd76;
	cvta.to.global.u64 	%rd2, %rd75;
	cvta.to.global.u64 	%rd3, %rd74;
	mov.u32 	%r1, %ctaid.x;
	mov.u32 	%r2, %ntid.x;
	mov.u32 	%r3, %tid.x;
	mad.lo.s32 	%r4, %r1, %r2, %r3;
	cvt.u64.u32 	%rd4, %r4;
	or.b64  	%rd77, %rd69, %rd73;
	and.b64  	%rd78, %rd77, -4294967296;
	setp.ne.s64 	%p1, %rd78, 0;
	@%p1 bra 	$L__BB98_2;
	cvt.u32.u64 	%r5, %rd73;
	cvt.u32.u64 	%r6, %rd69;
	div.u32 	%r7, %r6, %r5;
	cvt.u64.u32 	%rd152, %r7;
	bra.uni 	$L__BB98_3;
$L__BB98_2:
	div.u64 	%rd152, %rd69, %rd73;
$L__BB98_3:
	setp.le.u64 	%p2, %rd152, %rd4;
	@%p2 bra 	$L__BB98_48;
	mul.lo.s64 	%rd153, %rd73, %rd4;
	add.s64 	%rd9, %rd153, %rd73;
	setp.ge.u64 	%p3, %rd153, %rd9;
	setp.eq.s64 	%p4, %rd71, 0;
	or.pred  	%p5, %p3, %p4;
	@%p5 bra 	$L__BB98_48;
	and.b64  	%rd10, %rd71, 7;
	and.b64  	%rd11, %rd71, 3;
	and.b64  	%rd12, %rd71, -8;
	and.b64  	%rd13, %rd71, 1;
	cvta.to.global.u64 	%rd14, %rd72;
	cvta.to.global.u64 	%rd15, %rd70;
$L__BB98_6:
	shl.b64 	%rd79, %rd153, 3;
	add.s64 	%rd80, %rd14, %rd79;
	ld.global.u64 	%rd81, [%rd80];
	setp.eq.s64 	%p6, %rd81, 0;
	@%p6 bra 	$L__BB98_47;
	setp.lt.u64 	%p7, %rd71, 8;
	add.s64 	%rd84, %rd15, %rd79;
	ld.global.u64 	%rd158, [%rd84];
	add.s64 	%rd18, %rd153, 1;
	mov.b64 	%rd172, 0;
	@%p7 bra 	$L__BB98_26;
	add.s64 	%rd155, %rd3, 32;
	add.s64 	%rd154, %rd2, 32;
	mov.u64 	%rd156, %rd12;
$L__BB98_9:
	.pragma "nounroll";
	ld.global.u64 	%rd85, [%rd155+-32];
	setp.ne.s64 	%p8, %rd85, %rd18;
	@%p8 bra 	$L__BB98_11;
	ld.global.u64 	%rd86, [%rd154+-32];
	add.s64 	%rd25, %rd158, 1;
	shl.b64 	%rd87, %rd158, 3;
	add.s64 	%rd88, %rd1, %rd87;
	st.global.u64 	[%rd88], %rd86;
	mov.u64 	%rd158, %rd25;
$L__BB98_11:
	ld.global.u64 	%rd89, [%rd155+-24];
	setp.ne.s64 	%p9, %rd89, %rd18;
	@%p9 bra 	$L__BB98_13;
	ld.global.u64 	%rd90, [%rd154+-24];
	add.s64 	%rd27, %rd158, 1;
	shl.b64 	%rd91, %rd158, 3;
	add.s64 	%rd92, %rd1, %rd91;
	st.global.u64 	[%rd92], %rd90;
	mov.u64 	%rd158, %rd27;
$L__BB98_13:
	ld.global.u64 	%rd93, [%rd155+-16];
	setp.ne.s64 	%p10, %rd93, %rd18;
	@%p10 bra 	$L__BB98_15;
	ld.global.u64 	%rd94, [%rd154+-16];
	add.s64 	%rd29, %rd158, 1;
	shl.b64 	%rd95, %rd158, 3;
	add.s64 	%rd96, %rd1, %rd95;
	st.global.u64 	[%rd96], %rd94;
	mov.u64 	%rd158, %rd29;
$L__BB98_15:
	ld.global.u64 	%rd97, [%rd155+-8];
	setp.ne.s64 	%p11, %rd97, %rd18;
	@%p11 bra 	$L__BB98_17;
	ld.global.u64 	%rd98, [%rd154+-8];
	add.s64 	%rd31, %rd158, 1;
	shl.b64 	%rd99, %rd158, 3;
	add.s64 	%rd100, %rd1, %rd99;
	st.global.u64 	[%rd100], %rd98;
	mov.u64 	%rd158, %rd31;
$L__BB98_17:
	ld.global.u64 	%rd101, [%rd155];
	setp.ne.s64 	%p12, %rd101, %rd18;
	@%p12 bra 	$L__BB98_19;
	ld.global.u64 	%rd102, [%rd154];
	add.s64 	%rd33, %rd158, 1;
	shl.b64 	%rd103, %rd158, 3;
	add.s64 	%rd104, %rd1, %rd103;
	st.global.u64 	[%rd104], %rd102;
	mov.u64 	%rd158, %rd33;
$L__BB98_19:
	ld.global.u64 	%rd105, [%rd155+8];
	setp.ne.s64 	%p13, %rd105, %rd18;
	@%p13 bra 	$L__BB98_21;
	ld.global.u64 	%rd106, [%rd154+8];
	add.s64 	%rd35, %rd158, 1;
	shl.b64 	%rd107, %rd158, 3;
	add.s64 	%rd108, %rd1, %rd107;
	st.global.u64 	[%rd108], %rd106;
	mov.u64 	%rd158, %rd35;
$L__BB98_21:
	ld.global.u64 	%rd109, [%rd155+16];
	setp.ne.s64 	%p14, %rd109, %rd18;
	@%p14 bra 	$L__BB98_23;
	ld.global.u64 	%rd110, [%rd154+16];
	add.s64 	%rd37, %rd158, 1;
	shl.b64 	%rd111, %rd158, 3;
	add.s64 	%rd112, %rd1, %rd111;
	st.global.u64 	[%rd112], %rd110;
	mov.u64 	%rd158, %rd37;
$L__BB98_23:
	ld.global.u64 	%rd113, [%rd155+24];
	setp.ne.s64 	%p15, %rd113, %rd18;
	@%p15 bra 	$L__BB98_25;
	ld.global.u64 	%rd114, [%rd154+24];
	add.s64 	%rd39, %rd158, 1;
	shl.b64 	%rd115, %rd158, 3;
	add.s64 	%rd116, %rd1, %rd115;
	st.global.u64 	[%rd116], %rd114;
	mov.u64 	%rd158, %rd39;
$L__BB98_25:
	add.s64 	%rd156, %rd156, -8;
	add.s64 	%rd155, %rd155, 64;
	add.s64 	%rd154, %rd154, 64;
	setp.ne.s64 	%p16, %rd156, 0;
	mov.u64 	%rd172, %rd12;
	@%p16 bra 	$L__BB98_9;
$L__BB98_26:
	setp.eq.s64 	%p17, %rd10, 0;
	@%p17 bra 	$L__BB98_47;
	add.s64 	%rd117, %rd10, -1;
	setp.lt.u64 	%p18, %rd117, 3;
	@%p18 bra 	$L__BB98_37;
	shl.b64 	%rd118, %rd172, 3;
	add.s64 	%rd46, %rd3, %rd118;
	ld.global.u64 	%rd119, [%rd46];
	setp.ne.s64 	%p19, %rd119, %rd18;
	add.s64 	%rd47, %rd2, %rd118;
	@%p19 bra 	$L__BB98_30;
	ld.global.u64 	%rd120, [%rd47];
	add.s64 	%rd48, %rd158, 1;
	shl.b64 	%rd121, %rd158, 3;
	add.s64 	%rd122, %rd1, %rd121;
	st.global.u64 	[%rd122], %rd120;
	mov.u64 	%rd158, %rd48;
$L__BB98_30:
	ld.global.u64 	%rd123, [%rd46+8];
	setp.ne.s64 	%p20, %rd123, %rd18;
	@%p20 bra 	$L__BB98_32;
	ld.global.u64 	%rd124, [%rd47+8];
	add.s64 	%rd50, %rd158, 1;
	shl.b64 	%rd125, %rd158, 3;
	add.s64 	%rd126, %rd1, %rd125;
	st.global.u64 	[%rd126], %rd124;
	mov.u64 	%rd158, %rd50;
$L__BB98_32:
	ld.global.u64 	%rd127, [%rd46+16];
	setp.ne.s64 	%p21, %rd127, %rd18;
	@%p21 bra 	$L__BB98_34;
	ld.global.u64 	%rd128, [%rd47+16];
	add.s64 	%rd52, %rd158, 1;
	shl.b64 	%rd129, %rd158, 3;
	add.s64 	%rd130, %rd1, %rd129;
	st.global.u64 	[%rd130], %rd128;
	mov.u64 	%rd158, %rd52;
$L__BB98_34:
	ld.global.u64 	%rd131, [%rd46+24];
	setp.ne.s64 	%p22, %rd131, %rd18;
	@%p22 bra 	$L__BB98_36;
	ld.global.u64 	%rd132, [%rd47+24];
	add.s64 	%rd54, %rd158, 1;
	shl.b64 	%rd133, %rd158, 3;
	add.s64 	%rd134, %rd1, %rd133;
	st.global.u64 	[%rd134], %rd132;
	mov.u64 	%rd158, %rd54;
$L__BB98_36:
	add.s64 	%rd172, %rd172, 4;
$L__BB98_37:
	setp.eq.s64 	%p23, %rd11, 0;
	@%p23 bra 	$L__BB98_47;
	setp.eq.s64 	%p24, %rd11, 1;
	@%p24 bra 	$L__BB98_44;
	shl.b64 	%rd135, %rd172, 3;
	add.s64 	%rd59, %rd3, %rd135;
	ld.global.u64 	%rd136, [%rd59];
	setp.ne.s64 	%p25, %rd136, %rd18;
	add.s64 	%rd60, %rd2, %rd135;
	@%p25 bra 	$L__BB98_41;
	ld.global.u64 	%rd137, [%rd60];
	add.s64 	%rd61, %rd158, 1;
	shl.b64 	%rd138, %rd158, 3;
	add.s64 	%rd139, %rd1, %rd138;
	st.global.u64 	[%rd139], %rd137;
	mov.u64 	%rd158, %rd61;
$L__BB98_41:
	ld.global.u64 	%rd140, [%rd59+8];
	setp.ne.s64 	%p26, %rd140, %rd18;
	@%p26 bra 	$L__BB98_43;
	ld.global.u64 	%rd141, [%rd60+8];
	add.s64 	%rd63, %rd158, 1;
	shl.b64 	%rd142, %rd158, 3;
	add.s64 	%rd143, %rd1, %rd142;
	st.global.u64 	[%rd143], %rd141;
	mov.u64 	%rd158, %rd63;
$L__BB98_43:
	add.s64 	%rd172, %rd172, 2;
$L__BB98_44:
	setp.eq.s64 	%p27, %rd13, 0;
	@%p27 bra 	$L__BB98_47;
	shl.b64 	%rd144, %rd172, 3;
	add.s64 	%rd145, %rd3, %rd144;
	ld.global.u64 	%rd146, [%rd145];
	setp.ne.s64 	%p28, %rd146, %rd18;
	@%p28 bra 	$L__BB98_47;
	add.s64 	%rd148, %rd2, %rd144;
	ld.global.u64 	%rd149, [%rd148];
	shl.b64 	%rd150, %rd158, 3;
	add.s64 	%rd151, %rd1, %rd150;
	st.global.u64 	[%rd151], %rd149;
$L__BB98_47:
	add.s64 	%rd153, %rd153, 1;
	setp.ne.s64 	%p29, %rd153, %rd9;
	@%p29 bra 	$L__BB98_6;
$L__BB98_48:
	ret;

}
	// .globl	_Z27device_insert_preprocessingP27vertex_dictionary_structuremPmS1_mS1_mS1_
.visible .entry _Z27device_insert_preprocessingP27vertex_dictionary_structuremPmS1_mS1_mS1_(
	.param .u64 .ptr .align 1 _Z27device_insert_preprocessingP27vertex_dictionary_structuremPmS1_mS1_mS1__param_0,
	.param .u64 _Z27device_insert_preprocessingP27vertex_dictionary_structuremPmS1_mS1_mS1__param_1,
	.param .u64 .ptr .align 1 _Z27device_insert_preprocessingP27vertex_dictionary_structuremPmS1_mS1_mS1__param_2,
	.param .u64 .ptr .align 1 _Z27device_insert_preprocessingP27vertex_dictionary_structuremPmS1_mS1_mS1__param_3,
	.param .u64 _Z27device_insert_preprocessingP27vertex_dictionary_structuremPmS1_mS1_mS1__param_4,
	.param .u64 .ptr .align 1 _Z27device_insert_preprocessingP27vertex_dictionary_structuremPmS1_mS1_mS1__param_5,
	.param .u64 _Z27device_insert_preprocessingP27vertex_dictionary_structuremPmS1_mS1_mS1__param_6,
	.param .u64 .ptr .align 1 _Z27device_insert_preprocessingP27vertex_dictionary_structuremPmS1_mS1_mS1__param_7
)
{
	.reg .pred 	%p<7>;
	.reg .b32 	%r<5>;
	.reg .b64 	%rd<32>;
	.reg .b64 	%fd<10>;

	ld.param.u64 	%rd9, [_Z27device_insert_preprocessingP27vertex_dictionary_structuremPmS1_mS1_mS1__param_0];
	ld.param.u64 	%rd12, [_Z27device_insert_preprocessingP27vertex_dictionary_structuremPmS1_mS1_mS1__param_1];
	ld.param.u64 	%rd10, [_Z27device_insert_preprocessingP27vertex_dictionary_structuremPmS1_mS1_mS1__param_5];
	ld.param.u64 	%rd11, [_Z27device_insert_preprocessingP27vertex_dictionary_structuremPmS1_mS1_mS1__param_6];
	ld.param.u64 	%rd13, [_Z27device_insert_preprocessingP27vertex_dictionary_structuremPmS1_mS1_mS1__param_7];
	cvta.to.global.u64 	%rd1, %rd13;
	mov.u32 	%r1, %ctaid.x;
	mov.u32 	%r2, %ntid.x;
	mov.u32 	%r3, %tid.x;
	mad.lo.s32 	%r4, %r1, %r2, %r3;
	cvt.u64.u32 	%rd2, %r4;
	setp.le.u64 	%p1, %rd12, %rd2;
	@%p1 bra 	$L__BB99_10;
	cvta.to.global.u64 	%rd14, %rd10;
	shl.b64 	%rd15, %rd2, 3;
	add.s64 	%rd16, %rd14, %rd15;
	ld.global.u64 	%rd3, [%rd16];
	setp.eq.s64 	%p2, %rd3, 0;
	@%p2 bra 	$L__BB99_9;
	cvta.to.global.u64 	%rd17, %rd9;
	ld.global.u64 	%rd18, [%rd17+408000032];
	cvta.to.global.u64 	%rd19, %rd18;
	add.s64 	%rd21, %rd19, %rd15;
	ld.global.u64 	%rd22, [%rd21];
	setp.eq.s64 	%p3, %rd22, 0;
	sub.s64 	%rd23, 15, %rd22;
	selp.b64 	%rd4, 0, %rd23, %p3;
	setp.eq.s64 	%p4, %rd11, 0;
	@%p4 bra 	$L__BB99_7;
	setp.ne.s64 	%p5, %rd4, 0;
	@%p5 bra 	$L__BB99_5;
	cvt.rn.f64.u64 	%fd4, %rd3;
	div.rn.f64 	%fd5, %fd4, 0d402E000000000000;
	cvt.rpi.f64.f64 	%fd6, %fd5;
	cvt.rzi.u64.f64 	%rd31, %fd6;
	bra.uni 	$L__BB99_8;
$L__BB99_5:
	setp.lt.u64 	%p6, %rd3, %rd4;
	mov.b64 	%rd31, 0;
	@%p6 bra 	$L__BB99_8;
	sub.s64 	%rd25, %rd3, %rd4;
	cvt.rn.f64.u64 	%fd1, %rd25;
	div.rn.f64 	%fd2, %fd1, 0d402E000000000000;
	cvt.rpi.f64.f64 	%fd3, %fd2;
	cvt.rzi.u64.f64 	%rd31, %fd3;
	bra.uni 	$L__BB99_8;
$L__BB99_7:
	cvt.rn.f64.u64 	%fd7, %rd3;
	div.rn.f64 	%fd8, %fd7, 0d402E000000000000;
	cvt.rpi.f64.f64 	%fd9, %fd8;
	cvt.rzi.u64.f64 	%rd31, %fd9;
$L__BB99_8:
	add.s64 	%rd27, %rd1, %rd15;
	st.global.u64 	[%rd27], %rd31;
	bra.uni 	$L__BB99_10;
$L__BB99_9:
	add.s64 	%rd29, %rd1, %rd15;
	mov.b64 	%rd30, 0;
	st.global.u64 	[%rd29], %rd30;
$L__BB99_10:
	ret;

}
	// .globl	_Z21tester_exclusive_scanmPmS_
.visible .entry _Z21tester_exclusive_scanmPmS_(
	.param .u64 _Z21tester_exclusive_scanmPmS__param_0,
	.param .u64 .ptr .align 1 _Z21tester_exclusive_scanmPmS__param_1,
	.param .u64 .ptr .align 1 _Z21tester_exclusive_scanmPmS__param_2
)
{
	.reg .pred 	%p<10>;
	.reg .b64 	%rd<115>;

	ld.param.u64 	%rd34, [_Z21tester_exclusive_scanmPmS__param_0];
	ld.param.u64 	%rd35, [_Z21tester_exclusive_scanmPmS__param_1];
	ld.param.u64 	%rd36, [_Z21tester_exclusive_scanmPmS__param_2];
	cvta.to.global.u64 	%rd1, %rd35;
	cvta.to.global.u64 	%rd2, %rd36;
	setp.eq.s64 	%p1, %rd34, 0;
	@%p1 bra 	$L__BB100_13;
	and.b64  	%rd3, %rd34, 15;
	setp.lt.u64 	%p2, %rd34, 16;
	mov.b64 	%rd109, 0;
	@%p2 bra 	$L__BB100_4;
	and.b64  	%rd109, %rd34, -16;
	ld.global.u64 	%rd107, [%rd2];
	add.s64 	%rd106, %rd1, 64;
	add.s64 	%rd104, %rd2, 64;
	mov.u64 	%rd105, %rd109;
$L__BB100_3:
	.pragma "nounroll";
	ld.global.u64 	%rd38, [%rd106+-64];
	add.s64 	%rd39, %rd38, %rd107;
	st.global.u64 	[%rd104+-56], %rd39;
	ld.global.u64 	%rd40, [%rd106+-56];
	add.s64 	%rd41, %rd40, %rd39;
	st.global.u64 	[%rd104+-48], %rd41;
	ld.global.u64 	%rd42, [%rd106+-48];
	add.s64 	%rd43, %rd42, %rd41;
	st.global.u64 	[%rd104+-40], %rd43;
	ld.global.u64 	%rd44, [%rd106+-40];
	add.s64 	%rd45, %rd44, %rd43;
	st.global.u64 	[%rd104+-32], %rd45;
	ld.global.u64 	%rd46, [%rd106+-32];
	add.s64 	%rd47, %rd46, %rd45;
	st.global.u64 	[%rd104+-24], %rd47;
	ld.global.u64 	%rd48, [%rd106+-24];
	add.s64 	%rd49, %rd48, %rd47;
	st.global.u64 	[%rd104+-16], %rd49;
	ld.global.u64 	%rd50, [%rd106+-16];
	add.s64 	%rd51, %rd50, %rd49;
	st.global.u64 	[%rd104+-8], %rd51;
	ld.global.u64 	%rd52, [%rd106+-8];
	add.s64 	%rd53, %rd52, %rd51;
	st.global.u64 	[%rd104], %rd53;
	ld.global.u64 	%rd54, [%rd106];
	add.s64 	%rd55, %rd54, %rd53;
	st.global.u64 	[%rd104+8], %rd55;
	ld.global.u64 	%rd56, [%rd106+8];
	add.s64 	%rd57, %rd56, %rd55;
	st.global.u64 	[%rd104+16], %rd57;
	ld.global.u64 	%rd58, [%rd106+16];
	add.s64 	%rd59, %rd58, %rd57;
	st.global.u64 	[%rd104+24], %rd59;
	ld.global.u64 	%rd60, [%rd106+24];
	add.s64 	%rd61, %rd60, %rd59;
	st.global.u64 	[%rd104+32], %rd61;
	ld.global.u64 	%rd62, [%rd106+32];
	add.s64 	%rd63, %rd62, %rd61;
	st.global.u64 	[%rd104+40], %rd63;
	ld.global.u64 	%rd64, [%rd106+40];
	add.s64 	%rd65, %rd64, %rd63;
	st.global.u64 	[%rd104+48], %rd65;
	ld.global.u64 	%rd66, [%rd106+48];
	add.s64 	%rd67, %rd66, %rd65;
	st.global.u64 	[%rd104+56], %rd67;
	ld.global.u64 	%rd68, [%rd106+56];
	add.s64 	%rd107, %rd68, %rd67;
	st.global.u64 	[%rd104+64], %rd107;
	add.s64 	%rd106, %rd106, 128;
	add.s64 	%rd105, %rd105, -16;
	add.s64 	%rd104, %rd104, 128;
	setp.ne.s64 	%p3, %rd105, 0;
	@%p3 bra 	$L__BB100_3;
$L__BB100_4:
	setp.eq.s64 	%p4, %rd3, 0;
	@%p4 bra 	$L__BB100_13;
	and.b64  	%rd17, %rd34, 7;
	setp.lt.u64 	%p5, %rd3, 8;
	@%p5 bra 	$L__BB100_7;
	shl.b64 	%rd69, %rd109, 3;
	add.s64 	%rd70, %rd2, %rd69;
	ld.global.u64 	%rd71, [%rd70];
	add.s64 	%rd72, %rd1, %rd69;
	ld.global.u64 	%rd73, [%rd72];
	add.s64 	%rd74, %rd73, %rd71;
	st.global.u64 	[%rd70+8], %rd74;
	ld.global.u64 	%rd75, [%rd72+8];
	add.s64 	%rd76, %rd75, %rd74;
	st.global.u64 	[%rd70+16], %rd76;
	ld.global.u64 	%rd77, [%rd72+16];
	add.s64 	%rd78, %rd77, %rd76;
	st.global.u64 	[%rd70+24], %rd78;
	ld.global.u64 	%rd79, [%rd72+24];
	add.s64 	%rd80, %rd79, %rd78;
	st.global.u64 	[%rd70+32], %rd80;
	ld.global.u64 	%rd81, [%rd72+32];
	add.s64 	%rd82, %rd81, %rd80;
	st.global.u64 	[%rd70+40], %rd82;
	ld.global.u64 	%rd83, [%rd72+40];
	add.s64 	%rd84, %rd83, %rd82;
	st.global.u64 	[%rd70+48], %rd84;
	ld.global.u64 	%rd85, [%rd72+48];
	add.s64 	%rd86, %rd85, %rd84;
	st.global.u64 	[%rd70+56], %rd86;
	ld.global.u64 	%rd87, [%rd72+56];
	add.s64 	%rd88, %rd87, %rd86;
	add.s64 	%rd109, %rd109, 8;
	st.global.u64 	[%rd70+64], %rd88;
$L__BB100_7:
	setp.eq.s64 	%p6, %rd17, 0;
	@%p6 bra 	$L__BB100_13;
	and.b64  	%rd111, %rd34, 3;
	setp.lt.u64 	%p7, %rd17, 4;
	@%p7 bra 	$L__BB100_10;
	shl.b64 	%rd89, %rd109, 3;
	add.s64 	%rd90, %rd2, %rd89;
	ld.global.u64 	%rd91, [%rd90];
	add.s64 	%rd92, %rd1, %rd89;
	ld.global.u64 	%rd93, [%rd92];
	add.s64 	%rd94, %rd93, %rd91;
	st.global.u64 	[%rd90+8], %rd94;
	ld.global.u64 	%rd95, [%rd92+8];
	add.s64 	%rd96, %rd95, %rd94;
	st.global.u64 	[%rd90+16], %rd96;
	ld.global.u64 	%rd97, [%rd92+16];
	add.s64 	%rd98, %rd97, %rd96;
	st.global.u64 	[%rd90+24], %rd98;
	ld.global.u64 	%rd99, [%rd92+24];
	add.s64 	%rd100, %rd99, %rd98;
	add.s64 	%rd109, %rd109, 4;
	st.global.u64 	[%rd90+32], %rd100;
$L__BB100_10:
	setp.eq.s64 	%p8, %rd111, 0;
	@%p8 bra 	$L__BB100_13;
	shl.b64 	%rd101, %rd109, 3;
	add.s64 	%rd102, %rd101, %rd2;
	ld.global.u64 	%rd114, [%rd102];
	add.s64 	%rd113, %rd102, 8;
	add.s64 	%rd112, %rd1, %rd101;
$L__BB100_12:
	.pragma "nounroll";
	ld.global.u64 	%rd103, [%rd112];
	add.s64 	%rd114, %rd103, %rd114;
	st.global.u64 	[%rd113], %rd114;
	add.s64 	%rd113, %rd113, 8;
	add.s64 	%rd112, %rd112, 8;
	add.s64 	%rd111, %rd111, -1;
	setp.ne.s64 	%p9, %rd111, 0;
	@%p9 bra 	$L__BB100_12;
$L__BB100_13:
	ret;

}
	// .globl	_Z49device_inter_batch_deduplication_preprocessing_VCP27vertex_dictionary_structuremPmS1_S1_
.visible .entry _Z49device_inter_batch_deduplication_preprocessing_VCP27vertex_dictionary_structuremPmS1_S1_(
	.param .u64 .ptr .align 1 _Z49device_inter_batch_deduplication_preprocessing_VCP27vertex_dictionary_structuremPmS1_S1__param_0,
	.param .u64 _Z49device_inter_batch_deduplication_preprocessing_VCP27vertex_dictionary_structuremPmS1_S1__param_1,
	.param .u64 .ptr .align 1 _Z49device_inter_batch_deduplication_preprocessing_VCP27vertex_dictionary_structuremPmS1_S1__param_2,
	.param .u64 .ptr .align 1 _Z49device_inter_batch_deduplication_preprocessing_VCP27vertex_dictionary_structuremPmS1_S1__param_3,
	.param .u64 .ptr .align 1 _Z49device_inter_batch_deduplication_preprocessing_VCP27vertex_dictionary_structuremPmS1_S1__param_4
)
{
	.reg .pred 	%p<25>;
	.reg .b32 	%r<7>;
	.reg .b64 	%rd<102>;

	ld.param.u64 	%rd35, [_Z49device_inter_batch_deduplication_preprocessing_VCP27vertex_dictionary_structuremPmS1_S1__param_0];
	ld.param.u64 	%rd39, [_Z49device_inter_batch_deduplication_preprocessing_VCP27vertex_dictionary_structuremPmS1_S1__param_1];
	ld.param.u64 	%rd36, [_Z49device_inter_batch_deduplication_preprocessing_VCP27vertex_dictionary_structuremPmS1_S1__param_2];
	ld.param.u64 	%rd37, [_Z49device_inter_batch_deduplication_preprocessing_VCP27vertex_dictionary_structuremPmS1_S1__param_3];
	ld.param.u64 	%rd38, [_Z49device_inter_batch_deduplication_preprocessing_VCP27vertex_dictionary_structuremPmS1_S1__param_4];
	mov.u32 	%r1, %ctaid.x;
	mov.u32 	%r2, %ntid.x;
	mov.u32 	%r3, %tid.x;
	mad.lo.s32 	%r4, %r1, %r2, %r3;
	cvt.u64.u32 	%rd1, %r4;
	setp.le.u64 	%p1, %rd39, %rd1;
	@%p1 bra 	$L__BB101_35;
	cvta.to.global.u64 	%rd40, %rd36;
	cvta.to.global.u64 	%rd41, %rd35;
	shl.b64 	%rd42, %rd1, 3;
	add.s64 	%rd43, %rd40, %rd42;
	ld.global.u64 	%rd2, [%rd43];
	ld.global.u64 	%rd3, [%rd43+8];
	ld.global.u64 	%rd44, [%rd41+408000048];
	add.s64 	%rd45, %rd44, %rd42;
	ld.u64 	%rd89, [%rd45];
	setp.eq.s64 	%p2, %rd89, 0;
	@%p2 bra 	$L__BB101_35;
	cvta.to.global.u64 	%rd48, %rd37;
	cvta.to.global.u64 	%rd49, %rd38;
	add.s64 	%rd5, %rd49, %rd42;
	sub.s64 	%rd51, %rd3, %rd2;
	and.b64  	%rd6, %rd51, 3;
	shl.b64 	%rd52, %rd2, 3;
	add.s64 	%rd7, %rd48, %rd52;
	add.s64 	%rd8, %rd2, 3;
	add.s64 	%rd9, %rd48, 16;
	mov.b64 	%rd90, -1;
$L__BB101_3:
	setp.eq.s64 	%p3, %rd89, 0;
	@%p3 bra 	$L__BB101_31;
	mov.b64 	%rd92, 0;
$L__BB101_5:
	shl.b64 	%rd54, %rd92, 3;
	add.s64 	%rd55, %rd89, %rd54;
	ld.u64 	%rd14, [%rd55];
	setp.eq.s64 	%p4, %rd14, 0;
	@%p4 bra 	$L__BB101_28;
	setp.ge.u64 	%p5, %rd2, %rd3;
	@%p5 bra 	$L__BB101_27;
	setp.eq.s64 	%p6, %rd6, 0;
	mov.u64 	%rd93, %rd2;
	@%p6 bra 	$L__BB101_16;
	ld.global.u64 	%rd56, [%rd7];
	setp.ne.s64 	%p7, %rd14, %rd56;
	@%p7 bra 	$L__BB101_10;
	mov.b64 	%rd57, 1000000000;
	st.global.u64 	[%rd7], %rd57;
	ld.global.u64 	%rd58, [%rd5];
	add.s64 	%rd59, %rd58, -1;
	st.global.u64 	[%rd5], %rd59;
$L__BB101_10:
	add.s64 	%rd93, %rd2, 1;
	setp.eq.s64 	%p8, %rd6, 1;
	@%p8 bra 	$L__BB101_16;
	ld.global.u64 	%rd60, [%rd7+8];
	setp.ne.s64 	%p9, %rd14, %rd60;
	@%p9 bra 	$L__BB101_13;
	mov.b64 	%rd61, 1000000000;
	st.global.u64 	[%rd7+8], %rd61;
	ld.global.u64 	%rd62, [%rd5];
	add.s64 	%rd63, %rd62, -1;
	st.global.u64 	[%rd5], %rd63;
$L__BB101_13:
	add.s64 	%rd93, %rd2, 2;
	setp.eq.s64 	%p10, %rd6, 2;
	@%p10 bra 	$L__BB101_16;
	ld.global.u64 	%rd64, [%rd7+16];
	setp.ne.s64 	%p11, %rd14, %rd64;
	mov.u64 	%rd93, %rd8;
	@%p11 bra 	$L__BB101_16;
	mov.b64 	%rd65, 1000000000;
	st.global.u64 	[%rd7+16], %rd65;
	ld.global.u64 	%rd66, [%rd5];
	add.s64 	%rd67, %rd66, -1;
	st.global.u64 	[%rd5], %rd67;
	mov.u64 	%rd93, %rd8;
$L__BB101_16:
	sub.s64 	%rd68, %rd2, %rd3;
	setp.gt.u64 	%p12, %rd68, -4;
	@%p12 bra 	$L__BB101_27;
	shl.b64 	%rd69, %rd93, 3;
	add.s64 	%rd94, %rd9, %rd69;
$L__BB101_18:
	ld.global.u64 	%rd70, [%rd94+-16];
	setp.ne.s64 	%p13, %rd14, %rd70;
	@%p13 bra 	$L__BB101_20;
	mov.b64 	%rd71, 1000000000;
	st.global.u64 	[%rd94+-16], %rd71;
	ld.global.u64 	%rd72, [%rd5];
	add.s64 	%rd73, %rd72, -1;
	st.global.u64 	[%rd5], %rd73;
$L__BB101_20:
	ld.global.u64 	%rd74, [%rd94+-8];
	setp.ne.s64 	%p14, %rd14, %rd74;
	@%p14 bra 	$L__BB101_22;
	mov.b64 	%rd75, 1000000000;
	st.global.u64 	[%rd94+-8], %rd75;
	ld.global.u64 	%rd76, [%rd5];
	add.s64 	%rd77, %rd76, -1;
	st.global.u64 	[%rd5], %rd77;
$L__BB101_22:
	ld.global.u64 	%rd78, [%rd94];
	setp.ne.s64 	%p15, %rd14, %rd78;
	@%p15 bra 	$L__BB101_24;
	mov.b64 	%rd79, 1000000000;
	st.global.u64 	[%rd94], %rd79;
	ld.global.u64 	%rd80, [%rd5];
	add.s64 	%rd81, %rd80, -1;
	st.global.u64 	[%rd5], %rd81;
$L__BB101_24:
	ld.global.u64 	%rd82, [%rd94+8];
	setp.ne.s64 	%p16, %rd14, %rd82;
	@%p16 bra 	$L__BB101_26;
	mov.b64 	%rd83, 1000000000;
	st.global.u64 	[%rd94+8], %rd83;
	ld.global.u64 	%rd84, [%rd5];
	add.s64 	%rd85, %rd84, -1;
	st.global.u64 	[%rd5], %rd85;
$L__BB101_26:
	add.s64 	%rd93, %rd93, 4;
	add.s64 	%rd94, %rd94, 32;
	setp.lt.u64 	%p17, %rd93, %rd3;
	@%p17 bra 	$L__BB101_18;
$L__BB101_27:
	add.s64 	%rd92, %rd92, 1;
	setp.ne.s64 	%p18, %rd92, 15;
	@%p18 bra 	$L__BB101_5;
$L__BB101_28:
	ld.u64 	%rd24, [%rd89+136];
	setp.eq.s64 	%p19, %rd24, 0;
	@%p19 bra 	$L__BB101_30;
	setp.eq.s64 	%p20, %rd90, 0;
	selp.b64 	%rd91, %rd91, %rd24, %p20;
	add.s64 	%rd90, %rd90, 1;
$L__BB101_30:
	ld.u64 	%rd89, [%rd89+128];
	bra.uni 	$L__BB101_34;
$L__BB101_31:
	setp.ne.s64 	%p21, %rd90, -1;
	@%p21 bra 	$L__BB101_33;
	mov.u64 	%rd87, $str$8;
	cvta.global.u64 	%rd88, %rd87;
	{ // callseq 98, 0
	.param .b64 param0;
	st.param.b64 	[param0], %rd88;
	.param .b64 param1;
	st.param.b64 	[param1], 0;
	.param .b32 retval0;
	call.uni (retval0), 
	vprintf, 
	(
	param0, 
	param1
	);
	ld.param.b32 	%r5, [retval0];
	} // callseq 98
$L__BB101_33:
	add.s64 	%rd90, %rd90, -1;
	mov.u64 	%rd89, %rd91;
$L__BB101_34:
	setp.gt.s64 	%p22, %rd90, -1;
	setp.ne.s64 	%p23, %rd89, 0;
	or.pred  	%p24, %p22, %p23;
	@%p24 bra 	$L__BB101_3;
$L__BB101_35:
	ret;

}
	// .globl	_Z30device_remove_batch_duplicatesmmPmS_S_
.visible .entry _Z30device_remove_batch_duplicatesmmPmS_S_(
	.param .u64 _Z30device_remove_batch_duplicatesmmPmS_S__param_0,
	.param .u64 _Z30device_remove_batch_duplicatesmmPmS_S__param_1,
	.param .u64 .ptr .align 1 _Z30device_remove_batch_duplicatesmmPmS_S__param_2,
	.param .u64 .ptr .align 1 _Z30device_remove_batch_duplicatesmmPmS_S__param_3,
	.param .u64 .ptr .align 1 _Z30device_remove_batch_duplicatesmmPmS_S__param_4
)
{
	.reg .pred 	%p<25>;
	.reg .b32 	%r<5>;
	.reg .b64 	%rd<81>;

	ld.param.u64 	%rd37, [_Z30device_remove_batch_duplicatesmmPmS_S__param_0];
	ld.param.u64 	%rd38, [_Z30device_remove_batch_duplicatesmmPmS_S__param_1];
	ld.param.u64 	%rd39, [_Z30device_remove_batch_duplicatesmmPmS_S__param_2];
	ld.param.u64 	%rd40, [_Z30device_remove_batch_duplicatesmmPmS_S__param_3];
	cvta.to.global.u64 	%rd1, %rd40;
	cvta.to.global.u64 	%rd2, %rd39;
	mov.u32 	%r1, %ctaid.x;
	mov.u32 	%r2, %ntid.x;
	mov.u32 	%r3, %tid.x;
	mad.lo.s32 	%r4, %r1, %r2, %r3;
	cvt.u64.u32 	%rd3, %r4;
	setp.le.u64 	%p1, %rd38, %rd3;
	@%p1 bra 	$L__BB102_22;
	add.s64 	%rd70, %rd37, 1;
	mov.b64 	%rd72, 0;
$L__BB102_2:
	add.s64 	%rd42, %rd70, %rd72;
	shr.u64 	%rd7, %rd42, 1;
	shl.b64 	%rd43, %rd7, 3;
	add.s64 	%rd44, %rd2, %rd43;
	ld.global.u64 	%rd8, [%rd44];
	setp.eq.s64 	%p2, %rd8, %rd3;
	@%p2 bra 	$L__BB102_4;
	setp.lt.u64 	%p3, %rd8, %rd3;
	add.s64 	%rd45, %rd7, 1;
	add.s64 	%rd46, %rd7, -1;
	selp.b64 	%rd72, %rd45, %rd72, %p3;
	selp.b64 	%rd70, %rd70, %rd46, %p3;
	setp.gt.u64 	%p4, %rd72, %rd70;
	@%p4 bra 	$L__BB102_5;
	bra.uni 	$L__BB102_2;
$L__BB102_4:
	add.s64 	%rd72, %rd7, 1;
$L__BB102_5:
	shl.b64 	%rd47, %rd72, 3;
	add.s64 	%rd48, %rd2, %rd47;
	ld.global.u64 	%rd13, [%rd48];
	add.s64 	%rd77, %rd3, 1;
	setp.ge.u64 	%p5, %rd77, %rd13;
	@%p5 bra 	$L__BB102_22;
	shl.b64 	%rd49, %rd3, 3;
	add.s64 	%rd15, %rd1, %rd49;
	not.b64 	%rd50, %rd3;
	add.s64 	%rd51, %rd13, %rd50;
	and.b64  	%rd16, %rd51, 3;
	setp.eq.s64 	%p6, %rd16, 0;
	@%p6 bra 	$L__BB102_11;
	neg.s64 	%rd74, %rd16;
	add.s64 	%rd53, %rd49, %rd1;
	add.s64 	%rd73, %rd53, 8;
	add.s64 	%rd54, %rd16, %rd3;
	add.s64 	%rd77, %rd54, 1;
$L__BB102_8:
	.pragma "nounroll";
	ld.global.u64 	%rd55, [%rd73];
	ld.global.u64 	%rd56, [%rd15];
	setp.ne.s64 	%p7, %rd55, %rd56;
	setp.ne.s64 	%p8, %rd55, %rd72;
	and.pred  	%p9, %p7, %p8;
	@%p9 bra 	$L__BB102_10;
	mov.b64 	%rd57, 1000000000;
	st.global.u64 	[%rd73], %rd57;
$L__BB102_10:
	add.s64 	%rd74, %rd74, 1;
	setp.ne.s64 	%p10, %rd74, 0;
	add.s64 	%rd73, %rd73, 8;
	@%p10 bra 	$L__BB102_8;
$L__BB102_11:
	sub.s64 	%rd58, %rd13, %rd3;
	add.s64 	%rd59, %rd58, -2;
	setp.lt.u64 	%p11, %rd59, 3;
	@%p11 bra 	$L__BB102_22;
	shl.b64 	%rd60, %rd77, 3;
	add.s64 	%rd61, %rd60, %rd1;
	add.s64 	%rd76, %rd61, 16;
$L__BB102_13:
	ld.global.u64 	%rd62, [%rd76+-16];
	ld.global.u64 	%rd79, [%rd15];
	setp.ne.s64 	%p12, %rd62, %rd79;
	setp.ne.s64 	%p13, %rd62, %rd72;
	and.pred  	%p14, %p12, %p13;
	@%p14 bra 	$L__BB102_15;
	mov.b64 	%rd63, 1000000000;
	st.global.u64 	[%rd76+-16], %rd63;
	ld.global.u64 	%rd79, [%rd15];
$L__BB102_15:
	ld.global.u64 	%rd64, [%rd76+-8];
	setp.ne.s64 	%p15, %rd64, %rd79;
	setp.ne.s64 	%p16, %rd64, %rd72;
	and.pred  	%p17, %p15, %p16;
	@%p17 bra 	$L__BB102_17;
	mov.b64 	%rd65, 1000000000;
	st.global.u64 	[%rd76+-8], %rd65;
	ld.global.u64 	%rd79, [%rd15];
$L__BB102_17:
	ld.global.u64 	%rd66, [%rd76];
	setp.ne.s64 	%p18, %rd66, %rd79;
	setp.ne.s64 	%p19, %rd66, %rd72;
	and.pred  	%p20, %p18, %p19;
	@%p20 bra 	$L__BB102_19;
	mov.b64 	%rd67, 1000000000;
	st.global.u64 	[%rd76], %rd67;
	ld.global.u64 	%rd79, [%rd15];
$L__BB102_19:
	ld.global.u64 	%rd68, [%rd76+8];
	setp.ne.s64 	%p21, %rd68, %rd79;
	setp.ne.s64 	%p22, %rd68, %rd72;
	and.pred  	%p23, %p21, %p22;
	@%p23 bra 	$L__BB102_21;
	mov.b64 	%rd69, 1000000000;
	st.global.u64 	[%rd76+8], %rd69;
$L__BB102_21:
	add.s64 	%rd77, %rd77, 4;
	add.s64 	%rd76, %rd76, 32;
	setp.lt.u64 	%p24, %rd77, %rd13;
	@%p24 bra 	$L__BB102_13;
$L__BB102_22:
	ret;

}
	// .globl	_Z28device_update_source_degreesmPmS_S_
.visible .entry _Z28device_update_source_degreesmPmS_S_(
	.param .u64 _Z28device_update_source_degreesmPmS_S__param_0,
	.param .u64 .ptr .align 1 _Z28device_update_source_degreesmPmS_S__param_1,
	.param .u64 .ptr .align 1 _Z28device_update_source_degreesmPmS_S__param_2,
	.param .u64 .ptr .align 1 _Z28device_update_source_degreesmPmS_S__param_3
)
{
	.reg .pred 	%p<20>;
	.reg .b32 	%r<5>;
	.reg .b64 	%rd<70>;

	ld.param.u64 	%rd32, [_Z28device_update_source_degreesmPmS_S__param_0];
	ld.param.u64 	%rd30, [_Z28device_update_source_degreesmPmS_S__param_1];
	ld.param.u64 	%rd33, [_Z28device_update_source_degreesmPmS_S__param_2];
	ld.param.u64 	%rd31, [_Z28device_update_source_degreesmPmS_S__param_3];
	cvta.to.global.u64 	%rd1, %rd33;
	mov.u32 	%r1, %ctaid.x;
	mov.u32 	%r2, %ntid.x;
	mov.u32 	%r3, %tid.x;
	mad.lo.s32 	%r4, %r1, %r2, %r3;
	cvt.u64.u32 	%rd2, %r4;
	setp.le.u64 	%p1, %rd32, %rd2;
	@%p1 bra 	$L__BB103_23;
	cvta.to.global.u64 	%rd34, %rd30;
	shl.b64 	%rd35, %rd2, 3;
	add.s64 	%rd36, %rd34, %rd35;
	ld.global.u64 	%rd68, [%rd36];
	ld.global.u64 	%rd4, [%rd36+8];
	setp.ge.u64 	%p2, %rd68, %rd4;
	@%p2 bra 	$L__BB103_23;
	cvta.to.global.u64 	%rd37, %rd31;
	add.s64 	%rd5, %rd37, %rd35;
	sub.s64 	%rd39, %rd4, %rd68;
	and.b64  	%rd61, %rd39, 3;
	setp.eq.s64 	%p3, %rd61, 0;
	mov.u64 	%rd65, %rd68;
	@%p3 bra 	$L__BB103_7;
	shl.b64 	%rd40, %rd68, 3;
	add.s64 	%rd62, %rd1, %rd40;
	add.s64 	%rd65, %rd68, %rd61;
$L__BB103_4:
	.pragma "nounroll";
	ld.global.u64 	%rd41, [%rd62];
	setp.ne.s64 	%p4, %rd41, 1000000000;
	@%p4 bra 	$L__BB103_6;
	ld.global.u64 	%rd42, [%rd5];
	add.s64 	%rd43, %rd42, -1;
	st.global.u64 	[%rd5], %rd43;
$L__BB103_6:
	add.s64 	%rd62, %rd62, 8;
	add.s64 	%rd61, %rd61, -1;
	setp.ne.s64 	%p5, %rd61, 0;
	@%p5 bra 	$L__BB103_4;
$L__BB103_7:
	sub.s64 	%rd44, %rd68, %rd4;
	setp.gt.u64 	%p6, %rd44, -4;
	@%p6 bra 	$L__BB103_18;
	shl.b64 	%rd45, %rd65, 3;
	add.s64 	%rd46, %rd45, %rd1;
	add.s64 	%rd64, %rd46, 16;
$L__BB103_9:
	ld.global.u64 	%rd47, [%rd64+-16];
	setp.ne.s64 	%p7, %rd47, 1000000000;
	@%p7 bra 	$L__BB103_11;
	ld.global.u64 	%rd48, [%rd5];
	add.s64 	%rd49, %rd48, -1;
	st.global.u64 	[%rd5], %rd49;
$L__BB103_11:
	ld.global.u64 	%rd50, [%rd64+-8];
	setp.ne.s64 	%p8, %rd50, 1000000000;
	@%p8 bra 	$L__BB103_13;
	ld.global.u64 	%rd51, [%rd5];
	add.s64 	%rd52, %rd51, -1;
	st.global.u64 	[%rd5], %rd52;
$L__BB103_13:
	ld.global.u64 	%rd53, [%rd64];
	setp.ne.s64 	%p9, %rd53, 1000000000;
	@%p9 bra 	$L__BB103_15;
	ld.global.u64 	%rd54, [%rd5];
	add.s64 	%rd55, %rd54, -1;
	st.global.u64 	[%rd5], %rd55;
$L__BB103_15:
	ld.global.u64 	%rd56, [%rd64+8];
	setp.ne.s64 	%p10, %rd56, 1000000000;
	@%p10 bra 	$L__BB103_17;
	ld.global.u64 	%rd57, [%rd5];
	add.s64 	%rd58, %rd57, -1;
	st.global.u64 	[%rd5], %rd58;
$L__BB103_17:
	add.s64 	%rd65, %rd65, 4;
	add.s64 	%rd64, %rd64, 32;
	setp.lt.u64 	%p11, %rd65, %rd4;
	@%p11 bra 	$L__BB103_9;
$L__BB103_18:
	add.s64 	%rd69, %rd4, -1;
	setp.ge.u64 	%p12, %rd68, %rd69;
	@%p12 bra 	$L__BB103_23;
$L__BB103_19:
	mov.u64 	%rd22, %rd68;
	shl.b64 	%rd59, %rd22, 3;
	add.s64 	%rd23, %rd1, %rd59;
	ld.global.u64 	%rd24, [%rd23];
	setp.ne.s64 	%p13, %rd24, 1000000000;
	setp.lt.u64 	%p14, %rd22, %rd69;
	and.pred  	%p15, %p14, %p13;
	add.s64 	%rd68, %rd22, 1;
	@%p15 bra 	$L__BB103_19;
$L__BB103_20:
	mov.u64 	%rd26, %rd69;
	shl.b64 	%rd60, %rd26, 3;
	add.s64 	%rd27, %rd1, %rd60;
	ld.global.u64 	%rd28, [%rd27];
	setp.eq.s64 	%p16, %rd28, 1000000000;
	setp.lt.u64 	%p17, %rd22, %rd26;
	and.pred  	%p18, %p17, %p16;
	add.s64 	%rd69, %rd26, -1;
	@%p18 bra 	$L__BB103_20;
	setp.ge.u64 	%p19, %rd22, %rd26;
	@%p19 bra 	$L__BB103_23;
	st.global.u64 	[%rd23], %rd28;
	st.global.u64 	[%rd27], %rd24;
	mov.u64 	%rd69, %rd26;
	mov.u64 	%rd68, %rd22;
	bra.uni 	$L__BB103_19;
$L__BB103_23:
	ret;

}
	// .globl	_Z22device_reconstruct_csrmmPmS_S_
.visible .entry _Z22device_reconstruct_csrmmPmS_S_(
	.param .u64 _Z22device_reconstruct_csrmmPmS_S__param_0,
	.param .u64 _Z22device_reconstruct_csrmmPmS_S__param_1,
	.param .u64 .ptr .align 1 _Z22device_reconstruct_csrmmPmS_S__param_2,
	.param .u64 .ptr .align 1 _Z22device_reconstruct_csrmmPmS_S__param_3,
	.param .u64 .ptr .align 1 _Z22device_reconstruct_csrmmPmS_S__param_4
)
{
	.reg .pred 	%p<12>;
	.reg .b32 	%r<5>;
	.reg .b64 	%rd<111>;

	ld.param.u64 	%rd57, [_Z22device_reconstruct_csrmmPmS_S__param_0];
	ld.param.u64 	%rd55, [_Z22device_reconstruct_csrmmPmS_S__param_2];
	ld.param.u64 	%rd58, [_Z22device_reconstruct_csrmmPmS_S__param_3];
	ld.param.u64 	%rd56, [_Z22device_reconstruct_csrmmPmS_S__param_4];
	cvta.to.global.u64 	%rd1, %rd58;
	mov.u32 	%r1, %ctaid.x;
	mov.u32 	%r2, %ntid.x;
	mov.u32 	%r3, %tid.x;
	mad.lo.s32 	%r4, %r1, %r2, %r3;
	cvt.u64.u32 	%rd2, %r4;
	setp.le.u64 	%p1, %rd57, %rd2;
	@%p1 bra 	$L__BB104_19;
	cvta.to.global.u64 	%rd59, %rd55;
	shl.b64 	%rd60, %rd2, 3;
	add.s64 	%rd3, %rd59, %rd60;
	ld.global.u64 	%rd4, [%rd3];
	ld.global.u64 	%rd5, [%rd3+8];
	add.s64 	%rd102, %rd4, 1;
	setp.ge.u64 	%p2, %rd102, %rd5;
	@%p2 bra 	$L__BB104_18;
	shl.b64 	%rd62, %rd4, 3;
	add.s64 	%rd63, %rd1, %rd62;
	ld.global.u64 	%rd103, [%rd63];
	not.b64 	%rd64, %rd4;
	add.s64 	%rd65, %rd5, %rd64;
	and.b64  	%rd88, %rd65, 3;
	setp.eq.s64 	%p3, %rd88, 0;
	mov.u64 	%rd94, %rd102;
	@%p3 bra 	$L__BB104_7;
	add.s64 	%rd67, %rd62, %rd1;
	add.s64 	%rd87, %rd67, 8;
	mov.u64 	%rd94, %rd102;
$L__BB104_4:
	.pragma "nounroll";
	ld.global.u64 	%rd15, [%rd87];
	setp.eq.s64 	%p4, %rd15, %rd103;
	@%p4 bra 	$L__BB104_6;
	add.s64 	%rd16, %rd102, 1;
	shl.b64 	%rd68, %rd102, 3;
	add.s64 	%rd69, %rd1, %rd68;
	st.global.u64 	[%rd69], %rd15;
	ld.global.u64 	%rd103, [%rd87];
	mov.u64 	%rd102, %rd16;
$L__BB104_6:
	add.s64 	%rd94, %rd94, 1;
	add.s64 	%rd88, %rd88, -1;
	add.s64 	%rd87, %rd87, 8;
	setp.ne.s64 	%p5, %rd88, 0;
	@%p5 bra 	$L__BB104_4;
$L__BB104_7:
	sub.s64 	%rd70, %rd5, %rd4;
	add.s64 	%rd71, %rd70, -2;
	setp.lt.u64 	%p6, %rd71, 3;
	@%p6 bra 	$L__BB104_18;
	shl.b64 	%rd72, %rd94, 3;
	add.s64 	%rd73, %rd72, %rd1;
	add.s64 	%rd98, %rd73, 16;
$L__BB104_9:
	ld.global.u64 	%rd32, [%rd98+-16];
	setp.eq.s64 	%p7, %rd32, %rd103;
	@%p7 bra 	$L__BB104_11;
	add.s64 	%rd33, %rd102, 1;
	shl.b64 	%rd74, %rd102, 3;
	add.s64 	%rd75, %rd1, %rd74;
	st.global.u64 	[%rd75], %rd32;
	ld.global.u64 	%rd103, [%rd98+-16];
	mov.u64 	%rd102, %rd33;
$L__BB104_11:
	ld.global.u64 	%rd37, [%rd98+-8];
	setp.eq.s64 	%p8, %rd37, %rd103;
	@%p8 bra 	$L__BB104_13;
	add.s64 	%rd38, %rd102, 1;
	shl.b64 	%rd76, %rd102, 3;
	add.s64 	%rd77, %rd1, %rd76;
	st.global.u64 	[%rd77], %rd37;
	ld.global.u64 	%rd103, [%rd98+-8];
	mov.u64 	%rd102, %rd38;
$L__BB104_13:
	ld.global.u64 	%rd42, [%rd98];
	setp.eq.s64 	%p9, %rd42, %rd103;
	@%p9 bra 	$L__BB104_15;
	add.s64 	%rd43, %rd102, 1;
	shl.b64 	%rd78, %rd102, 3;
	add.s64 	%rd79, %rd1, %rd78;
	st.global.u64 	[%rd79], %rd42;
	ld.global.u64 	%rd103, [%rd98];
	mov.u64 	%rd102, %rd43;
$L__BB104_15:
	ld.global.u64 	%rd47, [%rd98+8];
	setp.eq.s64 	%p10, %rd47, %rd103;
	@%p10 bra 	$L__BB104_17;
	add.s64 	%rd48, %rd102, 1;
	shl.b64 	%rd80, %rd102, 3;
	add.s64 	%rd81, %rd1, %rd80;
	st.global.u64 	[%rd81], %rd47;
	ld.global.u64 	%rd103, [%rd98+8];
	mov.u64 	%rd102, %rd48;
$L__BB104_17:
	add.s64 	%rd94, %rd94, 4;
	add.s64 	%rd98, %rd98, 32;
	setp.lt.u64 	%p11, %rd94, %rd5;
	@%p11 bra 	$L__BB104_9;
$L__BB104_18:
	ld.global.u64 	%rd82, [%rd3];
	sub.s64 	%rd83, %rd102, %rd82;
	cvta.to.global.u64 	%rd84, %rd56;
	add.s64 	%rd86, %rd84, %rd60;
	st.global.u64 	[%rd86], %rd83;
$L__BB104_19:
	ret;

}
	// .globl	_Z25device_generate_csr_batchmmPmS_S_S_S_
.visible .entry _Z25device_generate_csr_batchmmPmS_S_S_S_(
	.param .u64 _Z25device_generate_csr_batchmmPmS_S_S_S__param_0,
	.param .u64 _Z25device_generate_csr_batchmmPmS_S_S_S__param_1,
	.param .u64 .ptr .align 1 _Z25device_generate_csr_batchmmPmS_S_S_S__param_2,
	.param .u64 .ptr .align 1 _Z25device_generate_csr_batchmmPmS_S_S_S__param_3,
	.param .u64 .ptr .align 1 _Z25device_generate_csr_batchmmPmS_S_S_S__param_4,
	.param .u64 .ptr .align 1 _Z25device_generate_csr_batchmmPmS_S_S_S__param_5,
	.param .u64 .ptr .align 1 _Z25device_generate_csr_batchmmPmS_S_S_S__param_6
)
{
	.local .align 8 .b8 	__local_depot105[8];
	.reg .b64 	%SP;
	.reg .b64 	%SPL;
	.reg .pred 	%p<73>;
	.reg .b32 	%r<192>;
	.reg .b64 	%rd<400>;

	mov.u64 	%SPL, __local_depot105;
	cvta.local.u64 	%SP, %SPL;
	ld.param.u64 	%rd58, [_Z25device_generate_csr_batchmmPmS_S_S_S__param_0];
	ld.param.u64 	%rd59, [_Z25device_generate_csr_batchmmPmS_S_S_S__param_1];
	ld.param.u64 	%rd60, [_Z25device_generate_csr_batchmmPmS_S_S_S__param_4];
	ld.param.u64 	%rd61, [_Z25device_generate_csr_batchmmPmS_S_S_S__param_5];
	ld.param.u64 	%rd62, [_Z25device_generate_csr_batchmmPmS_S_S_S__param_6];
	cvta.to.global.u64 	%rd1, %rd60;
	cvta.to.global.u64 	%rd2, %rd61;
	cvta.to.global.u64 	%rd3, %rd62;
	add.u64 	%rd63, %SP, 0;
	add.u64 	%rd4, %SPL, 0;
	mov.u32 	%r1, %ctaid.x;
	mov.u32 	%r2, %ntid.x;
	mul.lo.s32 	%r3, %r1, %r2;
	mov.u32 	%r4, %tid.x;
	neg.s32 	%r5, %r4;
	setp.ne.s32 	%p1, %r3, %r5;
	@%p1 bra 	$L__BB105_118;
	mov.u64 	%rd64, $str$30;
	cvta.global.u64 	%rd65, %rd64;
	{ // callseq 99, 0
	.param .b64 param0;
	st.param.b64 	[param0], %rd65;
	.param .b64 param1;
	st.param.b64 	[param1], 0;
	.param .b32 retval0;
	call.uni (retval0), 
	vprintf, 
	(
	param0, 
	param1
	);
	ld.param.b32 	%r6, [retval0];
	} // callseq 99
	setp.eq.s64 	%p2, %rd58, 0;
	@%p2 bra 	$L__BB105_40;
	add.s64 	%rd67, %rd58, -1;
	and.b64  	%rd5, %rd58, 7;
	setp.lt.u64 	%p3, %rd67, 7;
	mov.b64 	%rd386, 0;
	@%p3 bra 	$L__BB105_21;
	and.b64  	%rd386, %rd58, -8;
	add.s64 	%rd383, %rd58, -8;
	add.s64 	%rd382, %rd1, 32;
	mov.u64 	%rd384, %rd386;
$L__BB105_4:
	.pragma "nounroll";
	ld.global.u64 	%rd68, [%rd382+-32];
	st.local.u64 	[%rd4], %rd68;
	mov.u64 	%rd69, $str$5;
	cvta.global.u64 	%rd70, %rd69;
	{ // callseq 100, 0
	.param .b64 param0;
	st.param.b64 	[param0], %rd70;
	.param .b64 param1;
	st.param.b64 	[param1], %rd63;
	.param .b32 retval0;
	call.uni (retval0), 
	vprintf, 
	(
	param0, 
	param1
	);
	ld.param.b32 	%r8, [retval0];
	} // callseq 100
	setp.ne.s64 	%p4, %rd383, -7;
	@%p4 bra 	$L__BB105_6;
	mov.u64 	%rd72, $str$17;
	cvta.global.u64 	%rd73, %rd72;
	{ // callseq 101, 0
	.param .b64 param0;
	st.param.b64 	[param0], %rd73;
	.param .b64 param1;
	st.param.b64 	[param1], 0;
	.param .b32 retval0;
	call.uni (retval0), 
	vprintf, 
	(
	param0, 
	param1
	);
	ld.param.b32 	%r10, [retval0];
	} // callseq 101
$L__BB105_6:
	ld.global.u64 	%rd74, [%rd382+-24];
	st.local.u64 	[%rd4], %rd74;
	cvta.global.u64 	%rd76, %rd69;
	{ // callseq 102, 0
	.param .b64 param0;
	st.param.b64 	[param0], %rd76;
	.param .b64 param1;
	st.param.b64 	[param1], %rd63;
	.param .b32 retval0;
	call.uni (retval0), 
	vprintf, 
	(
	param0, 
	param1
	);
	ld.param.b32 	%r12, [retval0];
	} // callseq 102
	setp.ne.s64 	%p5, %rd383, -6;
	@%p5 bra 	$L__BB105_8;
	mov.u64 	%rd78, $str$17;
	cvta.global.u64 	%rd79, %rd78;
	{ // callseq 103, 0
	.param .b64 param0;
	st.param.b64 	[param0], %rd79;
	.param .b64 param1;
	st.param.b64 	[param1], 0;
	.param .b32 retval0;
	call.uni (retval0), 
	vprintf, 
	(
	param0, 
	param1
	);
	ld.param.b32 	%r14, [retval0];
	} // callseq 103
$L__BB105_8:
	ld.global.u64 	%rd80, [%rd382+-16];
	st.local.u64 	[%rd4], %rd80;
	cvta.global.u64 	%rd82, %rd69;
	{ // callseq 104, 0
	.param .b64 param0;
	st.param.b64 	[param0], %rd82;
	.param .b64 param1;
	st.param.b64 	[param1], %rd63;
	.param .b32 retval0;
	call.uni (retval0), 
	vprintf, 
	(
	param0, 
	param1
	);
	ld.param.b32 	%r16, [retval0];
	} // callseq 104
	setp.ne.s64 	%p6, %rd383, -5;
	@%p6 bra 	$L__BB105_10;
	mov.u64 	%rd84, $str$17;
	cvta.global.u64 	%rd85, %rd84;
	{ // callseq 105, 0
	.param .b64 param0;
	st.param.b64 	[param0], %rd85;
	.param .b64 param1;
	st.param.b64 	[param1], 0;
	.param .b32 retval0;
	call.uni (retval0), 
	vprintf, 
	(
	param0, 
	param1
	);
	ld.param.b32 	%r18, [retval0];
	} // callseq 105
$L__BB105_10:
	ld.global.u64 	%rd86, [%rd382+-8];
	st.local.u64 	[%rd4], %rd86;
	cvta.global.u64 	%rd88, %rd69;
	{ // callseq 106, 0
	.param .b64 param0;
	st.param.b64 	[param0], %rd88;
	.param .b64 param1;
	st.param.b64 	[param1], %rd63;
	.param .b32 retval0;
	call.uni (retval0), 
	vprintf, 
	(
	param0, 
	param1
	);
	ld.param.b32 	%r20, [retval0];
	} // callseq 106
	setp.ne.s64 	%p7, %rd383, -4;
	@%p7 bra 	$L__BB105_12;
	mov.u64 	%rd90, $str$17;
	cvta.global.u64 	%rd91, %rd90;
	{ // callseq 107, 0
	.param .b64 param0;
	st.param.b64 	[param0], %rd91;
	.param .b64 param1;
	st.param.b64 	[param1], 0;
	.param .b32 retval0;
	call.uni (retval0), 
	vprintf, 
	(
	param0, 
	param1
	);
	ld.param.b32 	%r22, [retval0];
	} // callseq 107
$L__BB105_12:
	ld.global.u64 	%rd92, [%rd382];
	st.local.u64 	[%rd4], %rd92;
	cvta.global.u64 	%rd94, %rd69;
	{ // callseq 108, 0
	.param .b64 param0;
	st.param.b64 	[param0], %rd94;
	.param .b64 param1;
	st.param.b64 	[param1], %rd63;
	.param .b32 retval0;
	call.uni (retval0), 
	vprintf, 
	(
	param0, 
	param1
	);
	ld.param.b32 	%r24, [retval0];
	} // callseq 108
	setp.ne.s64 	%p8, %rd383, -3;
	@%p8 bra 	$L__BB105_14;
	mov.u64 	%rd96, $str$17;
	cvta.global.u64 	%rd97, %rd96;
	{ // callseq 109, 0
	.param .b64 param0;
	st.param.b64 	[param0], %rd97;
	.param .b64 param1;
	st.param.b64 	[param1], 0;
	.param .b32 retval0;
	call.uni (retval0), 
	vprintf, 
	(
	param0, 
	param1
	);
	ld.param.b32 	%r26, [retval0];
	} // callseq 109
$L__BB105_14:
	ld.global.u64 	%rd98, [%rd382+8];
	st.local.u64 	[%rd4], %rd98;
	cvta.global.u64 	%rd100, %rd69;
	{ // callseq 110, 0
	.param .b64 param0;
	st.param.b64 	[param0], %rd100;
	.param .b64 param1;
	st.param.b64 	[param1], %rd63;
	.param .b32 retval0;
	call.uni (retval0), 
	vprintf, 
	(
	param0, 
	param1
	);
	ld.param.b32 	%r28, [retval0];
	} // callseq 110
	setp.ne.s64 	%p9, %rd383, -2;
	@%p9 bra 	$L__BB105_16;
	mov.u64 	%rd102, $str$17;
	cvta.global.u64 	%rd103, %rd102;
	{ // callseq 111, 0
	.param .b64 param0;
	st.param.b64 	[param0], %rd103;
	.param .b64 param1;
	st.param.b64 	[param1], 0;
	.param .b32 retval0;
	call.uni (retval0), 
	vprintf, 
	(
	param0, 
	param1
	);
	ld.param.b32 	%r30, [retval0];
	} // callseq 111
$L__BB105_16:
	ld.global.u64 	%rd104, [%rd382+16];
	st.local.u64 	[%rd4], %rd104;
	cvta.global.u64 	%rd106, %rd69;
	{ // callseq 112, 0
	.param .b64 param0;
	st.param.b64 	[param0], %rd106;
	.param .b64 param1;
	st.param.b64 	[param1], %rd63;
	.param .b32 retval0;
	call.uni (retval0), 
	vprintf, 
	(
	param0, 
	param1
	);
	ld.param.b32 	%r32, [retval0];
	} // callseq 112
	setp.ne.s64 	%p10, %rd383, -1;
	@%p10 bra 	$L__BB105_18;
	mov.u64 	%rd108, $str$17;
	cvta.global.u64 	%rd109, %rd108;
	{ // callseq 113, 0
	.param .b64 param0;
	st.param.b64 	[param0], %rd109;
	.param .b64 param1;
	st.param.b64 	[param1], 0;
	.param .b32 retval0;
	call.uni (retval0), 
	vprintf, 
	(
	param0, 
	param1
	);
	ld.param.b32 	%r34, [retval0];
	} // callseq 113
$L__BB105_18:
	ld.global.u64 	%rd110, [%rd382+24];
	st.local.u64 	[%rd4], %rd110;
	cvta.global.u64 	%rd112, %rd69;
	{ // callseq 114, 0
	.param .b64 param0;
	st.param.b64 	[param0], %rd112;
	.param .b64 param1;
	st.param.b64 	[param1], %rd63;
	.param .b32 retval0;
	call.uni (retval0), 
	vprintf, 
	(
	param0, 
	param1
	);
	ld.param.b32 	%r36, [retval0];
	} // callseq 114
	setp.ne.s64 	%p11, %rd383, 0;
	@%p11 bra 	$L__BB105_20;
	mov.u64 	%rd114, $str$17;
	cvta.global.u64 	%rd115, %rd114;
	{ // callseq 115, 0
	.param .b64 param0;
	st.param.b64 	[param0], %rd115;
	.param .b64 param1;
	st.param.b64 	[param1], 0;
	.param .b32 retval0;
	call.uni (retval0), 
	vprintf, 
	(
	param0, 
	param1
	);
	ld.param.b32 	%r38, [retval0];
	} // callseq 115
$L__BB105_20:
	add.s64 	%rd384, %rd384, -8;
	add.s64 	%rd383, %rd383, -8;
	add.s64 	%rd382, %rd382, 64;
	setp.ne.s64 	%p12, %rd384, 0;
	@%p12 bra 	$L__BB105_4;
$L__BB105_21:
	setp.eq.s64 	%p13, %rd5, 0;
	@%p13 bra 	$L__BB105_40;
	and.b64  	%rd16, %rd58, 3;
	setp.lt.u64 	%p14, %rd5, 4;
	@%p14 bra 	$L__BB105_31;
	shl.b64 	%rd116, %rd386, 3;
	add.s64 	%rd17, %rd1, %rd116;
	ld.global.u64 	%rd117, [%rd17];
	st.local.u64 	[%rd4], %rd117;
	mov.u64 	%rd118, $str$5;
	cvta.global.u64 	%rd119, %rd118;
	{ // callseq 116, 0
	.param .b64 param0;
	st.param.b64 	[param0], %rd119;
	.param .b64 param1;
	st.param.b64 	[param1], %rd63;
	.param .b32 retval0;
	call.uni (retval0), 
	vprintf, 
	(
	param0, 
	param1
	);
	ld.param.b32 	%r40, [retval0];
	} // callseq 116
	add.s64 	%rd121, %rd386, 1;
	setp.ne.s64 	%p15, %rd121, %rd58;
	@%p15 bra 	$L__BB105_25;
	mov.u64 	%rd122, $str$17;
	cvta.global.u64 	%rd123, %rd122;
	{ // callseq 117, 0
	.param .b64 param0;
	st.param.b64 	[param0], %rd123;
	.param .b64 param1;
	st.param.b64 	[param1], 0;
	.param .b32 retval0;
	call.uni (retval0), 
	vprintf, 
	(
	param0, 
	param1
	);
	ld.param.b32 	%r42, [retval0];
	} // callseq 117
$L__BB105_25:
	ld.global.u64 	%rd124, [%rd17+8];
	st.local.u64 	[%rd4], %rd124;
	cvta.global.u64 	%rd126, %rd118;
	{ // callseq 118, 0
	.param .b64 param0;
	st.param.b64 	[param0], %rd126;
	.param .b64 param1;
	st.param.b64 	[param1], %rd63;
	.param .b32 retval0;
	call.uni (retval0), 
	vprintf, 
	(
	param0, 
	param1
	);
	ld.param.b32 	%r44, [retval0];
	} // callseq 118
	add.s64 	%rd128, %rd386, 2;
	setp.ne.s64 	%p16, %rd128, %rd58;
	@%p16 bra 	$L__BB105_27;
	mov.u64 	%rd129, $str$17;
	cvta.global.u64 	%rd130, %rd129;
	{ // callseq 119, 0
	.param .b64 param0;
	st.param.b64 	[param0], %rd130;
	.param .b64 param1;
	st.param.b64 	[param1], 0;
	.param .b32 retval0;
	call.uni (retval0), 
	vprintf, 
	(
	param0, 
	param1
	);
	ld.param.b32 	%r46, [retval0];
	} // callseq 119
$L__BB105_27:
	ld.global.u64 	%rd131, [%rd17+16];
	st.local.u64 	[%rd4], %rd131;
	cvta.global.u64 	%rd133, %rd118;
	{ // callseq 120, 0
	.param .b64 param0;
	st.param.b64 	[param0], %rd133;
	.param .b64 param1;
	st.param.b64 	[param1], %rd63;
	.param .b32 retval0;
	call.uni (retval0), 
	vprintf, 
	(
	param0, 
	param1
	);
	ld.param.b32 	%r48, [retval0];
	} // callseq 120
	add.s64 	%rd135, %rd386, 3;
	setp.ne.s64 	%p17, %rd135, %rd58;
	@%p17 bra 	$L__BB105_29;
	mov.u64 	%rd136, $str$17;
	cvta.global.u64 	%rd137, %rd136;
	{ // callseq 121, 0
	.param .b64 param0;
	st.param.b64 	[param0], %rd137;
	.param .b64 param1;
	st.param.b64 	[param1], 0;
	.param .b32 retval0;
	call.uni (retval0), 
	vprintf, 
	(
	param0, 
	param1
	);
	ld.param.b32 	%r50, [retval0];
	} // callseq 121
$L__BB105_29:
	ld.global.u64 	%rd138, [%rd17+24];
	st.local.u64 	[%rd4], %rd138;
	cvta.global.u64 	%rd140, %rd118;
	{ // callseq 122, 0
	.param .b64 param0;
	st.param.b64 	[param0], %rd140;
	.param .b64 param1;
	st.param.b64 	[param1], %rd63;
	.param .b32 retval0;
	call.uni (retval0), 
	vprintf, 
	(
	param0, 
	param1
	);
	ld.param.b32 	%r52, [retval0];
	} // callseq 122
	add.s64 	%rd386, %rd386, 4;
	setp.ne.s64 	%p18, %rd386, %rd58;
	@%p18 bra 	$L__BB105_31;
	mov.u64 	%rd142, $str$17;
	cvta.global.u64 	%rd143, %rd142;
	{ // callseq 123, 0
	.param .b64 param0;
	st.param.b64 	[param0], %rd143;
	.param .b64 param1;
	st.param.b64 	[param1], 0;
	.param .b32 retval0;
	call.uni (retval0), 
	vprintf, 
	(
	param0, 
	param1
	);
	ld.param.b32 	%r54, [retval0];
	} // callseq 123
	mov.u64 	%rd386, %rd58;
$L__BB105_31:
	setp.eq.s64 	%p19, %rd16, 0;
	@%p19 bra 	$L__BB105_40;
	setp.eq.s64 	%p20, %rd16, 1;
	@%p20 bra 	$L__BB105_37;
	shl.b64 	%rd144, %rd386, 3;
	add.s64 	%rd20, %rd1, %rd144;
	ld.global.u64 	%rd145, [%rd20];
	st.local.u64 	[%rd4], %rd145;
	mov.u64 	%rd146, $str$5;
	cvta.global.u64 	%rd147, %rd146;
	{ // callseq 124, 0
	.param .b64 param0;
	st.param.b64 	[param0], %rd147;
	.param .b64 param1;
	st.param.b64 	[param1], %rd63;
	.param .b32 retval0;
	call.uni (retval0), 
	vprintf, 
	(
	param0, 
	param1
	);
	ld.param.b32 	%r56, [retval0];
	} // callseq 124
	add.s64 	%rd149, %rd386, 1;
	setp.ne.s64 	%p21, %rd149, %rd58;
	@%p21 bra 	$L__BB105_35;
	mov.u64 	%rd150, $str$17;
	cvta.global.u64 	%rd151, %rd150;
	{ // callseq 125, 0
	.param .b64 param0;
	st.param.b64 	[param0], %rd151;
	.param .b64 param1;
	st.param.b64 	[param1], 0;
	.param .b32 retval0;
	call.uni (retval0), 
	vprintf, 
	(
	param0, 
	param1
	);
	ld.param.b32 	%r58, [retval0];
	} // callseq 125
$L__BB105_35:
	ld.global.u64 	%rd152, [%rd20+8];
	st.local.u64 	[%rd4], %rd152;
	cvta.global.u64 	%rd154, %rd146;
	{ // callseq 126, 0
	.param .b64 param0;
	st.param.b64 	[param0], %rd154;
	.param .b64 param1;
	st.param.b64 	[param1], %rd63;
	.param .b32 retval0;
	call.uni (retval0), 
	vprintf, 
	(
	param0, 
	param1
	);
	ld.param.b32 	%r60, [retval0];
	} // callseq 126
	add.s64 	%rd386, %rd386, 2;
	setp.ne.s64 	%p22, %rd386, %rd58;
	@%p22 bra 	$L__BB105_37;
	mov.u64 	%rd156, $str$17;
	cvta.global.u64 	%rd157, %rd156;
	{ // callseq 127, 0
	.param .b64 param0;
	st.param.b64 	[param0], %rd157;
	.param .b64 param1;
	st.param.b64 	[param1], 0;
	.param .b32 retval0;
	call.uni (retval0), 
	vprintf, 
	(
	param0, 
	param1
	);
	ld.param.b32 	%r62, [retval0];
	} // callseq 127
	mov.u64 	%rd386, %rd58;
$L__BB105_37:
	and.b64  	%rd158, %rd58, 1;
	setp.eq.b64 	%p23, %rd158, 1;
	not.pred 	%p24, %p23;
	@%p24 bra 	$L__BB105_40;
	shl.b64 	%rd159, %rd386, 3;
	add.s64 	%rd160, %rd1, %rd159;
	ld.global.u64 	%rd161, [%rd160];
	st.local.u64 	[%rd4], %rd161;
	mov.u64 	%rd162, $str$5;
	cvta.global.u64 	%rd163, %rd162;
	{ // callseq 128, 0
	.param .b64 param0;
	st.param.b64 	[param0], %rd163;
	.param .b64 param1;
	st.param.b64 	[param1], %rd63;
	.param .b32 retval0;
	call.uni (retval0), 
	vprintf, 
	(
	param0, 
	param1
	);
	ld.param.b32 	%r64, [retval0];
	} // callseq 128
	add.s64 	%rd165, %rd386, 1;
	setp.ne.s64 	%p25, %rd165, %rd58;
	@%p25 bra 	$L__BB105_40;
	mov.u64 	%rd166, $str$17;
	cvta.global.u64 	%rd167, %rd166;
	{ // callseq 129, 0
	.param .b64 param0;
	st.param.b64 	[param0], %rd167;
	.param .b64 param1;
	st.param.b64 	[param1], 0;
	.param .b32 retval0;
	call.uni (retval0), 
	vprintf, 
	(
	param0, 
	param1
	);
	ld.param.b32 	%r66, [retval0];
	} // callseq 129
$L__BB105_40:
	mov.u64 	%rd168, $str$31;
	cvta.global.u64 	%rd169, %rd168;
	{ // callseq 130, 0
	.param .b64 param0;
	st.param.b64 	[param0], %rd169;
	.param .b64 param1;
	st.param.b64 	[param1], 0;
	.param .b32 retval0;
	call.uni (retval0), 
	vprintf, 
	(
	param0, 
	param1
	);
	ld.param.b32 	%r68, [retval0];
	} // callseq 130
	add.s64 	%rd23, %rd58, 1;
	setp.eq.s64 	%p26, %rd23, 0;
	@%p26 bra 	$L__BB105_79;
	and.b64  	%rd24, %rd23, 7;
	setp.lt.u64 	%p27, %rd58, 7;
	mov.b64 	%rd391, 0;
	@%p27 bra 	$L__BB105_60;
	and.b64  	%rd391, %rd23, -8;
	add.s64 	%rd388, %rd2, 32;
	mov.b64 	%rd390, 0;
	mov.u64 	%rd389, %rd58;
$L__BB105_43:
	.pragma "nounroll";
	ld.global.u64 	%rd172, [%rd388+-32];
	st.local.u64 	[%rd4], %rd172;
	mov.u64 	%rd173, $str$5;
	cvta.global.u64 	%rd174, %rd173;
	{ // callseq 131, 0
	.param .b64 param0;
	st.param.b64 	[param0], %rd174;
	.param .b64 param1;
	st.param.b64 	[param1], %rd63;
	.param .b32 retval0;
	call.uni (retval0), 
	vprintf, 
	(
	param0, 
	param1
	);
	ld.param.b32 	%r70, [retval0];
	} // callseq 131
	setp.ne.s64 	%p28, %rd389, 0;
	@%p28 bra 	$L__BB105_45;
	mov.u64 	%rd176, $str$17;
	cvta.global.u64 	%rd177, %rd176;
	{ // callseq 132, 0
	.param .b64 param0;
	st.param.b64 	[param0], %rd177;
	.param .b64 param1;
	st.param.b64 	[param1], 0;
	.param .b32 retval0;
	call.uni (retval0), 
	vprintf, 
	(
	param0, 
	param1
	);
	ld.param.b32 	%r72, [retval0];
	} // callseq 132
$L__BB105_45:
	ld.global.u64 	%rd178, [%rd388+-24];
	st.local.u64 	[%rd4], %rd178;
	cvta.global.u64 	%rd180, %rd173;
	{ // callseq 133, 0
	.param .b64 param0;
	st.param.b64 	[param0], %rd180;
	.param .b64 param1;
	st.param.b64 	[param1], %rd63;
	.param .b32 retval0;
	call.uni (retval0), 
	vprintf, 
	(
	param0, 
	param1
	);
	ld.param.b32 	%r74, [retval0];
	} // callseq 133
	add.s64 	%rd182, %rd390, 1;
	setp.ne.s64 	%p29, %rd182, %rd58;
	@%p29 bra 	$L__BB105_47;
	mov.u64 	%rd183, $str$17;
	cvta.global.u64 	%rd184, %rd183;
	{ // callseq 134, 0
	.param .b64 param0;
	st.param.b64 	[param0], %rd184;
	.param .b64 param1;
	st.param.b64 	[param1], 0;
	.param .b32 retval0;
	call.uni (retval0), 
	vprintf, 
	(
	param0, 
	param1
	);
	ld.param.b32 	%r76, [retval0];
	} // callseq 134
$L__BB105_47:
	ld.global.u64 	%rd185, [%rd388+-16];
	st.local.u64 	[%rd4], %rd185;
	cvta.global.u64 	%rd187, %rd173;
	{ // callseq 135, 0
	.param .b64 param0;
	st.param.b64 	[param0], %rd187;
	.param .b64 param1;
	st.param.b64 	[param1], %rd63;
	.param .b32 retval0;
	call.uni (retval0), 
	vprintf, 
	(
	param0, 
	param1
	);
	ld.param.b32 	%r78, [retval0];
	} // callseq 135
	add.s64 	%rd189, %rd390, 2;
	setp.ne.s64 	%p30, %rd189, %rd58;
	@%p30 bra 	$L__BB105_49;
	mov.u64 	%rd190, $str$17;
	cvta.global.u64 	%rd191, %rd190;
	{ // callseq 136, 0
	.param .b64 param0;
	st.param.b64 	[param0], %rd191;
	.param .b64 param1;
	st.param.b64 	[param1], 0;
	.param .b32 retval0;
	call.uni (retval0), 
	vprintf, 
	(
	param0, 
	param1
	);
	ld.param.b32 	%r80, [retval0];
	} // callseq 136
$L__BB105_49:
	ld.global.u64 	%rd192, [%rd388+-8];
	st.local.u64 	[%rd4], %rd192;
	cvta.global.u64 	%rd194, %rd173;
	{ // callseq 137, 0
	.param .b64 param0;
	st.param.b64 	[param0], %rd194;
	.param .b64 param1;
	st.param.b64 	[param1], %rd63;
	.param .b32 retval0;
	call.uni (retval0), 
	vprintf, 
	(
	param0, 
	param1
	);
	ld.param.b32 	%r82, [retval0];
	} // callseq 137
	add.s64 	%rd196, %rd390, 3;
	setp.ne.s64 	%p31, %rd196, %rd58;
	@%p31 bra 	$L__BB105_51;
	mov.u64 	%rd197, $str$17;
	cvta.global.u64 	%rd198, %rd197;
	{ // callseq 138, 0
	.param .b64 param0;
	st.param.b64 	[param0], %rd198;
	.param .b64 param1;
	st.param.b64 	[param1], 0;
	.param .b32 retval0;
	call.uni (retval0), 
	vprintf, 
	(
	param0, 
	param1
	);
	ld.param.b32 	%r84, [retval0];
	} // callseq 138
$L__BB105_51:
	ld.global.u64 	%rd199, [%rd388];
	st.local.u64 	[%rd4], %rd199;
	cvta.global.u64 	%rd201, %rd173;
	{ // callseq 139, 0
	.param .b64 param0;
	st.param.b64 	[param0], %rd201;
	.param .b64 param1;
	st.param.b64 	[param1], %rd63;
	.param .b32 retval0;
	call.uni (retval0), 
	vprintf, 
	(
	param0, 
	param1
	);
	ld.param.b32 	%r86, [retval0];
	} // callseq 139
	add.s64 	%rd203, %rd390, 4;
	setp.ne.s64 	%p32, %rd203, %rd58;
	@%p32 bra 	$L__BB105_53;
	mov.u64 	%rd204, $str$17;
	cvta.global.u64 	%rd205, %rd204;
	{ // callseq 140, 0
	.param .b64 param0;
	st.param.b64 	[param0], %rd205;
	.param .b64 param1;
	st.param.b64 	[param1], 0;
	.param .b32 retval0;
	call.uni (retval0), 
	vprintf, 
	(
	param0, 
	param1
	);
	ld.param.b32 	%r88, [retval0];
	} // callseq 140
$L__BB105_53:
	ld.global.u64 	%rd206, [%rd388+8];
	st.local.u64 	[%rd4], %rd206;
	cvta.global.u64 	%rd208, %rd173;
	{ // callseq 141, 0
	.param .b64 param0;
	st.param.b64 	[param0], %rd208;
	.param .b64 param1;
	st.param.b64 	[param1], %rd63;
	.param .b32 retval0;
	call.uni (retval0), 
	vprintf, 
	(
	param0, 
	param1
	);
	ld.param.b32 	%r90, [retval0];
	} // callseq 141
	add.s64 	%rd210, %rd390, 5;
	setp.ne.s64 	%p33, %rd210, %rd58;
	@%p33 bra 	$L__BB105_55;
	mov.u64 	%rd211, $str$17;
	cvta.global.u64 	%rd212, %rd211;
	{ // callseq 142, 0
	.param .b64 param0;
	st.param.b64 	[param0], %rd212;
	.param .b64 param1;
	st.param.b64 	[param1], 0;
	.param .b32 retval0;
	call.uni (retval0), 
	vprintf, 
	(
	param0, 
	param1
	);
	ld.param.b32 	%r92, [retval0];
	} // callseq 142
$L__BB105_55:
	ld.global.u64 	%rd213, [%rd388+16];
	st.local.u64 	[%rd4], %rd213;
	cvta.global.u64 	%rd215, %rd173;
	{ // callseq 143, 0
	.param .b64 param0;
	st.param.b64 	[param0], %rd215;
	.param .b64 param1;
	st.param.b64 	[param1], %rd63;
	.param .b32 retval0;
	call.uni (retval0), 
	vprintf, 
	(
	param0, 
	param1
	);
	ld.param.b32 	%r94, [retval0];
	} // callseq 143
	add.s64 	%rd217, %rd390, 6;
	setp.ne.s64 	%p34, %rd217, %rd58;
	@%p34 bra 	$L__BB105_57;
	mov.u64 	%rd218, $str$17;
	cvta.global.u64 	%rd219, %rd218;
	{ // callseq 144, 0
	.param .b64 param0;
	st.param.b64 	[param0], %rd219;
	.param .b64 param1;
	st.param.b64 	[param1], 0;
	.param .b32 retval0;
	call.uni (retval0), 
	vprintf, 
	(
	param0, 
	param1
	);
	ld.param.b32 	%r96, [retval0];
	} // callseq 144
$L__BB105_57:
	ld.global.u64 	%rd220, [%rd388+24];
	st.local.u64 	[%rd4], %rd220;
	cvta.global.u64 	%rd222, %rd173;
	{ // callseq 145, 0
	.param .b64 param0;
	st.param.b64 	[param0], %rd222;
	.param .b64 param1;
	st.param.b64 	[param1], %rd63;
	.param .b32 retval0;
	call.uni (retval0), 
	vprintf, 
	(
	param0, 
	param1
	);
	ld.param.b32 	%r98, [retval0];
	} // callseq 145
	add.s64 	%rd30, %rd390, 8;
	add.s64 	%rd224, %rd390, 7;
	setp.ne.s64 	%p35, %rd224, %rd58;
	@%p35 bra 	$L__BB105_59;
	mov.u64 	%rd225, $str$17;
	cvta.global.u64 	%rd226, %rd225;
	{ // callseq 146, 0
	.param .b64 param0;
	st.param.b64 	[param0], %rd226;
	.param .b64 param1;
	st.param.b64 	[param1], 0;
	.param .b32 retval0;
	call.uni (retval0), 
	vprintf, 
	(
	param0, 
	param1
	);
	ld.param.b32 	%r100, [retval0];
	} // callseq 146
$L__BB105_59:
	add.s64 	%rd389, %rd389, -8;
	add.s64 	%rd388, %rd388, 64;
	setp.ne.s64 	%p36, %rd30, %rd391;
	mov.u64 	%rd390, %rd30;
	@%p36 bra 	$L__BB105_43;
$L__BB105_60:
	setp.eq.s64 	%p37, %rd24, 0;
	@%p37 bra 	$L__BB105_79;
	setp.lt.u64 	%p38, %rd24, 4;
	mov.u64 	%rd392, %rd391;
	@%p38 bra 	$L__BB105_70;
	shl.b64 	%rd227, %rd391, 3;
	add.s64 	%rd34, %rd2, %rd227;
	ld.global.u64 	%rd228, [%rd34];
	st.local.u64 	[%rd4], %rd228;
	mov.u64 	%rd229, $str$5;
	cvta.global.u64 	%rd230, %rd229;
	{ // callseq 147, 0
	.param .b64 param0;
	st.param.b64 	[param0], %rd230;
	.param .b64 param1;
	st.param.b64 	[param1], %rd63;
	.param .b32 retval0;
	call.uni (retval0), 
	vprintf, 
	(
	param0, 
	param1
	);
	ld.param.b32 	%r102, [retval0];
	} // callseq 147
	setp.ne.s64 	%p39, %rd391, %rd58;
	@%p39 bra 	$L__BB105_64;
	mov.u64 	%rd232, $str$17;
	cvta.global.u64 	%rd233, %rd232;
	{ // callseq 148, 0
	.param .b64 param0;
	st.param.b64 	[param0], %rd233;
	.param .b64 param1;
	st.param.b64 	[param1], 0;
	.param .b32 retval0;
	call.uni (retval0), 
	vprintf, 
	(
	param0, 
	param1
	);
	ld.param.b32 	%r104, [retval0];
	} // callseq 148
$L__BB105_64:
	ld.global.u64 	%rd234, [%rd34+8];
	st.local.u64 	[%rd4], %rd234;
	cvta.global.u64 	%rd236, %rd229;
	add.u64 	%rd237, %SP, 0;
	{ // callseq 149, 0
	.param .b64 param0;
	st.param.b64 	[param0], %rd236;
	.param .b64 param1;
	st.param.b64 	[param1], %rd237;
	.param .b32 retval0;
	call.uni (retval0), 
	vprintf, 
	(
	param0, 
	param1
	);
	ld.param.b32 	%r106, [retval0];
	} // callseq 149
	add.s64 	%rd238, %rd391, 1;
	setp.ne.s64 	%p40, %rd238, %rd58;
	@%p40 bra 	$L__BB105_66;
	mov.u64 	%rd239, $str$17;
	cvta.global.u64 	%rd240, %rd239;
	{ // callseq 150, 0
	.param .b64 param0;
	st.param.b64 	[param0], %rd240;
	.param .b64 param1;
	st.param.b64 	[param1], 0;
	.param .b32 retval0;
	call.uni (retval0), 
	vprintf, 
	(
	param0, 
	param1
	);
	ld.param.b32 	%r108, [retval0];
	} // callseq 150
$L__BB105_66:
	ld.global.u64 	%rd241, [%rd34+16];
	st.local.u64 	[%rd4], %rd241;
	cvta.global.u64 	%rd243, %rd229;
	{ // callseq 151, 0
	.param .b64 param0;
	st.param.b64 	[param0], %rd243;
	.param .b64 param1;
	st.param.b64 	[param1], %rd237;
	.param .b32 retval0;
	call.uni (retval0), 
	vprintf, 
	(
	param0, 
	param1
	);
	ld.param.b32 	%r110, [retval0];
	} // callseq 151
	add.s64 	%rd245, %rd391, 2;
	setp.ne.s64 	%p41, %rd245, %rd58;
	@%p41 bra 	$L__BB105_68;
	mov.u64 	%rd246, $str$17;
	cvta.global.u64 	%rd247, %rd246;
	{ // callseq 152, 0
	.param .b64 param0;
	st.param.b64 	[param0], %rd247;
	.param .b64 param1;
	st.param.b64 	[param1], 0;
	.param .b32 retval0;
	call.uni (retval0), 
	vprintf, 
	(
	param0, 
	param1
	);
	ld.param.b32 	%r112, [retval0];
	} // callseq 152
$L__BB105_68:
	ld.global.u64 	%rd248, [%rd34+24];
	st.local.u64 	[%rd4], %rd248;
	cvta.global.u64 	%rd250, %rd229;
	{ // callseq 153, 0
	.param .b64 param0;
	st.param.b64 	[param0], %rd250;
	.param .b64 param1;
	st.param.b64 	[param1], %rd237;
	.param .b32 retval0;
	call.uni (retval0), 
	vprintf, 
	(
	param0, 
	param1
	);
	ld.param.b32 	%r114, [retval0];
	} // callseq 153
	add.s64 	%rd392, %rd391, 4;
	add.s64 	%rd252, %rd391, 3;
	setp.ne.s64 	%p42, %rd252, %rd58;
	@%p42 bra 	$L__BB105_70;
	mov.u64 	%rd253, $str$17;
	cvta.global.u64 	%rd254, %rd253;
	{ // callseq 154, 0
	.param .b64 param0;
	st.param.b64 	[param0], %rd254;
	.param .b64 param1;
	st.param.b64 	[param1], 0;
	.param .b32 retval0;
	call.uni (retval0), 
	vprintf, 
	(
	param0, 
	param1
	);
	ld.param.b32 	%r116, [retval0];
	} // callseq 154
$L__BB105_70:
	and.b64  	%rd255, %rd23, 3;
	setp.eq.s64 	%p43, %rd255, 0;
	@%p43 bra 	$L__BB105_79;
	setp.eq.s64 	%p44, %rd255, 1;
	mov.u64 	%rd393, %rd392;
	@%p44 bra 	$L__BB105_76;
	shl.b64 	%rd256, %rd392, 3;
	add.s64 	%rd37, %rd2, %rd256;
	ld.global.u64 	%rd257, [%rd37];
	st.local.u64 	[%rd4], %rd257;
	mov.u64 	%rd258, $str$5;
	cvta.global.u64 	%rd259, %rd258;
	{ // callseq 155, 0
	.param .b64 param0;
	st.param.b64 	[param0], %rd259;
	.param .b64 param1;
	st.param.b64 	[param1], %rd63;
	.param .b32 retval0;
	call.uni (retval0), 
	vprintf, 
	(
	param0, 
	param1
	);
	ld.param.b32 	%r118, [retval0];
	} // callseq 155
	setp.ne.s64 	%p45, %rd392, %rd58;
	@%p45 bra 	$L__BB105_74;
	mov.u64 	%rd261, $str$17;
	cvta.global.u64 	%rd262, %rd261;
	{ // callseq 156, 0
	.param .b64 param0;
	st.param.b64 	[param0], %rd262;
	.param .b64 param1;
	st.param.b64 	[param1], 0;
	.param .b32 retval0;
	call.uni (retval0), 
	vprintf, 
	(
	param0, 
	param1
	);
	ld.param.b32 	%r120, [retval0];
	} // callseq 156
$L__BB105_74:
	ld.global.u64 	%rd263, [%rd37+8];
	st.local.u64 	[%rd4], %rd263;
	cvta.global.u64 	%rd265, %rd258;
	add.u64 	%rd266, %SP, 0;
	{ // callseq 157, 0
	.param .b64 param0;
	st.param.b64 	[param0], %rd265;
	.param .b64 param1;
	st.param.b64 	[param1], %rd266;
	.param .b32 retval0;
	call.uni (retval0), 
	vprintf, 
	(
	param0, 
	param1
	);
	ld.param.b32 	%r122, [retval0];
	} // callseq 157
	add.s64 	%rd393, %rd392, 2;
	add.s64 	%rd267, %rd392, 1;
	setp.ne.s64 	%p46, %rd267, %rd58;
	@%p46 bra 	$L__BB105_76;
	mov.u64 	%rd268, $str$17;
	cvta.global.u64 	%rd269, %rd268;
	{ // callseq 158, 0
	.param .b64 param0;
	st.param.b64 	[param0], %rd269;
	.param .b64 param1;
	st.param.b64 	[param1], 0;
	.param .b32 retval0;
	call.uni (retval0), 
	vprintf, 
	(
	param0, 
	param1
	);
	ld.param.b32 	%r124, [retval0];
	} // callseq 158
$L__BB105_76:
	and.b64  	%rd270, %rd58, 1;
	setp.eq.b64 	%p47, %rd270, 1;
	@%p47 bra 	$L__BB105_79;
	shl.b64 	%rd271, %rd393, 3;
	add.s64 	%rd272, %rd2, %rd271;
	ld.global.u64 	%rd273, [%rd272];
	st.local.u64 	[%rd4], %rd273;
	mov.u64 	%rd274, $str$5;
	cvta.global.u64 	%rd275, %rd274;
	{ // callseq 159, 0
	.param .b64 param0;
	st.param.b64 	[param0], %rd275;
	.param .b64 param1;
	st.param.b64 	[param1], %rd63;
	.param .b32 retval0;
	call.uni (retval0), 
	vprintf, 
	(
	param0, 
	param1
	);
	ld.param.b32 	%r126, [retval0];
	} // callseq 159
	setp.ne.s64 	%p48, %rd393, %rd58;
	@%p48 bra 	$L__BB105_79;
	mov.u64 	%rd277, $str$17;
	cvta.global.u64 	%rd278, %rd277;
	{ // callseq 160, 0
	.param .b64 param0;
	st.param.b64 	[param0], %rd278;
	.param .b64 param1;
	st.param.b64 	[param1], 0;
	.param .b32 retval0;
	call.uni (retval0), 
	vprintf, 
	(
	param0, 
	param1
	);
	ld.param.b32 	%r128, [retval0];
	} // callseq 160
$L__BB105_79:
	mov.u64 	%rd279, $str$32;
	cvta.global.u64 	%rd280, %rd279;
	{ // callseq 161, 0
	.param .b64 param0;
	st.param.b64 	[param0], %rd280;
	.param .b64 param1;
	st.param.b64 	[param1], 0;
	.param .b32 retval0;
	call.uni (retval0), 
	vprintf, 
	(
	param0, 
	param1
	);
	ld.param.b32 	%r130, [retval0];
	} // callseq 161
	setp.eq.s64 	%p49, %rd59, 0;
	@%p49 bra 	$L__BB105_118;
	and.b64  	%rd40, %rd59, 7;
	setp.lt.u64 	%p50, %rd59, 8;
	mov.b64 	%rd398, 0;
	@%p50 bra 	$L__BB105_99;
	and.b64  	%rd398, %rd59, -8;
	add.s64 	%rd395, %rd59, -8;
	add.s64 	%rd394, %rd3, 32;
	mov.u64 	%rd396, %rd398;
$L__BB105_82:
	.pragma "nounroll";
	ld.global.u64 	%rd282, [%rd394+-32];
	st.local.u64 	[%rd4], %rd282;
	mov.u64 	%rd283, $str$5;
	cvta.global.u64 	%rd284, %rd283;
	{ // callseq 162, 0
	.param .b64 param0;
	st.param.b64 	[param0], %rd284;
	.param .b64 param1;
	st.param.b64 	[param1], %rd63;
	.param .b32 retval0;
	call.uni (retval0), 
	vprintf, 
	(
	param0, 
	param1
	);
	ld.param.b32 	%r132, [retval0];
	} // callseq 162
	setp.ne.s64 	%p51, %rd395, -7;
	@%p51 bra 	$L__BB105_84;
	mov.u64 	%rd286, $str$17;
	cvta.global.u64 	%rd287, %rd286;
	{ // callseq 163, 0
	.param .b64 param0;
	st.param.b64 	[param0], %rd287;
	.param .b64 param1;
	st.param.b64 	[param1], 0;
	.param .b32 retval0;
	call.uni (retval0), 
	vprintf, 
	(
	param0, 
	param1
	);
	ld.param.b32 	%r134, [retval0];
	} // callseq 163
$L__BB105_84:
	ld.global.u64 	%rd288, [%rd394+-24];
	st.local.u64 	[%rd4], %rd288;
	cvta.global.u64 	%rd290, %rd283;
	add.u64 	%rd291, %SP, 0;
	{ // callseq 164, 0
	.param .b64 param0;
	st.param.b64 	[param0], %rd290;
	.param .b64 param1;
	st.param.b64 	[param1], %rd291;
	.param .b32 retval0;
	call.uni (retval0), 
	vprintf, 
	(
	param0, 
	param1
	);
	ld.param.b32 	%r136, [retval0];
	} // callseq 164
	setp.ne.s64 	%p52, %rd395, -6;
	@%p52 bra 	$L__BB105_86;
	mov.u64 	%rd292, $str$17;
	cvta.global.u64 	%rd293, %rd292;
	{ // callseq 165, 0
	.param .b64 param0;
	st.param.b64 	[param0], %rd293;
	.param .b64 param1;
	st.param.b64 	[param1], 0;
	.param .b32 retval0;
	call.uni (retval0), 
	vprintf, 
	(
	param0, 
	param1
	);
	ld.param.b32 	%r138, [retval0];
	} // callseq 165
$L__BB105_86:
	ld.global.u64 	%rd294, [%rd394+-16];
	st.local.u64 	[%rd4], %rd294;
	cvta.global.u64 	%rd296, %rd283;
	{ // callseq 166, 0
	.param .b64 param0;
	st.param.b64 	[param0], %rd296;
	.param .b64 param1;
	st.param.b64 	[param1], %rd291;
	.param .b32 retval0;
	call.uni (retval0), 
	vprintf, 
	(
	param0, 
	param1
	);
	ld.param.b32 	%r140, [retval0];
	} // callseq 166
	setp.ne.s64 	%p53, %rd395, -5;
	@%p53 bra 	$L__BB105_88;
	mov.u64 	%rd298, $str$17;
	cvta.global.u64 	%rd299, %rd298;
	{ // callseq 167, 0
	.param .b64 param0;
	st.param.b64 	[param0], %rd299;
	.param .b64 param1;
	st.param.b64 	[param1], 0;
	.param .b32 retval0;
	call.uni (retval0), 
	vprintf, 
	(
	param0, 
	param1
	);
	ld.param.b32 	%r142, [retval0];
	} // callseq 167
$L__BB105_88:
	ld.global.u64 	%rd300, [%rd394+-8];
	st.local.u64 	[%rd4], %rd300;
	cvta.global.u64 	%rd302, %rd283;
	{ // callseq 168, 0
	.param .b64 param0;
	st.param.b64 	[param0], %rd302;
	.param .b64 param1;
	st.param.b64 	[param1], %rd291;
	.param .b32 retval0;
	call.uni (retval0), 
	vprintf, 
	(
	param0, 
	param1
	);
	ld.param.b32 	%r144, [retval0];
	} // callseq 168
	setp.ne.s64 	%p54, %rd395, -4;
	@%p54 bra 	$L__BB105_90;
	mov.u64 	%rd304, $str$17;
	cvta.global.u64 	%rd305, %rd304;
	{ // callseq 169, 0
	.param .b64 param0;
	st.param.b64 	[param0], %rd305;
	.param .b64 param1;
	st.param.b64 	[param1], 0;
	.param .b32 retval0;
	call.uni (retval0), 
	vprintf, 
	(
	param0, 
	param1
	);
	ld.param.b32 	%r146, [retval0];
	} // callseq 169
$L__BB105_90:
	ld.global.u64 	%rd306, [%rd394];
	st.local.u64 	[%rd4], %rd306;
	cvta.global.u64 	%rd308, %rd283;
	{ // callseq 170, 0
	.param .b64 param0;
	st.param.b64 	[param0], %rd308;
	.param .b64 param1;
	st.param.b64 	[param1], %rd291;
	.param .b32 retval0;
	call.uni (retval0), 
	vprintf, 
	(
	param0, 
	param1
	);
	ld.param.b32 	%r148, [retval0];
	} // callseq 170
	setp.ne.s64 	%p55, %rd395, -3;
	@%p55 bra 	$L__BB105_92;
	mov.u64 	%rd310, $str$17;
	cvta.global.u64 	%rd311, %rd310;
	{ // callseq 171, 0
	.param .b64 param0;
	st.param.b64 	[param0], %rd311;
	.param .b64 param1;
	st.param.b64 	[param1], 0;
	.param .b32 retval0;
	call.uni (retval0), 
	vprintf, 
	(
	param0, 
	param1
	);
	ld.param.b32 	%r150, [retval0];
	} // callseq 171
$L__BB105_92:
	ld.global.u64 	%rd312, [%rd394+8];
	st.local.u64 	[%rd4], %rd312;
	cvta.global.u64 	%rd314, %rd283;
	{ // callseq 172, 0
	.param .b64 param0;
	st.param.b64 	[param0], %rd314;
	.param .b64 param1;
	st.param.b64 	[param1], %rd291;
	.param .b32 retval0;
	call.uni (retval0), 
	vprintf, 
	(
	param0, 
	param1
	);
	ld.param.b32 	%r152, [retval0];
	} // callseq 172
	setp.ne.s64 	%p56, %rd395, -2;
	@%p56 bra 	$L__BB105_94;
	mov.u64 	%rd316, $str$17;
	cvta.global.u64 	%rd317, %rd316;
	{ // callseq 173, 0
	.param .b64 param0;
	st.param.b64 	[param0], %rd317;
	.param .b64 param1;
	st.param.b64 	[param1], 0;
	.param .b32 retval0;
	call.uni (retval0), 
	vprintf, 
	(
	param0, 
	param1
	);
	ld.param.b32 	%r154, [retval0];
	} // callseq 173
$L__BB105_94:
	ld.global.u64 	%rd318, [%rd394+16];
	st.local.u64 	[%rd4], %rd318;
	cvta.global.u64 	%rd320, %rd283;
	{ // callseq 174, 0
	.param .b64 param0;
	st.param.b64 	[param0], %rd320;
	.param .b64 param1;
	st.param.b64 	[param1], %rd291;
	.param .b32 retval0;
	call.uni (retval0), 
	vprintf, 
	(
	param0, 
	param1
	);
	ld.param.b32 	%r156, [retval0];
	} // callseq 174
	setp.ne.s64 	%p57, %rd395, -1;
	@%p57 bra 	$L__BB105_96;
	mov.u64 	%rd322, $str$17;
	cvta.global.u64 	%rd323, %rd322;
	{ // callseq 175, 0
	.param .b64 param0;
	st.param.b64 	[param0], %rd323;
	.param .b64 param1;
	st.param.b64 	[param1], 0;
	.param .b32 retval0;
	call.uni (retval0), 
	vprintf, 
	(
	param0, 
	param1
	);
	ld.param.b32 	%r158, [retval0];
	} // callseq 175
$L__BB105_96:
	ld.global.u64 	%rd324, [%rd394+24];
	st.local.u64 	[%rd4], %rd324;
	cvta.global.u64 	%rd326, %rd283;
	{ // callseq 176, 0
	.param .b64 param0;
	st.param.b64 	[param0], %rd326;
	.param .b64 param1;
	st.param.b64 	[param1], %rd291;
	.param .b32 retval0;
	call.uni (retval0), 
	vprintf, 
	(
	param0, 
	param1
	);
	ld.param.b32 	%r160, [retval0];
	} // callseq 176
	setp.ne.s64 	%p58, %rd395, 0;
	@%p58 bra 	$L__BB105_98;
	mov.u64 	%rd328, $str$17;
	cvta.global.u64 	%rd329, %rd328;
	{ // callseq 177, 0
	.param .b64 param0;
	st.param.b64 	[param0], %rd329;
	.param .b64 param1;
	st.param.b64 	[param1], 0;
	.param .b32 retval0;
	call.uni (retval0), 
	vprintf, 
	(
	param0, 
	param1
	);
	ld.param.b32 	%r162, [retval0];
	} // callseq 177
$L__BB105_98:
	add.s64 	%rd396, %rd396, -8;
	add.s64 	%rd395, %rd395, -8;
	add.s64 	%rd394, %rd394, 64;
	setp.ne.s64 	%p59, %rd396, 0;
	@%p59 bra 	$L__BB105_82;
$L__BB105_99:
	setp.eq.s64 	%p60, %rd40, 0;
	@%p60 bra 	$L__BB105_118;
	and.b64  	%rd51, %rd59, 3;
	setp.lt.u64 	%p61, %rd40, 4;
	@%p61 bra 	$L__BB105_109;
	shl.b64 	%rd330, %rd398, 3;
	add.s64 	%rd52, %rd3, %rd330;
	ld.global.u64 	%rd331, [%rd52];
	st.local.u64 	[%rd4], %rd331;
	mov.u64 	%rd332, $str$5;
	cvta.global.u64 	%rd333, %rd332;
	{ // callseq 178, 0
	.param .b64 param0;
	st.param.b64 	[param0], %rd333;
	.param .b64 param1;
	st.param.b64 	[param1], %rd63;
	.param .b32 retval0;
	call.uni (retval0), 
	vprintf, 
	(
	param0, 
	param1
	);
	ld.param.b32 	%r164, [retval0];
	} // callseq 178
	add.s64 	%rd335, %rd398, 1;
	setp.ne.s64 	%p62, %rd335, %rd59;
	@%p62 bra 	$L__BB105_103;
	mov.u64 	%rd336, $str$17;
	cvta.global.u64 	%rd337, %rd336;
	{ // callseq 179, 0
	.param .b64 param0;
	st.param.b64 	[param0], %rd337;
	.param .b64 param1;
	st.param.b64 	[param1], 0;
	.param .b32 retval0;
	call.uni (retval0), 
	vprintf, 
	(
	param0, 
	param1
	);
	ld.param.b32 	%r166, [retval0];
	} // callseq 179
$L__BB105_103:
	ld.global.u64 	%rd338, [%rd52+8];
	st.local.u64 	[%rd4], %rd338;
	cvta.global.u64 	%rd340, %rd332;
	add.u64 	%rd341, %SP, 0;
	{ // callseq 180, 0
	.param .b64 param0;
	st.param.b64 	[param0], %rd340;
	.param .b64 param1;
	st.param.b64 	[param1], %rd341;
	.param .b32 retval0;
	call.uni (retval0), 
	vprintf, 
	(
	param0, 
	param1
	);
	ld.param.b32 	%r168, [retval0];
	} // callseq 180
	add.s64 	%rd342, %rd398, 2;
	setp.ne.s64 	%p63, %rd342, %rd59;
	@%p63 bra 	$L__BB105_105;
	mov.u64 	%rd343, $str$17;
	cvta.global.u64 	%rd344, %rd343;
	{ // callseq 181, 0
	.param .b64 param0;
	st.param.b64 	[param0], %rd344;
	.param .b64 param1;
	st.param.b64 	[param1], 0;
	.param .b32 retval0;
	call.uni (retval0), 
	vprintf, 
	(
	param0, 
	param1
	);
	ld.param.b32 	%r170, [retval0];
	} // callseq 181
$L__BB105_105:
	ld.global.u64 	%rd345, [%rd52+16];
	st.local.u64 	[%rd4], %rd345;
	cvta.global.u64 	%rd347, %rd332;
	{ // callseq 182, 0
	.param .b64 param0;
	st.param.b64 	[param0], %rd347;
	.param .b64 param1;
	st.param.b64 	[param1], %rd341;
	.param .b32 retval0;
	call.uni (retval0), 
	vprintf, 
	(
	param0, 
	param1
	);
	ld.param.b32 	%r172, [retval0];
	} // callseq 182
	add.s64 	%rd349, %rd398, 3;
	setp.ne.s64 	%p64, %rd349, %rd59;
	@%p64 bra 	$L__BB105_107;
	mov.u64 	%rd350, $str$17;
	cvta.global.u64 	%rd351, %rd350;
	{ // callseq 183, 0
	.param .b64 param0;
	st.param.b64 	[param0], %rd351;
	.param .b64 param1;
	st.param.b64 	[param1], 0;
	.param .b32 retval0;
	call.uni (retval0), 
	vprintf, 
	(
	param0, 
	param1
	);
	ld.param.b32 	%r174, [retval0];
	} // callseq 183
$L__BB105_107:
	ld.global.u64 	%rd352, [%rd52+24];
	st.local.u64 	[%rd4], %rd352;
	cvta.global.u64 	%rd354, %rd332;
	{ // callseq 184, 0
	.param .b64 param0;
	st.param.b64 	[param0], %rd354;
	.param .b64 param1;
	st.param.b64 	[param1], %rd341;
	.param .b32 retval0;
	call.uni (retval0), 
	vprintf, 
	(
	param0, 
	param1
	);
	ld.param.b32 	%r176, [retval0];
	} // callseq 184
	add.s64 	%rd398, %rd398, 4;
	setp.ne.s64 	%p65, %rd398, %rd59;
	@%p65 bra 	$L__BB105_109;
	mov.u64 	%rd356, $str$17;
	cvta.global.u64 	%rd357, %rd356;
	{ // callseq 185, 0
	.param .b64 param0;
	st.param.b64 	[param0], %rd357;
	.param .b64 param1;
	st.param.b64 	[param1], 0;
	.param .b32 retval0;
	call.uni (retval0), 
	vprintf, 
	(
	param0, 
	param1
	);
	ld.param.b32 	%r178, [retval0];
	} // callseq 185
	mov.u64 	%rd398, %rd59;
$L__BB105_109:
	setp.eq.s64 	%p66, %rd51, 0;
	@%p66 bra 	$L__BB105_118;
	setp.eq.s64 	%p67, %rd51, 1;
	@%p67 bra 	$L__BB105_115;
	shl.b64 	%rd358, %rd398, 3;
	add.s64 	%rd55, %rd3, %rd358;
	ld.global.u64 	%rd359, [%rd55];
	st.local.u64 	[%rd4], %rd359;
	mov.u64 	%rd360, $str$5;
	cvta.global.u64 	%rd361, %rd360;
	{ // callseq 186, 0
	.param .b64 param0;
	st.param.b64 	[param0], %rd361;
	.param .b64 param1;
	st.param.b64 	[param1], %rd63;
	.param .b32 retval0;
	call.uni (retval0), 
	vprintf, 
	(
	param0, 
	param1
	);
	ld.param.b32 	%r180, [retval0];
	} // callseq 186
	add.s64 	%rd363, %rd398, 1;
	setp.ne.s64 	%p68, %rd363, %rd59;
	@%p68 bra 	$L__BB105_113;
	mov.u64 	%rd364, $str$17;
	cvta.global.u64 	%rd365, %rd364;
	{ // callseq 187, 0
	.param .b64 param0;
	st.param.b64 	[param0], %rd365;
	.param .b64 param1;
	st.param.b64 	[param1], 0;
	.param .b32 retval0;
	call.uni (retval0), 
	vprintf, 
	(
	param0, 
	param1
	);
	ld.param.b32 	%r182, [retval0];
	} // callseq 187
$L__BB105_113:
	ld.global.u64 	%rd366, [%rd55+8];
	st.local.u64 	[%rd4], %rd366;
	cvta.global.u64 	%rd368, %rd360;
	add.u64 	%rd369, %SP, 0;
	{ // callseq 188, 0
	.param .b64 param0;
	st.param.b64 	[param0], %rd368;
	.param .b64 param1;
	st.param.b64 	[param1], %rd369;
	.param .b32 retval0;
	call.uni (retval0), 
	vprintf, 
	(
	param0, 
	param1
	);
	ld.param.b32 	%r184, [retval0];
	} // callseq 188
	add.s64 	%rd398, %rd398, 2;
	setp.ne.s64 	%p69, %rd398, %rd59;
	@%p69 bra 	$L__BB105_115;
	mov.u64 	%rd370, $str$17;
	cvta.global.u64 	%rd371, %rd370;
	{ // callseq 189, 0
	.param .b64 param0;
	st.param.b64 	[param0], %rd371;
	.param .b64 param1;
	st.param.b64 	[param1], 0;
	.param .b32 retval0;
	call.uni (retval0), 
	vprintf, 
	(
	param0, 
	param1
	);
	ld.param.b32 	%r186, [retval0];
	} // callseq 189
	mov.u64 	%rd398, %rd59;
$L__BB105_115:
	and.b64  	%rd372, %rd59, 1;
	setp.eq.b64 	%p70, %rd372, 1;
	not.pred 	%p71, %p70;
	@%p71 bra 	$L__BB105_118;
	shl.b64 	%rd373, %rd398, 3;
	add.s64 	%rd374, %rd3, %rd373;
	ld.global.u64 	%rd375, [%rd374];
	st.local.u64 	[%rd4], %rd375;
	mov.u64 	%rd376, $str$5;
	cvta.global.u64 	%rd377, %rd376;
	{ // callseq 190, 0
	.param .b64 param0;
	st.param.b64 	[param0], %rd377;
	.param .b64 param1;
	st.param.b64 	[param1], %rd63;
	.param .b32 retval0;
	call.uni (retval0), 
	vprintf, 
	(
	param0, 
	param1
	);
	ld.param.b32 	%r188, [retval0];
	} // callseq 190
	add.s64 	%rd379, %rd398, 1;
	setp.ne.s64 	%p72, %rd379, %rd59;
	@%p72 bra 	$L__BB105_118;
	mov.u64 	%rd380, $str$17;
	cvta.global.u64 	%rd381, %rd380;
	{ // callseq 191, 0
	.param .b64 param0;
	st.param.b64 	[param0], %rd381;
	.param .b64 param1;
	st.param.b64 	[param1], 0;
	.param .b32 retval0;
	call.uni (retval0), 
	vprintf, 
	(
	param0, 
	param1
	);
	ld.param.b32 	%r190, [retval0];
	} // callseq 191
$L__BB105_118:
	ret;

}
	// .globl	_Z23compactionVertexCentricmP27vertex_dictionary_structure
.visible .entry _Z23compactionVertexCentricmP27vertex_dictionary_structure(
	.param .u64 _Z23compactionVertexCentricmP27vertex_dictionary_structure_param_0,
	.param .u64 .ptr .align 1 _Z23compactionVertexCentricmP27vertex_dictionary_structure_param_1
)
{
	.reg .pred 	%p<135>;
	.reg .b32 	%r<26>;
	.reg .b64 	%rd<409>;

	ld.param.u64 	%rd127, [_Z23compactionVertexCentricmP27vertex_dictionary_structure_param_0];
	ld.param.u64 	%rd128, [_Z23compactionVertexCentricmP27vertex_dictionary_structure_param_1];
	cvta.to.global.u64 	%rd1, %rd128;
	mov.u32 	%r1, %ntid.x;
	mov.u32 	%r2, %ctaid.x;
	mov.u32 	%r3, %tid.x;
	mad.lo.s32 	%r4, %r1, %r2, %r3;
	cvt.u64.u32 	%rd2, %r4;
	setp.le.u64 	%p2, %rd127, %rd2;
	@%p2 bra 	$L__BB106_164;
	ld.global.u64 	%rd129, [%rd1+408000048];
	shl.b64 	%rd130, %rd2, 3;
	add.s64 	%rd131, %rd129, %rd130;
	ld.u64 	%rd3, [%rd131];
	setp.eq.s64 	%p3, %rd3, 0;
	@%p3 bra 	$L__BB106_164;
	ld.global.u64 	%rd134, [%rd1+408000040];
	add.s64 	%rd136, %rd134, %rd130;
	ld.u64 	%rd382, [%rd136];
	ld.global.u64 	%rd137, [%rd1+408000008];
	add.s64 	%rd138, %rd137, %rd130;
	ld.u64 	%rd139, [%rd138];
	add.s64 	%rd398, %rd139, -1;
	ld.u64 	%rd133, [%rd382+112];
	mov.b64 	%rd350, 14;
	setp.eq.s64 	%p4, %rd133, 1000000000;
	@%p4 bra 	$L__BB106_4;
	setp.ne.s64 	%p5, %rd133, 0;
	@%p5 bra 	$L__BB106_31;
$L__BB106_4:
	ld.u64 	%rd141, [%rd382+104];
	mov.b64 	%rd350, 13;
	setp.eq.s64 	%p6, %rd141, 1000000000;
	@%p6 bra 	$L__BB106_6;
	setp.ne.s64 	%p7, %rd141, 0;
	@%p7 bra 	$L__BB106_31;
$L__BB106_6:
	ld.u64 	%rd143, [%rd382+96];
	mov.b64 	%rd350, 12;
	setp.eq.s64 	%p8, %rd143, 1000000000;
	@%p8 bra 	$L__BB106_8;
	setp.ne.s64 	%p9, %rd143, 0;
	@%p9 bra 	$L__BB106_31;
$L__BB106_8:
	ld.u64 	%rd145, [%rd382+88];
	mov.b64 	%rd350, 11;
	setp.eq.s64 	%p10, %rd145, 1000000000;
	@%p10 bra 	$L__BB106_10;
	setp.ne.s64 	%p11, %rd145, 0;
	@%p11 bra 	$L__BB106_31;
$L__BB106_10:
	ld.u64 	%rd147, [%rd382+80];
	mov.b64 	%rd350, 10;
	setp.eq.s64 	%p12, %rd147, 1000000000;
	@%p12 bra 	$L__BB106_12;
	setp.ne.s64 	%p13, %rd147, 0;
	@%p13 bra 	$L__BB106_31;
$L__BB106_12:
	ld.u64 	%rd149, [%rd382+72];
	mov.b64 	%rd350, 9;
	setp.eq.s64 	%p14, %rd149, 1000000000;
	@%p14 bra 	$L__BB106_14;
	setp.ne.s64 	%p15, %rd149, 0;
	@%p15 bra 	$L__BB106_31;
$L__BB106_14:
	ld.u64 	%rd151, [%rd382+64];
	mov.b64 	%rd350, 8;
	setp.eq.s64 	%p16, %rd151, 1000000000;
	@%p16 bra 	$L__BB106_16;
	setp.ne.s64 	%p17, %rd151, 0;
	@%p17 bra 	$L__BB106_31;
$L__BB106_16:
	ld.u64 	%rd153, [%rd382+56];
	mov.b64 	%rd350, 7;
	setp.eq.s64 	%p18, %rd153, 1000000000;
	@%p18 bra 	$L__BB106_18;
	setp.ne.s64 	%p19, %rd153, 0;
	@%p19 bra 	$L__BB106_31;
$L__BB106_18:
	ld.u64 	%rd155, [%rd382+48];
	mov.b64 	%rd350, 6;
	setp.eq.s64 	%p20, %rd155, 1000000000;
	@%p20 bra 	$L__BB106_20;
	setp.ne.s64 	%p21, %rd155, 0;
	@%p21 bra 	$L__BB106_31;
$L__BB106_20:
	ld.u64 	%rd157, [%rd382+40];
	mov.b64 	%rd350, 5;
	setp.eq.s64 	%p22, %rd157, 1000000000;
	@%p22 bra 	$L__BB106_22;
	setp.ne.s64 	%p23, %rd157, 0;
	@%p23 bra 	$L__BB106_31;
$L__BB106_22:
	ld.u64 	%rd159, [%rd382+32];
	mov.b64 	%rd350, 4;
	setp.eq.s64 	%p24, %rd159, 1000000000;
	@%p24 bra 	$L__BB106_24;
	setp.ne.s64 	%p25, %rd159, 0;
	@%p25 bra 	$L__BB106_31;
$L__BB106_24:
	ld.u64 	%rd161, [%rd382+24];
	mov.b64 	%rd350, 3;
	setp.eq.s64 	%p26, %rd161, 1000000000;
	@%p26 bra 	$L__BB106_26;
	setp.ne.s64 	%p27, %rd161, 0;
	@%p27 bra 	$L__BB106_31;
$L__BB106_26:
	ld.u64 	%rd163, [%rd382+16];
	mov.b64 	%rd350, 2;
	setp.eq.s64 	%p28, %rd163, 1000000000;
	@%p28 bra 	$L__BB106_28;
	setp.ne.s64 	%p29, %rd163, 0;
	@%p29 bra 	$L__BB106_31;
$L__BB106_28:
	ld.u64 	%rd165, [%rd382+8];
	mov.b64 	%rd350, 1;
	setp.eq.s64 	%p30, %rd165, 1000000000;
	@%p30 bra 	$L__BB106_30;
	setp.ne.s64 	%p31, %rd165, 0;
	@%p31 bra 	$L__BB106_31;
$L__BB106_30:
	ld.u64 	%rd166, [%rd382];
	setp.eq.s64 	%p32, %rd166, 1000000000;
	setp.eq.s64 	%p33, %rd166, 0;
	or.pred  	%p34, %p32, %p33;
	selp.s64 	%rd350, -1, 0, %p34;
$L__BB106_31:
	setp.lt.s64 	%p35, %rd398, 1;
	mov.b64 	%rd396, 0;
	mov.u64 	%rd351, %rd3;
	@%p35 bra 	$L__BB106_92;
	mov.b64 	%rd396, 0;
	mov.u64 	%rd351, %rd3;
	mov.u64 	%rd381, %rd398;
	bra.uni 	$L__BB106_34;
$L__BB106_33:
	setp.ge.s64 	%p76, %rd396, %rd381;
	mov.u64 	%rd398, %rd381;
	@%p76 bra 	$L__BB106_92;
$L__BB106_34:
	mov.u64 	%rd398, %rd396;
	mov.b64 	%rd357, 0;
	mov.u64 	%rd384, %rd381;
$L__BB106_35:
	shl.b64 	%rd170, %rd357, 3;
	add.s64 	%rd18, %rd351, %rd170;
	ld.u64 	%rd171, [%rd18];
	setp.ne.s64 	%p36, %rd171, 1000000000;
	@%p36 bra 	$L__BB106_84;
	setp.eq.s64 	%p37, %rd398, %rd381;
	mov.u64 	%rd384, %rd398;
	@%p37 bra 	$L__BB106_83;
$L__BB106_37:
	setp.eq.s64 	%p38, %rd350, -1;
	@%p38 bra 	$L__BB106_44;
	setp.lt.s64 	%p39, %rd350, 0;
	@%p39 bra 	$L__BB106_42;
	add.s64 	%rd370, %rd350, 1;
	shl.b64 	%rd172, %rd350, 3;
	add.s64 	%rd369, %rd382, %rd172;
$L__BB106_40:
	ld.u64 	%rd40, [%rd369];
	setp.ne.s64 	%p40, %rd40, 1000000000;
	@%p40 bra 	$L__BB106_68;
	add.s64 	%rd370, %rd370, -1;
	add.s64 	%rd369, %rd369, -8;
	setp.gt.s64 	%p50, %rd370, 0;
	@%p50 bra 	$L__BB106_40;
$L__BB106_42:
	mov.u64 	%rd197, d_e_queue;
	atom.global.add.u32 	%r10, [d_e_queue+4], 1;
	mul.hi.u32 	%r11, %r10, 1801439851;
	shr.u32 	%r12, %r11, 26;
	mul.lo.s32 	%r13, %r12, 160000000;
	sub.s32 	%r14, %r10, %r13;
	mul.wide.u32 	%rd198, %r14, 8;
	add.s64 	%rd199, %rd197, %rd198;
	st.global.u64 	[%rd199+16], %rd382;
	mov.b64 	%rd200, 0;
	st.u64 	[%rd382+128], %rd200;
	st.u64 	[%rd382+136], %rd200;
	ld.u64 	%rd382, [%rd382+144];
	ld.global.u64 	%rd201, [%rd1+408000040];
	add.s64 	%rd203, %rd201, %rd130;
	st.u64 	[%rd203], %rd382;
	st.u64 	[%rd382+128], %rd200;
	st.u64 	[%rd382+136], %rd200;
	and.b64  	%rd44, %rd381, 1;
	setp.eq.s64 	%p51, %rd44, 0;
	@%p51 bra 	$L__BB106_57;
	shr.u64 	%rd204, %rd381, 63;
	add.s64 	%rd205, %rd381, %rd204;
	shr.s64 	%rd371, %rd205, 1;
	bra.uni 	$L__BB106_58;
$L__BB106_44:
	mov.u64 	%rd220, d_e_queue;
	atom.global.add.u32 	%r15, [d_e_queue+4], 1;
	mul.hi.u32 	%r16, %r15, 1801439851;
	shr.u32 	%r17, %r16, 26;
	mul.lo.s32 	%r18, %r17, 160000000;
	sub.s32 	%r19, %r15, %r18;
	mul.wide.u32 	%rd221, %r19, 8;
	add.s64 	%rd222, %rd220, %rd221;
	st.global.u64 	[%rd222+16], %rd382;
	mov.b64 	%rd223, 0;
	st.u64 	[%rd382+128], %rd223;
	st.u64 	[%rd382+136], %rd223;
	ld.u64 	%rd382, [%rd382+144];
	ld.global.u64 	%rd224, [%rd1+408000040];
	add.s64 	%rd226, %rd224, %rd130;
	st.u64 	[%rd226], %rd382;
	st.u64 	[%rd382+128], %rd223;
	st.u64 	[%rd382+136], %rd223;
	and.b64  	%rd25, %rd381, 1;
	setp.eq.s64 	%p58, %rd25, 0;
	@%p58 bra 	$L__BB106_46;
	shr.u64 	%rd227, %rd381, 63;
	add.s64 	%rd228, %rd381, %rd227;
	shr.s64 	%rd364, %rd228, 1;
	bra.uni 	$L__BB106_47;
$L__BB106_46:
	shr.s64 	%rd229, %rd381, 1;
	add.s64 	%rd364, %rd229, -1;
$L__BB106_47:
	shl.b64 	%rd230, %rd364, 3;
	mov.u64 	%rd231, bit_string_lookup;
	add.s64 	%rd232, %rd231, %rd230;
	ld.global.u64 	%rd366, [%rd232];
	setp.eq.s64 	%p59, %rd366, 0;
	mov.u64 	%rd365, %rd3;
	@%p59 bra 	$L__BB106_53;
	mov.u64 	%rd365, %rd3;
$L__BB106_49:
	and.b64  	%rd233, %rd366, 1;
	setp.eq.b64 	%p60, %rd233, 1;
	not.pred 	%p61, %p60;
	@%p61 bra 	$L__BB106_51;
	ld.u64 	%rd365, [%rd365+128];
	bra.uni 	$L__BB106_52;
$L__BB106_51:
	ld.u64 	%rd365, [%rd365+136];
$L__BB106_52:
	mul.hi.u64 	%rd234, %rd366, -3689348814741910323;
	shr.u64 	%rd35, %rd234, 3;
	setp.gt.u64 	%p62, %rd366, 9;
	mov.u64 	%rd366, %rd35;
	@%p62 bra 	$L__BB106_49;
$L__BB106_53:
	setp.eq.s64 	%p63, %rd25, 0;
	@%p63 bra 	$L__BB106_55;
	mov.b64 	%rd235, 0;
	st.u64 	[%rd365+128], %rd235;
	bra.uni 	$L__BB106_56;
$L__BB106_55:
	mov.b64 	%rd236, 0;
	st.u64 	[%rd365+136], %rd236;
$L__BB106_56:
	add.s64 	%rd381, %rd381, -1;
	ld.global.u64 	%rd238, [%rd1+408000008];
	add.s64 	%rd240, %rd238, %rd130;
	ld.u64 	%rd241, [%rd240];
	add.s64 	%rd242, %rd241, -1;
	st.u64 	[%rd240], %rd242;
	setp.eq.s64 	%p65, %rd398, %rd381;
	mov.pred 	%p134, 0;
	mov.b64 	%rd350, 14;
	mov.u64 	%rd384, %rd398;
	@%p65 bra 	$L__BB106_83;
	bra.uni 	$L__BB106_82;
$L__BB106_57:
	shr.s64 	%rd206, %rd381, 1;
	add.s64 	%rd371, %rd206, -1;
$L__BB106_58:
	shl.b64 	%rd207, %rd371, 3;
	mov.u64 	%rd208, bit_string_lookup;
	add.s64 	%rd209, %rd208, %rd207;
	ld.global.u64 	%rd373, [%rd209];
	setp.eq.s64 	%p52, %rd373, 0;
	mov.u64 	%rd372, %rd3;
	@%p52 bra 	$L__BB106_64;
	mov.u64 	%rd372, %rd3;
$L__BB106_60:
	and.b64  	%rd210, %rd373, 1;
	setp.eq.b64 	%p53, %rd210, 1;
	not.pred 	%p54, %p53;
	@%p54 bra 	$L__BB106_62;
	ld.u64 	%rd372, [%rd372+128];
	bra.uni 	$L__BB106_63;
$L__BB106_62:
	ld.u64 	%rd372, [%rd372+136];
$L__BB106_63:
	mul.hi.u64 	%rd211, %rd373, -3689348814741910323;
	shr.u64 	%rd54, %rd211, 3;
	setp.gt.u64 	%p55, %rd373, 9;
	mov.u64 	%rd373, %rd54;
	@%p55 bra 	$L__BB106_60;
$L__BB106_64:
	setp.eq.s64 	%p56, %rd44, 0;
	@%p56 bra 	$L__BB106_66;
	mov.b64 	%rd212, 0;
	st.u64 	[%rd372+128], %rd212;
	bra.uni 	$L__BB106_67;
$L__BB106_66:
	mov.b64 	%rd213, 0;
	st.u64 	[%rd372+136], %rd213;
$L__BB106_67:
	add.s64 	%rd381, %rd381, -1;
	ld.global.u64 	%rd215, [%rd1+408000008];
	add.s64 	%rd217, %rd215, %rd130;
	ld.u64 	%rd218, [%rd217];
	add.s64 	%rd219, %rd218, -1;
	st.u64 	[%rd217], %rd219;
	mov.pred 	%p134, 0;
	mov.b64 	%rd350, 14;
	bra.uni 	$L__BB106_82;
$L__BB106_68:
	st.u64 	[%rd18], %rd40;
	mov.b64 	%rd173, 0;
	st.u64 	[%rd369], %rd173;
	add.s64 	%rd350, %rd370, -2;
	setp.ne.s64 	%p42, %rd370, 1;
	mov.pred 	%p134, -1;
	@%p42 bra 	$L__BB106_82;
	mov.u64 	%rd174, d_e_queue;
	atom.global.add.u32 	%r5, [d_e_queue+4], 1;
	mul.hi.u32 	%r6, %r5, 1801439851;
	shr.u32 	%r7, %r6, 26;
	mul.lo.s32 	%r8, %r7, 160000000;
	sub.s32 	%r9, %r5, %r8;
	mul.wide.u32 	%rd175, %r9, 8;
	add.s64 	%rd176, %rd174, %rd175;
	st.global.u64 	[%rd176+16], %rd382;
	mov.b64 	%rd177, 0;
	st.u64 	[%rd382+128], %rd177;
	st.u64 	[%rd382+136], %rd177;
	ld.u64 	%rd382, [%rd382+144];
	ld.global.u64 	%rd178, [%rd1+408000040];
	add.s64 	%rd180, %rd178, %rd130;
	st.u64 	[%rd180], %rd382;
	st.u64 	[%rd382+128], %rd177;
	st.u64 	[%rd382+136], %rd177;
	and.b64  	%rd59, %rd381, 1;
	setp.eq.s64 	%p43, %rd59, 0;
	@%p43 bra 	$L__BB106_71;
	shr.u64 	%rd181, %rd381, 63;
	add.s64 	%rd182, %rd381, %rd181;
	shr.s64 	%rd376, %rd182, 1;
	bra.uni 	$L__BB106_72;
$L__BB106_71:
	shr.s64 	%rd183, %rd381, 1;
	add.s64 	%rd376, %rd183, -1;
$L__BB106_72:
	shl.b64 	%rd184, %rd376, 3;
	mov.u64 	%rd185, bit_string_lookup;
	add.s64 	%rd186, %rd185, %rd184;
	ld.global.u64 	%rd378, [%rd186];
	setp.eq.s64 	%p44, %rd378, 0;
	mov.u64 	%rd377, %rd3;
	@%p44 bra 	$L__BB106_78;
	mov.u64 	%rd377, %rd3;
$L__BB106_74:
	and.b64  	%rd187, %rd378, 1;
	setp.eq.b64 	%p45, %rd187, 1;
	not.pred 	%p46, %p45;
	@%p46 bra 	$L__BB106_76;
	ld.u64 	%rd377, [%rd377+128];
	bra.uni 	$L__BB106_77;
$L__BB106_76:
	ld.u64 	%rd377, [%rd377+136];
$L__BB106_77:
	mul.hi.u64 	%rd188, %rd378, -3689348814741910323;
	shr.u64 	%rd69, %rd188, 3;
	setp.gt.u64 	%p47, %rd378, 9;
	mov.u64 	%rd378, %rd69;
	@%p47 bra 	$L__BB106_74;
$L__BB106_78:
	setp.eq.s64 	%p48, %rd59, 0;
	@%p48 bra 	$L__BB106_80;
	mov.b64 	%rd189, 0;
	st.u64 	[%rd377+128], %rd189;
	bra.uni 	$L__BB106_81;
$L__BB106_80:
	mov.b64 	%rd190, 0;
	st.u64 	[%rd377+136], %rd190;
$L__BB106_81:
	add.s64 	%rd381, %rd381, -1;
	ld.global.u64 	%rd192, [%rd1+408000008];
	add.s64 	%rd194, %rd192, %rd130;
	ld.u64 	%rd195, [%rd194];
	add.s64 	%rd196, %rd195, -1;
	st.u64 	[%rd194], %rd196;
	mov.b64 	%rd350, 14;
$L__BB106_82:
	setp.ne.s64 	%p66, %rd398, %rd381;
	not.pred 	%p67, %p134;
	and.pred  	%p68, %p67, %p66;
	mov.u64 	%rd384, %rd381;
	@%p68 bra 	$L__BB106_37;
$L__BB106_83:
	setp.eq.s64 	%p69, %rd398, %rd384;
	mov.u64 	%rd381, %rd398;
	@%p69 bra 	$L__BB106_85;
$L__BB106_84:
	add.s64 	%rd357, %rd357, 1;
	setp.ne.s64 	%p70, %rd357, 15;
	mov.u64 	%rd381, %rd384;
	@%p70 bra 	$L__BB106_35;
$L__BB106_85:
	setp.eq.s64 	%p71, %rd398, %rd381;
	mov.u64 	%rd396, %rd398;
	@%p71 bra 	$L__BB106_92;
	add.s64 	%rd396, %rd398, 1;
	shl.b64 	%rd243, %rd398, 3;
	mov.u64 	%rd244, bit_string_lookup;
	add.s64 	%rd245, %rd244, %rd243;
	ld.global.u64 	%rd394, [%rd245+8];
	setp.eq.s64 	%p72, %rd394, 0;
	mov.u64 	%rd351, %rd3;
	@%p72 bra 	$L__BB106_33;
	mov.u64 	%rd351, %rd3;
$L__BB106_88:
	and.b64  	%rd246, %rd394, 1;
	setp.eq.b64 	%p73, %rd246, 1;
	not.pred 	%p74, %p73;
	@%p74 bra 	$L__BB106_90;
	ld.u64 	%rd351, [%rd351+128];
	bra.uni 	$L__BB106_91;
$L__BB106_90:
	ld.u64 	%rd351, [%rd351+136];
$L__BB106_91:
	mul.hi.u64 	%rd247, %rd394, -3689348814741910323;
	shr.u64 	%rd92, %rd247, 3;
	setp.lt.u64 	%p75, %rd394, 10;
	mov.u64 	%rd394, %rd92;
	@%p75 bra 	$L__BB106_33;
	bra.uni 	$L__BB106_88;
$L__BB106_92:
	setp.ne.s64 	%p77, %rd396, %rd398;
	@%p77 bra 	$L__BB106_145;
	ld.u64 	%rd249, [%rd351+112];
	mov.b64 	%rd350, 14;
	setp.eq.s64 	%p78, %rd249, 0;
	@%p78 bra 	$L__BB106_96;
	setp.ne.s64 	%p79, %rd249, 1000000000;
	@%p79 bra 	$L__BB106_137;
	mov.b64 	%rd250, 0;
	st.u64 	[%rd351+112], %rd250;
$L__BB106_96:
	ld.u64 	%rd252, [%rd351+104];
	mov.b64 	%rd350, 13;
	setp.eq.s64 	%p80, %rd252, 0;
	@%p80 bra 	$L__BB106_99;
	setp.ne.s64 	%p81, %rd252, 1000000000;
	@%p81 bra 	$L__BB106_137;
	mov.b64 	%rd253, 0;
	st.u64 	[%rd351+104], %rd253;
$L__BB106_99:
	ld.u64 	%rd255, [%rd351+96];
	mov.b64 	%rd350, 12;
	setp.eq.s64 	%p82, %rd255, 0;
	@%p82 bra 	$L__BB106_102;
	setp.ne.s64 	%p83, %rd255, 1000000000;
	@%p83 bra 	$L__BB106_137;
	mov.b64 	%rd256, 0;
	st.u64 	[%rd351+96], %rd256;
$L__BB106_102:
	ld.u64 	%rd258, [%rd351+88];
	mov.b64 	%rd350, 11;
	setp.eq.s64 	%p84, %rd258, 0;
	@%p84 bra 	$L__BB106_105;
	setp.ne.s64 	%p85, %rd258, 1000000000;
	@%p85 bra 	$L__BB106_137;
	mov.b64 	%rd259, 0;
	st.u64 	[%rd351+88], %rd259;
$L__BB106_105:
	ld.u64 	%rd261, [%rd351+80];
	mov.b64 	%rd350, 10;
	setp.eq.s64 	%p86, %rd261, 0;
	@%p86 bra 	$L__BB106_108;
	setp.ne.s64 	%p87, %rd261, 1000000000;
	@%p87 bra 	$L__BB106_137;
	mov.b64 	%rd262, 0;
	st.u64 	[%rd351+80], %rd262;
$L__BB106_108:
	ld.u64 	%rd264, [%rd351+72];
	mov.b64 	%rd350, 9;
	setp.eq.s64 	%p88, %rd264, 0;
	@%p88 bra 	$L__BB106_111;
	setp.ne.s64 	%p89, %rd264, 1000000000;
	@%p89 bra 	$L__BB106_137;
	mov.b64 	%rd265, 0;
	st.u64 	[%rd351+72], %rd265;
$L__BB106_111:
	ld.u64 	%rd267, [%rd351+64];
	mov.b64 	%rd350, 8;
	setp.eq.s64 	%p90, %rd267, 0;
	@%p90 bra 	$L__BB106_114;
	setp.ne.s64 	%p91, %rd267, 1000000000;
	@%p91 bra 	$L__BB106_137;
	mov.b64 	%rd268, 0;
	st.u64 	[%rd351+64], %rd268;
$L__BB106_114:
	ld.u64 	%rd270, [%rd351+56];
	mov.b64 	%rd350, 7;
	setp.eq.s64 	%p92, %rd270, 0;
	@%p92 bra 	$L__BB106_117;
	setp.ne.s64 	%p93, %rd270, 1000000000;
	@%p93 bra 	$L__BB106_137;
	mov.b64 	%rd271, 0;
	st.u64 	[%rd351+56], %rd271;
$L__BB106_117:
	ld.u64 	%rd273, [%rd351+48];
	mov.b64 	%rd350, 6;
	setp.eq.s64 	%p94, %rd273, 0;
	@%p94 bra 	$L__BB106_120;
	setp.ne.s64 	%p95, %rd273, 1000000000;
	@%p95 bra 	$L__BB106_137;
	mov.b64 	%rd274, 0;
	st.u64 	[%rd351+48], %rd274;
$L__BB106_120:
	ld.u64 	%rd276, [%rd351+40];
	mov.b64 	%rd350, 5;
	setp.eq.s64 	%p96, %rd276, 0;
	@%p96 bra 	$L__BB106_123;
	setp.ne.s64 	%p97, %rd276, 1000000000;
	@%p97 bra 	$L__BB106_137;
	mov.b64 	%rd277, 0;
	st.u64 	[%rd351+40], %rd277;
$L__BB106_123:
	ld.u64 	%rd279, [%rd351+32];
	mov.b64 	%rd350, 4;
	setp.eq.s64 	%p98, %rd279, 0;
	@%p98 bra 	$L__BB106_126;
	setp.ne.s64 	%p99, %rd279, 1000000000;
	@%p99 bra 	$L__BB106_137;
	mov.b64 	%rd280, 0;
	st.u64 	[%rd351+32], %rd280;
$L__BB106_126:
	ld.u64 	%rd282, [%rd351+24];
	mov.b64 	%rd350, 3;
	setp.eq.s64 	%p100, %rd282, 0;
	@%p100 bra 	$L__BB106_129;
	setp.ne.s64 	%p101, %rd282, 1000000000;
	@%p101 bra 	$L__BB106_137;
	mov.b64 	%rd283, 0;
	st.u64 	[%rd351+24], %rd283;
$L__BB106_129:
	ld.u64 	%rd285, [%rd351+16];
	mov.b64 	%rd350, 2;
	setp.eq.s64 	%p102, %rd285, 0;
	@%p102 bra 	$L__BB106_132;
	setp.ne.s64 	%p103, %rd285, 1000000000;
	@%p103 bra 	$L__BB106_137;
	mov.b64 	%rd286, 0;
	st.u64 	[%rd351+16], %rd286;
$L__BB106_132:
	ld.u64 	%rd288, [%rd351+8];
	mov.b64 	%rd350, 1;
	setp.eq.s64 	%p104, %rd288, 0;
	@%p104 bra 	$L__BB106_135;
	setp.ne.s64 	%p105, %rd288, 1000000000;
	@%p105 bra 	$L__BB106_137;
	mov.b64 	%rd289, 0;
	st.u64 	[%rd351+8], %rd289;
$L__BB106_135:
	ld.u64 	%rd290, [%rd351];
	setp.ne.s64 	%p106, %rd290, 1000000000;
	setp.eq.s64 	%p107, %rd290, 1000000000;
	setp.eq.s64 	%p108, %rd290, 0;
	or.pred  	%p109, %p107, %p108;
	selp.s64 	%rd350, -1, 0, %p109;
	@%p106 bra 	$L__BB106_137;
	mov.b64 	%rd292, 0;
	st.u64 	[%rd351], %rd292;
	mov.b64 	%rd350, -1;
$L__BB106_137:
	add.s64 	%rd293, %rd350, -1;
	setp.gt.u64 	%p110, %rd293, 13;
	@%p110 bra 	$L__BB106_145;
	mov.b64 	%rd405, 0;
$L__BB106_139:
	shl.b64 	%rd295, %rd405, 3;
	add.s64 	%rd102, %rd351, %rd295;
	ld.u64 	%rd296, [%rd102];
	setp.eq.s64 	%p111, %rd296, 1000000000;
	@%p111 bra 	$L__BB106_141;
	add.s64 	%rd405, %rd405, 1;
	bra.uni 	$L__BB106_144;
$L__BB106_141:
	shl.b64 	%rd297, %rd350, 3;
	add.s64 	%rd104, %rd351, %rd297;
	ld.u64 	%rd105, [%rd104];
	setp.ne.s64 	%p112, %rd105, 1000000000;
	@%p112 bra 	$L__BB106_143;
	mov.b64 	%rd299, 0;
	st.u64 	[%rd104], %rd299;
	add.s64 	%rd350, %rd350, -1;
	bra.uni 	$L__BB106_144;
$L__BB106_143:
	st.u64 	[%rd102], %rd105;
	mov.b64 	%rd298, 0;
	st.u64 	[%rd104], %rd298;
	add.s64 	%rd350, %rd350, -1;
$L__BB106_144:
	setp.lt.u64 	%p113, %rd350, 15;
	min.s64 	%rd300, %rd350, 15;
	setp.gt.s64 	%p114, %rd300, %rd405;
	and.pred  	%p115, %p114, %p113;
	@%p115 bra 	$L__BB106_139;
$L__BB106_145:
	mov.b64 	%rd301, 0;
	st.u64 	[%rd351+128], %rd301;
	st.u64 	[%rd351+136], %rd301;
	ld.global.u64 	%rd302, [%rd1+408000040];
	add.s64 	%rd304, %rd302, %rd130;
	st.u64 	[%rd304], %rd382;
	setp.lt.s64 	%p116, %rd350, 0;
	@%p116 bra 	$L__BB106_161;
	ld.u64 	%rd305, [%rd351];
	setp.eq.s64 	%p117, %rd305, 0;
	mov.u64 	%rd407, %rd350;
	@%p117 bra 	$L__BB106_160;
	add.s64 	%rd407, %rd350, 1;
	ld.u64 	%rd306, [%rd351+8];
	setp.eq.s64 	%p118, %rd306, 0;
	@%p118 bra 	$L__BB106_160;
	add.s64 	%rd407, %rd350, 2;
	ld.u64 	%rd307, [%rd351+16];
	setp.eq.s64 	%p119, %rd307, 0;
	@%p119 bra 	$L__BB106_160;
	add.s64 	%rd407, %rd350, 3;
	ld.u64 	%rd308, [%rd351+24];
	setp.eq.s64 	%p120, %rd308, 0;
	@%p120 bra 	$L__BB106_160;
	add.s64 	%rd407, %rd350, 4;
	ld.u64 	%rd309, [%rd351+32];
	setp.eq.s64 	%p121, %rd309, 0;
	@%p121 bra 	$L__BB106_160;
	add.s64 	%rd407, %rd350, 5;
	ld.u64 	%rd310, [%rd351+40];
	setp.eq.s64 	%p122, %rd310, 0;
	@%p122 bra 	$L__BB106_160;
	add.s64 	%rd407, %rd350, 6;
	ld.u64 	%rd311, [%rd351+48];
	setp.eq.s64 	%p123, %rd311, 0;
	@%p123 bra 	$L__BB106_160;
	add.s64 	%rd407, %rd350, 7;
	ld.u64 	%rd312, [%rd351+56];
	setp.eq.s64 	%p124, %rd312, 0;
	@%p124 bra 	$L__BB106_160;
	add.s64 	%rd407, %rd350, 8;
	ld.u64 	%rd313, [%rd351+64];
	setp.eq.s64 	%p125, %rd313, 0;
	@%p125 bra 	$L__BB106_160;
	add.s64 	%rd407, %rd350, 9;
	ld.u64 	%rd314, [%rd351+72];
	setp.eq.s64 	%p126, %rd314, 0;
	@%p126 bra 	$L__BB106_160;
	add.s64 	%rd407, %rd350, 10;
	ld.u64 	%rd315, [%rd351+80];
	setp.eq.s64 	%p127, %rd315, 0;
	@%p127 bra 	$L__BB106_160;
	add.s64 	%rd407, %rd350, 11;
	ld.u64 	%rd316, [%rd351+88];
	setp.eq.s64 	%p128, %rd316, 0;
	@%p128 bra 	$L__BB106_160;
	add.s64 	%rd407, %rd350, 12;
	ld.u64 	%rd317, [%rd351+96];
	setp.eq.s64 	%p129, %rd317, 0;
	@%p129 bra 	$L__BB106_160;
	ld.u64 	%rd318, [%rd351+104];
	setp.eq.s64 	%p130, %rd318, 0;
	selp.b64 	%rd319, 13, 14, %p130;
	add.s64 	%rd407, %rd350, %rd319;
$L__BB106_160:
	setp.eq.s64 	%p131, %rd407, 15;
	selp.b64 	%rd350, 0, %rd407, %p131;
$L__BB106_161:
	ld.global.u64 	%rd320, [%rd1+408000032];
	add.s64 	%rd322, %rd320, %rd130;
	st.u64 	[%rd322], %rd350;
	setp.gt.s64 	%p132, %rd350, -1;
	@%p132 bra 	$L__BB106_164;
	mov.u64 	%rd323, d_e_queue;
	atom.global.add.u32 	%r20, [d_e_queue+4], 1;
	mul.hi.u32 	%r21, %r20, 1801439851;
	shr.u32 	%r22, %r21, 26;
	mul.lo.s32 	%r23, %r22, 160000000;
	sub.s32 	%r24, %r20, %r23;
	mul.wide.u32 	%rd324, %r24, 8;
	add.s64 	%rd325, %rd323, %rd324;
	st.global.u64 	[%rd325+16], %rd351;
	ld.u64 	%rd326, [%rd351+144];
	ld.global.u64 	%rd327, [%rd1+408000040];
	add.s64 	%rd329, %rd327, %rd130;
	st.u64 	[%rd329], %rd326;
	ld.global.u64 	%rd330, [%rd1+408000032];
	add.s64 	%rd331, %rd330, %rd130;
	mov.b64 	%rd332, 14;
	st.u64 	[%rd331], %rd332;
	ld.global.u64 	%rd333, [%rd1+408000008];
	add.s64 	%rd334, %rd333, %rd130;
	ld.u64 	%rd335, [%rd334];
	add.s64 	%rd336, %rd335, -1;
	st.u64 	[%rd334], %rd336;
	setp.ne.s64 	%p133, %rd351, %rd3;
	@%p133 bra 	$L__BB106_164;
	mov.b64 	%rd337, 0;
	st.u64 	[%rd351+144], %rd337;
	ld.global.u64 	%rd338, [%rd1+408000048];
	add.s64 	%rd340, %rd338, %rd130;
	st.u64 	[%rd340], %rd337;
	ld.global.u64 	%rd341, [%rd1+408000024];
	shl.b64 	%rd342, %rd2, 2;
	add.s64 	%rd343, %rd341, %rd342;
	mov.b32 	%r25, 0;
	st.u32 	[%rd343], %r25;
	ld.global.u64 	%rd344, [%rd1+408000032];
	add.s64 	%rd345, %rd344, %rd130;
	st.u64 	[%rd345], %rd337;
	ld.global.u64 	%rd346, [%rd1+408000008];
	add.s64 	%rd347, %rd346, %rd130;
	st.u64 	[%rd347], %rd337;
	ld.global.u64 	%rd348, [%rd1+408000040];
	add.s64 	%rd349, %rd348, %rd130;
	st.u64 	[%rd349], %rd337;
$L__BB106_164:
	ret;

}
	// .globl	_Z14printQueuePtrsv
.visible .entry _Z14printQueuePtrsv()
{
	.local .align 8 .b8 	__local_depot107[8];
	.reg .b64 	%SP;
	.reg .b64 	%SPL;
	.reg .b32 	%r<16>;
	.reg .b64 	%rd<5>;

	mov.u64 	%SPL, __local_depot107;
	cvta.local.u64 	%SP, %SPL;
	add.u64 	%rd1, %SP, 0;
	add.u64 	%rd2, %SPL, 0;
	ld.global.v2.u32 	{%r1, %r2}, [d_e_queue];
	mul.hi.u32 	%r3, %r2, 1801439851;
	shr.u32 	%r4, %r3, 26;
	mul.lo.s32 	%r5, %r4, 160000000;
	sub.s32 	%r6, %r2, %r5;
	mul.hi.u32 	%r7, %r1, 1801439851;
	shr.u32 	%r8, %r7, 26;
	mul.lo.s32 	%r9, %r8, 160000000;
	sub.s32 	%r10, %r1, %r9;
	st.global.v2.u32 	[d_e_queue], {%r10, %r6};
	st.local.u32 	[%rd2], %r6;
	mov.u64 	%rd3, $str$33;
	cvta.global.u64 	%rd4, %rd3;
	{ // callseq 192, 0
	.param .b64 param0;
	st.param.b64 	[param0], %rd4;
	.param .b64 param1;
	st.param.b64 	[param1], %rd1;
	.param .b32 retval0;
	call.uni (retval0), 
	vprintf, 
	(
	param0, 
	param1
	);
	ld.param.b32 	%r11, [retval0];
	} // callseq 192
	ld.global.u32 	%r13, [d_e_queue];
	st.local.u32 	[%rd2], %r13;
	{ // callseq 193, 0
	.param .b64 param0;
	st.param.b64 	[param0], %rd4;
	.param .b64 param1;
	st.param.b64 	[param1], %rd1;
	.param .b32 retval0;
	call.uni (retval0), 
	vprintf, 
	(
	param0, 
	param1
	);
	ld.param.b32 	%r14, [retval0];
	} // callseq 193
	ret;

}
	// .globl	_Z22recoveredMemoryKernel1PjPdS_P27vertex_dictionary_structure
.visible .entry _Z22recoveredMemoryKernel1PjPdS_P27vertex_dictionary_structure(
	.param .u64 .ptr .align 1 _Z22recoveredMemoryKernel1PjPdS_P27vertex_dictionary_structure_param_0,
	.param .u64 .ptr .align 1 _Z22recoveredMemoryKernel1PjPdS_P27vertex_dictionary_structure_param_1,
	.param .u64 .ptr .align 1 _Z22recoveredMemoryKernel1PjPdS_P27vertex_dictionary_structure_param_2,
	.param .u64 .ptr .align 1 _Z22recoveredMemoryKernel1PjPdS_P27vertex_dictionary_structure_param_3
)
{
	.local .align 8 .b8 	__local_depot108[8];
	.reg .b64 	%SP;
	.reg .b64 	%SPL;
	.reg .pred 	%p<2>;
	.reg .b32 	%r<26>;
	.reg .b64 	%rd<17>;
	.reg .b64 	%fd<3>;

	mov.u64 	%SPL, __local_depot108;
	cvta.local.u64 	%SP, %SPL;
	ld.param.u64 	%rd1, [_Z22recoveredMemoryKernel1PjPdS_P27vertex_dictionary_structure_param_0];
	ld.param.u64 	%rd2, [_Z22recoveredMemoryKernel1PjPdS_P27vertex_dictionary_structure_param_1];
	ld.param.u64 	%rd3, [_Z22recoveredMemoryKernel1PjPdS_P27vertex_dictionary_structure_param_2];
	add.u64 	%rd4, %SP, 0;
	add.u64 	%rd5, %SPL, 0;
	ld.global.v2.u32 	{%r1, %r2}, [d_e_queue];
	mul.hi.u32 	%r3, %r2, 1801439851;
	shr.u32 	%r4, %r3, 26;
	mul.lo.s32 	%r5, %r4, 160000000;
	sub.s32 	%r6, %r2, %r5;
	mul.hi.u32 	%r7, %r1, 1801439851;
	shr.u32 	%r8, %r7, 26;
	mul.lo.s32 	%r9, %r8, 160000000;
	sub.s32 	%r10, %r1, %r9;
	st.global.v2.u32 	[d_e_queue], {%r10, %r6};
	st.local.u32 	[%rd5], %r6;
	mov.u64 	%rd6, $str$34;
	cvta.global.u64 	%rd7, %rd6;
	{ // callseq 194, 0
	.param .b64 param0;
	st.param.b64 	[param0], %rd7;
	.param .b64 param1;
	st.param.b64 	[param1], %rd4;
	.param .b32 retval0;
	call.uni (retval0), 
	vprintf, 
	(
	param0, 
	param1
	);
	ld.param.b32 	%r11, [retval0];
	} // callseq 194
	ld.global.u32 	%r13, [d_e_queue];
	st.local.u32 	[%rd5], %r13;
	mov.u64 	%rd8, $str$35;
	cvta.global.u64 	%rd9, %rd8;
	{ // callseq 195, 0
	.param .b64 param0;
	st.param.b64 	[param0], %rd9;
	.param .b64 param1;
	st.param.b64 	[param1], %rd4;
	.param .b32 retval0;
	call.uni (retval0), 
	vprintf, 
	(
	param0, 
	param1
	);
	ld.param.b32 	%r14, [retval0];
	} // callseq 195
	ld.global.v2.u32 	{%r16, %r17}, [d_e_queue];
	setp.lt.u32 	%p1, %r17, %r16;
	sub.s32 	%r18, %r17, %r16;
	add.s32 	%r19, %r18, 160000000;
	selp.b32 	%r20, %r19, %r18, %p1;
	cvta.to.global.u64 	%rd10, %rd1;
	cvta.to.global.u64 	%rd11, %rd3;
	cvta.to.global.u64 	%rd12, %rd2;
	st.global.u32 	[%rd10], %r20;
	st.local.u32 	[%rd5], %r20;
	mov.u64 	%rd13, $str$36;
	cvta.global.u64 	%rd14, %rd13;
	{ // callseq 196, 0
	.param .b64 param0;
	st.param.b64 	[param0], %rd14;
	.param .b64 param1;
	st.param.b64 	[param1], %rd4;
	.param .b32 retval0;
	call.uni (retval0), 
	vprintf, 
	(
	param0, 
	param1
	);
	ld.param.b32 	%r21, [retval0];
	} // callseq 196
	ld.global.u32 	%r23, [%rd11];
	cvt.rn.f64.u32 	%fd1, %r23;
	fma.rn.f64 	%fd2, %fd1, 0d4063000000000000, 0d4020000000000000;
	st.global.f64 	[%rd12], %fd2;
	st.local.f64 	[%rd5], %fd2;
	mov.u64 	%rd15, $str$37;
	cvta.global.u64 	%rd16, %rd15;
	{ // callseq 197, 0
	.param .b64 param0;
	st.param.b64 	[param0], %rd16;
	.param .b64 param1;
	st.param.b64 	[param1], %rd4;
	.param .b32 retval0;
	call.uni (retval0), 
	vprintf, 
	(
	param0, 
	param1
	);
	ld.param.b32 	%r24, [retval0];
	} // callseq 197
	ret;

}
	// .globl	_Z22recoveredMemoryKernel2PjS_
.visible .entry _Z22recoveredMemoryKernel2PjS_(
	.param .u64 .ptr .align 1 _Z22recoveredMemoryKernel2PjS__param_0,
	.param .u64 .ptr .align 1 _Z22recoveredMemoryKernel2PjS__param_1
)
{
	.local .align 8 .b8 	__local_depot109[8];
	.reg .b64 	%SP;
	.reg .b64 	%SPL;
	.reg .pred 	%p<2>;
	.reg .b32 	%r<32>;
	.reg .b64 	%rd<21>;

	mov.u64 	%SPL, __local_depot109;
	cvta.local.u64 	%SP, %SPL;
	ld.param.u64 	%rd1, [_Z22recoveredMemoryKernel2PjS__param_0];
	ld.param.u64 	%rd2, [_Z22recoveredMemoryKernel2PjS__param_1];
	add.u64 	%rd3, %SP, 0;
	add.u64 	%rd4, %SPL, 0;
	ld.global.v2.u32 	{%r1, %r2}, [d_e_queue];
	mul.hi.u32 	%r3, %r2, 1801439851;
	shr.u32 	%r4, %r3, 26;
	mul.lo.s32 	%r5, %r4, 160000000;
	sub.s32 	%r6, %r2, %r5;
	mul.hi.u32 	%r7, %r1, 1801439851;
	shr.u32 	%r8, %r7, 26;
	mul.lo.s32 	%r9, %r8, 160000000;
	sub.s32 	%r10, %r1, %r9;
	st.global.v2.u32 	[d_e_queue], {%r10, %r6};
	st.local.u32 	[%rd4], %r6;
	mov.u64 	%rd5, $str$38;
	cvta.global.u64 	%rd6, %rd5;
	{ // callseq 198, 0
	.param .b64 param0;
	st.param.b64 	[param0], %rd6;
	.param .b64 param1;
	st.param.b64 	[param1], %rd3;
	.param .b32 retval0;
	call.uni (retval0), 
	vprintf, 
	(
	param0, 
	param1
	);
	ld.param.b32 	%r11, [retval0];
	} // callseq 198
	ld.global.u32 	%r13, [d_e_queue];
	st.local.u32 	[%rd4], %r13;
	mov.u64 	%rd7, $str$39;
	cvta.global.u64 	%rd8, %rd7;
	{ // callseq 199, 0
	.param .b64 param0;
	st.param.b64 	[param0], %rd8;
	.param .b64 param1;
	st.param.b64 	[param1], %rd3;
	.param .b32 retval0;
	call.uni (retval0), 
	vprintf, 
	(
	param0, 
	param1
	);
	ld.param.b32 	%r14, [retval0];
	} // callseq 199
	ld.global.v2.u32 	{%r16, %r17}, [d_e_queue];
	setp.lt.u32 	%p1, %r17, %r16;
	sub.s32 	%r18, %r17, %r16;
	add.s32 	%r19, %r18, 160000000;
	selp.b32 	%r20, %r19, %r18, %p1;
	cvta.to.global.u64 	%rd9, %rd2;
	cvta.to.global.u64 	%rd10, %rd1;
	st.global.u32 	[%rd9], %r20;
	st.local.u32 	[%rd4], %r20;
	mov.u64 	%rd11, $str$40;
	cvta.global.u64 	%rd12, %rd11;
	{ // callseq 200, 0
	.param .b64 param0;
	st.param.b64 	[param0], %rd12;
	.param .b64 param1;
	st.param.b64 	[param1], %rd3;
	.param .b32 retval0;
	call.uni (retval0), 
	vprintf, 
	(
	param0, 
	param1
	);
	ld.param.b32 	%r21, [retval0];
	} // callseq 200
	ld.global.u32 	%r23, [%rd9];
	ld.global.u32 	%r24, [%rd10];
	sub.s32 	%r25, %r23, %r24;
	st.local.u32 	[%rd4], %r25;
	mov.u64 	%rd13, $str$41;
	cvta.global.u64 	%rd14, %rd13;
	{ // callseq 201, 0
	.param .b64 param0;
	st.param.b64 	[param0], %rd14;
	.param .b64 param1;
	st.param.b64 	[param1], %rd3;
	.param .b32 retval0;
	call.uni (retval0), 
	vprintf, 
	(
	param0, 
	param1
	);
	ld.param.b32 	%r26, [retval0];
	} // callseq 201
	mul.wide.u32 	%rd15, %r25, 152;
	shr.u64 	%rd16, %rd15, 20;
	st.local.u32 	[%rd4], %rd16;
	mov.u64 	%rd17, $str$42;
	cvta.global.u64 	%rd18, %rd17;
	{ // callseq 202, 0
	.param .b64 param0;
	st.param.b64 	[param0], %rd18;
	.param .b64 param1;
	st.param.b64 	[param1], %rd3;
	.param .b32 retval0;
	call.uni (retval0), 
	vprintf, 
	(
	param0, 
	param1
	);
	ld.param.b32 	%r28, [retval0];
	} // callseq 202
	mov.u64 	%rd19, $str$17;
	cvta.global.u64 	%rd20, %rd19;
	{ // callseq 203, 0
	.param .b64 param0;
	st.param.b64 	[param0], %rd20;
	.param .b64 param1;
	st.param.b64 	[param1], 0;
	.param .b32 retval0;
	call.uni (retval0), 
	vprintf, 
	(
	param0, 
	param1
	);
	ld.param.b32 	%r30, [retval0];
	} // callseq 203
	ret;

}
	// .globl	_Z25recoveredMemoryPercentagePjS_S_P27vertex_dictionary_structuremPdS_S_
.visible .entry _Z25recoveredMemoryPercentagePjS_S_P27vertex_dictionary_structuremPdS_S_(
	.param .u64 .ptr .align 1 _Z25recoveredMemoryPercentagePjS_S_P27vertex_dictionary_structuremPdS_S__param_0,
	.param .u64 .ptr .align 1 _Z25recoveredMemoryPercentagePjS_S_P27vertex_dictionary_structuremPdS_S__param_1,
	.param .u64 .ptr .align 1 _Z25recoveredMemoryPercentagePjS_S_P27vertex_dictionary_structuremPdS_S__param_2,
	.param .u64 .ptr .align 1 _Z25recoveredMemoryPercentagePjS_S_P27vertex_dictionary_structuremPdS_S__param_3,
	.param .u64 _Z25recoveredMemoryPercentagePjS_S_P27vertex_dictionary_structuremPdS_S__param_4,
	.param .u64 .ptr .align 1 _Z25recoveredMemoryPercentagePjS_S_P27vertex_dictionary_structuremPdS_S__param_5,
	.param .u64 .ptr .align 1 _Z25recoveredMemoryPercentagePjS_S_P27vertex_dictionary_structuremPdS_S__param_6,
	.param .u64 .ptr .align 1 _Z25recoveredMemoryPercentagePjS_S_P27vertex_dictionary_structuremPdS_S__param_7
)
{
	.local .align 8 .b8 	__local_depot110[8];
	.reg .b64 	%SP;
	.reg .b64 	%SPL;
	.reg .pred 	%p<11>;
	.reg .b32 	%r<48>;
	.reg .b64 	%rd<105>;
	.reg .b64 	%fd<95>;

	mov.u64 	%SPL, __local_depot110;
	cvta.local.u64 	%SP, %SPL;
	ld.param.u64 	%rd27, [_Z25recoveredMemoryPercentagePjS_S_P27vertex_dictionary_structuremPdS_S__param_0];
	ld.param.u64 	%rd28, [_Z25recoveredMemoryPercentagePjS_S_P27vertex_dictionary_structuremPdS_S__param_1];
	ld.param.u64 	%rd22, [_Z25recoveredMemoryPercentagePjS_S_P27vertex_dictionary_structuremPdS_S__param_3];
	ld.param.u64 	%rd23, [_Z25recoveredMemoryPercentagePjS_S_P27vertex_dictionary_structuremPdS_S__param_4];
	ld.param.u64 	%rd24, [_Z25recoveredMemoryPercentagePjS_S_P27vertex_dictionary_structuremPdS_S__param_5];
	ld.param.u64 	%rd25, [_Z25recoveredMemoryPercentagePjS_S_P27vertex_dictionary_structuremPdS_S__param_6];
	ld.param.u64 	%rd26, [_Z25recoveredMemoryPercentagePjS_S_P27vertex_dictionary_structuremPdS_S__param_7];
	cvta.to.global.u64 	%rd29, %rd27;
	cvta.to.global.u64 	%rd30, %rd28;
	add.u64 	%rd31, %SP, 0;
	add.u64 	%rd1, %SPL, 0;
	ld.global.v2.u32 	{%r1, %r2}, [d_e_queue];
	mul.hi.u32 	%r3, %r2, 1801439851;
	shr.u32 	%r4, %r3, 26;
	mul.lo.s32 	%r5, %r4, 160000000;
	sub.s32 	%r6, %r2, %r5;
	mul.hi.u32 	%r7, %r1, 1801439851;
	shr.u32 	%r8, %r7, 26;
	mul.lo.s32 	%r9, %r8, 160000000;
	sub.s32 	%r10, %r1, %r9;
	st.global.v2.u32 	[d_e_queue], {%r10, %r6};
	st.local.u32 	[%rd1], %r6;
	mov.u64 	%rd32, $str$38;
	cvta.global.u64 	%rd33, %rd32;
	{ // callseq 204, 0
	.param .b64 param0;
	st.param.b64 	[param0], %rd33;
	.param .b64 param1;
	st.param.b64 	[param1], %rd31;
	.param .b32 retval0;
	call.uni (retval0), 
	vprintf, 
	(
	param0, 
	param1
	);
	ld.param.b32 	%r11, [retval0];
	} // callseq 204
	ld.global.u32 	%r13, [d_e_queue];
	st.local.u32 	[%rd1], %r13;
	mov.u64 	%rd34, $str$39;
	cvta.global.u64 	%rd35, %rd34;
	{ // callseq 205, 0
	.param .b64 param0;
	st.param.b64 	[param0], %rd35;
	.param .b64 param1;
	st.param.b64 	[param1], %rd31;
	.param .b32 retval0;
	call.uni (retval0), 
	vprintf, 
	(
	param0, 
	param1
	);
	ld.param.b32 	%r14, [retval0];
	} // callseq 205
	ld.global.v2.u32 	{%r16, %r17}, [d_e_queue];
	setp.lt.u32 	%p1, %r17, %r16;
	sub.s32 	%r18, %r17, %r16;
	add.s32 	%r19, %r18, 160000000;
	selp.b32 	%r20, %r19, %r18, %p1;
	st.global.u32 	[%rd30], %r20;
	st.local.u32 	[%rd1], %r20;
	mov.u64 	%rd36, $str$40;
	cvta.global.u64 	%rd37, %rd36;
	{ // callseq 206, 0
	.param .b64 param0;
	st.param.b64 	[param0], %rd37;
	.param .b64 param1;
	st.param.b64 	[param1], %rd31;
	.param .b32 retval0;
	call.uni (retval0), 
	vprintf, 
	(
	param0, 
	param1
	);
	ld.param.b32 	%r21, [retval0];
	} // callseq 206
	ld.global.u32 	%r23, [%rd30];
	ld.global.u32 	%r24, [%rd29];
	sub.s32 	%r25, %r23, %r24;
	st.local.u32 	[%rd1], %r25;
	mov.u64 	%rd38, $str$41;
	cvta.global.u64 	%rd39, %rd38;
	{ // callseq 207, 0
	.param .b64 param0;
	st.param.b64 	[param0], %rd39;
	.param .b64 param1;
	st.param.b64 	[param1], %rd31;
	.param .b32 retval0;
	call.uni (retval0), 
	vprintf, 
	(
	param0, 
	param1
	);
	ld.param.b32 	%r26, [retval0];
	} // callseq 207
	mul.wide.u32 	%rd40, %r25, 152;
	shr.u64 	%rd41, %rd40, 20;
	st.local.u32 	[%rd1], %rd41;
	mov.u64 	%rd42, $str$42;
	cvta.global.u64 	%rd43, %rd42;
	{ // callseq 208, 0
	.param .b64 param0;
	st.param.b64 	[param0], %rd43;
	.param .b64 param1;
	st.param.b64 	[param1], %rd31;
	.param .b32 retval0;
	call.uni (retval0), 
	vprintf, 
	(
	param0, 
	param1
	);
	ld.param.b32 	%r28, [retval0];
	} // callseq 208
	mov.u64 	%rd44, $str$17;
	cvta.global.u64 	%rd45, %rd44;
	{ // callseq 209, 0
	.param .b64 param0;
	st.param.b64 	[param0], %rd45;
	.param .b64 param1;
	st.param.b64 	[param1], 0;
	.param .b32 retval0;
	call.uni (retval0), 
	vprintf, 
	(
	param0, 
	param1
	);
	ld.param.b32 	%r30, [retval0];
	} // callseq 209
	setp.eq.s64 	%p2, %rd23, 0;
	mov.f64 	%fd94, 0d4020000000000000;
	@%p2 bra 	$L__BB110_14;
	cvta.to.global.u64 	%rd47, %rd22;
	ld.global.u64 	%rd2, [%rd47+408000008];
	and.b64  	%rd3, %rd23, 15;
	setp.lt.u64 	%p3, %rd23, 16;
	mov.f64 	%fd93, 0d0000000000000000;
	mov.b64 	%rd101, 0;
	@%p3 bra 	$L__BB110_4;
	and.b64  	%rd101, %rd23, -16;
	add.s64 	%rd98, %rd2, 64;
	mov.f64 	%fd93, 0d0000000000000000;
	mov.u64 	%rd99, %rd101;
$L__BB110_3:
	.pragma "nounroll";
	ld.u64 	%rd48, [%rd98+-64];
	cvt.rn.f64.u64 	%fd20, %rd48;
	add.f64 	%fd21, %fd93, %fd20;
	ld.u64 	%rd49, [%rd98+-56];
	cvt.rn.f64.u64 	%fd22, %rd49;
	add.f64 	%fd23, %fd21, %fd22;
	ld.u64 	%rd50, [%rd98+-48];
	cvt.rn.f64.u64 	%fd24, %rd50;
	add.f64 	%fd25, %fd23, %fd24;
	ld.u64 	%rd51, [%rd98+-40];
	cvt.rn.f64.u64 	%fd26, %rd51;
	add.f64 	%fd27, %fd25, %fd26;
	ld.u64 	%rd52, [%rd98+-32];
	cvt.rn.f64.u64 	%fd28, %rd52;
	add.f64 	%fd29, %fd27, %fd28;
	ld.u64 	%rd53, [%rd98+-24];
	cvt.rn.f64.u64 	%fd30, %rd53;
	add.f64 	%fd31, %fd29, %fd30;
	ld.u64 	%rd54, [%rd98+-16];
	cvt.rn.f64.u64 	%fd32, %rd54;
	add.f64 	%fd33, %fd31, %fd32;
	ld.u64 	%rd55, [%rd98+-8];
	cvt.rn.f64.u64 	%fd34, %rd55;
	add.f64 	%fd35, %fd33, %fd34;
	ld.u64 	%rd56, [%rd98];
	cvt.rn.f64.u64 	%fd36, %rd56;
	add.f64 	%fd37, %fd35, %fd36;
	ld.u64 	%rd57, [%rd98+8];
	cvt.rn.f64.u64 	%fd38, %rd57;
	add.f64 	%fd39, %fd37, %fd38;
	ld.u64 	%rd58, [%rd98+16];
	cvt.rn.f64.u64 	%fd40, %rd58;
	add.f64 	%fd41, %fd39, %fd40;
	ld.u64 	%rd59, [%rd98+24];
	cvt.rn.f64.u64 	%fd42, %rd59;
	add.f64 	%fd43, %fd41, %fd42;
	ld.u64 	%rd60, [%rd98+32];
	cvt.rn.f64.u64 	%fd44, %rd60;
	add.f64 	%fd45, %fd43, %fd44;
	ld.u64 	%rd61, [%rd98+40];
	cvt.rn.f64.u64 	%fd46, %rd61;
	add.f64 	%fd47, %fd45, %fd46;
	ld.u64 	%rd62, [%rd98+48];
	cvt.rn.f64.u64 	%fd48, %rd62;
	add.f64 	%fd49, %fd47, %fd48;
	ld.u64 	%rd63, [%rd98+56];
	cvt.rn.f64.u64 	%fd50, %rd63;
	add.f64 	%fd93, %fd49, %fd50;
	add.s64 	%rd99, %rd99, -16;
	add.s64 	%rd98, %rd98, 128;
	setp.ne.s64 	%p4, %rd99, 0;
	@%p4 bra 	$L__BB110_3;
$L__BB110_4:
	setp.eq.s64 	%p5, %rd3, 0;
	@%p5 bra 	$L__BB110_13;
	and.b64  	%rd11, %rd23, 7;
	setp.lt.u64 	%p6, %rd3, 8;
	@%p6 bra 	$L__BB110_7;
	shl.b64 	%rd64, %rd101, 3;
	add.s64 	%rd65, %rd2, %rd64;
	ld.u64 	%rd66, [%rd65];
	cvt.rn.f64.u64 	%fd52, %rd66;
	add.f64 	%fd53, %fd93, %fd52;
	ld.u64 	%rd67, [%rd65+8];
	cvt.rn.f64.u64 	%fd54, %rd67;
	add.f64 	%fd55, %fd53, %fd54;
	ld.u64 	%rd68, [%rd65+16];
	cvt.rn.f64.u64 	%fd56, %rd68;
	add.f64 	%fd57, %fd55, %fd56;
	ld.u64 	%rd69, [%rd65+24];
	cvt.rn.f64.u64 	%fd58, %rd69;
	add.f64 	%fd59, %fd57, %fd58;
	ld.u64 	%rd70, [%rd65+32];
	cvt.rn.f64.u64 	%fd60, %rd70;
	add.f64 	%fd61, %fd59, %fd60;
	ld.u64 	%rd71, [%rd65+40];
	cvt.rn.f64.u64 	%fd62, %rd71;
	add.f64 	%fd63, %fd61, %fd62;
	ld.u64 	%rd72, [%rd65+48];
	cvt.rn.f64.u64 	%fd64, %rd72;
	add.f64 	%fd65, %fd63, %fd64;
	ld.u64 	%rd73, [%rd65+56];
	cvt.rn.f64.u64 	%fd66, %rd73;
	add.f64 	%fd93, %fd65, %fd66;
	add.s64 	%rd101, %rd101, 8;
$L__BB110_7:
	setp.eq.s64 	%p7, %rd11, 0;
	@%p7 bra 	$L__BB110_13;
	and.b64  	%rd103, %rd23, 3;
	setp.lt.u64 	%p8, %rd11, 4;
	@%p8 bra 	$L__BB110_10;
	shl.b64 	%rd74, %rd101, 3;
	add.s64 	%rd75, %rd2, %rd74;
	ld.u64 	%rd76, [%rd75];
	cvt.rn.f64.u64 	%fd68, %rd76;
	add.f64 	%fd69, %fd93, %fd68;
	ld.u64 	%rd77, [%rd75+8];
	cvt.rn.f64.u64 	%fd70, %rd77;
	add.f64 	%fd71, %fd69, %fd70;
	ld.u64 	%rd78, [%rd75+16];
	cvt.rn.f64.u64 	%fd72, %rd78;
	add.f64 	%fd73, %fd71, %fd72;
	ld.u64 	%rd79, [%rd75+24];
	cvt.rn.f64.u64 	%fd74, %rd79;
	add.f64 	%fd93, %fd73, %fd74;
	add.s64 	%rd101, %rd101, 4;
$L__BB110_10:
	setp.eq.s64 	%p9, %rd103, 0;
	@%p9 bra 	$L__BB110_13;
	shl.b64 	%rd80, %rd101, 3;
	add.s64 	%rd104, %rd2, %rd80;
$L__BB110_12:
	.pragma "nounroll";
	ld.u64 	%rd81, [%rd104];
	cvt.rn.f64.u64 	%fd75, %rd81;
	add.f64 	%fd93, %fd93, %fd75;
	add.s64 	%rd104, %rd104, 8;
	add.s64 	%rd103, %rd103, -1;
	setp.ne.s64 	%p10, %rd103, 0;
	@%p10 bra 	$L__BB110_12;
$L__BB110_13:
	fma.rn.f64 	%fd94, %fd93, 0d4063000000000000, 0d4020000000000000;
$L__BB110_14:
	cvta.to.global.u64 	%rd82, %rd24;
	cvta.to.global.u64 	%rd83, %rd25;
	cvta.to.global.u64 	%rd84, %rd26;
	ld.global.f64 	%fd76, [%rd82];
	sub.f64 	%fd77, %fd76, %fd94;
	st.local.f64 	[%rd1], %fd94;
	mov.u64 	%rd85, $str$43;
	cvta.global.u64 	%rd86, %rd85;
	{ // callseq 210, 0
	.param .b64 param0;
	st.param.b64 	[param0], %rd86;
	.param .b64 param1;
	st.param.b64 	[param1], %rd31;
	.param .b32 retval0;
	call.uni (retval0), 
	vprintf, 
	(
	param0, 
	param1
	);
	ld.param.b32 	%r32, [retval0];
	} // callseq 210
	ld.global.f64 	%fd78, [%rd82];
	div.rn.f64 	%fd79, %fd77, %fd78;
	mul.f64 	%fd80, %fd79, 0d4059000000000000;
	st.local.f64 	[%rd1], %fd80;
	mov.u64 	%rd88, $str$44;
	cvta.global.u64 	%rd89, %rd88;
	{ // callseq 211, 0
	.param .b64 param0;
	st.param.b64 	[param0], %rd89;
	.param .b64 param1;
	st.param.b64 	[param1], %rd31;
	.param .b32 retval0;
	call.uni (retval0), 
	vprintf, 
	(
	param0, 
	param1
	);
	ld.param.b32 	%r34, [retval0];
	} // callseq 211
	ld.global.u32 	%r36, [%rd83];
	ld.global.u32 	%r37, [%rd84];
	sub.s32 	%r38, %r36, %r37;
	cvt.rn.f64.u32 	%fd81, %r38;
	cvt.rn.f64.u32 	%fd82, %r36;
	div.rn.f64 	%fd83, %fd81, %fd82;
	mul.f64 	%fd84, %fd83, 0d4059000000000000;
	st.local.u32 	[%rd1], %r36;
	mov.u64 	%rd90, $str$45;
	cvta.global.u64 	%rd91, %rd90;
	{ // callseq 212, 0
	.param .b64 param0;
	st.param.b64 	[param0], %rd91;
	.param .b64 param1;
	st.param.b64 	[param1], %rd31;
	.param .b32 retval0;
	call.uni (retval0), 
	vprintf, 
	(
	param0, 
	param1
	);
	ld.param.b32 	%r39, [retval0];
	} // callseq 212
	ld.global.u32 	%r41, [%rd84];
	st.local.u32 	[%rd1], %r41;
	mov.u64 	%rd92, $str$46;
	cvta.global.u64 	%rd93, %rd92;
	{ // callseq 213, 0
	.param .b64 param0;
	st.param.b64 	[param0], %rd93;
	.param .b64 param1;
	st.param.b64 	[param1], %rd31;
	.param .b32 retval0;
	call.uni (retval0), 
	vprintf, 
	(
	param0, 
	param1
	);
	ld.param.b32 	%r42, [retval0];
	} // callseq 213
	st.local.f64 	[%rd1], %fd84;
	mov.u64 	%rd94, $str$47;
	cvta.global.u64 	%rd95, %rd94;
	{ // callseq 214, 0
	.param .b64 param0;
	st.param.b64 	[param0], %rd95;
	.param .b64 param1;
	st.param.b64 	[param1], %rd31;
	.param .b32 retval0;
	call.uni (retval0), 
	vprintf, 
	(
	param0, 
	param1
	);
	ld.param.b32 	%r44, [retval0];
	} // callseq 214
	cvta.global.u64 	%rd97, %rd44;
	{ // callseq 215, 0
	.param .b64 param0;
	st.param.b64 	[param0], %rd97;
	.param .b64 param1;
	st.param.b64 	[param1], 0;
	.param .b32 retval0;
	call.uni (retval0), 
	vprintf, 
	(
	param0, 
	param1
	);
	ld.param.b32 	%r46, [retval0];
	} // callseq 215
	ret;

}
	// .globl	_Z7helper1jPjS_
.visible .entry _Z7helper1jPjS_(
	.param .u32 _Z7helper1jPjS__param_0,
	.param .u64 .ptr .align 1 _Z7helper1jPjS__param_1,
	.param .u64 .ptr .align 1 _Z7helper1jPjS__param_2
)
{
	.reg .b32 	%r<3>;
	.reg .b64 	%rd<7>;

	ld.param.u32 	%r1, [_Z7helper1jPjS__param_0];
	ld.param.u64 	%rd1, [_Z7helper1jPjS__param_1];
	ld.param.u64 	%rd2, [_Z7helper1jPjS__param_2];
	cvta.to.global.u64 	%rd3, %rd2;
	cvta.to.global.u64 	%rd4, %rd1;
	mul.wide.u32 	%rd5, %r1, 4;
	add.s64 	%rd6, %rd4, %rd5;
	ld.global.u32 	%r2, [%rd6];
	st.global.u32 	[%rd3], %r2;
	ret;

}
	// .globl	_Z19findBlocksPerVertexmP27vertex_dictionary_structurePj
.visible .entry _Z19findBlocksPerVertexmP27vertex_dictionary_structurePj(
	.param .u64 _Z19findBlocksPerVertexmP27vertex_dictionary_structurePj_param_0,
	.param .u64 .ptr .align 1 _Z19findBlocksPerVertexmP27vertex_dictionary_structurePj_param_1,
	.param .u64 .ptr .align 1 _Z19findBlocksPerVertexmP27vertex_dictionary_structurePj_param_2
)
{
	.reg .pred 	%p<2>;
	.reg .b32 	%r<5>;
	.reg .b64 	%rd<14>;

	ld.param.u64 	%rd4, [_Z19findBlocksPerVertexmP27vertex_dictionary_structurePj_param_0];
	ld.param.u64 	%rd2, [_Z19findBlocksPerVertexmP27vertex_dictionary_structurePj_param_1];
	ld.param.u64 	%rd3, [_Z19findBlocksPerVertexmP27vertex_dictionary_structurePj_param_2];
	mov.u32 	%r1, %ctaid.x;
	mov.u32 	%r2, %ntid.x;
	mov.u32 	%r3, %tid.x;
	mad.lo.s32 	%r4, %r1, %r2, %r3;
	cvt.u64.u32 	%rd1, %r4;
	setp.le.u64 	%p1, %rd4, %rd1;
	@%p1 bra 	$L__BB112_2;
	cvta.to.global.u64 	%rd5, %rd2;
	cvta.to.global.u64 	%rd6, %rd3;
	ld.global.u64 	%rd7, [%rd5+408000008];
	cvta.to.global.u64 	%rd8, %rd7;
	shl.b64 	%rd9, %rd1, 3;
	add.s64 	%rd10, %rd8, %rd9;
	ld.global.u64 	%rd11, [%rd10];
	shl.b64 	%rd12, %rd1, 2;
	add.s64 	%rd13, %rd6, %rd12;
	st.global.u32 	[%rd13], %rd11;
$L__BB112_2:
	ret;

}
	// .globl	_Z19findTotalEdgeBlocksjPjS_S_
.visible .entry _Z19findTotalEdgeBlocksjPjS_S_(
	.param .u32 _Z19findTotalEdgeBlocksjPjS_S__param_0,
	.param .u64 .ptr .align 1 _Z19findTotalEdgeBlocksjPjS_S__param_1,
	.param .u64 .ptr .align 1 _Z19findTotalEdgeBlocksjPjS_S__param_2,
	.param .u64 .ptr .align 1 _Z19findTotalEdgeBlocksjPjS_S__param_3
)
{
	.reg .b32 	%r<9>;
	.reg .b64 	%rd<12>;

	ld.param.u32 	%r1, [_Z19findTotalEdgeBlocksjPjS_S__param_0];
	ld.param.u64 	%rd1, [_Z19findTotalEdgeBlocksjPjS_S__param_1];
	ld.param.u64 	%rd2, [_Z19findTotalEdgeBlocksjPjS_S__param_2];
	ld.param.u64 	%rd3, [_Z19findTotalEdgeBlocksjPjS_S__param_3];
	cvta.to.global.u64 	%rd4, %rd1;
	cvta.to.global.u64 	%rd5, %rd3;
	cvta.to.global.u64 	%rd6, %rd2;
	add.s32 	%r2, %r1, -1;
	mul.wide.u32 	%rd7, %r2, 4;
	add.s64 	%rd8, %rd6, %rd7;
	ld.global.u32 	%r3, [%rd8];
	add.s64 	%rd9, %rd5, %rd7;
	ld.global.u32 	%r4, [%rd9];
	add.s32 	%r5, %r4, %r3;
	st.global.u32 	[%rd4], %r5;
	ld.global.u32 	%r6, [%rd8];
	ld.global.u32 	%r7, [%rd9];
	add.s32 	%r8, %r7, %r6;
	mul.wide.u32 	%rd10, %r1, 4;
	add.s64 	%rd11, %rd6, %rd10;
	st.global.u32 	[%rd11], %r8;
	ret;

}
	// .globl	_Z38compactionVertexCentricLevelOrderQueuemP27vertex_dictionary_structurePjPP10edge_block
.visible .entry _Z38compactionVertexCentricLevelOrderQueuemP27vertex_dictionary_structurePjPP10edge_block(
	.param .u64 _Z38compactionVertexCentricLevelOrderQueuemP27vertex_dictionary_structurePjPP10edge_block_param_0,
	.param .u64 .ptr .align 1 _Z38compactionVertexCentricLevelOrderQueuemP27vertex_dictionary_structurePjPP10edge_block_param_1,
	.param .u64 .ptr .align 1 _Z38compactionVertexCentricLevelOrderQueuemP27vertex_dictionary_structurePjPP10edge_block_param_2,
	.param .u64 .ptr .align 1 _Z38compactionVertexCentricLevelOrderQueuemP27vertex_dictionary_structurePjPP10edge_block_param_3
)
{
	.reg .pred 	%p<132>;
	.reg .b32 	%r<32>;
	.reg .b64 	%rd<419>;

	ld.param.u64 	%rd123, [_Z38compactionVertexCentricLevelOrderQueuemP27vertex_dictionary_structurePjPP10edge_block_param_0];
	ld.param.u64 	%rd124, [_Z38compactionVertexCentricLevelOrderQueuemP27vertex_dictionary_structurePjPP10edge_block_param_1];
	ld.param.u64 	%rd122, [_Z38compactionVertexCentricLevelOrderQueuemP27vertex_dictionary_structurePjPP10edge_block_param_2];
	ld.param.u64 	%rd125, [_Z38compactionVertexCentricLevelOrderQueuemP27vertex_dictionary_structurePjPP10edge_block_param_3];
	cvta.to.global.u64 	%rd1, %rd125;
	cvta.to.global.u64 	%rd2, %rd124;
	mov.u32 	%r4, %ntid.x;
	mov.u32 	%r5, %ctaid.x;
	mov.u32 	%r6, %tid.x;
	mad.lo.s32 	%r7, %r4, %r5, %r6;
	cvt.u64.u32 	%rd3, %r7;
	setp.le.u64 	%p2, %rd123, %rd3;
	@%p2 bra 	$L__BB114_164;
	cvta.to.global.u64 	%rd126, %rd122;
	ld.global.u64 	%rd127, [%rd2+408000048];
	shl.b64 	%rd128, %rd3, 3;
	add.s64 	%rd129, %rd127, %rd128;
	ld.u64 	%rd4, [%rd129];
	shl.b64 	%rd130, %rd3, 2;
	add.s64 	%rd131, %rd126, %rd130;
	ld.global.u32 	%r1, [%rd131];
	setp.eq.s64 	%p3, %rd4, 0;
	@%p3 bra 	$L__BB114_164;
	ld.global.u64 	%rd134, [%rd2+408000040];
	add.s64 	%rd136, %rd134, %rd128;
	ld.u64 	%rd394, [%rd136];
	ld.global.u64 	%rd137, [%rd2+408000008];
	add.s64 	%rd138, %rd137, %rd128;
	ld.u64 	%rd139, [%rd138];
	add.s64 	%rd409, %rd139, -1;
	ld.u64 	%rd133, [%rd394+112];
	mov.b64 	%rd364, 14;
	setp.eq.s64 	%p4, %rd133, 1000000000;
	@%p4 bra 	$L__BB114_4;
	setp.ne.s64 	%p5, %rd133, 0;
	@%p5 bra 	$L__BB114_33;
$L__BB114_4:
	mov.b64 	%rd142, 0;
	st.u64 	[%rd394+112], %rd142;
	ld.u64 	%rd141, [%rd394+104];
	mov.b64 	%rd364, 13;
	setp.eq.s64 	%p6, %rd141, 1000000000;
	@%p6 bra 	$L__BB114_6;
	setp.ne.s64 	%p7, %rd141, 0;
	@%p7 bra 	$L__BB114_33;
$L__BB114_6:
	mov.b64 	%rd145, 0;
	st.u64 	[%rd394+104], %rd145;
	ld.u64 	%rd144, [%rd394+96];
	mov.b64 	%rd364, 12;
	setp.eq.s64 	%p8, %rd144, 1000000000;
	@%p8 bra 	$L__BB114_8;
	setp.ne.s64 	%p9, %rd144, 0;
	@%p9 bra 	$L__BB114_33;
$L__BB114_8:
	mov.b64 	%rd148, 0;
	st.u64 	[%rd394+96], %rd148;
	ld.u64 	%rd147, [%rd394+88];
	mov.b64 	%rd364, 11;
	setp.eq.s64 	%p10, %rd147, 1000000000;
	@%p10 bra 	$L__BB114_10;
	setp.ne.s64 	%p11, %rd147, 0;
	@%p11 bra 	$L__BB114_33;
$L__BB114_10:
	mov.b64 	%rd151, 0;
	st.u64 	[%rd394+88], %rd151;
	ld.u64 	%rd150, [%rd394+80];
	mov.b64 	%rd364, 10;
	setp.eq.s64 	%p12, %rd150, 1000000000;
	@%p12 bra 	$L__BB114_12;
	setp.ne.s64 	%p13, %rd150, 0;
	@%p13 bra 	$L__BB114_33;
$L__BB114_12:
	mov.b64 	%rd154, 0;
	st.u64 	[%rd394+80], %rd154;
	ld.u64 	%rd153, [%rd394+72];
	mov.b64 	%rd364, 9;
	setp.eq.s64 	%p14, %rd153, 1000000000;
	@%p14 bra 	$L__BB114_14;
	setp.ne.s64 	%p15, %rd153, 0;
	@%p15 bra 	$L__BB114_33;
$L__BB114_14:
	mov.b64 	%rd157, 0;
	st.u64 	[%rd394+72], %rd157;
	ld.u64 	%rd156, [%rd394+64];
	mov.b64 	%rd364, 8;
	setp.eq.s64 	%p16, %rd156, 1000000000;
	@%p16 bra 	$L__BB114_16;
	setp.ne.s64 	%p17, %rd156, 0;
	@%p17 bra 	$L__BB114_33;
$L__BB114_16:
	mov.b64 	%rd160, 0;
	st.u64 	[%rd394+64], %rd160;
	ld.u64 	%rd159, [%rd394+56];
	mov.b64 	%rd364, 7;
	setp.eq.s64 	%p18, %rd159, 1000000000;
	@%p18 bra 	$L__BB114_18;
	setp.ne.s64 	%p19, %rd159, 0;
	@%p19 bra 	$L__BB114_33;
$L__BB114_18:
	mov.b64 	%rd163, 0;
	st.u64 	[%rd394+56], %rd163;
	ld.u64 	%rd162, [%rd394+48];
	mov.b64 	%rd364, 6;
	setp.eq.s64 	%p20, %rd162, 1000000000;
	@%p20 bra 	$L__BB114_20;
	setp.ne.s64 	%p21, %rd162, 0;
	@%p21 bra 	$L__BB114_33;
$L__BB114_20:
	mov.b64 	%rd166, 0;
	st.u64 	[%rd394+48], %rd166;
	ld.u64 	%rd165, [%rd394+40];
	mov.b64 	%rd364, 5;
	setp.eq.s64 	%p22, %rd165, 1000000000;
	@%p22 bra 	$L__BB114_22;
	setp.ne.s64 	%p23, %rd165, 0;
	@%p23 bra 	$L__BB114_33;
$L__BB114_22:
	mov.b64 	%rd169, 0;
	st.u64 	[%rd394+40], %rd169;
	ld.u64 	%rd168, [%rd394+32];
	mov.b64 	%rd364, 4;
	setp.eq.s64 	%p24, %rd168, 1000000000;
	@%p24 bra 	$L__BB114_24;
	setp.ne.s64 	%p25, %rd168, 0;
	@%p25 bra 	$L__BB114_33;
$L__BB114_24:
	mov.b64 	%rd172, 0;
	st.u64 	[%rd394+32], %rd172;
	ld.u64 	%rd171, [%rd394+24];
	mov.b64 	%rd364, 3;
	setp.eq.s64 	%p26, %rd171, 1000000000;
	@%p26 bra 	$L__BB114_26;
	setp.ne.s64 	%p27, %rd171, 0;
	@%p27 bra 	$L__BB114_33;
$L__BB114_26:
	mov.b64 	%rd175, 0;
	st.u64 	[%rd394+24], %rd175;
	ld.u64 	%rd174, [%rd394+16];
	mov.b64 	%rd364, 2;
	setp.eq.s64 	%p28, %rd174, 1000000000;
	@%p28 bra 	$L__BB114_28;
	setp.ne.s64 	%p29, %rd174, 0;
	@%p29 bra 	$L__BB114_33;
$L__BB114_28:
	mov.b64 	%rd178, 0;
	st.u64 	[%rd394+16], %rd178;
	ld.u64 	%rd177, [%rd394+8];
	mov.b64 	%rd364, 1;
	setp.eq.s64 	%p30, %rd177, 1000000000;
	@%p30 bra 	$L__BB114_30;
	setp.ne.s64 	%p31, %rd177, 0;
	@%p31 bra 	$L__BB114_33;
$L__BB114_30:
	mov.b64 	%rd364, 0;
	st.u64 	[%rd394+8], %rd364;
	ld.u64 	%rd180, [%rd394];
	setp.eq.s64 	%p32, %rd180, 1000000000;
	@%p32 bra 	$L__BB114_32;
	setp.ne.s64 	%p33, %rd180, 0;
	@%p33 bra 	$L__BB114_33;
$L__BB114_32:
	mov.b64 	%rd182, 0;
	st.u64 	[%rd394], %rd182;
	mov.b64 	%rd364, -1;
$L__BB114_33:
	setp.lt.s64 	%p34, %rd409, 1;
	mov.b64 	%rd406, 0;
	mov.u64 	%rd407, %rd4;
	@%p34 bra 	$L__BB114_92;
	mov.b64 	%rd406, 0;
	mov.u64 	%rd407, %rd4;
	mov.u64 	%rd395, %rd409;
$L__BB114_35:
	mov.b64 	%rd370, 0;
	mov.u64 	%rd398, %rd395;
$L__BB114_36:
	shl.b64 	%rd186, %rd370, 3;
	add.s64 	%rd17, %rd407, %rd186;
	ld.u64 	%rd187, [%rd17];
	setp.ne.s64 	%p35, %rd187, 1000000000;
	@%p35 bra 	$L__BB114_85;
	setp.eq.s64 	%p36, %rd406, %rd395;
	mov.u64 	%rd398, %rd406;
	@%p36 bra 	$L__BB114_84;
$L__BB114_38:
	setp.eq.s64 	%p37, %rd364, -1;
	@%p37 bra 	$L__BB114_45;
	setp.lt.s64 	%p38, %rd364, 0;
	@%p38 bra 	$L__BB114_43;
	add.s64 	%rd383, %rd364, 1;
	shl.b64 	%rd188, %rd364, 3;
	add.s64 	%rd382, %rd394, %rd188;
$L__BB114_41:
	ld.u64 	%rd39, [%rd382];
	setp.ne.s64 	%p39, %rd39, 1000000000;
	@%p39 bra 	$L__BB114_69;
	mov.b64 	%rd213, 0;
	st.u64 	[%rd382], %rd213;
	add.s64 	%rd383, %rd383, -1;
	add.s64 	%rd382, %rd382, -8;
	setp.gt.s64 	%p49, %rd383, 0;
	@%p49 bra 	$L__BB114_41;
$L__BB114_43:
	mov.u64 	%rd214, d_e_queue;
	atom.global.add.u32 	%r13, [d_e_queue+4], 1;
	mul.hi.u32 	%r14, %r13, 1801439851;
	shr.u32 	%r15, %r14, 26;
	mul.lo.s32 	%r16, %r15, 160000000;
	sub.s32 	%r17, %r13, %r16;
	mul.wide.u32 	%rd215, %r17, 8;
	add.s64 	%rd216, %rd214, %rd215;
	st.global.u64 	[%rd216+16], %rd394;
	mov.b64 	%rd217, 0;
	st.u64 	[%rd394+128], %rd217;
	st.u64 	[%rd394+136], %rd217;
	ld.u64 	%rd394, [%rd394+144];
	ld.global.u64 	%rd218, [%rd2+408000040];
	shl.b64 	%rd219, %rd3, 3;
	add.s64 	%rd220, %rd218, %rd219;
	st.u64 	[%rd220], %rd394;
	st.u64 	[%rd394+128], %rd217;
	st.u64 	[%rd394+136], %rd217;
	and.b64  	%rd43, %rd395, 1;
	setp.eq.s64 	%p50, %rd43, 0;
	@%p50 bra 	$L__BB114_58;
	shr.u64 	%rd221, %rd395, 63;
	add.s64 	%rd222, %rd395, %rd221;
	shr.s64 	%rd384, %rd222, 1;
	bra.uni 	$L__BB114_59;
$L__BB114_45:
	mov.u64 	%rd237, d_e_queue;
	atom.global.add.u32 	%r18, [d_e_queue+4], 1;
	mul.hi.u32 	%r19, %r18, 1801439851;
	shr.u32 	%r20, %r19, 26;
	mul.lo.s32 	%r21, %r20, 160000000;
	sub.s32 	%r22, %r18, %r21;
	mul.wide.u32 	%rd238, %r22, 8;
	add.s64 	%rd239, %rd237, %rd238;
	st.global.u64 	[%rd239+16], %rd394;
	mov.b64 	%rd240, 0;
	st.u64 	[%rd394+128], %rd240;
	st.u64 	[%rd394+136], %rd240;
	ld.u64 	%rd394, [%rd394+144];
	st.u64 	[%rd394+128], %rd240;
	st.u64 	[%rd394+136], %rd240;
	and.b64  	%rd24, %rd395, 1;
	setp.eq.s64 	%p57, %rd24, 0;
	@%p57 bra 	$L__BB114_47;
	shr.u64 	%rd241, %rd395, 63;
	add.s64 	%rd242, %rd395, %rd241;
	shr.s64 	%rd377, %rd242, 1;
	bra.uni 	$L__BB114_48;
$L__BB114_47:
	shr.s64 	%rd243, %rd395, 1;
	add.s64 	%rd377, %rd243, -1;
$L__BB114_48:
	shl.b64 	%rd244, %rd377, 3;
	mov.u64 	%rd245, bit_string_lookup;
	add.s64 	%rd246, %rd245, %rd244;
	ld.global.u64 	%rd379, [%rd246];
	setp.eq.s64 	%p58, %rd379, 0;
	mov.u64 	%rd378, %rd4;
	@%p58 bra 	$L__BB114_54;
	mov.u64 	%rd378, %rd4;
$L__BB114_50:
	and.b64  	%rd247, %rd379, 1;
	setp.eq.b64 	%p59, %rd247, 1;
	not.pred 	%p60, %p59;
	@%p60 bra 	$L__BB114_52;
	ld.u64 	%rd378, [%rd378+128];
	bra.uni 	$L__BB114_53;
$L__BB114_52:
	ld.u64 	%rd378, [%rd378+136];
$L__BB114_53:
	mul.hi.u64 	%rd248, %rd379, -3689348814741910323;
	shr.u64 	%rd34, %rd248, 3;
	setp.gt.u64 	%p61, %rd379, 9;
	mov.u64 	%rd379, %rd34;
	@%p61 bra 	$L__BB114_50;
$L__BB114_54:
	setp.eq.s64 	%p62, %rd24, 0;
	@%p62 bra 	$L__BB114_56;
	mov.b64 	%rd249, 0;
	st.u64 	[%rd378+128], %rd249;
	bra.uni 	$L__BB114_57;
$L__BB114_56:
	mov.b64 	%rd250, 0;
	st.u64 	[%rd378+136], %rd250;
$L__BB114_57:
	add.s64 	%rd395, %rd395, -1;
	ld.global.u64 	%rd252, [%rd2+408000008];
	shl.b64 	%rd253, %rd3, 3;
	add.s64 	%rd254, %rd252, %rd253;
	ld.u64 	%rd255, [%rd254];
	add.s64 	%rd256, %rd255, -1;
	st.u64 	[%rd254], %rd256;
	setp.eq.s64 	%p64, %rd406, %rd395;
	mov.pred 	%p131, 0;
	mov.b64 	%rd364, 14;
	mov.u64 	%rd398, %rd406;
	@%p64 bra 	$L__BB114_84;
	bra.uni 	$L__BB114_83;
$L__BB114_58:
	shr.s64 	%rd223, %rd395, 1;
	add.s64 	%rd384, %rd223, -1;
$L__BB114_59:
	shl.b64 	%rd224, %rd384, 3;
	mov.u64 	%rd225, bit_string_lookup;
	add.s64 	%rd226, %rd225, %rd224;
	ld.global.u64 	%rd386, [%rd226];
	setp.eq.s64 	%p51, %rd386, 0;
	mov.u64 	%rd385, %rd4;
	@%p51 bra 	$L__BB114_65;
	mov.u64 	%rd385, %rd4;
$L__BB114_61:
	and.b64  	%rd227, %rd386, 1;
	setp.eq.b64 	%p52, %rd227, 1;
	not.pred 	%p53, %p52;
	@%p53 bra 	$L__BB114_63;
	ld.u64 	%rd385, [%rd385+128];
	bra.uni 	$L__BB114_64;
$L__BB114_63:
	ld.u64 	%rd385, [%rd385+136];
$L__BB114_64:
	mul.hi.u64 	%rd228, %rd386, -3689348814741910323;
	shr.u64 	%rd53, %rd228, 3;
	setp.gt.u64 	%p54, %rd386, 9;
	mov.u64 	%rd386, %rd53;
	@%p54 bra 	$L__BB114_61;
$L__BB114_65:
	setp.eq.s64 	%p55, %rd43, 0;
	@%p55 bra 	$L__BB114_67;
	mov.b64 	%rd229, 0;
	st.u64 	[%rd385+128], %rd229;
	bra.uni 	$L__BB114_68;
$L__BB114_67:
	mov.b64 	%rd230, 0;
	st.u64 	[%rd385+136], %rd230;
$L__BB114_68:
	add.s64 	%rd395, %rd395, -1;
	ld.global.u64 	%rd232, [%rd2+408000008];
	shl.b64 	%rd233, %rd3, 3;
	add.s64 	%rd234, %rd232, %rd233;
	ld.u64 	%rd235, [%rd234];
	add.s64 	%rd236, %rd235, -1;
	st.u64 	[%rd234], %rd236;
	mov.pred 	%p131, 0;
	mov.b64 	%rd364, 14;
	bra.uni 	$L__BB114_83;
$L__BB114_69:
	st.u64 	[%rd17], %rd39;
	mov.b64 	%rd189, 0;
	st.u64 	[%rd382], %rd189;
	add.s64 	%rd364, %rd383, -2;
	setp.ne.s64 	%p41, %rd383, 1;
	mov.pred 	%p131, -1;
	@%p41 bra 	$L__BB114_83;
	mov.u64 	%rd190, d_e_queue;
	atom.global.add.u32 	%r8, [d_e_queue+4], 1;
	mul.hi.u32 	%r9, %r8, 1801439851;
	shr.u32 	%r10, %r9, 26;
	mul.lo.s32 	%r11, %r10, 160000000;
	sub.s32 	%r12, %r8, %r11;
	mul.wide.u32 	%rd191, %r12, 8;
	add.s64 	%rd192, %rd190, %rd191;
	st.global.u64 	[%rd192+16], %rd394;
	ld.u64 	%rd394, [%rd394+144];
	ld.global.u64 	%rd193, [%rd2+408000040];
	shl.b64 	%rd194, %rd3, 3;
	add.s64 	%rd195, %rd193, %rd194;
	st.u64 	[%rd195], %rd394;
	mov.b64 	%rd196, 0;
	st.u64 	[%rd394+128], %rd196;
	st.u64 	[%rd394+136], %rd196;
	and.b64  	%rd58, %rd395, 1;
	setp.eq.s64 	%p42, %rd58, 0;
	@%p42 bra 	$L__BB114_72;
	shr.u64 	%rd197, %rd395, 63;
	add.s64 	%rd198, %rd395, %rd197;
	shr.s64 	%rd389, %rd198, 1;
	bra.uni 	$L__BB114_73;
$L__BB114_72:
	shr.s64 	%rd199, %rd395, 1;
	add.s64 	%rd389, %rd199, -1;
$L__BB114_73:
	shl.b64 	%rd200, %rd389, 3;
	mov.u64 	%rd201, bit_string_lookup;
	add.s64 	%rd202, %rd201, %rd200;
	ld.global.u64 	%rd391, [%rd202];
	setp.eq.s64 	%p43, %rd391, 0;
	mov.u64 	%rd390, %rd4;
	@%p43 bra 	$L__BB114_79;
	mov.u64 	%rd390, %rd4;
$L__BB114_75:
	and.b64  	%rd203, %rd391, 1;
	setp.eq.b64 	%p44, %rd203, 1;
	not.pred 	%p45, %p44;
	@%p45 bra 	$L__BB114_77;
	ld.u64 	%rd390, [%rd390+128];
	bra.uni 	$L__BB114_78;
$L__BB114_77:
	ld.u64 	%rd390, [%rd390+136];
$L__BB114_78:
	mul.hi.u64 	%rd204, %rd391, -3689348814741910323;
	shr.u64 	%rd68, %rd204, 3;
	setp.gt.u64 	%p46, %rd391, 9;
	mov.u64 	%rd391, %rd68;
	@%p46 bra 	$L__BB114_75;
$L__BB114_79:
	setp.eq.s64 	%p47, %rd58, 0;
	@%p47 bra 	$L__BB114_81;
	mov.b64 	%rd205, 0;
	st.u64 	[%rd390+128], %rd205;
	bra.uni 	$L__BB114_82;
$L__BB114_81:
	mov.b64 	%rd206, 0;
	st.u64 	[%rd390+136], %rd206;
$L__BB114_82:
	add.s64 	%rd395, %rd395, -1;
	ld.global.u64 	%rd208, [%rd2+408000008];
	shl.b64 	%rd209, %rd3, 3;
	add.s64 	%rd210, %rd208, %rd209;
	ld.u64 	%rd211, [%rd210];
	add.s64 	%rd212, %rd211, -1;
	st.u64 	[%rd210], %rd212;
	mov.b64 	%rd364, 14;
$L__BB114_83:
	setp.ne.s64 	%p65, %rd406, %rd395;
	not.pred 	%p66, %p131;
	and.pred  	%p67, %p66, %p65;
	mov.u64 	%rd398, %rd395;
	@%p67 bra 	$L__BB114_38;
$L__BB114_84:
	setp.eq.s64 	%p68, %rd406, %rd398;
	mov.u64 	%rd395, %rd406;
	@%p68 bra 	$L__BB114_86;
$L__BB114_85:
	add.s64 	%rd370, %rd370, 1;
	setp.ne.s64 	%p69, %rd370, 15;
	mov.u64 	%rd395, %rd398;
	@%p69 bra 	$L__BB114_36;
$L__BB114_86:
	setp.eq.s64 	%p70, %rd406, %rd395;
	mov.u64 	%rd409, %rd406;
	@%p70 bra 	$L__BB114_92;
	cvt.u32.u64 	%r2, %rd406;
	shl.b32 	%r23, %r2, 1;
	add.s32 	%r3, %r23, %r1;
	ld.u64 	%rd84, [%rd407+128];
	setp.eq.s64 	%p71, %rd84, 0;
	@%p71 bra 	$L__BB114_89;
	mul.wide.u32 	%rd257, %r3, 8;
	add.s64 	%rd258, %rd1, %rd257;
	st.global.u64 	[%rd258], %rd84;
$L__BB114_89:
	ld.u64 	%rd85, [%rd407+136];
	setp.eq.s64 	%p72, %rd85, 0;
	@%p72 bra 	$L__BB114_91;
	add.s32 	%r24, %r3, 1;
	mul.wide.u32 	%rd259, %r24, 8;
	add.s64 	%rd260, %rd1, %rd259;
	st.global.u64 	[%rd260], %rd85;
$L__BB114_91:
	sub.s32 	%r25, %r3, %r2;
	mul.wide.u32 	%rd261, %r25, 8;
	add.s64 	%rd262, %rd1, %rd261;
	ld.global.u64 	%rd407, [%rd262];
	add.s64 	%rd406, %rd406, 1;
	setp.lt.s64 	%p73, %rd406, %rd395;
	mov.u64 	%rd409, %rd395;
	@%p73 bra 	$L__BB114_35;
$L__BB114_92:
	setp.ne.s64 	%p74, %rd406, %rd409;
	@%p74 bra 	$L__BB114_145;
	ld.u64 	%rd264, [%rd407+112];
	mov.b64 	%rd364, 14;
	setp.eq.s64 	%p75, %rd264, 0;
	@%p75 bra 	$L__BB114_96;
	setp.ne.s64 	%p76, %rd264, 1000000000;
	@%p76 bra 	$L__BB114_137;
	mov.b64 	%rd265, 0;
	st.u64 	[%rd407+112], %rd265;
$L__BB114_96:
	ld.u64 	%rd267, [%rd407+104];
	mov.b64 	%rd364, 13;
	setp.eq.s64 	%p77, %rd267, 0;
	@%p77 bra 	$L__BB114_99;
	setp.ne.s64 	%p78, %rd267, 1000000000;
	@%p78 bra 	$L__BB114_137;
	mov.b64 	%rd268, 0;
	st.u64 	[%rd407+104], %rd268;
$L__BB114_99:
	ld.u64 	%rd270, [%rd407+96];
	mov.b64 	%rd364, 12;
	setp.eq.s64 	%p79, %rd270, 0;
	@%p79 bra 	$L__BB114_102;
	setp.ne.s64 	%p80, %rd270, 1000000000;
	@%p80 bra 	$L__BB114_137;
	mov.b64 	%rd271, 0;
	st.u64 	[%rd407+96], %rd271;
$L__BB114_102:
	ld.u64 	%rd273, [%rd407+88];
	mov.b64 	%rd364, 11;
	setp.eq.s64 	%p81, %rd273, 0;
	@%p81 bra 	$L__BB114_105;
	setp.ne.s64 	%p82, %rd273, 1000000000;
	@%p82 bra 	$L__BB114_137;
	mov.b64 	%rd274, 0;
	st.u64 	[%rd407+88], %rd274;
$L__BB114_105:
	ld.u64 	%rd276, [%rd407+80];
	mov.b64 	%rd364, 10;
	setp.eq.s64 	%p83, %rd276, 0;
	@%p83 bra 	$L__BB114_108;
	setp.ne.s64 	%p84, %rd276, 1000000000;
	@%p84 bra 	$L__BB114_137;
	mov.b64 	%rd277, 0;
	st.u64 	[%rd407+80], %rd277;
$L__BB114_108:
	ld.u64 	%rd279, [%rd407+72];
	mov.b64 	%rd364, 9;
	setp.eq.s64 	%p85, %rd279, 0;
	@%p85 bra 	$L__BB114_111;
	setp.ne.s64 	%p86, %rd279, 1000000000;
	@%p86 bra 	$L__BB114_137;
	mov.b64 	%rd280, 0;
	st.u64 	[%rd407+72], %rd280;
$L__BB114_111:
	ld.u64 	%rd282, [%rd407+64];
	mov.b64 	%rd364, 8;
	setp.eq.s64 	%p87, %rd282, 0;
	@%p87 bra 	$L__BB114_114;
	setp.ne.s64 	%p88, %rd282, 1000000000;
	@%p88 bra 	$L__BB114_137;
	mov.b64 	%rd283, 0;
	st.u64 	[%rd407+64], %rd283;
$L__BB114_114:
	ld.u64 	%rd285, [%rd407+56];
	mov.b64 	%rd364, 7;
	setp.eq.s64 	%p89, %rd285, 0;
	@%p89 bra 	$L__BB114_117;
	setp.ne.s64 	%p90, %rd285, 1000000000;
	@%p90 bra 	$L__BB114_137;
	mov.b64 	%rd286, 0;
	st.u64 	[%rd407+56], %rd286;
$L__BB114_117:
	ld.u64 	%rd288, [%rd407+48];
	mov.b64 	%rd364, 6;
	setp.eq.s64 	%p91, %rd288, 0;
	@%p91 bra 	$L__BB114_120;
	setp.ne.s64 	%p92, %rd288, 1000000000;
	@%p92 bra 	$L__BB114_137;
	mov.b64 	%rd289, 0;
	st.u64 	[%rd407+48], %rd289;
$L__BB114_120:
	ld.u64 	%rd291, [%rd407+40];
	mov.b64 	%rd364, 5;
	setp.eq.s64 	%p93, %rd291, 0;
	@%p93 bra 	$L__BB114_123;
	setp.ne.s64 	%p94, %rd291, 1000000000;
	@%p94 bra 	$L__BB114_137;
	mov.b64 	%rd292, 0;
	st.u64 	[%rd407+40], %rd292;
$L__BB114_123:
	ld.u64 	%rd294, [%rd407+32];
	mov.b64 	%rd364, 4;
	setp.eq.s64 	%p95, %rd294, 0;
	@%p95 bra 	$L__BB114_126;
	setp.ne.s64 	%p96, %rd294, 1000000000;
	@%p96 bra 	$L__BB114_137;
	mov.b64 	%rd295, 0;
	st.u64 	[%rd407+32], %rd295;
$L__BB114_126:
	ld.u64 	%rd297, [%rd407+24];
	mov.b64 	%rd364, 3;
	setp.eq.s64 	%p97, %rd297, 0;
	@%p97 bra 	$L__BB114_129;
	setp.ne.s64 	%p98, %rd297, 1000000000;
	@%p98 bra 	$L__BB114_137;
	mov.b64 	%rd298, 0;
	st.u64 	[%rd407+24], %rd298;
$L__BB114_129:
	ld.u64 	%rd300, [%rd407+16];
	mov.b64 	%rd364, 2;
	setp.eq.s64 	%p99, %rd300, 0;
	@%p99 bra 	$L__BB114_132;
	setp.ne.s64 	%p100, %rd300, 1000000000;
	@%p100 bra 	$L__BB114_137;
	mov.b64 	%rd301, 0;
	st.u64 	[%rd407+16], %rd301;
$L__BB114_132:
	ld.u64 	%rd303, [%rd407+8];
	mov.b64 	%rd364, 1;
	setp.eq.s64 	%p101, %rd303, 0;
	@%p101 bra 	$L__BB114_135;
	setp.ne.s64 	%p102, %rd303, 1000000000;
	@%p102 bra 	$L__BB114_137;
	mov.b64 	%rd304, 0;
	st.u64 	[%rd407+8], %rd304;
$L__BB114_135:
	ld.u64 	%rd305, [%rd407];
	setp.ne.s64 	%p103, %rd305, 1000000000;
	setp.eq.s64 	%p104, %rd305, 1000000000;
	setp.eq.s64 	%p105, %rd305, 0;
	or.pred  	%p106, %p104, %p105;
	selp.s64 	%rd364, -1, 0, %p106;
	@%p103 bra 	$L__BB114_137;
	mov.b64 	%rd307, 0;
	st.u64 	[%rd407], %rd307;
	mov.b64 	%rd364, -1;
$L__BB114_137:
	add.s64 	%rd308, %rd364, -1;
	setp.gt.u64 	%p107, %rd308, 13;
	@%p107 bra 	$L__BB114_145;
	mov.b64 	%rd415, 0;
$L__BB114_139:
	shl.b64 	%rd310, %rd415, 3;
	add.s64 	%rd97, %rd407, %rd310;
	ld.u64 	%rd311, [%rd97];
	setp.eq.s64 	%p108, %rd311, 1000000000;
	@%p108 bra 	$L__BB114_141;
	add.s64 	%rd415, %rd415, 1;
	bra.uni 	$L__BB114_144;
$L__BB114_141:
	shl.b64 	%rd312, %rd364, 3;
	add.s64 	%rd99, %rd407, %rd312;
	ld.u64 	%rd100, [%rd99];
	setp.ne.s64 	%p109, %rd100, 1000000000;
	@%p109 bra 	$L__BB114_143;
	mov.b64 	%rd314, 0;
	st.u64 	[%rd99], %rd314;
	add.s64 	%rd364, %rd364, -1;
	bra.uni 	$L__BB114_144;
$L__BB114_143:
	st.u64 	[%rd97], %rd100;
	mov.b64 	%rd313, 0;
	st.u64 	[%rd99], %rd313;
	add.s64 	%rd364, %rd364, -1;
$L__BB114_144:
	setp.lt.u64 	%p110, %rd364, 15;
	min.s64 	%rd315, %rd364, 15;
	setp.gt.s64 	%p111, %rd315, %rd415;
	and.pred  	%p112, %p111, %p110;
	@%p112 bra 	$L__BB114_139;
$L__BB114_145:
	ld.global.u64 	%rd316, [%rd2+408000040];
	shl.b64 	%rd317, %rd3, 3;
	add.s64 	%rd318, %rd316, %rd317;
	st.u64 	[%rd318], %rd394;
	setp.lt.s64 	%p113, %rd364, 0;
	@%p113 bra 	$L__BB114_161;
	ld.u64 	%rd319, [%rd407];
	setp.eq.s64 	%p114, %rd319, 0;
	mov.u64 	%rd417, %rd364;
	@%p114 bra 	$L__BB114_160;
	add.s64 	%rd417, %rd364, 1;
	ld.u64 	%rd320, [%rd407+8];
	setp.eq.s64 	%p115, %rd320, 0;
	@%p115 bra 	$L__BB114_160;
	add.s64 	%rd417, %rd364, 2;
	ld.u64 	%rd321, [%rd407+16];
	setp.eq.s64 	%p116, %rd321, 0;
	@%p116 bra 	$L__BB114_160;
	add.s64 	%rd417, %rd364, 3;
	ld.u64 	%rd322, [%rd407+24];
	setp.eq.s64 	%p117, %rd322, 0;
	@%p117 bra 	$L__BB114_160;
	add.s64 	%rd417, %rd364, 4;
	ld.u64 	%rd323, [%rd407+32];
	setp.eq.s64 	%p118, %rd323, 0;
	@%p118 bra 	$L__BB114_160;
	add.s64 	%rd417, %rd364, 5;
	ld.u64 	%rd324, [%rd407+40];
	setp.eq.s64 	%p119, %rd324, 0;
	@%p119 bra 	$L__BB114_160;
	add.s64 	%rd417, %rd364, 6;
	ld.u64 	%rd325, [%rd407+48];
	setp.eq.s64 	%p120, %rd325, 0;
	@%p120 bra 	$L__BB114_160;
	add.s64 	%rd417, %rd364, 7;
	ld.u64 	%rd326, [%rd407+56];
	setp.eq.s64 	%p121, %rd326, 0;
	@%p121 bra 	$L__BB114_160;
	add.s64 	%rd417, %rd364, 8;
	ld.u64 	%rd327, [%rd407+64];
	setp.eq.s64 	%p122, %rd327, 0;
	@%p122 bra 	$L__BB114_160;
	add.s64 	%rd417, %rd364, 9;
	ld.u64 	%rd328, [%rd407+72];
	setp.eq.s64 	%p123, %rd328, 0;
	@%p123 bra 	$L__BB114_160;
	add.s64 	%rd417, %rd364, 10;
	ld.u64 	%rd329, [%rd407+80];
	setp.eq.s64 	%p124, %rd329, 0;
	@%p124 bra 	$L__BB114_160;
	add.s64 	%rd417, %rd364, 11;
	ld.u64 	%rd330, [%rd407+88];
	setp.eq.s64 	%p125, %rd330, 0;
	@%p125 bra 	$L__BB114_160;
	add.s64 	%rd417, %rd364, 12;
	ld.u64 	%rd331, [%rd407+96];
	setp.eq.s64 	%p126, %rd331, 0;
	@%p126 bra 	$L__BB114_160;
	ld.u64 	%rd332, [%rd407+104];
	setp.eq.s64 	%p127, %rd332, 0;
	selp.b64 	%rd333, 13, 14, %p127;
	add.s64 	%rd417, %rd364, %rd333;
$L__BB114_160:
	setp.eq.s64 	%p128, %rd417, 15;
	selp.b64 	%rd364, 0, %rd417, %p128;
$L__BB114_161:
	ld.global.u64 	%rd334, [%rd2+408000032];
	add.s64 	%rd336, %rd334, %rd317;
	st.u64 	[%rd336], %rd364;
	setp.gt.s64 	%p129, %rd364, -1;
	@%p129 bra 	$L__BB114_164;
	mov.u64 	%rd337, d_e_queue;
	atom.global.add.u32 	%r26, [d_e_queue+4], 1;
	mul.hi.u32 	%r27, %r26, 1801439851;
	shr.u32 	%r28, %r27, 26;
	mul.lo.s32 	%r29, %r28, 160000000;
	sub.s32 	%r30, %r26, %r29;
	mul.wide.u32 	%rd338, %r30, 8;
	add.s64 	%rd339, %rd337, %rd338;
	st.global.u64 	[%rd339+16], %rd407;
	ld.u64 	%rd340, [%rd407+144];
	ld.global.u64 	%rd341, [%rd2+408000040];
	add.s64 	%rd343, %rd341, %rd317;
	st.u64 	[%rd343], %rd340;
	ld.global.u64 	%rd344, [%rd2+408000032];
	add.s64 	%rd345, %rd344, %rd317;
	mov.b64 	%rd346, 14;
	st.u64 	[%rd345], %rd346;
	ld.global.u64 	%rd347, [%rd2+408000008];
	add.s64 	%rd348, %rd347, %rd317;
	ld.u64 	%rd349, [%rd348];
	add.s64 	%rd350, %rd349, -1;
	st.u64 	[%rd348], %rd350;
	setp.ne.s64 	%p130, %rd407, %rd4;
	@%p130 bra 	$L__BB114_164;
	mov.b64 	%rd351, 0;
	st.u64 	[%rd407+144], %rd351;
	ld.global.u64 	%rd352, [%rd2+408000048];
	add.s64 	%rd354, %rd352, %rd317;
	st.u64 	[%rd354], %rd351;
	ld.global.u64 	%rd355, [%rd2+408000024];
	shl.b64 	%rd356, %rd3, 2;
	add.s64 	%rd357, %rd355, %rd356;
	mov.b32 	%r31, 0;
	st.u32 	[%rd357], %r31;
	ld.global.u64 	%rd358, [%rd2+408000032];
	add.s64 	%rd359, %rd358, %rd317;
	st.u64 	[%rd359], %rd351;
	ld.global.u64 	%rd360, [%rd2+408000008];
	add.s64 	%rd361, %rd360, %rd317;
	st.u64 	[%rd361], %rd351;
	ld.global.u64 	%rd362, [%rd2+408000040];
	add.s64 	%rd363, %rd362, %rd317;
	st.u64 	[%rd363], %rd351;
$L__BB114_164:
	ret;

}
	// .globl	_Z18findHolesPerVertexjP27vertex_dictionary_structurePj
.visible .entry _Z18findHolesPerVertexjP27vertex_dictionary_structurePj(
	.param .u32 _Z18findHolesPerVertexjP27vertex_dictionary_structurePj_param_0,
	.param .u64 .ptr .align 1 _Z18findHolesPerVertexjP27vertex_dictionary_structurePj_param_1,
	.param .u64 .ptr .align 1 _Z18findHolesPerVertexjP27vertex_dictionary_structurePj_param_2
)
{
	.reg .pred 	%p<4>;
	.reg .b32 	%r<6>;
	.reg .b64 	%rd<12>;

	ld.param.u32 	%r2, [_Z18findHolesPerVertexjP27vertex_dictionary_structurePj_param_0];
	ld.param.u64 	%rd4, [_Z18findHolesPerVertexjP27vertex_dictionary_structurePj_param_1];
	ld.param.u64 	%rd3, [_Z18findHolesPerVertexjP27vertex_dictionary_structurePj_param_2];
	cvta.to.global.u64 	%rd1, %rd4;
	mov.u32 	%r3, %ctaid.x;
	mov.u32 	%r4, %ntid.x;
	mov.u32 	%r5, %tid.x;
	mad.lo.s32 	%r1, %r3, %r4, %r5;
	setp.ge.u32 	%p1, %r1, %r2;
	@%p1 bra 	$L__BB115_4;
	ld.global.u64 	%rd5, [%rd1+408000048];
	mul.wide.u32 	%rd6, %r1, 8;
	add.s64 	%rd7, %rd5, %rd6;
	ld.u64 	%rd2, [%rd7];
	setp.eq.s64 	%p2, %rd2, 0;
	@%p2 bra 	$L__BB115_4;
	ld.global.u64 	%rd8, [%rd1];
	add.s64 	%rd10, %rd8, %rd6;
	ld.u64 	%rd11, [%rd10];
	setp.eq.s64 	%p3, %rd11, 0;
	@%p3 bra 	$L__BB115_4;
	{ // callseq 216, 0
	.param .b32 param0;
	st.param.b32 	[param0], %r1;
	.param .b64 param1;
	st.param.b64 	[param1], %rd2;
	.param .b64 param2;
	st.param.b64 	[param2], %rd3;
	call.uni 
	_Z32preorderTraversalForFindingHolesjP10edge_blockPj, 
	(
	param0, 
	param1, 
	param2
	);
	} // callseq 216
$L__BB115_4:
	ret;

}
	// .globl	_Z11doPrefixSumPjjS_
.visible .entry _Z11doPrefixSumPjjS_(
	.param .u64 .ptr .align 1 _Z11doPrefixSumPjjS__param_0,
	.param .u32 _Z11doPrefixSumPjjS__param_1,
	.param .u64 .ptr .align 1 _Z11doPrefixSumPjjS__param_2
)
{
	.local .align 8 .b8 	__local_depot116[8];
	.reg .b64 	%SP;
	.reg .b64 	%SPL;
	.reg .pred 	%p<10>;
	.reg .b32 	%r<96>;
	.reg .b64 	%rd<22>;

	mov.u64 	%SPL, __local_depot116;
	cvta.local.u64 	%SP, %SPL;
	ld.param.u64 	%rd9, [_Z11doPrefixSumPjjS__param_0];
	ld.param.u32 	%r27, [_Z11doPrefixSumPjjS__param_1];
	ld.param.u64 	%rd10, [_Z11doPrefixSumPjjS__param_2];
	cvta.to.global.u64 	%rd1, %rd9;
	cvta.to.global.u64 	%rd2, %rd10;
	setp.eq.s32 	%p1, %r27, 0;
	ld.global.u32 	%r95, [%rd2];
	@%p1 bra 	$L__BB116_13;
	and.b32  	%r2, %r27, 15;
	setp.lt.u32 	%p2, %r27, 16;
	mov.b32 	%r90, 0;
	@%p2 bra 	$L__BB116_4;
	and.b32  	%r90, %r27, -16;
	neg.s32 	%r85, %r90;
	add.s64 	%rd20, %rd1, 32;
$L__BB116_3:
	.pragma "nounroll";
	ld.global.u32 	%r29, [%rd20+-32];
	add.s32 	%r30, %r95, %r29;
	st.global.u32 	[%rd2], %r30;
	ld.global.u32 	%r31, [%rd20+-28];
	add.s32 	%r32, %r30, %r31;
	st.global.u32 	[%rd2], %r32;
	ld.global.u32 	%r33, [%rd20+-24];
	add.s32 	%r34, %r32, %r33;
	st.global.u32 	[%rd2], %r34;
	ld.global.u32 	%r35, [%rd20+-20];
	add.s32 	%r36, %r34, %r35;
	st.global.u32 	[%rd2], %r36;
	ld.global.u32 	%r37, [%rd20+-16];
	add.s32 	%r38, %r36, %r37;
	st.global.u32 	[%rd2], %r38;
	ld.global.u32 	%r39, [%rd20+-12];
	add.s32 	%r40, %r38, %r39;
	st.global.u32 	[%rd2], %r40;
	ld.global.u32 	%r41, [%rd20+-8];
	add.s32 	%r42, %r40, %r41;
	st.global.u32 	[%rd2], %r42;
	ld.global.u32 	%r43, [%rd20+-4];
	add.s32 	%r44, %r42, %r43;
	st.global.u32 	[%rd2], %r44;
	ld.global.u32 	%r45, [%rd20];
	add.s32 	%r46, %r44, %r45;
	st.global.u32 	[%rd2], %r46;
	ld.global.u32 	%r47, [%rd20+4];
	add.s32 	%r48, %r46, %r47;
	st.global.u32 	[%rd2], %r48;
	ld.global.u32 	%r49, [%rd20+8];
	add.s32 	%r50, %r48, %r49;
	st.global.u32 	[%rd2], %r50;
	ld.global.u32 	%r51, [%rd20+12];
	add.s32 	%r52, %r50, %r51;
	st.global.u32 	[%rd2], %r52;
	ld.global.u32 	%r53, [%rd20+16];
	add.s32 	%r54, %r52, %r53;
	st.global.u32 	[%rd2], %r54;
	ld.global.u32 	%r55, [%rd20+20];
	add.s32 	%r56, %r54, %r55;
	st.global.u32 	[%rd2], %r56;
	ld.global.u32 	%r57, [%rd20+24];
	add.s32 	%r58, %r56, %r57;
	st.global.u32 	[%rd2], %r58;
	ld.global.u32 	%r59, [%rd20+28];
	add.s32 	%r95, %r58, %r59;
	st.global.u32 	[%rd2], %r95;
	add.s32 	%r85, %r85, 16;
	add.s64 	%rd20, %rd20, 64;
	setp.ne.s32 	%p3, %r85, 0;
	@%p3 bra 	$L__BB116_3;
$L__BB116_4:
	setp.eq.s32 	%p4, %r2, 0;
	@%p4 bra 	$L__BB116_13;
	and.b32  	%r11, %r27, 7;
	setp.lt.u32 	%p5, %r2, 8;
	@%p5 bra 	$L__BB116_7;
	mul.wide.u32 	%rd11, %r90, 4;
	add.s64 	%rd12, %rd1, %rd11;
	ld.global.u32 	%r60, [%rd12];
	add.s32 	%r61, %r95, %r60;
	st.global.u32 	[%rd2], %r61;
	ld.global.u32 	%r62, [%rd12+4];
	add.s32 	%r63, %r61, %r62;
	st.global.u32 	[%rd2], %r63;
	ld.global.u32 	%r64, [%rd12+8];
	add.s32 	%r65, %r63, %r64;
	st.global.u32 	[%rd2], %r65;
	ld.global.u32 	%r66, [%rd12+12];
	add.s32 	%r67, %r65, %r66;
	st.global.u32 	[%rd2], %r67;
	ld.global.u32 	%r68, [%rd12+16];
	add.s32 	%r69, %r67, %r68;
	st.global.u32 	[%rd2], %r69;
	ld.global.u32 	%r70, [%rd12+20];
	add.s32 	%r71, %r69, %r70;
	st.global.u32 	[%rd2], %r71;
	ld.global.u32 	%r72, [%rd12+24];
	add.s32 	%r73, %r71, %r72;
	st.global.u32 	[%rd2], %r73;
	ld.global.u32 	%r74, [%rd12+28];
	add.s32 	%r95, %r73, %r74;
	st.global.u32 	[%rd2], %r95;
	add.s32 	%r90, %r90, 8;
$L__BB116_7:
	setp.eq.s32 	%p6, %r11, 0;
	@%p6 bra 	$L__BB116_13;
	and.b32  	%r16, %r27, 3;
	setp.lt.u32 	%p7, %r11, 4;
	@%p7 bra 	$L__BB116_10;
	mul.wide.u32 	%rd13, %r90, 4;
	add.s64 	%rd14, %rd1, %rd13;
	ld.global.u32 	%r75, [%rd14];
	add.s32 	%r76, %r95, %r75;
	st.global.u32 	[%rd2], %r76;
	ld.global.u32 	%r77, [%rd14+4];
	add.s32 	%r78, %r76, %r77;
	st.global.u32 	[%rd2], %r78;
	ld.global.u32 	%r79, [%rd14+8];
	add.s32 	%r80, %r78, %r79;
	st.global.u32 	[%rd2], %r80;
	ld.global.u32 	%r81, [%rd14+12];
	add.s32 	%r95, %r80, %r81;
	st.global.u32 	[%rd2], %r95;
	add.s32 	%r90, %r90, 4;
$L__BB116_10:
	setp.eq.s32 	%p8, %r16, 0;
	@%p8 bra 	$L__BB116_13;
	mul.wide.u32 	%rd15, %r90, 4;
	add.s64 	%rd21, %rd1, %rd15;
	neg.s32 	%r93, %r16;
$L__BB116_12:
	.pragma "nounroll";
	ld.global.u32 	%r82, [%rd21];
	add.s32 	%r95, %r95, %r82;
	st.global.u32 	[%rd2], %r95;
	add.s64 	%rd21, %rd21, 4;
	add.s32 	%r93, %r93, 1;
	setp.ne.s32 	%p9, %r93, 0;
	@%p9 bra 	$L__BB116_12;
$L__BB116_13:
	add.u64 	%rd16, %SP, 0;
	add.u64 	%rd17, %SPL, 0;
	st.local.u32 	[%rd17], %r95;
	mov.u64 	%rd18, $str$48;
	cvta.global.u64 	%rd19, %rd18;
	{ // callseq 217, 0
	.param .b64 param0;
	st.param.b64 	[param0], %rd19;
	.param .b64 param1;
	st.param.b64 	[param1], %rd16;
	.param .b32 retval0;
	call.uni (retval0), 
	vprintf, 
	(
	param0, 
	param1
	);
	ld.param.b32 	%r83, [retval0];
	} // callseq 217
	ret;

}
	// .globl	_Z6helperPjS_j
.visible .entry _Z6helperPjS_j(
	.param .u64 .ptr .align 1 _Z6helperPjS_j_param_0,
	.param .u64 .ptr .align 1 _Z6helperPjS_j_param_1,
	.param .u32 _Z6helperPjS_j_param_2
)
{
	.reg .b32 	%r<6>;
	.reg .b64 	%rd<10>;

	ld.param.u64 	%rd1, [_Z6helperPjS_j_param_0];
	ld.param.u64 	%rd2, [_Z6helperPjS_j_param_1];
	ld.param.u32 	%r1, [_Z6helperPjS_j_param_2];
	cvta.to.global.u64 	%rd3, %rd2;
	cvta.to.global.u64 	%rd4, %rd1;
	add.s32 	%r2, %r1, -1;
	mul.wide.u32 	%rd5, %r2, 4;
	add.s64 	%rd6, %rd4, %rd5;
	ld.global.u32 	%r3, [%rd6];
	add.s64 	%rd7, %rd3, %rd5;
	ld.global.u32 	%r4, [%rd7];
	add.s32 	%r5, %r4, %r3;
	mul.wide.u32 	%rd8, %r1, 4;
	add.s64 	%rd9, %rd4, %rd8;
	st.global.u32 	[%rd9], %r5;
	ret;

}
	// .globl	_Z8printarrPjj
.visible .entry _Z8printarrPjj(
	.param .u64 .ptr .align 1 _Z8printarrPjj_param_0,
	.param .u32 _Z8printarrPjj_param_1
)
{
	.local .align 8 .b8 	__local_depot118[8];
	.reg .b64 	%SP;
	.reg .b64 	%SPL;
	.reg .pred 	%p<10>;
	.reg .b32 	%r<113>;
	.reg .b64 	%rd<32>;

	mov.u64 	%SPL, __local_depot118;
	cvta.local.u64 	%SP, %SPL;
	ld.param.u64 	%rd9, [_Z8printarrPjj_param_0];
	ld.param.u32 	%r17, [_Z8printarrPjj_param_1];
	cvta.to.global.u64 	%rd1, %rd9;
	add.u64 	%rd10, %SP, 0;
	add.u64 	%rd2, %SPL, 0;
	add.s32 	%r1, %r17, 1;
	setp.eq.s32 	%p1, %r1, 0;
	@%p1 bra 	$L__BB118_13;
	and.b32  	%r2, %r1, 15;
	setp.lt.u32 	%p2, %r17, 15;
	mov.b32 	%r110, 0;
	@%p2 bra 	$L__BB118_4;
	and.b32  	%r110, %r1, -16;
	neg.s32 	%r108, %r110;
	add.s64 	%rd30, %rd1, 32;
	mov.u64 	%rd11, $str$29;
$L__BB118_3:
	.pragma "nounroll";
	ld.global.u32 	%r19, [%rd30+-32];
	st.local.u32 	[%rd2], %r19;
	cvta.global.u64 	%rd12, %rd11;
	{ // callseq 218, 0
	.param .b64 param0;
	st.param.b64 	[param0], %rd12;
	.param .b64 param1;
	st.param.b64 	[param1], %rd10;
	.param .b32 retval0;
	call.uni (retval0), 
	vprintf, 
	(
	param0, 
	param1
	);
	ld.param.b32 	%r20, [retval0];
	} // callseq 218
	ld.global.u32 	%r22, [%rd30+-28];
	st.local.u32 	[%rd2], %r22;
	{ // callseq 219, 0
	.param .b64 param0;
	st.param.b64 	[param0], %rd12;
	.param .b64 param1;
	st.param.b64 	[param1], %rd10;
	.param .b32 retval0;
	call.uni (retval0), 
	vprintf, 
	(
	param0, 
	param1
	);
	ld.param.b32 	%r23, [retval0];
	} // callseq 219
	ld.global.u32 	%r25, [%rd30+-24];
	st.local.u32 	[%rd2], %r25;
	{ // callseq 220, 0
	.param .b64 param0;
	st.param.b64 	[param0], %rd12;
	.param .b64 param1;
	st.param.b64 	[param1], %rd10;
	.param .b32 retval0;
	call.uni (retval0), 
	vprintf, 
	(
	param0, 
	param1
	);
	ld.param.b32 	%r26, [retval0];
	} // callseq 220
	ld.global.u32 	%r28, [%rd30+-20];
	st.local.u32 	[%rd2], %r28;
	{ // callseq 221, 0
	.param .b64 param0;
	st.param.b64 	[param0], %rd12;
	.param .b64 param1;
	st.param.b64 	[param1], %rd10;
	.param .b32 retval0;
	call.uni (retval0), 
	vprintf, 
	(
	param0, 
	param1
	);
	ld.param.b32 	%r29, [retval0];
	} // callseq 221
	ld.global.u32 	%r31, [%rd30+-16];
	st.local.u32 	[%rd2], %r31;
	{ // callseq 222, 0
	.param .b64 param0;
	st.param.b64 	[param0], %rd12;
	.param .b64 param1;
	st.param.b64 	[param1], %rd10;
	.param .b32 retval0;
	call.uni (retval0), 
	vprintf, 
	(
	param0, 
	param1
	);
	ld.param.b32 	%r32, [retval0];
	} // callseq 222
	ld.global.u32 	%r34, [%rd30+-12];
	st.local.u32 	[%rd2], %r34;
	{ // callseq 223, 0
	.param .b64 param0;
	st.param.b64 	[param0], %rd12;
	.param .b64 param1;
	st.param.b64 	[param1], %rd10;
	.param .b32 retval0;
	call.uni (retval0), 
	vprintf, 
	(
	param0, 
	param1
	);
	ld.param.b32 	%r35, [retval0];
	} // callseq 223
	ld.global.u32 	%r37, [%rd30+-8];
	st.local.u32 	[%rd2], %r37;
	{ // callseq 224, 0
	.param .b64 param0;
	st.param.b64 	[param0], %rd12;
	.param .b64 param1;
	st.param.b64 	[param1], %rd10;
	.param .b32 retval0;
	call.uni (retval0), 
	vprintf, 
	(
	param0, 
	param1
	);
	ld.param.b32 	%r38, [retval0];
	} // callseq 224
	ld.global.u32 	%r40, [%rd30+-4];
	st.local.u32 	[%rd2], %r40;
	{ // callseq 225, 0
	.param .b64 param0;
	st.param.b64 	[param0], %rd12;
	.param .b64 param1;
	st.param.b64 	[param1], %rd10;
	.param .b32 retval0;
	call.uni (retval0), 
	vprintf, 
	(
	param0, 
	param1
	);
	ld.param.b32 	%r41, [retval0];
	} // callseq 225
	ld.global.u32 	%r43, [%rd30];
	st.local.u32 	[%rd2], %r43;
	{ // callseq 226, 0
	.param .b64 param0;
	st.param.b64 	[param0], %rd12;
	.param .b64 param1;
	st.param.b64 	[param1], %rd10;
	.param .b32 retval0;
	call.uni (retval0), 
	vprintf, 
	(
	param0, 
	param1
	);
	ld.param.b32 	%r44, [retval0];
	} // callseq 226
	ld.global.u32 	%r46, [%rd30+4];
	st.local.u32 	[%rd2], %r46;
	{ // callseq 227, 0
	.param .b64 param0;
	st.param.b64 	[param0], %rd12;
	.param .b64 param1;
	st.param.b64 	[param1], %rd10;
	.param .b32 retval0;
	call.uni (retval0), 
	vprintf, 
	(
	param0, 
	param1
	);
	ld.param.b32 	%r47, [retval0];
	} // callseq 227
	ld.global.u32 	%r49, [%rd30+8];
	st.local.u32 	[%rd2], %r49;
	{ // callseq 228, 0
	.param .b64 param0;
	st.param.b64 	[param0], %rd12;
	.param .b64 param1;
	st.param.b64 	[param1], %rd10;
	.param .b32 retval0;
	call.uni (retval0), 
	vprintf, 
	(
	param0, 
	param1
	);
	ld.param.b32 	%r50, [retval0];
	} // callseq 228
	ld.global.u32 	%r52, [%rd30+12];
	st.local.u32 	[%rd2], %r52;
	{ // callseq 229, 0
	.param .b64 param0;
	st.param.b64 	[param0], %rd12;
	.param .b64 param1;
	st.param.b64 	[param1], %rd10;
	.param .b32 retval0;
	call.uni (retval0), 
	vprintf, 
	(
	param0, 
	param1
	);
	ld.param.b32 	%r53, [retval0];
	} // callseq 229
	ld.global.u32 	%r55, [%rd30+16];
	st.local.u32 	[%rd2], %r55;
	{ // callseq 230, 0
	.param .b64 param0;
	st.param.b64 	[param0], %rd12;
	.param .b64 param1;
	st.param.b64 	[param1], %rd10;
	.param .b32 retval0;
	call.uni (retval0), 
	vprintf, 
	(
	param0, 
	param1
	);
	ld.param.b32 	%r56, [retval0];
	} // callseq 230
	ld.global.u32 	%r58, [%rd30+20];
	st.local.u32 	[%rd2], %r58;
	{ // callseq 231, 0
	.param .b64 param0;
	st.param.b64 	[param0], %rd12;
	.param .b64 param1;
	st.param.b64 	[param1], %rd10;
	.param .b32 retval0;
	call.uni (retval0), 
	vprintf, 
	(
	param0, 
	param1
	);
	ld.param.b32 	%r59, [retval0];
	} // callseq 231
	ld.global.u32 	%r61, [%rd30+24];
	st.local.u32 	[%rd2], %r61;
	{ // callseq 232, 0
	.param .b64 param0;
	st.param.b64 	[param0], %rd12;
	.param .b64 param1;
	st.param.b64 	[param1], %rd10;
	.param .b32 retval0;
	call.uni (retval0), 
	vprintf, 
	(
	param0, 
	param1
	);
	ld.param.b32 	%r62, [retval0];
	} // callseq 232
	ld.global.u32 	%r64, [%rd30+28];
	st.local.u32 	[%rd2], %r64;
	{ // callseq 233, 0
	.param .b64 param0;
	st.param.b64 	[param0], %rd12;
	.param .b64 param1;
	st.param.b64 	[param1], %rd10;
	.param .b32 retval0;
	call.uni (retval0), 
	vprintf, 
	(
	param0, 
	param1
	);
	ld.param.b32 	%r65, [retval0];
	} // callseq 233
	add.s32 	%r108, %r108, 16;
	add.s64 	%rd30, %rd30, 64;
	setp.ne.s32 	%p3, %r108, 0;
	@%p3 bra 	$L__BB118_3;
$L__BB118_4:
	setp.eq.s32 	%p4, %r2, 0;
	@%p4 bra 	$L__BB118_13;
	and.b32  	%r8, %r1, 7;
	setp.lt.u32 	%p5, %r2, 8;
	@%p5 bra 	$L__BB118_7;
	mul.wide.u32 	%rd14, %r110, 4;
	add.s64 	%rd15, %rd1, %rd14;
	ld.global.u32 	%r67, [%rd15];
	st.local.u32 	[%rd2], %r67;
	mov.u64 	%rd16, $str$29;
	cvta.global.u64 	%rd17, %rd16;
	{ // callseq 234, 0
	.param .b64 param0;
	st.param.b64 	[param0], %rd17;
	.param .b64 param1;
	st.param.b64 	[param1], %rd10;
	.param .b32 retval0;
	call.uni (retval0), 
	vprintf, 
	(
	param0, 
	param1
	);
	ld.param.b32 	%r68, [retval0];
	} // callseq 234
	ld.global.u32 	%r70, [%rd15+4];
	st.local.u32 	[%rd2], %r70;
	{ // callseq 235, 0
	.param .b64 param0;
	st.param.b64 	[param0], %rd17;
	.param .b64 param1;
	st.param.b64 	[param1], %rd10;
	.param .b32 retval0;
	call.uni (retval0), 
	vprintf, 
	(
	param0, 
	param1
	);
	ld.param.b32 	%r71, [retval0];
	} // callseq 235
	ld.global.u32 	%r73, [%rd15+8];
	st.local.u32 	[%rd2], %r73;
	{ // callseq 236, 0
	.param .b64 param0;
	st.param.b64 	[param0], %rd17;
	.param .b64 param1;
	st.param.b64 	[param1], %rd10;
	.param .b32 retval0;
	call.uni (retval0), 
	vprintf, 
	(
	param0, 
	param1
	);
	ld.param.b32 	%r74, [retval0];
	} // callseq 236
	ld.global.u32 	%r76, [%rd15+12];
	st.local.u32 	[%rd2], %r76;
	{ // callseq 237, 0
	.param .b64 param0;
	st.param.b64 	[param0], %rd17;
	.param .b64 param1;
	st.param.b64 	[param1], %rd10;
	.param .b32 retval0;
	call.uni (retval0), 
	vprintf, 
	(
	param0, 
	param1
	);
	ld.param.b32 	%r77, [retval0];
	} // callseq 237
	ld.global.u32 	%r79, [%rd15+16];
	st.local.u32 	[%rd2], %r79;
	{ // callseq 238, 0
	.param .b64 param0;
	st.param.b64 	[param0], %rd17;
	.param .b64 param1;
	st.param.b64 	[param1], %rd10;
	.param .b32 retval0;
	call.uni (retval0), 
	vprintf, 
	(
	param0, 
	param1
	);
	ld.param.b32 	%r80, [retval0];
	} // callseq 238
	ld.global.u32 	%r82, [%rd15+20];
	st.local.u32 	[%rd2], %r82;
	{ // callseq 239, 0
	.param .b64 param0;
	st.param.b64 	[param0], %rd17;
	.param .b64 param1;
	st.param.b64 	[param1], %rd10;
	.param .b32 retval0;
	call.uni (retval0), 
	vprintf, 
	(
	param0, 
	param1
	);
	ld.param.b32 	%r83, [retval0];
	} // callseq 239
	ld.global.u32 	%r85, [%rd15+24];
	st.local.u32 	[%rd2], %r85;
	{ // callseq 240, 0
	.param .b64 param0;
	st.param.b64 	[param0], %rd17;
	.param .b64 param1;
	st.param.b64 	[param1], %rd10;
	.param .b32 retval0;
	call.uni (retval0), 
	vprintf, 
	(
	param0, 
	param1
	);
	ld.param.b32 	%r86, [retval0];
	} // callseq 240
	ld.global.u32 	%r88, [%rd15+28];
	st.local.u32 	[%rd2], %r88;
	{ // callseq 241, 0
	.param .b64 param0;
	st.param.b64 	[param0], %rd17;
	.param .b64 param1;
	st.param.b64 	[param1], %rd10;
	.param .b32 retval0;
	call.uni (retval0), 
	vprintf, 
	(
	param0, 
	param1
	);
	ld.param.b32 	%r89, [retval0];
	} // callseq 241
	add.s32 	%r110, %r110, 8;
$L__BB118_7:
	setp.eq.s32 	%p6, %r8, 0;
	@%p6 bra 	$L__BB118_13;
	and.b32  	%r11, %r1, 3;
	setp.lt.u32 	%p7, %r8, 4;
	@%p7 bra 	$L__BB118_10;
	mul.wide.u32 	%rd19, %r110, 4;
	add.s64 	%rd20, %rd1, %rd19;
	ld.global.u32 	%r91, [%rd20];
	st.local.u32 	[%rd2], %r91;
	mov.u64 	%rd21, $str$29;
	cvta.global.u64 	%rd22, %rd21;
	{ // callseq 242, 0
	.param .b64 param0;
	st.param.b64 	[param0], %rd22;
	.param .b64 param1;
	st.param.b64 	[param1], %rd10;
	.param .b32 retval0;
	call.uni (retval0), 
	vprintf, 
	(
	param0, 
	param1
	);
	ld.param.b32 	%r92, [retval0];
	} // callseq 242
	ld.global.u32 	%r94, [%rd20+4];
	st.local.u32 	[%rd2], %r94;
	{ // callseq 243, 0
	.param .b64 param0;
	st.param.b64 	[param0], %rd22;
	.param .b64 param1;
	st.param.b64 	[param1], %rd10;
	.param .b32 retval0;
	call.uni (retval0), 
	vprintf, 
	(
	param0, 
	param1
	);
	ld.param.b32 	%r95, [retval0];
	} // callseq 243
	ld.global.u32 	%r97, [%rd20+8];
	st.local.u32 	[%rd2], %r97;
	{ // callseq 244, 0
	.param .b64 param0;
	st.param.b64 	[param0], %rd22;
	.param .b64 param1;
	st.param.b64 	[param1], %rd10;
	.param .b32 retval0;
	call.uni (retval0), 
	vprintf, 
	(
	param0, 
	param1
	);
	ld.param.b32 	%r98, [retval0];
	} // callseq 244
	ld.global.u32 	%r100, [%rd20+12];
	st.local.u32 	[%rd2], %r100;
	{ // callseq 245, 0
	.param .b64 param0;
	st.param.b64 	[param0], %rd22;
	.param .b64 param1;
	st.param.b64 	[param1], %rd10;
	.param .b32 retval0;
	call.uni (retval0), 
	vprintf, 
	(
	param0, 
	param1
	);
	ld.param.b32 	%r101, [retval0];
	} // callseq 245
	add.s32 	%r110, %r110, 4;
$L__BB118_10:
	setp.eq.s32 	%p8, %r11, 0;
	@%p8 bra 	$L__BB118_13;
	mul.wide.u32 	%rd24, %r110, 4;
	add.s64 	%rd31, %rd1, %rd24;
	neg.s32 	%r112, %r11;
	mov.u64 	%rd25, $str$29;
$L__BB118_12:
	.pragma "nounroll";
	ld.global.u32 	%r103, [%rd31];
	st.local.u32 	[%rd2], %r103;
	cvta.global.u64 	%rd26, %rd25;
	{ // callseq 246, 0
	.param .b64 param0;
	st.param.b64 	[param0], %rd26;
	.param .b64 param1;
	st.param.b64 	[param1], %rd10;
	.param .b32 retval0;
	call.uni (retval0), 
	vprintf, 
	(
	param0, 
	param1
	);
	ld.param.b32 	%r104, [retval0];
	} // callseq 246
	add.s64 	%rd31, %rd31, 4;
	add.s32 	%r112, %r112, 1;
	setp.ne.s32 	%p9, %r112, 0;
	@%p9 bra 	$L__BB118_12;
$L__BB118_13:
	mov.u64 	%rd28, $str$17;
	cvta.global.u64 	%rd29, %rd28;
	{ // callseq 247, 0
	.param .b64 param0;
	st.param.b64 	[param0], %rd29;
	.param .b64 param1;
	st.param.b64 	[param1], 0;
	.param .b32 retval0;
	call.uni (retval0), 
	vprintf, 
	(
	param0, 
	param1
	);
	ld.param.b32 	%r106, [retval0];
	} // callseq 247
	ret;

}
	// .globl	_Z47compactionVertexCentricLevelOrderQueueOptimizedmP27vertex_dictionary_structurePjPP10edge_block
.visible .entry _Z47compactionVertexCentricLevelOrderQueueOptimizedmP27vertex_dictionary_structurePjPP10edge_block(
	.param .u64 _Z47compactionVertexCentricLevelOrderQueueOptimizedmP27vertex_dictionary_structurePjPP10edge_block_param_0,
	.param .u64 .ptr .align 1 _Z47compactionVertexCentricLevelOrderQueueOptimizedmP27vertex_dictionary_structurePjPP10edge_block_param_1,
	.param .u64 .ptr .align 1 _Z47compactionVertexCentricLevelOrderQueueOptimizedmP27vertex_dictionary_structurePjPP10edge_block_param_2,
	.param .u64 .ptr .align 1 _Z47compactionVertexCentricLevelOrderQueueOptimizedmP27vertex_dictionary_structurePjPP10edge_block_param_3
)
{
	.reg .pred 	%p<122>;
	.reg .b32 	%r<38>;
	.reg .b64 	%rd<385>;

	ld.param.u64 	%rd92, [_Z47compactionVertexCentricLevelOrderQueueOptimizedmP27vertex_dictionary_structurePjPP10edge_block_param_0];
	ld.param.u64 	%rd93, [_Z47compactionVertexCentricLevelOrderQueueOptimizedmP27vertex_dictionary_structurePjPP10edge_block_param_1];
	ld.param.u64 	%rd91, [_Z47compactionVertexCentricLevelOrderQueueOptimizedmP27vertex_dictionary_structurePjPP10edge_block_param_2];
	ld.param.u64 	%rd94, [_Z47compactionVertexCentricLevelOrderQueueOptimizedmP27vertex_dictionary_structurePjPP10edge_block_param_3];
	cvta.to.global.u64 	%rd1, %rd94;
	cvta.to.global.u64 	%rd2, %rd93;
	mov.u32 	%r6, %ntid.x;
	mov.u32 	%r7, %ctaid.x;
	mov.u32 	%r8, %tid.x;
	mad.lo.s32 	%r9, %r6, %r7, %r8;
	cvt.u64.u32 	%rd3, %r9;
	setp.le.u64 	%p2, %rd92, %rd3;
	@%p2 bra 	$L__BB119_140;
	cvta.to.global.u64 	%rd95, %rd91;
	ld.global.u64 	%rd96, [%rd2+408000048];
	shl.b64 	%rd97, %rd3, 3;
	add.s64 	%rd98, %rd96, %rd97;
	ld.u64 	%rd4, [%rd98];
	shl.b64 	%rd99, %rd3, 2;
	add.s64 	%rd100, %rd95, %rd99;
	ld.global.u32 	%r1, [%rd100];
	setp.eq.s64 	%p3, %rd4, 0;
	@%p3 bra 	$L__BB119_140;
	ld.global.u64 	%rd101, [%rd2+408000040];
	add.s64 	%rd103, %rd101, %rd97;
	ld.u64 	%rd360, [%rd103];
	ld.global.u64 	%rd104, [%rd2+408000008];
	add.s64 	%rd105, %rd104, %rd97;
	ld.u64 	%rd6, [%rd105];
	setp.eq.s64 	%p4, %rd6, 0;
	@%p4 bra 	$L__BB119_9;
	mov.b32 	%r37, 0;
	mov.u64 	%rd344, %rd4;
$L__BB119_4:
	add.s32 	%r3, %r37, %r1;
	mul.wide.u32 	%rd106, %r3, 8;
	add.s64 	%rd107, %rd1, %rd106;
	st.global.u64 	[%rd107], %rd344;
	add.s32 	%r4, %r3, %r37;
	ld.u64 	%rd8, [%rd344+128];
	setp.eq.s64 	%p5, %rd8, 0;
	@%p5 bra 	$L__BB119_6;
	add.s32 	%r11, %r4, 1;
	mul.wide.u32 	%rd108, %r11, 8;
	add.s64 	%rd109, %rd1, %rd108;
	st.global.u64 	[%rd109], %rd8;
$L__BB119_6:
	ld.u64 	%rd9, [%rd344+136];
	setp.eq.s64 	%p6, %rd9, 0;
	@%p6 bra 	$L__BB119_8;
	add.s32 	%r12, %r4, 2;
	mul.wide.u32 	%rd110, %r12, 8;
	add.s64 	%rd111, %rd1, %rd110;
	st.global.u64 	[%rd111], %rd9;
$L__BB119_8:
	add.s32 	%r37, %r37, 1;
	add.s32 	%r13, %r3, 1;
	mul.wide.u32 	%rd112, %r13, 8;
	add.s64 	%rd113, %rd1, %rd112;
	ld.global.u64 	%rd344, [%rd113];
	cvt.u64.u32 	%rd114, %r37;
	setp.gt.u64 	%p7, %rd6, %rd114;
	@%p7 bra 	$L__BB119_4;
$L__BB119_9:
	add.s64 	%rd375, %rd6, -1;
	ld.u64 	%rd116, [%rd360+112];
	mov.b64 	%rd345, 14;
	setp.eq.s64 	%p8, %rd116, 1000000000;
	@%p8 bra 	$L__BB119_11;
	setp.ne.s64 	%p9, %rd116, 0;
	@%p9 bra 	$L__BB119_40;
$L__BB119_11:
	mov.b64 	%rd119, 0;
	st.u64 	[%rd360+112], %rd119;
	ld.u64 	%rd118, [%rd360+104];
	mov.b64 	%rd345, 13;
	setp.eq.s64 	%p10, %rd118, 1000000000;
	@%p10 bra 	$L__BB119_13;
	setp.ne.s64 	%p11, %rd118, 0;
	@%p11 bra 	$L__BB119_40;
$L__BB119_13:
	mov.b64 	%rd122, 0;
	st.u64 	[%rd360+104], %rd122;
	ld.u64 	%rd121, [%rd360+96];
	mov.b64 	%rd345, 12;
	setp.eq.s64 	%p12, %rd121, 1000000000;
	@%p12 bra 	$L__BB119_15;
	setp.ne.s64 	%p13, %rd121, 0;
	@%p13 bra 	$L__BB119_40;
$L__BB119_15:
	mov.b64 	%rd125, 0;
	st.u64 	[%rd360+96], %rd125;
	ld.u64 	%rd124, [%rd360+88];
	mov.b64 	%rd345, 11;
	setp.eq.s64 	%p14, %rd124, 1000000000;
	@%p14 bra 	$L__BB119_17;
	setp.ne.s64 	%p15, %rd124, 0;
	@%p15 bra 	$L__BB119_40;
$L__BB119_17:
	mov.b64 	%rd128, 0;
	st.u64 	[%rd360+88], %rd128;
	ld.u64 	%rd127, [%rd360+80];
	mov.b64 	%rd345, 10;
	setp.eq.s64 	%p16, %rd127, 1000000000;
	@%p16 bra 	$L__BB119_19;
	setp.ne.s64 	%p17, %rd127, 0;
	@%p17 bra 	$L__BB119_40;
$L__BB119_19:
	mov.b64 	%rd131, 0;
	st.u64 	[%rd360+80], %rd131;
	ld.u64 	%rd130, [%rd360+72];
	mov.b64 	%rd345, 9;
	setp.eq.s64 	%p18, %rd130, 1000000000;
	@%p18 bra 	$L__BB119_21;
	setp.ne.s64 	%p19, %rd130, 0;
	@%p19 bra 	$L__BB119_40;
$L__BB119_21:
	mov.b64 	%rd134, 0;
	st.u64 	[%rd360+72], %rd134;
	ld.u64 	%rd133, [%rd360+64];
	mov.b64 	%rd345, 8;
	setp.eq.s64 	%p20, %rd133, 1000000000;
	@%p20 bra 	$L__BB119_23;
	setp.ne.s64 	%p21, %rd133, 0;
	@%p21 bra 	$L__BB119_40;
$L__BB119_23:
	mov.b64 	%rd137, 0;
	st.u64 	[%rd360+64], %rd137;
	ld.u64 	%rd136, [%rd360+56];
	mov.b64 	%rd345, 7;
	setp.eq.s64 	%p22, %rd136, 1000000000;
	@%p22 bra 	$L__BB119_25;
	setp.ne.s64 	%p23, %rd136, 0;
	@%p23 bra 	$L__BB119_40;
$L__BB119_25:
	mov.b64 	%rd140, 0;
	st.u64 	[%rd360+56], %rd140;
	ld.u64 	%rd139, [%rd360+48];
	mov.b64 	%rd345, 6;
	setp.eq.s64 	%p24, %rd139, 1000000000;
	@%p24 bra 	$L__BB119_27;
	setp.ne.s64 	%p25, %rd139, 0;
	@%p25 bra 	$L__BB119_40;
$L__BB119_27:
	mov.b64 	%rd143, 0;
	st.u64 	[%rd360+48], %rd143;
	ld.u64 	%rd142, [%rd360+40];
	mov.b64 	%rd345, 5;
	setp.eq.s64 	%p26, %rd142, 1000000000;
	@%p26 bra 	$L__BB119_29;
	setp.ne.s64 	%p27, %rd142, 0;
	@%p27 bra 	$L__BB119_40;
$L__BB119_29:
	mov.b64 	%rd146, 0;
	st.u64 	[%rd360+40], %rd146;
	ld.u64 	%rd145, [%rd360+32];
	mov.b64 	%rd345, 4;
	setp.eq.s64 	%p28, %rd145, 1000000000;
	@%p28 bra 	$L__BB119_31;
	setp.ne.s64 	%p29, %rd145, 0;
	@%p29 bra 	$L__BB119_40;
$L__BB119_31:
	mov.b64 	%rd149, 0;
	st.u64 	[%rd360+32], %rd149;
	ld.u64 	%rd148, [%rd360+24];
	mov.b64 	%rd345, 3;
	setp.eq.s64 	%p30, %rd148, 1000000000;
	@%p30 bra 	$L__BB119_33;
	setp.ne.s64 	%p31, %rd148, 0;
	@%p31 bra 	$L__BB119_40;
$L__BB119_33:
	mov.b64 	%rd152, 0;
	st.u64 	[%rd360+24], %rd152;
	ld.u64 	%rd151, [%rd360+16];
	mov.b64 	%rd345, 2;
	setp.eq.s64 	%p32, %rd151, 1000000000;
	@%p32 bra 	$L__BB119_35;
	setp.ne.s64 	%p33, %rd151, 0;
	@%p33 bra 	$L__BB119_40;
$L__BB119_35:
	mov.b64 	%rd155, 0;
	st.u64 	[%rd360+16], %rd155;
	ld.u64 	%rd154, [%rd360+8];
	mov.b64 	%rd345, 1;
	setp.eq.s64 	%p34, %rd154, 1000000000;
	@%p34 bra 	$L__BB119_37;
	setp.ne.s64 	%p35, %rd154, 0;
	@%p35 bra 	$L__BB119_40;
$L__BB119_37:
	mov.b64 	%rd345, 0;
	st.u64 	[%rd360+8], %rd345;
	ld.u64 	%rd157, [%rd360];
	setp.eq.s64 	%p36, %rd157, 1000000000;
	@%p36 bra 	$L__BB119_39;
	setp.ne.s64 	%p37, %rd157, 0;
	@%p37 bra 	$L__BB119_40;
$L__BB119_39:
	mov.b64 	%rd159, 0;
	st.u64 	[%rd360], %rd159;
	mov.b64 	%rd345, -1;
$L__BB119_40:
	mul.wide.u32 	%rd161, %r1, 8;
	add.s64 	%rd13, %rd1, %rd161;
	ld.global.u64 	%rd373, [%rd13];
	setp.lt.u64 	%p38, %rd6, 2;
	mov.b64 	%rd372, 0;
	@%p38 bra 	$L__BB119_68;
	mov.b64 	%rd372, 0;
	mov.u64 	%rd361, %rd375;
$L__BB119_42:
	mov.b64 	%rd351, 0;
	mov.u64 	%rd364, %rd361;
$L__BB119_43:
	shl.b64 	%rd164, %rd351, 3;
	add.s64 	%rd24, %rd373, %rd164;
	ld.u64 	%rd165, [%rd24];
	setp.ne.s64 	%p39, %rd165, 1000000000;
	@%p39 bra 	$L__BB119_65;
	setp.eq.s64 	%p40, %rd372, %rd361;
	mov.u64 	%rd364, %rd372;
	@%p40 bra 	$L__BB119_64;
$L__BB119_45:
	setp.eq.s64 	%p41, %rd345, -1;
	@%p41 bra 	$L__BB119_52;
	setp.lt.s64 	%p42, %rd345, 0;
	@%p42 bra 	$L__BB119_50;
	add.s64 	%rd359, %rd345, 1;
	shl.b64 	%rd166, %rd345, 3;
	add.s64 	%rd358, %rd360, %rd166;
$L__BB119_48:
	ld.u64 	%rd34, [%rd358];
	setp.ne.s64 	%p43, %rd34, 1000000000;
	@%p43 bra 	$L__BB119_58;
	mov.b64 	%rd193, 0;
	st.u64 	[%rd358], %rd193;
	add.s64 	%rd359, %rd359, -1;
	add.s64 	%rd358, %rd358, -8;
	setp.gt.s64 	%p49, %rd359, 0;
	@%p49 bra 	$L__BB119_48;
$L__BB119_50:
	mov.u64 	%rd194, d_e_queue;
	atom.global.add.u32 	%r19, [d_e_queue+4], 1;
	mul.hi.u32 	%r20, %r19, 1801439851;
	shr.u32 	%r21, %r20, 26;
	mul.lo.s32 	%r22, %r21, 160000000;
	sub.s32 	%r23, %r19, %r22;
	mul.wide.u32 	%rd195, %r23, 8;
	add.s64 	%rd196, %rd194, %rd195;
	st.global.u64 	[%rd196+16], %rd360;
	mov.b64 	%rd197, 0;
	st.u64 	[%rd360+128], %rd197;
	st.u64 	[%rd360+136], %rd197;
	ld.u64 	%rd360, [%rd360+144];
	ld.global.u64 	%rd198, [%rd2+408000040];
	shl.b64 	%rd199, %rd3, 3;
	add.s64 	%rd200, %rd198, %rd199;
	st.u64 	[%rd200], %rd360;
	st.u64 	[%rd360+128], %rd197;
	st.u64 	[%rd360+136], %rd197;
	and.b64  	%rd201, %rd361, 1;
	setp.eq.b64 	%p50, %rd201, 1;
	not.pred 	%p51, %p50;
	@%p51 bra 	$L__BB119_56;
	shr.u64 	%rd202, %rd361, 63;
	add.s64 	%rd203, %rd361, %rd202;
	shl.b64 	%rd204, %rd203, 2;
	and.b64  	%rd205, %rd204, -8;
	add.s64 	%rd206, %rd13, %rd205;
	ld.global.u64 	%rd207, [%rd206];
	mov.b64 	%rd208, 0;
	st.u64 	[%rd207+128], %rd208;
	bra.uni 	$L__BB119_57;
$L__BB119_52:
	mov.u64 	%rd219, d_e_queue;
	atom.global.add.u32 	%r24, [d_e_queue+4], 1;
	mul.hi.u32 	%r25, %r24, 1801439851;
	shr.u32 	%r26, %r25, 26;
	mul.lo.s32 	%r27, %r26, 160000000;
	sub.s32 	%r28, %r24, %r27;
	mul.wide.u32 	%rd220, %r28, 8;
	add.s64 	%rd221, %rd219, %rd220;
	st.global.u64 	[%rd221+16], %rd360;
	mov.b64 	%rd222, 0;
	st.u64 	[%rd360+128], %rd222;
	st.u64 	[%rd360+136], %rd222;
	ld.u64 	%rd360, [%rd360+144];
	st.u64 	[%rd360+128], %rd222;
	st.u64 	[%rd360+136], %rd222;
	and.b64  	%rd223, %rd361, 1;
	setp.eq.b64 	%p53, %rd223, 1;
	not.pred 	%p54, %p53;
	@%p54 bra 	$L__BB119_54;
	shr.u64 	%rd224, %rd361, 63;
	add.s64 	%rd225, %rd361, %rd224;
	shl.b64 	%rd226, %rd225, 2;
	and.b64  	%rd227, %rd226, -8;
	add.s64 	%rd228, %rd13, %rd227;
	ld.global.u64 	%rd229, [%rd228];
	mov.b64 	%rd230, 0;
	st.u64 	[%rd229+128], %rd230;
	bra.uni 	$L__BB119_55;
$L__BB119_54:
	shl.b64 	%rd231, %rd361, 2;
	add.s64 	%rd232, %rd13, %rd231;
	ld.global.u64 	%rd233, [%rd232+-8];
	mov.b64 	%rd234, 0;
	st.u64 	[%rd233+136], %rd234;
$L__BB119_55:
	add.s64 	%rd361, %rd361, -1;
	ld.global.u64 	%rd236, [%rd2+408000008];
	shl.b64 	%rd237, %rd3, 3;
	add.s64 	%rd238, %rd236, %rd237;
	ld.u64 	%rd239, [%rd238];
	add.s64 	%rd240, %rd239, -1;
	st.u64 	[%rd238], %rd240;
	setp.eq.s64 	%p56, %rd372, %rd361;
	mov.pred 	%p121, 0;
	mov.b64 	%rd345, 14;
	mov.u64 	%rd364, %rd372;
	@%p56 bra 	$L__BB119_64;
	bra.uni 	$L__BB119_63;
$L__BB119_56:
	shl.b64 	%rd209, %rd361, 2;
	add.s64 	%rd210, %rd13, %rd209;
	ld.global.u64 	%rd211, [%rd210+-8];
	mov.b64 	%rd212, 0;
	st.u64 	[%rd211+136], %rd212;
$L__BB119_57:
	add.s64 	%rd361, %rd361, -1;
	ld.global.u64 	%rd214, [%rd2+408000008];
	add.s64 	%rd216, %rd214, %rd199;
	ld.u64 	%rd217, [%rd216];
	add.s64 	%rd218, %rd217, -1;
	st.u64 	[%rd216], %rd218;
	mov.pred 	%p121, 0;
	mov.b64 	%rd345, 14;
	bra.uni 	$L__BB119_63;
$L__BB119_58:
	st.u64 	[%rd24], %rd34;
	mov.b64 	%rd167, 0;
	st.u64 	[%rd358], %rd167;
	add.s64 	%rd345, %rd359, -2;
	setp.ne.s64 	%p45, %rd359, 1;
	mov.pred 	%p121, -1;
	@%p45 bra 	$L__BB119_63;
	mov.u64 	%rd168, d_e_queue;
	atom.global.add.u32 	%r14, [d_e_queue+4], 1;
	mul.hi.u32 	%r15, %r14, 1801439851;
	shr.u32 	%r16, %r15, 26;
	mul.lo.s32 	%r17, %r16, 160000000;
	sub.s32 	%r18, %r14, %r17;
	mul.wide.u32 	%rd169, %r18, 8;
	add.s64 	%rd170, %rd168, %rd169;
	st.global.u64 	[%rd170+16], %rd360;
	mov.b64 	%rd171, 0;
	st.u64 	[%rd360+128], %rd171;
	st.u64 	[%rd360+136], %rd171;
	ld.u64 	%rd360, [%rd360+144];
	ld.global.u64 	%rd172, [%rd2+408000040];
	shl.b64 	%rd173, %rd3, 3;
	add.s64 	%rd174, %rd172, %rd173;
	st.u64 	[%rd174], %rd360;
	st.u64 	[%rd360+128], %rd171;
	st.u64 	[%rd360+136], %rd171;
	and.b64  	%rd175, %rd361, 1;
	setp.eq.b64 	%p46, %rd175, 1;
	not.pred 	%p47, %p46;
	@%p47 bra 	$L__BB119_61;
	shr.u64 	%rd176, %rd361, 63;
	add.s64 	%rd177, %rd361, %rd176;
	shl.b64 	%rd178, %rd177, 2;
	and.b64  	%rd179, %rd178, -8;
	add.s64 	%rd180, %rd13, %rd179;
	ld.global.u64 	%rd181, [%rd180];
	mov.b64 	%rd182, 0;
	st.u64 	[%rd181+128], %rd182;
	bra.uni 	$L__BB119_62;
$L__BB119_61:
	shl.b64 	%rd183, %rd361, 2;
	add.s64 	%rd184, %rd13, %rd183;
	ld.global.u64 	%rd185, [%rd184+-8];
	mov.b64 	%rd186, 0;
	st.u64 	[%rd185+136], %rd186;
$L__BB119_62:
	add.s64 	%rd361, %rd361, -1;
	ld.global.u64 	%rd188, [%rd2+408000008];
	add.s64 	%rd190, %rd188, %rd173;
	ld.u64 	%rd191, [%rd190];
	add.s64 	%rd192, %rd191, -1;
	st.u64 	[%rd190], %rd192;
	mov.b64 	%rd345, 14;
$L__BB119_63:
	setp.ne.s64 	%p57, %rd372, %rd361;
	not.pred 	%p58, %p121;
	and.pred  	%p59, %p58, %p57;
	mov.u64 	%rd364, %rd361;
	@%p59 bra 	$L__BB119_45;
$L__BB119_64:
	setp.eq.s64 	%p60, %rd372, %rd364;
	mov.u64 	%rd361, %rd372;
	@%p60 bra 	$L__BB119_66;
$L__BB119_65:
	add.s64 	%rd351, %rd351, 1;
	setp.ne.s64 	%p61, %rd351, 15;
	mov.u64 	%rd361, %rd364;
	@%p61 bra 	$L__BB119_43;
$L__BB119_66:
	setp.eq.s64 	%p62, %rd372, %rd361;
	mov.u64 	%rd375, %rd372;
	@%p62 bra 	$L__BB119_68;
	add.s64 	%rd372, %rd372, 1;
	cvt.u32.u64 	%r29, %rd372;
	add.s32 	%r30, %r1, %r29;
	mul.wide.u32 	%rd241, %r30, 8;
	add.s64 	%rd242, %rd1, %rd241;
	ld.global.u64 	%rd373, [%rd242];
	setp.lt.s64 	%p63, %rd372, %rd361;
	mov.u64 	%rd375, %rd361;
	@%p63 bra 	$L__BB119_42;
$L__BB119_68:
	setp.ne.s64 	%p64, %rd372, %rd375;
	@%p64 bra 	$L__BB119_121;
	ld.u64 	%rd244, [%rd373+112];
	mov.b64 	%rd345, 14;
	setp.eq.s64 	%p65, %rd244, 0;
	@%p65 bra 	$L__BB119_72;
	setp.ne.s64 	%p66, %rd244, 1000000000;
	@%p66 bra 	$L__BB119_113;
	mov.b64 	%rd245, 0;
	st.u64 	[%rd373+112], %rd245;
$L__BB119_72:
	ld.u64 	%rd247, [%rd373+104];
	mov.b64 	%rd345, 13;
	setp.eq.s64 	%p67, %rd247, 0;
	@%p67 bra 	$L__BB119_75;
	setp.ne.s64 	%p68, %rd247, 1000000000;
	@%p68 bra 	$L__BB119_113;
	mov.b64 	%rd248, 0;
	st.u64 	[%rd373+104], %rd248;
$L__BB119_75:
	ld.u64 	%rd250, [%rd373+96];
	mov.b64 	%rd345, 12;
	setp.eq.s64 	%p69, %rd250, 0;
	@%p69 bra 	$L__BB119_78;
	setp.ne.s64 	%p70, %rd250, 1000000000;
	@%p70 bra 	$L__BB119_113;
	mov.b64 	%rd251, 0;
	st.u64 	[%rd373+96], %rd251;
$L__BB119_78:
	ld.u64 	%rd253, [%rd373+88];
	mov.b64 	%rd345, 11;
	setp.eq.s64 	%p71, %rd253, 0;
	@%p71 bra 	$L__BB119_81;
	setp.ne.s64 	%p72, %rd253, 1000000000;
	@%p72 bra 	$L__BB119_113;
	mov.b64 	%rd254, 0;
	st.u64 	[%rd373+88], %rd254;
$L__BB119_81:
	ld.u64 	%rd256, [%rd373+80];
	mov.b64 	%rd345, 10;
	setp.eq.s64 	%p73, %rd256, 0;
	@%p73 bra 	$L__BB119_84;
	setp.ne.s64 	%p74, %rd256, 1000000000;
	@%p74 bra 	$L__BB119_113;
	mov.b64 	%rd257, 0;
	st.u64 	[%rd373+80], %rd257;
$L__BB119_84:
	ld.u64 	%rd259, [%rd373+72];
	mov.b64 	%rd345, 9;
	setp.eq.s64 	%p75, %rd259, 0;
	@%p75 bra 	$L__BB119_87;
	setp.ne.s64 	%p76, %rd259, 1000000000;
	@%p76 bra 	$L__BB119_113;
	mov.b64 	%rd260, 0;
	st.u64 	[%rd373+72], %rd260;
$L__BB119_87:
	ld.u64 	%rd262, [%rd373+64];
	mov.b64 	%rd345, 8;
	setp.eq.s64 	%p77, %rd262, 0;
	@%p77 bra 	$L__BB119_90;
	setp.ne.s64 	%p78, %rd262, 1000000000;
	@%p78 bra 	$L__BB119_113;
	mov.b64 	%rd263, 0;
	st.u64 	[%rd373+64], %rd263;
$L__BB119_90:
	ld.u64 	%rd265, [%rd373+56];
	mov.b64 	%rd345, 7;
	setp.eq.s64 	%p79, %rd265, 0;
	@%p79 bra 	$L__BB119_93;
	setp.ne.s64 	%p80, %rd265, 1000000000;
	@%p80 bra 	$L__BB119_113;
	mov.b64 	%rd266, 0;
	st.u64 	[%rd373+56], %rd266;
$L__BB119_93:
	ld.u64 	%rd268, [%rd373+48];
	mov.b64 	%rd345, 6;
	setp.eq.s64 	%p81, %rd268, 0;
	@%p81 bra 	$L__BB119_96;
	setp.ne.s64 	%p82, %rd268, 1000000000;
	@%p82 bra 	$L__BB119_113;
	mov.b64 	%rd269, 0;
	st.u64 	[%rd373+48], %rd269;
$L__BB119_96:
	ld.u64 	%rd271, [%rd373+40];
	mov.b64 	%rd345, 5;
	setp.eq.s64 	%p83, %rd271, 0;
	@%p83 bra 	$L__BB119_99;
	setp.ne.s64 	%p84, %rd271, 1000000000;
	@%p84 bra 	$L__BB119_113;
	mov.b64 	%rd272, 0;
	st.u64 	[%rd373+40], %rd272;
$L__BB119_99:
	ld.u64 	%rd274, [%rd373+32];
	mov.b64 	%rd345, 4;
	setp.eq.s64 	%p85, %rd274, 0;
	@%p85 bra 	$L__BB119_102;
	setp.ne.s64 	%p86, %rd274, 1000000000;
	@%p86 bra 	$L__BB119_113;
	mov.b64 	%rd275, 0;
	st.u64 	[%rd373+32], %rd275;
$L__BB119_102:
	ld.u64 	%rd277, [%rd373+24];
	mov.b64 	%rd345, 3;
	setp.eq.s64 	%p87, %rd277, 0;
	@%p87 bra 	$L__BB119_105;
	setp.ne.s64 	%p88, %rd277, 1000000000;
	@%p88 bra 	$L__BB119_113;
	mov.b64 	%rd278, 0;
	st.u64 	[%rd373+24], %rd278;
$L__BB119_105:
	ld.u64 	%rd280, [%rd373+16];
	mov.b64 	%rd345, 2;
	setp.eq.s64 	%p89, %rd280, 0;
	@%p89 bra 	$L__BB119_108;
	setp.ne.s64 	%p90, %rd280, 1000000000;
	@%p90 bra 	$L__BB119_113;
	mov.b64 	%rd281, 0;
	st.u64 	[%rd373+16], %rd281;
$L__BB119_108:
	ld.u64 	%rd283, [%rd373+8];
	mov.b64 	%rd345, 1;
	setp.eq.s64 	%p91, %rd283, 0;
	@%p91 bra 	$L__BB119_111;
	setp.ne.s64 	%p92, %rd283, 1000000000;
	@%p92 bra 	$L__BB119_113;
	mov.b64 	%rd284, 0;
	st.u64 	[%rd373+8], %rd284;
$L__BB119_111:
	ld.u64 	%rd285, [%rd373];
	setp.ne.s64 	%p93, %rd285, 1000000000;
	setp.eq.s64 	%p94, %rd285, 1000000000;
	setp.eq.s64 	%p95, %rd285, 0;
	or.pred  	%p96, %p94, %p95;
	selp.s64 	%rd345, -1, 0, %p96;
	@%p93 bra 	$L__BB119_113;
	mov.b64 	%rd287, 0;
	st.u64 	[%rd373], %rd287;
	mov.b64 	%rd345, -1;
$L__BB119_113:
	add.s64 	%rd288, %rd345, -1;
	setp.gt.u64 	%p97, %rd288, 13;
	@%p97 bra 	$L__BB119_121;
	mov.b64 	%rd381, 0;
$L__BB119_115:
	shl.b64 	%rd290, %rd381, 3;
	add.s64 	%rd66, %rd373, %rd290;
	ld.u64 	%rd291, [%rd66];
	setp.eq.s64 	%p98, %rd291, 1000000000;
	@%p98 bra 	$L__BB119_117;
	add.s64 	%rd381, %rd381, 1;
	bra.uni 	$L__BB119_120;
$L__BB119_117:
	shl.b64 	%rd292, %rd345, 3;
	add.s64 	%rd68, %rd373, %rd292;
	ld.u64 	%rd69, [%rd68];
	setp.ne.s64 	%p99, %rd69, 1000000000;
	@%p99 bra 	$L__BB119_119;
	mov.b64 	%rd294, 0;
	st.u64 	[%rd68], %rd294;
	add.s64 	%rd345, %rd345, -1;
	bra.uni 	$L__BB119_120;
$L__BB119_119:
	st.u64 	[%rd66], %rd69;
	mov.b64 	%rd293, 0;
	st.u64 	[%rd68], %rd293;
	add.s64 	%rd345, %rd345, -1;
$L__BB119_120:
	setp.lt.u64 	%p100, %rd345, 15;
	min.s64 	%rd295, %rd345, 15;
	setp.gt.s64 	%p101, %rd295, %rd381;
	and.pred  	%p102, %p101, %p100;
	@%p102 bra 	$L__BB119_115;
$L__BB119_121:
	ld.global.u64 	%rd296, [%rd2+408000040];
	shl.b64 	%rd297, %rd3, 3;
	add.s64 	%rd298, %rd296, %rd297;
	st.u64 	[%rd298], %rd360;
	setp.lt.s64 	%p103, %rd345, 0;
	@%p103 bra 	$L__BB119_137;
	ld.u64 	%rd299, [%rd373];
	setp.eq.s64 	%p104, %rd299, 0;
	mov.u64 	%rd383, %rd345;
	@%p104 bra 	$L__BB119_136;
	add.s64 	%rd383, %rd345, 1;
	ld.u64 	%rd300, [%rd373+8];
	setp.eq.s64 	%p105, %rd300, 0;
	@%p105 bra 	$L__BB119_136;
	add.s64 	%rd383, %rd345, 2;
	ld.u64 	%rd301, [%rd373+16];
	setp.eq.s64 	%p106, %rd301, 0;
	@%p106 bra 	$L__BB119_136;
	add.s64 	%rd383, %rd345, 3;
	ld.u64 	%rd302, [%rd373+24];
	setp.eq.s64 	%p107, %rd302, 0;
	@%p107 bra 	$L__BB119_136;
	add.s64 	%rd383, %rd345, 4;
	ld.u64 	%rd303, [%rd373+32];
	setp.eq.s64 	%p108, %rd303, 0;
	@%p108 bra 	$L__BB119_136;
	add.s64 	%rd383, %rd345, 5;
	ld.u64 	%rd304, [%rd373+40];
	setp.eq.s64 	%p109, %rd304, 0;
	@%p109 bra 	$L__BB119_136;
	add.s64 	%rd383, %rd345, 6;
	ld.u64 	%rd305, [%rd373+48];
	setp.eq.s64 	%p110, %rd305, 0;
	@%p110 bra 	$L__BB119_136;
	add.s64 	%rd383, %rd345, 7;
	ld.u64 	%rd306, [%rd373+56];
	setp.eq.s64 	%p111, %rd306, 0;
	@%p111 bra 	$L__BB119_136;
	add.s64 	%rd383, %rd345, 8;
	ld.u64 	%rd307, [%rd373+64];
	setp.eq.s64 	%p112, %rd307, 0;
	@%p112 bra 	$L__BB119_136;
	add.s64 	%rd383, %rd345, 9;
	ld.u64 	%rd308, [%rd373+72];
	setp.eq.s64 	%p113, %rd308, 0;
	@%p113 bra 	$L__BB119_136;
	add.s64 	%rd383, %rd345, 10;
	ld.u64 	%rd309, [%rd373+80];
	setp.eq.s64 	%p114, %rd309, 0;
	@%p114 bra 	$L__BB119_136;
	add.s64 	%rd383, %rd345, 11;
	ld.u64 	%rd310, [%rd373+88];
	setp.eq.s64 	%p115, %rd310, 0;
	@%p115 bra 	$L__BB119_136;
	add.s64 	%rd383, %rd345, 12;
	ld.u64 	%rd311, [%rd373+96];
	setp.eq.s64 	%p116, %rd311, 0;
	@%p116 bra 	$L__BB119_136;
	ld.u64 	%rd312, [%rd373+104];
	setp.eq.s64 	%p117, %rd312, 0;
	selp.b64 	%rd313, 13, 14, %p117;
	add.s64 	%rd383, %rd345, %rd313;
$L__BB119_136:
	setp.eq.s64 	%p118, %rd383, 15;
	selp.b64 	%rd345, 0, %rd383, %p118;
$L__BB119_137:
	ld.global.u64 	%rd314, [%rd2+408000032];
	add.s64 	%rd316, %rd314, %rd297;
	st.u64 	[%rd316], %rd345;
	setp.gt.s64 	%p119, %rd345, -1;
	@%p119 bra 	$L__BB119_140;
	mov.u64 	%rd317, d_e_queue;
	atom.global.add.u32 	%r31, [d_e_queue+4], 1;
	mul.hi.u32 	%r32, %r31, 1801439851;
	shr.u32 	%r33, %r32, 26;
	mul.lo.s32 	%r34, %r33, 160000000;
	sub.s32 	%r35, %r31, %r34;
	mul.wide.u32 	%rd318, %r35, 8;
	add.s64 	%rd319, %rd317, %rd318;
	st.global.u64 	[%rd319+16], %rd373;
	ld.u64 	%rd320, [%rd373+144];
	ld.global.u64 	%rd321, [%rd2+408000040];
	add.s64 	%rd323, %rd321, %rd297;
	st.u64 	[%rd323], %rd320;
	ld.global.u64 	%rd324, [%rd2+408000032];
	add.s64 	%rd325, %rd324, %rd297;
	mov.b64 	%rd326, 14;
	st.u64 	[%rd325], %rd326;
	ld.global.u64 	%rd327, [%rd2+408000008];
	add.s64 	%rd328, %rd327, %rd297;
	ld.u64 	%rd329, [%rd328];
	add.s64 	%rd330, %rd329, -1;
	st.u64 	[%rd328], %rd330;
	setp.ne.s64 	%p120, %rd373, %rd4;
	@%p120 bra 	$L__BB119_140;
	mov.b64 	%rd331, 0;
	st.u64 	[%rd373+144], %rd331;
	ld.global.u64 	%rd332, [%rd2+408000048];
	add.s64 	%rd334, %rd332, %rd297;
	st.u64 	[%rd334], %rd331;
	ld.global.u64 	%rd335, [%rd2+408000024];
	shl.b64 	%rd336, %rd3, 2;
	add.s64 	%rd337, %rd335, %rd336;
	mov.b32 	%r36, 0;
	st.u32 	[%rd337], %r36;
	ld.global.u64 	%rd338, [%rd2+408000032];
	add.s64 	%rd339, %rd338, %rd297;
	st.u64 	[%rd339], %rd331;
	ld.global.u64 	%rd340, [%rd2+408000008];
	add.s64 	%rd341, %rd340, %rd297;
	st.u64 	[%rd341], %rd331;
	ld.global.u64 	%rd342, [%rd2+408000040];
	add.s64 	%rd343, %rd342, %rd297;
	st.u64 	[%rd343], %rd331;
$L__BB119_140:
	ret;

}
	// .globl	_Z9printDistjPj
.visible .entry _Z9printDistjPj(
	.param .u32 _Z9printDistjPj_param_0,
	.param .u64 .ptr .align 1 _Z9printDistjPj_param_1
)
{
	.local .align 8 .b8 	__local_depot120[8];
	.reg .b64 	%SP;
	.reg .b64 	%SPL;
	.reg .pred 	%p<6>;
	.reg .b32 	%r<33>;
	.reg .b64 	%rd<22>;

	mov.u64 	%SPL, __local_depot120;
	cvta.local.u64 	%SP, %SPL;
	ld.param.u32 	%r11, [_Z9printDistjPj_param_0];
	ld.param.u64 	%rd9, [_Z9printDistjPj_param_1];
	cvta.to.global.u64 	%rd1, %rd9;
	add.u64 	%rd10, %SP, 0;
	add.u64 	%rd2, %SPL, 0;
	min.u32 	%r1, %r11, 40;
	setp.eq.s32 	%p1, %r11, 0;
	@%p1 bra 	$L__BB120_7;
	and.b32  	%r2, %r1, 3;
	setp.lt.u32 	%p2, %r11, 4;
	mov.b32 	%r31, 0;
	@%p2 bra 	$L__BB120_4;
	and.b32  	%r31, %r1, 60;
	neg.s32 	%r30, %r31;
	add.s64 	%rd20, %rd1, 8;
	mov.u64 	%rd11, $str$29;
$L__BB120_3:
	ld.global.u32 	%r13, [%rd20+-8];
	st.local.u32 	[%rd2], %r13;
	cvta.global.u64 	%rd12, %rd11;
	{ // callseq 248, 0
	.param .b64 param0;
	st.param.b64 	[param0], %rd12;
	.param .b64 param1;
	st.param.b64 	[param1], %rd10;
	.param .b32 retval0;
	call.uni (retval0), 
	vprintf, 
	(
	param0, 
	param1
	);
	ld.param.b32 	%r14, [retval0];
	} // callseq 248
	ld.global.u32 	%r16, [%rd20+-4];
	st.local.u32 	[%rd2], %r16;
	{ // callseq 249, 0
	.param .b64 param0;
	st.param.b64 	[param0], %rd12;
	.param .b64 param1;
	st.param.b64 	[param1], %rd10;
	.param .b32 retval0;
	call.uni (retval0), 
	vprintf, 
	(
	param0, 
	param1
	);
	ld.param.b32 	%r17, [retval0];
	} // callseq 249
	ld.global.u32 	%r19, [%rd20];
	st.local.u32 	[%rd2], %r19;
	{ // callseq 250, 0
	.param .b64 param0;
	st.param.b64 	[param0], %rd12;
	.param .b64 param1;
	st.param.b64 	[param1], %rd10;
	.param .b32 retval0;
	call.uni (retval0), 
	vprintf, 
	(
	param0, 
	param1
	);
	ld.param.b32 	%r20, [retval0];
	} // callseq 250
	ld.global.u32 	%r22, [%rd20+4];
	st.local.u32 	[%rd2], %r22;
	{ // callseq 251, 0
	.param .b64 param0;
	st.param.b64 	[param0], %rd12;
	.param .b64 param1;
	st.param.b64 	[param1], %rd10;
	.param .b32 retval0;
	call.uni (retval0), 
	vprintf, 
	(
	param0, 
	param1
	);
	ld.param.b32 	%r23, [retval0];
	} // callseq 251
	add.s32 	%r30, %r30, 4;
	add.s64 	%rd20, %rd20, 16;
	setp.ne.s32 	%p3, %r30, 0;
	@%p3 bra 	$L__BB120_3;
$L__BB120_4:
	setp.eq.s32 	%p4, %r2, 0;
	@%p4 bra 	$L__BB120_7;
	mul.wide.u32 	%rd14, %r31, 4;
	add.s64 	%rd21, %rd1, %rd14;
	neg.s32 	%r32, %r2;
	mov.u64 	%rd15, $str$29;
$L__BB120_6:
	.pragma "nounroll";
	ld.global.u32 	%r25, [%rd21];
	st.local.u32 	[%rd2], %r25;
	cvta.global.u64 	%rd16, %rd15;
	{ // callseq 252, 0
	.param .b64 param0;
	st.param.b64 	[param0], %rd16;
	.param .b64 param1;
	st.param.b64 	[param1], %rd10;
	.param .b32 retval0;
	call.uni (retval0), 
	vprintf, 
	(
	param0, 
	param1
	);
	ld.param.b32 	%r26, [retval0];
	} // callseq 252
	add.s64 	%rd21, %rd21, 4;
	add.s32 	%r32, %r32, 1;
	setp.ne.s32 	%p5, %r32, 0;
	@%p5 bra 	$L__BB120_6;
$L__BB120_7:
	mov.u64 	%rd18, $str$17;
	cvta.global.u64 	%rd19, %rd18;
	{ // callseq 253, 0
	.param .b64 param0;
	st.param.b64 	[param0], %rd19;
	.param .b64 param1;
	st.param.b64 	[param1], 0;
	.param .b32 retval0;
	call.uni (retval0), 
	vprintf, 
	(
	param0, 
	param1
	);
	ld.param.b32 	%r28, [retval0];
	} // callseq 253
	ret;

}
	// .globl	_Z18countPerVertexEdgejPjP27vertex_dictionary_structure
.visible .entry _Z18countPerVertexEdgejPjP27vertex_dictionary_structure(
	.param .u32 _Z18countPerVertexEdgejPjP27vertex_dictionary_structure_param_0,
	.param .u64 .ptr .align 1 _Z18countPerVertexEdgejPjP27vertex_dictionary_structure_param_1,
	.param .u64 .ptr .align 1 _Z18countPerVertexEdgejPjP27vertex_dictionary_structure_param_2
)
{
	.reg .pred 	%p<2>;
	.reg .b32 	%r<7>;
	.reg .b64 	%rd<10>;

	ld.param.u32 	%r2, [_Z18countPerVertexEdgejPjP27vertex_dictionary_structure_param_0];
	ld.param.u64 	%rd1, [_Z18countPerVertexEdgejPjP27vertex_dictionary_structure_param_1];
	ld.param.u64 	%rd2, [_Z18countPerVertexEdgejPjP27vertex_dictionary_structure_param_2];
	mov.u32 	%r3, %ctaid.x;
	mov.u32 	%r4, %ntid.x;
	mov.u32 	%r5, %tid.x;
	mad.lo.s32 	%r1, %r3, %r4, %r5;
	setp.ge.u32 	%p1, %r1, %r2;
	@%p1 bra 	$L__BB121_2;
	cvta.to.global.u64 	%rd3, %rd2;
	cvta.to.global.u64 	%rd4, %rd1;
	ld.global.u64 	%rd5, [%rd3+408000024];
	cvta.to.global.u64 	%rd6, %rd5;
	mul.wide.u32 	%rd7, %r1, 4;
	add.s64 	%rd8, %rd6, %rd7;
	ld.global.u32 	%r6, [%rd8];
	add.s64 	%rd9, %rd4, %rd7;
	st.global.u32 	[%rd9], %r6;
$L__BB121_2:
	ret;

}
	// .globl	_Z32triangleCountingEdgeCentricNaivejjPjS_P27vertex_dictionary_structure
.visible .entry _Z32triangleCountingEdgeCentricNaivejjPjS_P27vertex_dictionary_structure(
	.param .u32 _Z32triangleCountingEdgeCentricNaivejjPjS_P27vertex_dictionary_structure_param_0,
	.param .u32 _Z32triangleCountingEdgeCentricNaivejjPjS_P27vertex_dictionary_structure_param_1,
	.param .u64 .ptr .align 1 _Z32triangleCountingEdgeCentricNaivejjPjS_P27vertex_dictionary_structure_param_2,
	.param .u64 .ptr .align 1 _Z32triangleCountingEdgeCentricNaivejjPjS_P27vertex_dictionary_structure_param_3,
	.param .u64 .ptr .align 1 _Z32triangleCountingEdgeCentricNaivejjPjS_P27vertex_dictionary_structure_param_4
)
{
	.reg .pred 	%p<55>;
	.reg .b32 	%r<69>;
	.reg .b64 	%rd<81>;

	ld.param.u32 	%r42, [_Z32triangleCountingEdgeCentricNaivejjPjS_P27vertex_dictionary_structure_param_0];
	ld.param.u32 	%r60, [_Z32triangleCountingEdgeCentricNaivejjPjS_P27vertex_dictionary_structure_param_1];
	ld.param.u64 	%rd34, [_Z32triangleCountingEdgeCentricNaivejjPjS_P27vertex_dictionary_structure_param_2];
	ld.param.u64 	%rd32, [_Z32triangleCountingEdgeCentricNaivejjPjS_P27vertex_dictionary_structure_param_3];
	ld.param.u64 	%rd33, [_Z32triangleCountingEdgeCentricNaivejjPjS_P27vertex_dictionary_structure_param_4];
	cvta.to.global.u64 	%rd1, %rd34;
	mov.u32 	%r43, %ctaid.x;
	mov.u32 	%r44, %ntid.x;
	mov.u32 	%r45, %tid.x;
	mad.lo.s32 	%r1, %r43, %r44, %r45;
	setp.ge.u32 	%p1, %r1, %r42;
	@%p1 bra 	$L__BB122_64;
	mov.b32 	%r61, -1;
	mov.b32 	%r59, 0;
$L__BB122_2:
	sub.s32 	%r48, %r60, %r59;
	shr.u32 	%r49, %r48, 1;
	add.s32 	%r63, %r49, %r59;
	mul.wide.u32 	%rd35, %r63, 4;
	add.s64 	%rd36, %rd1, %rd35;
	ld.global.u32 	%r6, [%rd36];
	setp.eq.s32 	%p2, %r6, %r1;
	mov.u32 	%r62, %r1;
	@%p2 bra 	$L__BB122_5;
	setp.lt.u32 	%p3, %r6, %r1;
	add.s32 	%r50, %r63, 1;
	add.s32 	%r51, %r63, -1;
	selp.b32 	%r61, %r63, %r61, %p3;
	selp.b32 	%r60, %r60, %r51, %p3;
	selp.b32 	%r59, %r50, %r59, %p3;
	setp.le.u32 	%p4, %r59, %r60;
	@%p4 bra 	$L__BB122_2;
	mul.wide.u32 	%rd37, %r61, 4;
	add.s64 	%rd38, %rd1, %rd37;
	ld.global.u32 	%r62, [%rd38];
	mov.u32 	%r63, %r61;
$L__BB122_5:
	cvta.to.global.u64 	%rd39, %rd33;
	ld.global.u64 	%rd2, [%rd39+408000048];
	mul.wide.u32 	%rd40, %r63, 8;
	add.s64 	%rd41, %rd2, %rd40;
	ld.u64 	%rd3, [%rd41];
	sub.s32 	%r13, %r1, %r62;
	mul.hi.u32 	%r52, %r13, -2004318071;
	shr.u32 	%r65, %r52, 3;
	mul.wide.u32 	%rd42, %r65, 8;
	mov.u64 	%rd43, bit_string_lookup;
	add.s64 	%rd44, %rd43, %rd42;
	ld.global.u64 	%rd69, [%rd44];
	setp.eq.s64 	%p5, %rd69, 0;
	mov.u64 	%rd72, %rd3;
	@%p5 bra 	$L__BB122_11;
	mov.u64 	%rd72, %rd3;
$L__BB122_7:
	and.b64  	%rd45, %rd69, 1;
	setp.eq.b64 	%p6, %rd45, 1;
	not.pred 	%p7, %p6;
	@%p7 bra 	$L__BB122_9;
	ld.u64 	%rd72, [%rd72+128];
	bra.uni 	$L__BB122_10;
$L__BB122_9:
	ld.u64 	%rd72, [%rd72+136];
$L__BB122_10:
	mul.hi.u64 	%rd46, %rd69, -3689348814741910323;
	shr.u64 	%rd10, %rd46, 3;
	setp.gt.u64 	%p8, %rd69, 9;
	mov.u64 	%rd69, %rd10;
	@%p8 bra 	$L__BB122_7;
$L__BB122_11:
	shr.u32 	%r54, %r52, 3;
	mul.lo.s32 	%r55, %r54, 15;
	sub.s32 	%r15, %r13, %r55;
	mul.wide.u32 	%rd47, %r15, 8;
	add.s64 	%rd48, %rd72, %rd47;
	ld.u64 	%rd49, [%rd48];
	shl.b64 	%rd50, %rd49, 3;
	add.s64 	%rd51, %rd50, -8;
	and.b64  	%rd52, %rd51, 34359738360;
	add.s64 	%rd53, %rd2, %rd52;
	ld.u64 	%rd12, [%rd53];
	setp.eq.s64 	%p9, %rd72, 0;
	@%p9 bra 	$L__BB122_64;
	add.s32 	%r68, %r15, 1;
	cvta.to.global.u64 	%rd54, %rd32;
	mul.wide.u32 	%rd55, %r63, 4;
	add.s64 	%rd13, %rd54, %rd55;
	bra.uni 	$L__BB122_14;
$L__BB122_13:
	setp.eq.s64 	%p54, %rd72, 0;
	mov.b32 	%r68, 0;
	@%p54 bra 	$L__BB122_64;
$L__BB122_14:
	setp.gt.u32 	%p10, %r68, 14;
	@%p10 bra 	$L__BB122_23;
$L__BB122_15:
	mul.wide.u32 	%rd56, %r68, 8;
	add.s64 	%rd57, %rd72, %rd56;
	ld.u32 	%r20, [%rd57];
	setp.eq.s32 	%p11, %r20, 1000000000;
	@%p11 bra 	$L__BB122_22;
	setp.eq.s32 	%p12, %r20, 0;
	@%p12 bra 	$L__BB122_23;
	setp.eq.s64 	%p13, %rd12, 0;
	@%p13 bra 	$L__BB122_21;
	mov.b32 	%r67, 0;
	mov.u64 	%rd74, %rd12;
	bra.uni 	$L__BB122_20;
$L__BB122_19:
	setp.eq.s64 	%p48, %rd74, 0;
	@%p48 bra 	$L__BB122_21;
$L__BB122_20:
	ld.u32 	%r22, [%rd74];
	setp.eq.s32 	%p14, %r22, 0;
	@%p14 bra 	$L__BB122_21;
	bra.uni 	$L__BB122_58;
$L__BB122_21:
	add.s32 	%r68, %r68, 1;
$L__BB122_22:
	setp.lt.u32 	%p49, %r68, 15;
	@%p49 bra 	$L__BB122_15;
$L__BB122_23:
	add.s32 	%r65, %r65, 1;
	mul.wide.u32 	%rd63, %r65, 8;
	add.s64 	%rd65, %rd43, %rd63;
	ld.global.u64 	%rd79, [%rd65];
	setp.eq.s64 	%p50, %rd79, 0;
	mov.u64 	%rd72, %rd3;
	@%p50 bra 	$L__BB122_13;
	mov.u64 	%rd72, %rd3;
$L__BB122_25:
	and.b64  	%rd66, %rd79, 1;
	setp.eq.b64 	%p51, %rd66, 1;
	not.pred 	%p52, %p51;
	@%p52 bra 	$L__BB122_62;
	ld.u64 	%rd72, [%rd72+128];
	bra.uni 	$L__BB122_63;
$L__BB122_27:
	ld.u32 	%r23, [%rd74+8];
	setp.eq.s32 	%p16, %r23, 0;
	@%p16 bra 	$L__BB122_21;
	setp.eq.s32 	%p17, %r23, %r20;
	@%p17 bra 	$L__BB122_59;
	ld.u32 	%r24, [%rd74+16];
	setp.eq.s32 	%p18, %r24, 0;
	@%p18 bra 	$L__BB122_21;
	setp.eq.s32 	%p19, %r24, %r20;
	@%p19 bra 	$L__BB122_59;
	ld.u32 	%r25, [%rd74+24];
	setp.eq.s32 	%p20, %r25, 0;
	@%p20 bra 	$L__BB122_21;
	setp.eq.s32 	%p21, %r25, %r20;
	@%p21 bra 	$L__BB122_59;
	ld.u32 	%r26, [%rd74+32];
	setp.eq.s32 	%p22, %r26, 0;
	@%p22 bra 	$L__BB122_21;
	setp.eq.s32 	%p23, %r26, %r20;
	@%p23 bra 	$L__BB122_59;
	ld.u32 	%r27, [%rd74+40];
	setp.eq.s32 	%p24, %r27, 0;
	@%p24 bra 	$L__BB122_21;
	setp.eq.s32 	%p25, %r27, %r20;
	@%p25 bra 	$L__BB122_59;
	ld.u32 	%r28, [%rd74+48];
	setp.eq.s32 	%p26, %r28, 0;
	@%p26 bra 	$L__BB122_21;
	setp.eq.s32 	%p27, %r28, %r20;
	@%p27 bra 	$L__BB122_59;
	ld.u32 	%r29, [%rd74+56];
	setp.eq.s32 	%p28, %r29, 0;
	@%p28 bra 	$L__BB122_21;
	setp.eq.s32 	%p29, %r29, %r20;
	@%p29 bra 	$L__BB122_59;
	ld.u32 	%r30, [%rd74+64];
	setp.eq.s32 	%p30, %r30, 0;
	@%p30 bra 	$L__BB122_21;
	setp.eq.s32 	%p31, %r30, %r20;
	@%p31 bra 	$L__BB122_59;
	ld.u32 	%r31, [%rd74+72];
	setp.eq.s32 	%p32, %r31, 0;
	@%p32 bra 	$L__BB122_21;
	setp.eq.s32 	%p33, %r31, %r20;
	@%p33 bra 	$L__BB122_59;
	ld.u32 	%r32, [%rd74+80];
	setp.eq.s32 	%p34, %r32, 0;
	@%p34 bra 	$L__BB122_21;
	setp.eq.s32 	%p35, %r32, %r20;
	@%p35 bra 	$L__BB122_59;
	ld.u32 	%r33, [%rd74+88];
	setp.eq.s32 	%p36, %r33, 0;
	@%p36 bra 	$L__BB122_21;
	setp.eq.s32 	%p37, %r33, %r20;
	@%p37 bra 	$L__BB122_59;
	ld.u32 	%r34, [%rd74+96];
	setp.eq.s32 	%p38, %r34, 0;
	@%p38 bra 	$L__BB122_21;
	setp.eq.s32 	%p39, %r34, %r20;
	@%p39 bra 	$L__BB122_59;
	ld.u32 	%r35, [%rd74+104];
	setp.eq.s32 	%p40, %r35, 0;
	@%p40 bra 	$L__BB122_21;
	setp.eq.s32 	%p41, %r35, %r20;
	@%p41 bra 	$L__BB122_59;
	ld.u32 	%r36, [%rd74+112];
	setp.eq.s32 	%p42, %r36, 0;
	@%p42 bra 	$L__BB122_21;
	setp.eq.s32 	%p43, %r36, %r20;
	@%p43 bra 	$L__BB122_59;
	add.s32 	%r67, %r67, 1;
	mul.wide.u32 	%rd58, %r67, 8;
	add.s64 	%rd60, %rd43, %rd58;
	ld.global.u64 	%rd76, [%rd60];
	setp.eq.s64 	%p44, %rd76, 0;
	mov.u64 	%rd74, %rd12;
	@%p44 bra 	$L__BB122_19;
$L__BB122_56:
	and.b64  	%rd61, %rd76, 1;
	setp.eq.b64 	%p45, %rd61, 1;
	not.pred 	%p46, %p45;
	@%p46 bra 	$L__BB122_60;
	ld.u64 	%rd74, [%rd74+128];
	bra.uni 	$L__BB122_61;
$L__BB122_58:
	setp.ne.s32 	%p15, %r22, %r20;
	@%p15 bra 	$L__BB122_27;
$L__BB122_59:
	atom.global.add.u32 	%r57, [%rd13], 1;
	bra.uni 	$L__BB122_21;
$L__BB122_60:
	ld.u64 	%rd74, [%rd74+136];
$L__BB122_61:
	mul.hi.u64 	%rd62, %rd76, -3689348814741910323;
	shr.u64 	%rd24, %rd62, 3;
	setp.lt.u64 	%p47, %rd76, 10;
	mov.u64 	%rd76, %rd24;
	@%p47 bra 	$L__BB122_19;
	bra.uni 	$L__BB122_56;
$L__BB122_62:
	ld.u64 	%rd72, [%rd72+136];
$L__BB122_63:
	mul.hi.u64 	%rd67, %rd79, -3689348814741910323;
	shr.u64 	%rd31, %rd67, 3;
	setp.lt.u64 	%p53, %rd79, 10;
	mov.u64 	%rd79, %rd31;
	@%p53 bra 	$L__BB122_13;
	bra.uni 	$L__BB122_25;
$L__BB122_64:
	ret;

}
	// .globl	_ZN3cub18CUB_300001_SM_10006detail11EmptyKernelIvEEvv
.visible .entry _ZN3cub18CUB_300001_SM_10006detail11EmptyKernelIvEEvv()
{


	ret;

}
	// .globl	_ZN3cub18CUB_300001_SM_10006detail8for_each13static_kernelINS2_12policy_hub_t12policy_500_tEmN6thrust24THRUST_300001_SM_1000_NS8cuda_cub20__uninitialized_fill7functorINS7_10device_ptrImEEmEEEEvT0_T1_
.visible .entry _ZN3cub18CUB_300001_SM_10006detail8for_each13static_kernelINS2_12policy_hub_t12policy_500_tEmN6thrust24THRUST_300001_SM_1000_NS8cuda_cub20__uninitialized_fill7functorINS7_10device_ptrImEEmEEEEvT0_T1_(
	.param .u64 _ZN3cub18CUB_300001_SM_10006detail8for_each13static_kernelINS2_12policy_hub_t12policy_500_tEmN6thrust24THRUST_300001_SM_1000_NS8cuda_cub20__uninitialized_fill7functorINS7_10device_ptrImEEmEEEEvT0_T1__param_0,
	.param .align 8 .b8 _ZN3cub18CUB_300001_SM_10006detail8for_each13static_kernelINS2_12policy_hub_t12policy_500_tEmN6thrust24THRUST_300001_SM_1000_NS8cuda_cub20__uninitialized_fill7functorINS7_10device_ptrImEEmEEEEvT0_T1__param_1[16]
)
.maxntid 256
{
	.reg .pred 	%p<4>;
	.reg .b32 	%r<5>;
	.reg .b64 	%rd<18>;

	ld.param.u64 	%rd6, [_ZN3cub18CUB_300001_SM_10006detail8for_each13static_kernelINS2_12policy_hub_t12policy_500_tEmN6thrust24THRUST_300001_SM_1000_NS8cuda_cub20__uninitialized_fill7functorINS7_10device_ptrImEEmEEEEvT0_T1__param_1+8];
	ld.param.u64 	%rd5, [_ZN3cub18CUB_300001_SM_10006detail8for_each13static_kernelINS2_12policy_hub_t12policy_500_tEmN6thrust24THRUST_300001_SM_1000_NS8cuda_cub20__uninitialized_fill7functorINS7_10device_ptrImEEmEEEEvT0_T1__param_1];
	ld.param.u64 	%rd7, [_ZN3cub18CUB_300001_SM_10006detail8for_each13static_kernelINS2_12policy_hub_t12policy_500_tEmN6thrust24THRUST_300001_SM_1000_NS8cuda_cub20__uninitialized_fill7functorINS7_10device_ptrImEEmEEEEvT0_T1__param_0];
	mov.u32 	%r2, %ctaid.x;
	mul.wide.u32 	%rd1, %r2, 512;
	sub.s64 	%rd2, %rd7, %rd1;
	setp.lt.u64 	%p1, %rd2, 512;
	@%p1 bra 	$L__BB124_2;
	mov.u32 	%r4, %tid.x;
	cvta.to.global.u64 	%rd13, %rd5;
	cvt.u64.u32 	%rd14, %r4;
	add.s64 	%rd15, %rd1, %rd14;
	shl.b64 	%rd16, %rd15, 3;
	add.s64 	%rd17, %rd13, %rd16;
	st.global.u64 	[%rd17], %rd6;
	st.global.u64 	[%rd17+2048], %rd6;
	bra.uni 	$L__BB124_6;
$L__BB124_2:
	cvta.to.global.u64 	%rd8, %rd5;
	mov.u32 	%r1, %tid.x;
	cvt.u64.u32 	%rd9, %r1;
	setp.le.u64 	%p2, %rd2, %rd9;
	add.s64 	%rd10, %rd1, %rd9;
	shl.b64 	%rd11, %rd10, 3;
	add.s64 	%rd4, %rd8, %rd11;
	@%p2 bra 	$L__BB124_4;
	st.global.u64 	[%rd4], %rd6;
$L__BB124_4:
	add.s32 	%r3, %r1, 256;
	cvt.u64.u32 	%rd12, %r3;
	setp.le.u64 	%p3, %rd2, %rd12;
	@%p3 bra 	$L__BB124_6;
	st.global.u64 	[%rd4+2048], %rd6;
$L__BB124_6:
	ret;

}
	// .globl	_ZN3cub18CUB_300001_SM_10006detail8for_each13static_kernelINS2_12policy_hub_t12policy_500_tEmN6thrust24THRUST_300001_SM_1000_NS8cuda_cub20__uninitialized_fill7functorINS7_10device_ptrIfEEfEEEEvT0_T1_
.visible .entry _ZN3cub18CUB_300001_SM_10006detail8for_each13static_kernelINS2_12policy_hub_t12policy_500_tEmN6thrust24THRUST_300001_SM_1000_NS8cuda_cub20__uninitialized_fill7functorINS7_10device_ptrIfEEfEEEEvT0_T1_(
	.param .u64 _ZN3cub18CUB_300001_SM_10006detail8for_each13static_kernelINS2_12policy_hub_t12policy_500_tEmN6thrust24THRUST_300001_SM_1000_NS8cuda_cub20__uninitialized_fill7functorINS7_10device_ptrIfEEfEEEEvT0_T1__param_0,
	.param .align 8 .b8 _ZN3cub18CUB_300001_SM_10006detail8for_each13static_kernelINS2_12policy_hub_t12policy_500_tEmN6thrust24THRUST_300001_SM_1000_NS8cuda_cub20__uninitialized_fill7functorINS7_10device_ptrIfEEfEEEEvT0_T1__param_1[16]
)
.maxntid 256
{
	.reg .pred 	%p<4>;
	.reg .b16 	%rs<5>;
	.reg .b32 	%r<10>;
	.reg .b32 	%f<3>;
	.reg .b64 	%rd<16>;

	ld.param.f32 	%f2, [_ZN3cub18CUB_300001_SM_10006detail8for_each13static_kernelINS2_12policy_hub_t12policy_500_tEmN6thrust24THRUST_300001_SM_1000_NS8cuda_cub20__uninitialized_fill7functorINS7_10device_ptrIfEEfEEEEvT0_T1__param_1+8];
	ld.param.u64 	%rd4, [_ZN3cub18CUB_300001_SM_10006detail8for_each13static_kernelINS2_12policy_hub_t12policy_500_tEmN6thrust24THRUST_300001_SM_1000_NS8cuda_cub20__uninitialized_fill7functorINS7_10device_ptrIfEEfEEEEvT0_T1__param_1];
	ld.param.u64 	%rd5, [_ZN3cub18CUB_300001_SM_10006detail8for_each13static_kernelINS2_12policy_hub_t12policy_500_tEmN6thrust24THRUST_300001_SM_1000_NS8cuda_cub20__uninitialized_fill7functorINS7_10device_ptrIfEEfEEEEvT0_T1__param_0];
	mov.u32 	%r7, %ctaid.x;
	mul.wide.u32 	%rd1, %r7, 512;
	sub.s64 	%rd2, %rd5, %rd1;
	setp.lt.u64 	%p1, %rd2, 512;
	@%p1 bra 	$L__BB125_2;
	mov.u32 	%r9, %tid.x;
	cvta.to.global.u64 	%rd11, %rd4;
	cvt.u64.u32 	%rd12, %r9;
	add.s64 	%rd13, %rd1, %rd12;
	shl.b64 	%rd14, %rd13, 2;
	add.s64 	%rd15, %rd11, %rd14;
	st.global.f32 	[%rd15], %f2;
	st.global.f32 	[%rd15+1024], %f2;
	bra.uni 	$L__BB125_6;
$L__BB125_2:
	cvta.to.global.u64 	%rd6, %rd4;
	mov.u32 	%r1, %tid.x;
	cvt.u64.u32 	%rd7, %r1;
	setp.le.u64 	%p2, %rd2, %rd7;
	add.s64 	%rd8, %rd1, %rd7;
	shl.b64 	%rd9, %rd8, 2;
	add.s64 	%rd3, %rd6, %rd9;
	@%p2 bra 	$L__BB125_4;
	st.global.f32 	[%rd3], %f2;
$L__BB125_4:
	add.s32 	%r8, %r1, 256;
	cvt.u64.u32 	%rd10, %r8;
	setp.le.u64 	%p3, %rd2, %rd10;
	@%p3 bra 	$L__BB125_6;
	st.global.f32 	[%rd3+1024], %f2;
$L__BB125_6:
	ret;

}
	// .globl	_ZN3cub18CUB_300001_SM_10006detail8for_each13static_kernelINS2_12policy_hub_t12policy_500_tElN6thrust24THRUST_300001_SM_1000_NS8cuda_cub6__fill7functorINS7_6detail15normal_iteratorINS7_10device_ptrIfEEEEfEEEEvT0_T1_
.visible .entry _ZN3cub18CUB_300001_SM_10006detail8for_each13static_kernelINS2_12policy_hub_t12policy_500_tElN6thrust24THRUST_300001_SM_1000_NS8cuda_cub6__fill7functorINS7_6detail15normal_iteratorINS7_10device_ptrIfEEEEfEEEEvT0_T1_(
	.param .u64 _ZN3cub18CUB_300001_SM_10006detail8for_each13static_kernelINS2_12policy_hub_t12policy_500_tElN6thrust24THRUST_300001_SM_1000_NS8cuda_cub6__fill7functorINS7_6detail15normal_iteratorINS7_10device_ptrIfEEEEfEEEEvT0_T1__param_0,
	.param .align 8 .b8 _ZN3cub18CUB_300001_SM_10006detail8for_each13static_kernelINS2_12policy_hub_t12policy_500_tElN6thrust24THRUST_300001_SM_1000_NS8cuda_cub6__fill7functorINS7_6detail15normal_iteratorINS7_10device_ptrIfEEEEfEEEEvT0_T1__param_1[16]
)
.maxntid 256
{
	.reg .pred 	%p<4>;
	.reg .b16 	%rs<5>;
	.reg .b32 	%r<10>;
	.reg .b32 	%f<3>;
	.reg .b64 	%rd<17>;

	ld.param.f32 	%f2, [_ZN3cub18CUB_300001_SM_10006detail8for_each13static_kernelINS2_12policy_hub_t12policy_500_tElN6thrust24THRUST_300001_SM_1000_NS8cuda_cub6__fill7functorINS7_6detail15normal_iteratorINS7_10device_ptrIfEEEEfEEEEvT0_T1__param_1+8];
	ld.param.u64 	%rd5, [_ZN3cub18CUB_300001_SM_10006detail8for_each13static_kernelINS2_12policy_hub_t12policy_500_tElN6thrust24THRUST_300001_SM_1000_NS8cuda_cub6__fill7functorINS7_6detail15normal_iteratorINS7_10device_ptrIfEEEEfEEEEvT0_T1__param_1];
	ld.param.u64 	%rd6, [_ZN3cub18CUB_300001_SM_10006detail8for_each13static_kernelINS2_12policy_hub_t12policy_500_tElN6thrust24THRUST_300001_SM_1000_NS8cuda_cub6__fill7functorINS7_6detail15normal_iteratorINS7_10device_ptrIfEEEEfEEEEvT0_T1__param_0];
	mov.u32 	%r7, %ctaid.x;
	mul.wide.u32 	%rd1, %r7, 512;
	sub.s64 	%rd2, %rd6, %rd1;
	setp.lt.s64 	%p1, %rd2, 512;
	@%p1 bra 	$L__BB126_2;
	mov.u32 	%r9, %tid.x;
	cvta.to.global.u64 	%rd12, %rd5;
	cvt.u64.u32 	%rd13, %r9;
	add.s64 	%rd14, %rd1, %rd13;
	shl.b64 	%rd15, %rd14, 2;
	add.s64 	%rd16, %rd12, %rd15;
	st.global.f32 	[%rd16], %f2;
	st.global.f32 	[%rd16+1024], %f2;
	bra.uni 	$L__BB126_6;
$L__BB126_2:
	cvta.to.global.u64 	%rd7, %rd5;
	mov.u32 	%r1, %tid.x;
	cvt.s64.s32 	%rd3, %rd2;
	cvt.u64.u32 	%rd8, %r1;
	setp.le.s64 	%p2, %rd3, %rd8;
	add.s64 	%rd9, %rd1, %rd8;
	shl.b64 	%rd10, %rd9, 2;
	add.s64 	%rd4, %rd7, %rd10;
	@%p2 bra 	$L__BB126_4;
	st.global.f32 	[%rd4], %f2;
$L__BB126_4:
	add.s32 	%r8, %r1, 256;
	cvt.u64.u32 	%rd11, %r8;
	setp.le.s64 	%p3, %rd3, %rd11;
	@%p3 bra 	$L__BB126_6;
	st.global.f32 	[%rd4+1024], %f2;
$L__BB126_6:
	ret;

}
	// .globl	_ZN3cub18CUB_300001_SM_10006detail8for_each13static_kernelINS2_12policy_hub_t12policy_500_tEmN6thrust24THRUST_300001_SM_1000_NS8cuda_cub20__uninitialized_fill7functorINS7_10device_ptrIjEEjEEEEvT0_T1_
.visible .entry _ZN3cub18CUB_300001_SM_10006detail8for_each13static_kernelINS2_12policy_hub_t12policy_500_tEmN6thrust24THRUST_300001_SM_1000_NS8cuda_cub20__uninitialized_fill7functorINS7_10device_ptrIjEEjEEEEvT0_T1_(
	.param .u64 _ZN3cub18CUB_300001_SM_10006detail8for_each13static_kernelINS2_12policy_hub_t12policy_500_tEmN6thrust24THRUST_300001_SM_1000_NS8cuda_cub20__uninitialized_fill7functorINS7_10device_ptrIjEEjEEEEvT0_T1__param_0,
	.param .align 8 .b8 _ZN3cub18CUB_300001_SM_10006detail8for_each13static_kernelINS2_12policy_hub_t12policy_500_tEmN6thrust24THRUST_300001_SM_1000_NS8cuda_cub20__uninitialized_fill7functorINS7_10device_ptrIjEEjEEEEvT0_T1__param_1[16]
)
.maxntid 256
{
	.reg .pred 	%p<4>;
	.reg .b16 	%rs<5>;
	.reg .b32 	%r<12>;
	.reg .b64 	%rd<16>;

	ld.param.u32 	%r3, [_ZN3cub18CUB_300001_SM_10006detail8for_each13static_kernelINS2_12policy_hub_t12policy_500_tEmN6thrust24THRUST_300001_SM_1000_NS8cuda_cub20__uninitialized_fill7functorINS7_10device_ptrIjEEjEEEEvT0_T1__param_1+8];
	ld.param.u64 	%rd4, [_ZN3cub18CUB_300001_SM_10006detail8for_each13static_kernelINS2_12policy_hub_t12policy_500_tEmN6thrust24THRUST_300001_SM_1000_NS8cuda_cub20__uninitialized_fill7functorINS7_10device_ptrIjEEjEEEEvT0_T1__param_1];
	ld.param.u64 	%rd5, [_ZN3cub18CUB_300001_SM_10006detail8for_each13static_kernelINS2_12policy_hub_t12policy_500_tEmN6thrust24THRUST_300001_SM_1000_NS8cuda_cub20__uninitialized_fill7functorINS7_10device_ptrIjEEjEEEEvT0_T1__param_0];
	mov.u32 	%r9, %ctaid.x;
	mul.wide.u32 	%rd1, %r9, 512;
	sub.s64 	%rd2, %rd5, %rd1;
	setp.lt.u64 	%p1, %rd2, 512;
	@%p1 bra 	$L__BB127_2;
	mov.u32 	%r11, %tid.x;
	cvta.to.global.u64 	%rd11, %rd4;
	cvt.u64.u32 	%rd12, %r11;
	add.s64 	%rd13, %rd1, %rd12;
	shl.b64 	%rd14, %rd13, 2;
	add.s64 	%rd15, %rd11, %rd14;
	st.global.u32 	[%rd15], %r3;
	st.global.u32 	[%rd15+1024], %r3;
	bra.uni 	$L__BB127_6;
$L__BB127_2:
	cvta.to.global.u64 	%rd6, %rd4;
	mov.u32 	%r2, %tid.x;
	cvt.u64.u32 	%rd7, %r2;
	setp.le.u64 	%p2, %rd2, %rd7;
	add.s64 	%rd8, %rd1, %rd7;
	shl.b64 	%rd9, %rd8, 2;
	add.s64 	%rd3, %rd6, %rd9;
	@%p2 bra 	$L__BB127_4;
	st.global.u32 	[%rd3], %r3;
$L__BB127_4:
	add.s32 	%r10, %r2, 256;
	cvt.u64.u32 	%rd10, %r10;
	setp.le.u64 	%p3, %rd2, %rd10;
	@%p3 bra 	$L__BB127_6;
	st.global.u32 	[%rd3+1024], %r3;
$L__BB127_6:
	ret;

}
	// .globl	_ZN3cub18CUB_300001_SM_10006detail8for_each13static_kernelINS2_12policy_hub_t12policy_500_tElN6thrust24THRUST_300001_SM_1000_NS8cuda_cub6__fill7functorINS7_6detail15normal_iteratorINS7_10device_ptrIjEEEEjEEEEvT0_T1_
.visible .entry _ZN3cub18CUB_300001_SM_10006detail8for_each13static_kernelINS2_12policy_hub_t12policy_500_tElN6thrust24THRUST_300001_SM_1000_NS8cuda_cub6__fill7functorINS7_6detail15normal_iteratorINS7_10device_ptrIjEEEEjEEEEvT0_T1_(
	.param .u64 _ZN3cub18CUB_300001_SM_10006detail8for_each13static_kernelINS2_12policy_hub_t12policy_500_tElN6thrust24THRUST_300001_SM_1000_NS8cuda_cub6__fill7functorINS7_6detail15normal_iteratorINS7_10device_ptrIjEEEEjEEEEvT0_T1__param_0,
	.param .align 8 .b8 _ZN3cub18CUB_300001_SM_10006detail8for_each13static_kernelINS2_12policy_hub_t12policy_500_tElN6thrust24THRUST_300001_SM_1000_NS8cuda_cub6__fill7functorINS7_6detail15normal_iteratorINS7_10device_ptrIjEEEEjEEEEvT0_T1__param_1[16]
)
.maxntid 256
{
	.reg .pred 	%p<4>;
	.reg .b16 	%rs<5>;
	.reg .b32 	%r<12>;
	.reg .b64 	%rd<17>;

	ld.param.u32 	%r3, [_ZN3cub18CUB_300001_SM_10006detail8for_each13static_kernelINS2_12policy_hub_t12policy_500_tElN6thrust24THRUST_300001_SM_1000_NS8cuda_cub6__fill7functorINS7_6detail15normal_iteratorINS7_10device_ptrIjEEEEjEEEEvT0_T1__param_1+8];
	ld.param.u64 	%rd5, [_ZN3cub18CUB_300001_SM_10006detail8for_each13static_kernelINS2_12policy_hub_t12policy_500_tElN6thrust24THRUST_300001_SM_1000_NS8cuda_cub6__fill7functorINS7_6detail15normal_iteratorINS7_10device_ptrIjEEEEjEEEEvT0_T1__param_1];
	ld.param.u64 	%rd6, [_ZN3cub18CUB_300001_SM_10006detail8for_each13static_kernelINS2_12policy_hub_t12policy_500_tElN6thrust24THRUST_300001_SM_1000_NS8cuda_cub6__fill7functorINS7_6detail15normal_iteratorINS7_10device_ptrIjEEEEjEEEEvT0_T1__param_0];
	mov.u32 	%r9, %ctaid.x;
	mul.wide.u32 	%rd1, %r9, 512;
	sub.s64 	%rd2, %rd6, %rd1;
	setp.lt.s64 	%p1, %rd2, 512;
	@%p1 bra 	$L__BB128_2;
	mov.u32 	%r11, %tid.x;
	cvta.to.global.u64 	%rd12, %rd5;
	cvt.u64.u32 	%rd13, %r11;
	add.s64 	%rd14, %rd1, %rd13;
	shl.b64 	%rd15, %rd14, 2;
	add.s64 	%rd16, %rd12, %rd15;
	st.global.u32 	[%rd16], %r3;
	st.global.u32 	[%rd16+1024], %r3;
	bra.uni 	$L__BB128_6;
$L__BB128_2:
	cvta.to.global.u64 	%rd7, %rd5;
	mov.u32 	%r2, %tid.x;
	cvt.s64.s32 	%rd3, %rd2;
	cvt.u64.u32 	%rd8, %r2;
	setp.le.s64 	%p2, %rd3, %rd8;
	add.s64 	%rd9, %rd1, %rd8;
	shl.b64 	%rd10, %rd9, 2;
	add.s64 	%rd4, %rd7, %rd10;
	@%p2 bra 	$L__BB128_4;
	st.global.u32 	[%rd4], %r3;
$L__BB128_4:
	add.s32 	%r10, %r2, 256;
	cvt.u64.u32 	%rd11, %r10;
	setp.le.s64 	%p3, %rd3, %rd11;
	@%p3 bra 	$L__BB128_6;
	st.global.u32 	[%rd4+1024], %r3;
$L__BB128_6:
	ret;

}
	// .globl	_ZN3cub18CUB_300001_SM_10006detail8for_each13static_kernelINS2_12policy_hub_t12policy_500_tEmN6thrust24THRUST_300001_SM_1000_NS8cuda_cub20__uninitialized_fill7functorINS7_10device_ptrIyEEyEEEEvT0_T1_
.visible .entry _ZN3cub18CUB_300001_SM_10006detail8for_each13static_kernelINS2_12policy_hub_t12policy_500_tEmN6thrust24THRUST_300001_SM_1000_NS8cuda_cub20__uninitialized_fill7functorINS7_10device_ptrIyEEyEEEEvT0_T1_(
	.param .u64 _ZN3cub18CUB_300001_SM_10006detail8for_each13static_kernelINS2_12policy_hub_t12policy_500_tEmN6thrust24THRUST_300001_SM_1000_NS8cuda_cub20__uninitialized_fill7functorINS7_10device_ptrIyEEyEEEEvT0_T1__param_0,
	.param .align 8 .b8 _ZN3cub18CUB_300001_SM_10006detail8for_each13static_kernelINS2_12policy_hub_t12policy_500_tEmN6thrust24THRUST_300001_SM_1000_NS8cuda_cub20__uninitialized_fill7functorINS7_10device_ptrIyEEyEEEEvT0_T1__param_1[16]
)
.maxntid 256
{
	.reg .pred 	%p<4>;
	.reg .b32 	%r<5>;
	.reg .b64 	%rd<18>;

	ld.param.u64 	%rd6, [_ZN3cub18CUB_300001_SM_10006detail8for_each13static_kernelINS2_12policy_hub_t12policy_500_tEmN6thrust24THRUST_300001_SM_1000_NS8cuda_cub20__uninitialized_fill7functorINS7_10device_ptrIyEEyEEEEvT0_T1__param_1+8];
	ld.param.u64 	%rd5, [_ZN3cub18CUB_300001_SM_10006detail8for_each13static_kernelINS2_12policy_hub_t12policy_500_tEmN6thrust24THRUST_300001_SM_1000_NS8cuda_cub20__uninitialized_fill7functorINS7_10device_ptrIyEEyEEEEvT0_T1__param_1];
	ld.param.u64 	%rd7, [_ZN3cub18CUB_300001_SM_10006detail8for_each13static_kernelINS2_12policy_hub_t12policy_500_tEmN6thrust24THRUST_300001_SM_1000_NS8cuda_cub20__uninitialized_fill7functorINS7_10device_ptrIyEEyEEEEvT0_T1__param_0];
	mov.u32 	%r2, %ctaid.x;
	mul.wide.u32 	%rd1, %r2, 512;
	sub.s64 	%rd2, %rd7, %rd1;
	setp.lt.u64 	%p1, %rd2, 512;
	@%p1 bra 	$L__BB129_2;
	mov.u32 	%r4, %tid.x;
	cvta.to.global.u64 	%rd13, %rd5;
	cvt.u64.u32 	%rd14, %r4;
	add.s64 	%rd15, %rd1, %rd14;
	shl.b64 	%rd16, %rd15, 3;
	add.s64 	%rd17, %rd13, %rd16;
	st.global.u64 	[%rd17], %rd6;
	st.global.u64 	[%rd17+2048], %rd6;
	bra.uni 	$L__BB129_6;
$L__BB129_2:
	cvta.to.global.u64 	%rd8, %rd5;
	mov.u32 	%r1, %tid.x;
	cvt.u64.u32 	%rd9, %r1;
	setp.le.u64 	%p2, %rd2, %rd9;
	add.s64 	%rd10, %rd1, %rd9;
	shl.b64 	%rd11, %rd10, 3;
	add.s64 	%rd4, %rd8, %rd11;
	@%p2 bra 	$L__BB129_4;
	st.global.u64 	[%rd4], %rd6;
$L__BB129_4:
	add.s32 	%r3, %r1, 256;
	cvt.u64.u32 	%rd12, %r3;
	setp.le.u64 	%p3, %rd2, %rd12;
	@%p3 bra 	$L__BB129_6;
	st.global.u64 	[%rd4+2048], %rd6;
$L__BB129_6:
	ret;

}
	// .globl	_ZN3cub18CUB_300001_SM_10006detail4scan20DeviceScanInitKernelINS0_13ScanTileStateIjLb1EEEEEvT_i
.visible .entry _ZN3cub18CUB_300001_SM_10006detail4scan20DeviceScanInitKernelINS0_13ScanTileStateIjLb1EEEEEvT_i(
	.param .align 8 .b8 _ZN3cub18CUB_300001_SM_10006detail4scan20DeviceScanInitKernelINS0_13ScanTileStateIjLb1EEEEEvT_i_param_0[8],
	.param .u32 _ZN3cub18CUB_300001_SM_10006detail4scan20DeviceScanInitKernelINS0_13ScanTileStateIjLb1EEEEEvT_i_param_1
)
{
	.reg .pred 	%p<5>;
	.reg .b32 	%r<10>;
	.reg .b64 	%rd<7>;

	ld.param.u64 	%rd2, [_ZN3cub18CUB_300001_SM_10006detail4scan20DeviceScanInitKernelINS0_13ScanTileStateIjLb1EEEEEvT_i_param_0];
	ld.param.u32 	%r4, [_ZN3cub18CUB_300001_SM_10006detail4scan20DeviceScanInitKernelINS0_13ScanTileStateIjLb1EEEEEvT_i_param_1];
	cvta.to.global.u64 	%rd1, %rd2;
	mov.u32 	%r1, %ctaid.x;
	mov.u32 	%r5, %ntid.x;
	mov.u32 	%r2, %tid.x;
	mad.lo.s32 	%r3, %r1, %r5, %r2;
	setp.ge.s32 	%p1, %r3, %r4;
	@%p1 bra 	$L__BB130_2;
	mul.wide.s32 	%rd3, %r3, 8;
	add.s64 	%rd4, %rd1, %rd3;
	mov.b32 	%r6, 0;
	mov.b32 	%r7, 99;
	st.global.v2.u32 	[%rd4+256], {%r7, %r6};
$L__BB130_2:
	setp.ne.s32 	%p2, %r1, 0;
	setp.gt.u32 	%p3, %r2, 31;
	or.pred  	%p4, %p2, %p3;
	@%p4 bra 	$L__BB130_4;
	mul.wide.u32 	%rd5, %r2, 8;
	add.s64 	%rd6, %rd1, %rd5;
	mov.b32 	%r9, 0;
	st.global.v2.u32 	[%rd6], {%r9, %r9};
$L__BB130_4:
	ret;

}
	// .globl	_ZN3cub18CUB_300001_SM_10006detail4scan16DeviceScanKernelINS2_10policy_hubIjjjjN4cuda3std3__44plusIvEEE10Policy1000EN6thrust24THRUST_300001_SM_1000_NS10device_ptrIjEESF_NS0_13ScanTileStateIjLb1EEES9_NS1_10InputValueIjPjEEjjLb0EjEEvT0_T1_T2_iT3_T4_T5_
.visible .entry _ZN3cub18CUB_300001_SM_10006detail4scan16DeviceScanKernelINS2_10policy_hubIjjjjN4cuda3std3__44plusIvEEE10Policy1000EN6thrust24THRUST_300001_SM_1000_NS10device_ptrIjEESF_NS0_13ScanTileStateIjLb1EEES9_NS1_10InputValueIjPjEEjjLb0EjEEvT0_T1_T2_iT3_T4_T5_(
	.param .align 8 .b8 _ZN3cub18CUB_300001_SM_10006detail4scan16DeviceScanKernelINS2_10policy_hubIjjjjN4cuda3std3__44plusIvEEE10Policy1000EN6thrust24THRUST_300001_SM_1000_NS10device_ptrIjEESF_NS0_13ScanTileStateIjLb1EEES9_NS1_10InputValueIjPjEEjjLb0EjEEvT0_T1_T2_iT3_T4_T5__param_0[8],
	.param .align 8 .b8 _ZN3cub18CUB_300001_SM_10006detail4scan16DeviceScanKernelINS2_10policy_hubIjjjjN4cuda3std3__44plusIvEEE10Policy1000EN6thrust24THRUST_300001_SM_1000_NS10device_ptrIjEESF_NS0_13ScanTileStateIjLb1EEES9_NS1_10InputValueIjPjEEjjLb0EjEEvT0_T1_T2_iT3_T4_T5__param_1[8],
	.param .align 8 .b8 _ZN3cub18CUB_300001_SM_10006detail4scan16DeviceScanKernelINS2_10policy_hubIjjjjN4cuda3std3__44plusIvEEE10Policy1000EN6thrust24THRUST_300001_SM_1000_NS10device_ptrIjEESF_NS0_13ScanTileStateIjLb1EEES9_NS1_10InputValueIjPjEEjjLb0EjEEvT0_T1_T2_iT3_T4_T5__param_2[8],
	.param .u32 _ZN3cub18CUB_300001_SM_10006detail4scan16DeviceScanKernelINS2_10policy_hubIjjjjN4cuda3std3__44plusIvEEE10Policy1000EN6thrust24THRUST_300001_SM_1000_NS10device_ptrIjEESF_NS0_13ScanTileStateIjLb1EEES9_NS1_10InputValueIjPjEEjjLb0EjEEvT0_T1_T2_iT3_T4_T5__param_3,
	.param .align 1 .b8 _ZN3cub18CUB_300001_SM_10006detail4scan16DeviceScanKernelINS2_10policy_hubIjjjjN4cuda3std3__44plusIvEEE10Policy1000EN6thrust24THRUST_300001_SM_1000_NS10device_ptrIjEESF_NS0_13ScanTileStateIjLb1EEES9_NS1_10InputValueIjPjEEjjLb0EjEEvT0_T1_T2_iT3_T4_T5__param_4[1],
	.param .align 8 .b8 _ZN3cub18CUB_300001_SM_10006detail4scan16DeviceScanKernelINS2_10policy_hubIjjjjN4cuda3std3__44plusIvEEE10Policy1000EN6thrust24THRUST_300001_SM_1000_NS10device_ptrIjEESF_NS0_13ScanTileStateIjLb1EEES9_NS1_10InputValueIjPjEEjjLb0EjEEvT0_T1_T2_iT3_T4_T5__param_5[16],
	.param .u32 _ZN3cub18CUB_300001_SM_10006detail4scan16DeviceScanKernelINS2_10policy_hubIjjjjN4cuda3std3__44plusIvEEE10Policy1000EN6thrust24THRUST_300001_SM_1000_NS10device_ptrIjEESF_NS0_13ScanTileStateIjLb1EEES9_NS1_10InputValueIjPjEEjjLb0EjEEvT0_T1_T2_iT3_T4_T5__param_6
)
.maxntid 384
{
	.reg .pred 	%p<160>;
	.reg .b16 	%rs<3>;
	.reg .b32 	%r<1050>;
	.reg .b64 	%rd<58>;
	// demoted variable
	.shared .align 16 .b8 _ZZN3cub18CUB_300001_SM_10006detail4scan16DeviceScanKernelINS2_10policy_hubIjjjjN4cuda3std3__44plusIvEEE10Policy1000EN6thrust24THRUST_300001_SM_1000_NS10device_ptrIjEESF_NS0_13ScanTileStateIjLb1EEES9_NS1_10InputValueIjPjEEjjLb0EjEEvT0_T1_T2_iT3_T4_T5_E12temp_storage[33808];
	ld.param.u32 	%r239, [_ZN3cub18CUB_300001_SM_10006detail4scan16DeviceScanKernelINS2_10policy_hubIjjjjN4cuda3std3__44plusIvEEE10Policy1000EN6thrust24THRUST_300001_SM_1000_NS10device_ptrIjEESF_NS0_13ScanTileStateIjLb1EEES9_NS1_10InputValueIjPjEEjjLb0EjEEvT0_T1_T2_iT3_T4_T5__param_5];
	bfe.u32 	%r240, %r239, 0, 8;
	cvt.u16.u32 	%rs1, %r240;
	and.b16  	%rs2, %rs1, 255;
	ld.param.u64 	%rd16, [_ZN3cub18CUB_300001_SM_10006detail4scan16DeviceScanKernelINS2_10policy_hubIjjjjN4cuda3std3__44plusIvEEE10Policy1000EN6thrust24THRUST_300001_SM_1000_NS10device_ptrIjEESF_NS0_13ScanTileStateIjLb1EEES9_NS1_10InputValueIjPjEEjjLb0EjEEvT0_T1_T2_iT3_T4_T5__param_2];
	ld.param.u64 	%rd15, [_ZN3cub18CUB_300001_SM_10006detail4scan16DeviceScanKernelINS2_10policy_hubIjjjjN4cuda3std3__44plusIvEEE10Policy1000EN6thrust24THRUST_300001_SM_1000_NS10device_ptrIjEESF_NS0_13ScanTileStateIjLb1EEES9_NS1_10InputValueIjPjEEjjLb0EjEEvT0_T1_T2_iT3_T4_T5__param_1];
	ld.param.u64 	%rd14, [_ZN3cub18CUB_300001_SM_10006detail4scan16DeviceScanKernelINS2_10policy_hubIjjjjN4cuda3std3__44plusIvEEE10Policy1000EN6thrust24THRUST_300001_SM_1000_NS10device_ptrIjEESF_NS0_13ScanTileStateIjLb1EEES9_NS1_10InputValueIjPjEEjjLb0EjEEvT0_T1_T2_iT3_T4_T5__param_0];
	ld.param.u64 	%rd1, [_ZN3cub18CUB_300001_SM_10006detail4scan16DeviceScanKernelINS2_10policy_hubIjjjjN4cuda3std3__44plusIvEEE10Policy1000EN6thrust24THRUST_300001_SM_1000_NS10device_ptrIjEESF_NS0_13ScanTileStateIjLb1EEES9_NS1_10InputValueIjPjEEjjLb0EjEEvT0_T1_T2_iT3_T4_T5__param_5+8];
	ld.param.u32 	%r238, [_ZN3cub18CUB_300001_SM_10006detail4scan16DeviceScanKernelINS2_10policy_hubIjjjjN4cuda3std3__44plusIvEEE10Policy1000EN6thrust24THRUST_300001_SM_1000_NS10device_ptrIjEESF_NS0_13ScanTileStateIjLb1EEES9_NS1_10InputValueIjPjEEjjLb0EjEEvT0_T1_T2_iT3_T4_T5__param_6];
	setp.eq.s16 	%p1, %rs2, 0;
	@%p1 bra 	$L__BB131_2;
	cvta.to.global.u64 	%rd17, %rd1;
	ld.global.u32 	%r997, [%rd17];
	bra.uni 	$L__BB131_3;
$L__BB131_2:
	cvt.u32.u64 	%r997, %rd1;
$L__BB131_3:
	ld.param.u32 	%r995, [_ZN3cub18CUB_300001_SM_10006detail4scan16DeviceScanKernelINS2_10policy_hubIjjjjN4cuda3std3__44plusIvEEE10Policy1000EN6thrust24THRUST_300001_SM_1000_NS10device_ptrIjEESF_NS0_13ScanTileStateIjLb1EEES9_NS1_10InputValueIjPjEEjjLb0EjEEvT0_T1_T2_iT3_T4_T5__param_3];
	cvta.to.global.u64 	%rd3, %rd14;
	cvta.to.global.u64 	%rd4, %rd15;
	mov.u32 	%r241, %ctaid.x;
	add.s32 	%r998, %r995, %r241;
	mul.lo.s32 	%r5, %r998, 8448;
	sub.s32 	%r6, %r238, %r5;
	setp.lt.u32 	%p2, %r6, 8449;
	@%p2 bra 	$L__BB131_29;
	cvt.u64.u32 	%rd40, %r5;
	mov.u32 	%r7, %tid.x;
	and.b32  	%r640, %r7, 31;
	and.b32  	%r641, %r7, 992;
	mul.lo.s32 	%r642, %r641, 22;
	or.b32  	%r643, %r642, %r640;
	cvt.u64.u32 	%rd41, %r643;
	add.s64 	%rd5, %rd41, %rd40;
	shl.b64 	%rd42, %rd5, 2;
	add.s64 	%rd43, %rd3, %rd42;
	ld.global.u32 	%r644, [%rd43];
	ld.global.u32 	%r645, [%rd43+128];
	ld.global.u32 	%r646, [%rd43+256];
	ld.global.u32 	%r647, [%rd43+384];
	ld.global.u32 	%r648, [%rd43+512];
	ld.global.u32 	%r649, [%rd43+640];
	ld.global.u32 	%r650, [%rd43+768];
	ld.global.u32 	%r651, [%rd43+896];
	ld.global.u32 	%r652, [%rd43+1024];
	ld.global.u32 	%r653, [%rd43+1152];
	ld.global.u32 	%r654, [%rd43+1280];
	ld.global.u32 	%r655, [%rd43+1408];
	ld.global.u32 	%r656, [%rd43+1536];
	ld.global.u32 	%r657, [%rd43+1664];
	ld.global.u32 	%r658, [%rd43+1792];
	ld.global.u32 	%r659, [%rd43+1920];
	ld.global.u32 	%r660, [%rd43+2048];
	ld.global.u32 	%r661, [%rd43+2176];
	ld.global.u32 	%r662, [%rd43+2304];
	ld.global.u32 	%r663, [%rd43+2432];
	ld.global.u32 	%r664, [%rd43+2560];
	ld.global.u32 	%r665, [%rd43+2688];
	// begin inline asm
	mov.u32 %r639, %laneid;
	// end inline asm
	shr.u32 	%r9, %r7, 5;
	mad.lo.s32 	%r666, %r9, 704, %r639;
	shl.b32 	%r667, %r666, 2;
	mov.u32 	%r668, _ZZN3cub18CUB_300001_SM_10006detail4scan16DeviceScanKernelINS2_10policy_hubIjjjjN4cuda3std3__44plusIvEEE10Policy1000EN6thrust24THRUST_300001_SM_1000_NS10device_ptrIjEESF_NS0_13ScanTileStateIjLb1EEES9_NS1_10InputValueIjPjEEjjLb0EjEEvT0_T1_T2_iT3_T4_T5_E12temp_storage;
	add.s32 	%r10, %r668, %r667;
	st.shared.u32 	[%r10], %r644;
	st.shared.u32 	[%r10+128], %r645;
	st.shared.u32 	[%r10+256], %r646;
	st.shared.u32 	[%r10+384], %r647;
	st.shared.u32 	[%r10+512], %r648;
	st.shared.u32 	[%r10+640], %r649;
	st.shared.u32 	[%r10+768], %r650;
	st.shared.u32 	[%r10+896], %r651;
	st.shared.u32 	[%r10+1024], %r652;
	st.shared.u32 	[%r10+1152], %r653;
	st.shared.u32 	[%r10+1280], %r654;
	st.shared.u32 	[%r10+1408], %r655;
	st.shared.u32 	[%r10+1536], %r656;
	st.shared.u32 	[%r10+1664], %r657;
	st.shared.u32 	[%r10+1792], %r658;
	st.shared.u32 	[%r10+1920], %r659;
	st.shared.u32 	[%r10+2048], %r660;
	st.shared.u32 	[%r10+2176], %r661;
	st.shared.u32 	[%r10+2304], %r662;
	st.shared.u32 	[%r10+2432], %r663;
	st.shared.u32 	[%r10+2560], %r664;
	st.shared.u32 	[%r10+2688], %r665;
	bar.warp.sync 	-1;
	mad.lo.s32 	%r11, %r639, 84, %r10;
	ld.shared.v2.u32 	{%r12, %r13}, [%r11];
	ld.shared.v2.u32 	{%r14, %r15}, [%r11+8];
	ld.shared.v2.u32 	{%r16, %r17}, [%r11+16];
	ld.shared.v2.u32 	{%r18, %r19}, [%r11+24];
	ld.shared.v2.u32 	{%r20, %r21}, [%r11+32];
	ld.shared.v2.u32 	{%r22, %r23}, [%r11+40];
	ld.shared.v2.u32 	{%r24, %r25}, [%r11+48];
	ld.shared.v2.u32 	{%r26, %r27}, [%r11+56];
	ld.shared.v2.u32 	{%r28, %r29}, [%r11+64];
	ld.shared.v2.u32 	{%r30, %r31}, [%r11+72];
	ld.shared.v2.u32 	{%r32, %r33}, [%r11+80];
	bar.sync 	0;
	setp.ne.s32 	%p104, %r998, 0;
	@%p104 bra 	$L__BB131_9;
	add.s32 	%r890, %r13, %r12;
	add.s32 	%r891, %r14, %r890;
	add.s32 	%r892, %r15, %r891;
	add.s32 	%r893, %r16, %r892;
	add.s32 	%r894, %r17, %r893;
	add.s32 	%r895, %r18, %r894;
	add.s32 	%r896, %r19, %r895;
	add.s32 	%r897, %r20, %r896;
	add.s32 	%r898, %r21, %r897;
	add.s32 	%r899, %r22, %r898;
	add.s32 	%r900, %r23, %r899;
	add.s32 	%r901, %r24, %r900;
	add.s32 	%r902, %r25, %r901;
	add.s32 	%r903, %r26, %r902;
	add.s32 	%r904, %r27, %r903;
	add.s32 	%r905, %r28, %r904;
	add.s32 	%r906, %r29, %r905;
	add.s32 	%r907, %r30, %r906;
	add.s32 	%r908, %r31, %r907;
	add.s32 	%r909, %r32, %r908;
	add.s32 	%r864, %r33, %r909;
	mov.b32 	%r862, 1;
	mov.b32 	%r887, 0;
	mov.b32 	%r889, -1;
	// begin inline asm
	{  .reg .u32 r0;  .reg .pred p;  shfl.sync.up.b32 r0|p, %r864, %r862, %r887, %r889;  @p add.u32 r0, r0, %r864;  mov.u32 %r860, r0;}
	// end inline asm
	mov.b32 	%r868, 2;
	// begin inline asm
	{  .reg .u32 r0;  .reg .pred p;  shfl.sync.up.b32 r0|p, %r860, %r868, %r887, %r889;  @p add.u32 r0, r0, %r860;  mov.u32 %r866, r0;}
	// end inline asm
	mov.b32 	%r874, 4;
	// begin inline asm
	{  .reg .u32 r0;  .reg .pred p;  shfl.sync.up.b32 r0|p, %r866, %r874, %r887, %r889;  @p add.u32 r0, r0, %r866;  mov.u32 %r872, r0;}
	// end inline asm
	mov.b32 	%r880, 8;
	// begin inline asm
	{  .reg .u32 r0;  .reg .pred p;  shfl.sync.up.b32 r0|p, %r872, %r880, %r887, %r889;  @p add.u32 r0, r0, %r872;  mov.u32 %r878, r0;}
	// end inline asm
	mov.b32 	%r886, 16;
	// begin inline asm
	{  .reg .u32 r0;  .reg .pred p;  shfl.sync.up.b32 r0|p, %r878, %r886, %r887, %r889;  @p add.u32 r0, r0, %r878;  mov.u32 %r884, r0;}
	// end inline asm
	setp.ne.s32 	%p146, %r639, 31;
	@%p146 bra 	$L__BB131_7;
	shl.b32 	%r910, %r9, 2;
	add.s32 	%r912, %r668, %r910;
	st.shared.u32 	[%r912+16], %r884;
$L__BB131_7:
	bar.sync 	0;
	ld.shared.v4.u32 	{%r913, %r914, %r915, %r916}, [_ZZN3cub18CUB_300001_SM_10006detail4scan16DeviceScanKernelINS2_10policy_hubIjjjjN4cuda3std3__44plusIvEEE10Policy1000EN6thrust24THRUST_300001_SM_1000_NS10device_ptrIjEESF_NS0_13ScanTileStateIjLb1EEES9_NS1_10InputValueIjPjEEjjLb0EjEEvT0_T1_T2_iT3_T4_T5_E12temp_storage+16];
	add.s32 	%r917, %r914, %r913;
	setp.eq.s32 	%p147, %r9, 2;
	selp.b32 	%r918, %r917, %r913, %p147;
	add.s32 	%r919, %r917, %r915;
	setp.eq.s32 	%p148, %r9, 3;
	selp.b32 	%r920, %r919, %r918, %p148;
	add.s32 	%r921, %r919, %r916;
	setp.eq.s32 	%p149, %r9, 4;
	selp.b32 	%r922, %r921, %r920, %p149;
	ld.shared.v4.u32 	{%r923, %r924, %r925, %r926}, [_ZZN3cub18CUB_300001_SM_10006detail4scan16DeviceScanKernelINS2_10policy_hubIjjjjN4cuda3std3__44plusIvEEE10Policy1000EN6thrust24THRUST_300001_SM_1000_NS10device_ptrIjEESF_NS0_13ScanTileStateIjLb1EEES9_NS1_10InputValueIjPjEEjjLb0EjEEvT0_T1_T2_iT3_T4_T5_E12temp_storage+32];
	add.s32 	%r927, %r921, %r923;
	setp.eq.s32 	%p150, %r9, 5;
	selp.b32 	%r928, %r927, %r922, %p150;
	add.s32 	%r929, %r927, %r924;
	setp.eq.s32 	%p151, %r9, 6;
	selp.b32 	%r930, %r929, %r928, %p151;
	add.s32 	%r931, %r929, %r925;
	setp.eq.s32 	%p152, %r9, 7;
	selp.b32 	%r932, %r931, %r930, %p152;
	add.s32 	%r933, %r931, %r926;
	setp.eq.s32 	%p153, %r9, 8;
	selp.b32 	%r934, %r933, %r932, %p153;
	ld.shared.v4.u32 	{%r935, %r936, %r937, %r938}, [_ZZN3cub18CUB_300001_SM_10006detail4scan16DeviceScanKernelINS2_10policy_hubIjjjjN4cuda3std3__44plusIvEEE10Policy1000EN6thrust24THRUST_300001_SM_1000_NS10device_ptrIjEESF_NS0_13ScanTileStateIjLb1EEES9_NS1_10InputValueIjPjEEjjLb0EjEEvT0_T1_T2_iT3_T4_T5_E12temp_storage+48];
	add.s32 	%r939, %r933, %r935;
	setp.eq.s32 	%p154, %r9, 9;
	selp.b32 	%r940, %r939, %r934, %p154;
	add.s32 	%r941, %r939, %r936;
	setp.eq.s32 	%p155, %r9, 10;
	selp.b32 	%r942, %r941, %r940, %p155;
	add.s32 	%r943, %r941, %r937;
	setp.eq.s32 	%p156, %r9, 11;
	selp.b32 	%r944, %r943, %r942, %p156;
	setp.lt.u32 	%p157, %r7, 32;
	selp.b32 	%r945, 0, %r944, %p157;
	setp.eq.s32 	%p158, %r639, 0;
	sub.s32 	%r946, %r884, %r864;
	selp.b32 	%r947, 0, %r946, %p158;
	add.s32 	%r948, %r947, %r997;
	add.s32 	%r1012, %r948, %r945;
	add.s32 	%r949, %r938, %r997;
	add.s32 	%r37, %r949, %r943;
	setp.ne.s32 	%p159, %r7, 0;
	@%p159 bra 	$L__BB131_28;
	add.s64 	%rd55, %rd16, 256;
	mov.b32 	%r950, 101;
	// begin inline asm
	st.relaxed.gpu.v2.u32 [%rd55], {%r950, %r37};
	// end inline asm
	bra.uni 	$L__BB131_28;
$L__BB131_9:
	add.s32 	%r699, %r13, %r12;
	add.s32 	%r700, %r14, %r699;
	add.s32 	%r701, %r15, %r700;
	add.s32 	%r702, %r16, %r701;
	add.s32 	%r703, %r17, %r702;
	add.s32 	%r704, %r18, %r703;
	add.s32 	%r705, %r19, %r704;
	add.s32 	%r706, %r20, %r705;
	add.s32 	%r707, %r21, %r706;
	add.s32 	%r708, %r22, %r707;
	add.s32 	%r709, %r23, %r708;
	add.s32 	%r710, %r24, %r709;
	add.s32 	%r711, %r25, %r710;
	add.s32 	%r712, %r26, %r711;
	add.s32 	%r713, %r27, %r712;
	add.s32 	%r714, %r28, %r713;
	add.s32 	%r715, %r29, %r714;
	add.s32 	%r716, %r30, %r715;
	add.s32 	%r717, %r31, %r716;
	add.s32 	%r718, %r32, %r717;
	add.s32 	%r673, %r33, %r718;
	mov.b32 	%r671, 1;
	mov.b32 	%r696, 0;
	mov.b32 	%r698, -1;
	// begin inline asm
	{  .reg .u32 r0;  .reg .pred p;  shfl.sync.up.b32 r0|p, %r673, %r671, %r696, %r698;  @p add.u32 r0, r0, %r673;  mov.u32 %r669, r0;}
	// end inline asm
	mov.b32 	%r677, 2;
	// begin inline asm
	{  .reg .u32 r0;  .reg .pred p;  shfl.sync.up.b32 r0|p, %r669, %r677, %r696, %r698;  @p add.u32 r0, r0, %r669;  mov.u32 %r675, r0;}
	// end inline asm
	mov.b32 	%r683, 4;
	// begin inline asm
	{  .reg .u32 r0;  .reg .pred p;  shfl.sync.up.b32 r0|p, %r675, %r683, %r696, %r698;  @p add.u32 r0, r0, %r675;  mov.u32 %r681, r0;}
	// end inline asm
	mov.b32 	%r689, 8;
	// begin inline asm
	{  .reg .u32 r0;  .reg .pred p;  shfl.sync.up.b32 r0|p, %r681, %r689, %r696, %r698;  @p add.u32 r0, r0, %r681;  mov.u32 %r687, r0;}
	// end inline asm
	mov.b32 	%r695, 16;
	// begin inline asm
	{  .reg .u32 r0;  .reg .pred p;  shfl.sync.up.b32 r0|p, %r687, %r695, %r696, %r698;  @p add.u32 r0, r0, %r687;  mov.u32 %r693, r0;}
	// end inline asm
	setp.ne.s32 	%p105, %r639, 31;
	@%p105 bra 	$L__BB131_11;
	shl.b32 	%r719, %r9, 2;
	add.s32 	%r721, %r668, %r719;
	st.shared.u32 	[%r721+16], %r693;
$L__BB131_11:
	sub.s32 	%r722, %r693, %r673;
	bar.sync 	0;
	ld.shared.v4.u32 	{%r723, %r724, %r725, %r726}, [_ZZN3cub18CUB_300001_SM_10006detail4scan16DeviceScanKernelINS2_10policy_hubIjjjjN4cuda3std3__44plusIvEEE10Policy1000EN6thrust24THRUST_300001_SM_1000_NS10device_ptrIjEESF_NS0_13ScanTileStateIjLb1EEES9_NS1_10InputValueIjPjEEjjLb0EjEEvT0_T1_T2_iT3_T4_T5_E12temp_storage+16];
	add.s32 	%r727, %r724, %r723;
	setp.eq.s32 	%p106, %r9, 2;
	selp.b32 	%r728, %r727, %r723, %p106;
	add.s32 	%r729, %r727, %r725;
	setp.eq.s32 	%p107, %r9, 3;
	selp.b32 	%r730, %r729, %r728, %p107;
	add.s32 	%r731, %r729, %r726;
	setp.eq.s32 	%p108, %r9, 4;
	selp.b32 	%r732, %r731, %r730, %p108;
	ld.shared.v4.u32 	{%r733, %r734, %r735, %r736}, [_ZZN3cub18CUB_300001_SM_10006detail4scan16DeviceScanKernelINS2_10policy_hubIjjjjN4cuda3std3__44plusIvEEE10Policy1000EN6thrust24THRUST_300001_SM_1000_NS10device_ptrIjEESF_NS0_13ScanTileStateIjLb1EEES9_NS1_10InputValueIjPjEEjjLb0EjEEvT0_T1_T2_iT3_T4_T5_E12temp_storage+32];
	add.s32 	%r737, %r731, %r733;
	setp.eq.s32 	%p109, %r9, 5;
	selp.b32 	%r738, %r737, %r732, %p109;
	add.s32 	%r739, %r737, %r734;
	setp.eq.s32 	%p110, %r9, 6;
	selp.b32 	%r740, %r739, %r738, %p110;
	add.s32 	%r741, %r739, %r735;
	setp.eq.s32 	%p111, %r9, 7;
	selp.b32 	%r742, %r741, %r740, %p111;
	add.s32 	%r743, %r741, %r736;
	setp.eq.s32 	%p112, %r9, 8;
	selp.b32 	%r744, %r743, %r742, %p112;
	ld.shared.v4.u32 	{%r745, %r746, %r747, %r748}, [_ZZN3cub18CUB_300001_SM_10006detail4scan16DeviceScanKernelINS2_10policy_hubIjjjjN4cuda3std3__44plusIvEEE10Policy1000EN6thrust24THRUST_300001_SM_1000_NS10device_ptrIjEESF_NS0_13ScanTileStateIjLb1EEES9_NS1_10InputValueIjPjEEjjLb0EjEEvT0_T1_T2_iT3_T4_T5_E12temp_storage+48];
	add.s32 	%r749, %r743, %r745;
	setp.eq.s32 	%p113, %r9, 9;
	selp.b32 	%r750, %r749, %r744, %p113;
	add.s32 	%r751, %r749, %r746;
	setp.eq.s32 	%p114, %r9, 10;
	selp.b32 	%r752, %r751, %r750, %p114;
	add.s32 	%r753, %r751, %r747;
	setp.eq.s32 	%p115, %r9, 11;
	selp.b32 	%r754, %r753, %r752, %p115;
	add.s32 	%r40, %r753, %r748;
	setp.gt.u32 	%p116, %r7, 31;
	setp.lt.u32 	%p117, %r7, 32;
	setp.eq.s32 	%p118, %r639, 0;
	selp.b32 	%r755, 0, %r722, %p118;
	add.s32 	%r1011, %r754, %r755;
	selp.b32 	%r42, %r722, %r1011, %p117;
	@%p116 bra 	$L__BB131_27;
	setp.ne.s32 	%p119, %r7, 0;
	mul.wide.s32 	%rd44, %r998, 8;
	add.s64 	%rd6, %rd16, %rd44;
	@%p119 bra 	$L__BB131_14;
	st.shared.u32 	[_ZZN3cub18CUB_300001_SM_10006detail4scan16DeviceScanKernelINS2_10policy_hubIjjjjN4cuda3std3__44plusIvEEE10Policy1000EN6thrust24THRUST_300001_SM_1000_NS10device_ptrIjEESF_NS0_13ScanTileStateIjLb1EEES9_NS1_10InputValueIjPjEEjjLb0EjEEvT0_T1_T2_iT3_T4_T5_E12temp_storage+12], %r40;
	add.s64 	%rd45, %rd6, 256;
	mov.b32 	%r756, 100;
	// begin inline asm
	st.relaxed.gpu.v2.u32 [%rd45], {%r756, %r40};
	// end inline asm
$L__BB131_14:
	not.b32 	%r762, %r7;
	add.s32 	%r1006, %r998, %r762;
	mov.b32 	%r758, 830;
	// begin inline asm
	nanosleep.u32 %r758;
	// end inline asm
	mul.wide.s32 	%rd47, %r1006, 8;
	add.s64 	%rd48, %rd16, %rd47;
	add.s64 	%rd46, %rd48, 256;
	// begin inline asm
	ld.relaxed.gpu.v2.u32 {%r1008, %r1000}, [%rd46];
	// end inline asm
	mov.b32 	%r1001, 952;
$L__BB131_15:
	setp.eq.s32 	%p120, %r1008, 99;
	mov.b32 	%r763, -1;
	vote.sync.any.pred 	%p121, %p120, %r763;
	not.pred 	%p122, %p121;
	@%p122 bra 	$L__BB131_17;
	mul.lo.s32 	%r858, %r998, 16807;
	and.b32  	%r998, %r858, 2147483647;
	add.s32 	%r859, %r1001, 1;
	rem.u32 	%r855, %r998, %r859;
	// begin inline asm
	nanosleep.u32 %r855;
	// end inline asm
	shr.u32 	%r1001, %r1001, 1;
	// begin inline asm
	ld.relaxed.gpu.v2.u32 {%r1008, %r1000}, [%rd46];
	// end inline asm
	bra.uni 	$L__BB131_15;
$L__BB131_17:
	setp.eq.s32 	%p123, %r1008, 101;
	mov.b32 	%r790, -1;
	vote.sync.ballot.b32 	%r792, %p123, %r790;
	// begin inline asm
	mov.u32 %r765, %lanemask_ge;
	// end inline asm
	and.b32  	%r793, %r792, %r765;
	or.b32  	%r794, %r793, -2147483648;
	add.s32 	%r795, %r794, -1;
	not.b32 	%r796, %r794;
	and.b32  	%r797, %r796, %r795;
	popc.b32 	%r769, %r797;
	mov.b32 	%r768, 1;
	// begin inline asm
	shfl.sync.down.b32 %r766, %r1000, %r768, %r769, %r790;
	// end inline asm
	setp.lt.s32 	%p125, %r639, %r769;
	selp.b32 	%r798, %r766, 0, %p125;
	add.s32 	%r772, %r798, %r1000;
	mov.b32 	%r773, 2;
	// begin inline asm
	shfl.sync.down.b32 %r771, %r772, %r773, %r769, %r790;
	// end inline asm
	add.s32 	%r57, %r639, 2;
	setp.gt.s32 	%p126, %r57, %r769;
	selp.b32 	%r799, 0, %r771, %p126;
	add.s32 	%r777, %r772, %r799;
	mov.b32 	%r778, 4;
	// begin inline asm
	shfl.sync.down.b32 %r776, %r777, %r778, %r769, %r790;
	// end inline asm
	add.s32 	%r58, %r639, 4;
	setp.gt.s32 	%p127, %r58, %r769;
	selp.b32 	%r800, 0, %r776, %p127;
	add.s32 	%r782, %r777, %r800;
	mov.b32 	%r783, 8;
	// begin inline asm
	shfl.sync.down.b32 %r781, %r782, %r783, %r769, %r790;
	// end inline asm
	add.s32 	%r59, %r639, 8;
	setp.gt.s32 	%p128, %r59, %r769;
	selp.b32 	%r801, 0, %r781, %p128;
	add.s32 	%r787, %r782, %r801;
	mov.b32 	%r788, 16;
	// begin inline asm
	shfl.sync.down.b32 %r786, %r787, %r788, %r769, %r790;
	// end inline asm
	add.s32 	%r60, %r639, 16;
	setp.gt.s32 	%p129, %r60, %r769;
	selp.b32 	%r802, 0, %r786, %p129;
	add.s32 	%r1005, %r787, %r802;
	add.s64 	%rd8, %rd16, 256;
	mov.b32 	%r1002, 952;
$L__BB131_18:
	setp.ne.s32 	%p130, %r1008, 101;
	mov.b32 	%r803, -1;
	vote.sync.all.pred 	%p131, %p130, %r803;
	not.pred 	%p132, %p131;
	@%p132 bra 	$L__BB131_23;
	shr.u32 	%r1002, %r1002, 1;
	mul.wide.s32 	%rd51, %r1006, 8;
	add.s64 	%rd52, %rd8, %rd51;
	add.s64 	%rd50, %rd52, -256;
	// begin inline asm
	ld.relaxed.gpu.v2.u32 {%r1008, %r1009}, [%rd50];
	// end inline asm
	mov.u32 	%r1010, %r1002;
$L__BB131_20:
	setp.eq.s32 	%p136, %r1008, 99;
	mov.b32 	%r811, -1;
	vote.sync.any.pred 	%p137, %p136, %r811;
	not.pred 	%p138, %p137;
	@%p138 bra 	$L__BB131_22;
	mul.lo.s32 	%r853, %r998, 16807;
	and.b32  	%r998, %r853, 2147483647;
	add.s32 	%r854, %r1010, 1;
	rem.u32 	%r850, %r998, %r854;
	// begin inline asm
	nanosleep.u32 %r850;
	// end inline asm
	shr.u32 	%r1010, %r1010, 1;
	// begin inline asm
	ld.relaxed.gpu.v2.u32 {%r1008, %r1009}, [%rd50];
	// end inline asm
	bra.uni 	$L__BB131_20;
$L__BB131_22:
	setp.eq.s32 	%p139, %r1008, 101;
	mov.b32 	%r837, -1;
	vote.sync.ballot.b32 	%r838, %p139, %r837;
	and.b32  	%r839, %r838, %r765;
	or.b32  	%r840, %r839, -2147483648;
	add.s32 	%r841, %r840, -1;
	not.b32 	%r842, %r840;
	and.b32  	%r843, %r842, %r841;
	popc.b32 	%r816, %r843;
	mov.b32 	%r815, 1;
	// begin inline asm
	shfl.sync.down.b32 %r813, %r1009, %r815, %r816, %r837;
	// end inline asm
	setp.lt.s32 	%p141, %r639, %r816;
	selp.b32 	%r844, %r813, 0, %p141;
	add.s32 	%r819, %r844, %r1009;
	mov.b32 	%r820, 2;
	// begin inline asm
	shfl.sync.down.b32 %r818, %r819, %r820, %r816, %r837;
	// end inline asm
	setp.gt.s32 	%p142, %r57, %r816;
	selp.b32 	%r845, 0, %r818, %p142;
	add.s32 	%r824, %r819, %r845;
	mov.b32 	%r825, 4;
	// begin inline asm
	shfl.sync.down.b32 %r823, %r824, %r825, %r816, %r837;
	// end inline asm
	setp.gt.s32 	%p143, %r58, %r816;
	selp.b32 	%r846, 0, %r823, %p143;
	add.s32 	%r829, %r824, %r846;
	mov.b32 	%r830, 8;
	// begin inline asm
	shfl.sync.down.b32 %r828, %r829, %r830, %r816, %r837;
	// end inline asm
	setp.gt.s32 	%p144, %r59, %r816;
	selp.b32 	%r847, 0, %r828, %p144;
	add.s32 	%r834, %r829, %r847;
	mov.b32 	%r835, 16;
	// begin inline asm
	shfl.sync.down.b32 %r833, %r834, %r835, %r816, %r837;
	// end inline asm
	setp.gt.s32 	%p145, %r60, %r816;
	selp.b32 	%r848, 0, %r833, %p145;
	add.s32 	%r849, %r848, %r1005;
	add.s32 	%r1005, %r849, %r834;
	add.s32 	%r1006, %r1006, -32;
	bra.uni 	$L__BB131_18;
$L__BB131_23:
	@%p119 bra 	$L__BB131_25;
	add.s32 	%r806, %r1005, %r40;
	add.s64 	%rd49, %rd6, 256;
	mov.b32 	%r805, 101;
	// begin inline asm
	st.relaxed.gpu.v2.u32 [%rd49], {%r805, %r806};
	// end inline asm
	st.shared.u32 	[_ZZN3cub18CUB_300001_SM_10006detail4scan16DeviceScanKernelINS2_10policy_hubIjjjjN4cuda3std3__44plusIvEEE10Policy1000EN6thrust24THRUST_300001_SM_1000_NS10device_ptrIjEESF_NS0_13ScanTileStateIjLb1EEES9_NS1_10InputValueIjPjEEjjLb0EjEEvT0_T1_T2_iT3_T4_T5_E12temp_storage+4], %r1005;
	st.shared.u32 	[_ZZN3cub18CUB_300001_SM_10006detail4scan16DeviceScanKernelINS2_10policy_hubIjjjjN4cuda3std3__44plusIvEEE10Policy1000EN6thrust24THRUST_300001_SM_1000_NS10device_ptrIjEESF_NS0_13ScanTileStateIjLb1EEES9_NS1_10InputValueIjPjEEjjLb0EjEEvT0_T1_T2_iT3_T4_T5_E12temp_storage+8], %r806;
$L__BB131_25:
	setp.ne.s32 	%p134, %r639, 0;
	mov.u32 	%r1011, %r42;
	@%p134 bra 	$L__BB131_27;
	st.shared.u32 	[_ZZN3cub18CUB_300001_SM_10006detail4scan16DeviceScanKernelINS2_10policy_hubIjjjjN4cuda3std3__44plusIvEEE10Policy1000EN6thrust24THRUST_300001_SM_1000_NS10device_ptrIjEESF_NS0_13ScanTileStateIjLb1EEES9_NS1_10InputValueIjPjEEjjLb0EjEEvT0_T1_T2_iT3_T4_T5_E12temp_storage+76], %r1005;
	mov.u32 	%r1011, %r1005;
$L__BB131_27:
	bar.sync 	0;
	setp.eq.s32 	%p135, %r7, 0;
	ld.shared.u32 	%r807, [_ZZN3cub18CUB_300001_SM_10006detail4scan16DeviceScanKernelINS2_10policy_hubIjjjjN4cuda3std3__44plusIvEEE10Policy1000EN6thrust24THRUST_300001_SM_1000_NS10device_ptrIjEESF_NS0_13ScanTileStateIjLb1EEES9_NS1_10InputValueIjPjEEjjLb0EjEEvT0_T1_T2_iT3_T4_T5_E12temp_storage+76];
	selp.b32 	%r808, 0, %r807, %p135;
	add.s32 	%r1012, %r808, %r1011;
$L__BB131_28:
	add.s32 	%r952, %r1012, %r12;
	add.s32 	%r953, %r13, %r952;
	add.s32 	%r954, %r14, %r953;
	add.s32 	%r955, %r15, %r954;
	add.s32 	%r956, %r16, %r955;
	add.s32 	%r957, %r17, %r956;
	add.s32 	%r958, %r18, %r957;
	add.s32 	%r959, %r19, %r958;
	add.s32 	%r960, %r20, %r959;
	add.s32 	%r961, %r21, %r960;
	add.s32 	%r962, %r22, %r961;
	add.s32 	%r963, %r23, %r962;
	add.s32 	%r964, %r24, %r963;
	add.s32 	%r965, %r25, %r964;
	add.s32 	%r966, %r26, %r965;
	add.s32 	%r967, %r27, %r966;
	add.s32 	%r968, %r28, %r967;
	add.s32 	%r969, %r29, %r968;
	add.s32 	%r970, %r30, %r969;
	add.s32 	%r971, %r31, %r970;
	add.s32 	%r972, %r32, %r971;
	bar.sync 	0;
	st.shared.v2.u32 	[%r11], {%r1012, %r952};
	st.shared.v2.u32 	[%r11+8], {%r953, %r954};
	st.shared.v2.u32 	[%r11+16], {%r955, %r956};
	st.shared.v2.u32 	[%r11+24], {%r957, %r958};
	st.shared.v2.u32 	[%r11+32], {%r959, %r960};
	st.shared.v2.u32 	[%r11+40], {%r961, %r962};
	st.shared.v2.u32 	[%r11+48], {%r963, %r964};
	st.shared.v2.u32 	[%r11+56], {%r965, %r966};
	st.shared.v2.u32 	[%r11+64], {%r967, %r968};
	st.shared.v2.u32 	[%r11+72], {%r969, %r970};
	st.shared.v2.u32 	[%r11+80], {%r971, %r972};
	bar.warp.sync 	-1;
	ld.shared.u32 	%r973, [%r10];
	ld.shared.u32 	%r974, [%r10+128];
	ld.shared.u32 	%r975, [%r10+256];
	ld.shared.u32 	%r976, [%r10+384];
	ld.shared.u32 	%r977, [%r10+512];
	ld.shared.u32 	%r978, [%r10+640];
	ld.shared.u32 	%r979, [%r10+768];
	ld.shared.u32 	%r980, [%r10+896];
	ld.shared.u32 	%r981, [%r10+1024];
	ld.shared.u32 	%r982, [%r10+1152];
	ld.shared.u32 	%r983, [%r10+1280];
	ld.shared.u32 	%r984, [%r10+1408];
	ld.shared.u32 	%r985, [%r10+1536];
	ld.shared.u32 	%r986, [%r10+1664];
	ld.shared.u32 	%r987, [%r10+1792];
	ld.shared.u32 	%r988, [%r10+1920];
	ld.shared.u32 	%r989, [%r10+2048];
	ld.shared.u32 	%r990, [%r10+2176];
	ld.shared.u32 	%r991, [%r10+2304];
	ld.shared.u32 	%r992, [%r10+2432];
	ld.shared.u32 	%r993, [%r10+2560];
	ld.shared.u32 	%r994, [%r10+2688];
	add.s64 	%rd57, %rd4, %rd42;
	st.global.u32 	[%rd57], %r973;
	st.global.u32 	[%rd57+128], %r974;
	st.global.u32 	[%rd57+256], %r975;
	st.global.u32 	[%rd57+384], %r976;
	st.global.u32 	[%rd57+512], %r977;
	st.global.u32 	[%rd57+640], %r978;
	st.global.u32 	[%rd57+768], %r979;
	st.global.u32 	[%rd57+896], %r980;
	st.global.u32 	[%rd57+1024], %r981;
	st.global.u32 	[%rd57+1152], %r982;
	st.global.u32 	[%rd57+1280], %r983;
	st.global.u32 	[%rd57+1408], %r984;
	st.global.u32 	[%rd57+1536], %r985;
	st.global.u32 	[%rd57+1664], %r986;
	st.global.u32 	[%rd57+1792], %r987;
	st.global.u32 	[%rd57+1920], %r988;
	st.global.u32 	[%rd57+2048], %r989;
	st.global.u32 	[%rd57+2176], %r990;
	st.global.u32 	[%rd57+2304], %r991;
	st.global.u32 	[%rd57+2432], %r992;
	st.global.u32 	[%rd57+2560], %r993;
	st.global.u32 	[%rd57+2688], %r994;
	bra.uni 	$L__BB131_143;
$L__BB131_29:
	setp.eq.s32 	%p3, %r6, 0;
	@%p3 bra 	$L__BB131_143;
	mul.wide.u32 	%rd18, %r5, 4;
	add.s64 	%rd19, %rd3, %rd18;
	mov.u32 	%r85, %tid.x;
	ld.global.u32 	%r1034, [%rd19];
	and.b32  	%r242, %r85, 31;
	and.b32  	%r243, %r85, 992;
	mul.lo.s32 	%r244, %r243, 22;
	or.b32  	%r87, %r244, %r242;
	setp.ge.u32 	%p4, %r87, %r6;
	shl.b32 	%r245, %r87, 2;
	cvt.u64.u32 	%rd20, %r245;
	add.s64 	%rd10, %rd19, %rd20;
	mov.u32 	%r1013, %r1034;
	@%p4 bra 	$L__BB131_32;
	ld.global.u32 	%r1013, [%rd10];
$L__BB131_32:
	add.s32 	%r90, %r87, 32;
	setp.ge.u32 	%p5, %r90, %r6;
	mov.u32 	%r1014, %r1034;
	@%p5 bra 	$L__BB131_34;
	ld.global.u32 	%r1014, [%rd10+128];
$L__BB131_34:
	add.s32 	%r93, %r87, 64;
	setp.ge.u32 	%p6, %r93, %r6;
	mov.u32 	%r1015, %r1034;
	@%p6 bra 	$L__BB131_36;
	ld.global.u32 	%r1015, [%rd10+256];
$L__BB131_36:
	add.s32 	%r96, %r87, 96;
	setp.ge.u32 	%p7, %r96, %r6;
	mov.u32 	%r1016, %r1034;
	@%p7 bra 	$L__BB131_38;
	ld.global.u32 	%r1016, [%rd10+384];
$L__BB131_38:
	add.s32 	%r246, %r87, 128;
	setp.ge.u32 	%p8, %r246, %r6;
	mov.u32 	%r1017, %r1034;
	@%p8 bra 	$L__BB131_40;
	ld.global.u32 	%r1017, [%rd10+512];
$L__BB131_40:
	add.s32 	%r247, %r87, 160;
	setp.ge.u32 	%p9, %r247, %r6;
	mov.u32 	%r1018, %r1034;
	@%p9 bra 	$L__BB131_42;
	ld.global.u32 	%r1018, [%rd10+640];
$L__BB131_42:
	add.s32 	%r248, %r87, 192;
	setp.ge.u32 	%p10, %r248, %r6;
	mov.u32 	%r1019, %r1034;
	@%p10 bra 	$L__BB131_44;
	ld.global.u32 	%r1019, [%rd10+768];
$L__BB131_44:
	add.s32 	%r249, %r87, 224;
	setp.ge.u32 	%p11, %r249, %r6;
	mov.u32 	%r1020, %r1034;
	@%p11 bra 	$L__BB131_46;
	ld.global.u32 	%r1020, [%rd10+896];
$L__BB131_46:
	add.s32 	%r250, %r87, 256;
	setp.ge.u32 	%p12, %r250, %r6;
	mov.u32 	%r1021, %r1034;
	@%p12 bra 	$L__BB131_48;
	ld.global.u32 	%r1021, [%rd10+1024];
$L__BB131_48:
	add.s32 	%r251, %r87, 288;
	setp.ge.u32 	%p13, %r251, %r6;
	mov.u32 	%r1022, %r1034;
	@%p13 bra 	$L__BB131_50;
	ld.global.u32 	%r1022, [%rd10+1152];
$L__BB131_50:
	add.s32 	%r111, %r87, 320;
	setp.ge.u32 	%p14, %r111, %r6;
	mov.u32 	%r1023, %r1034;
	@%p14 bra 	$L__BB131_52;
	ld.global.u32 	%r1023, [%rd10+1280];
$L__BB131_52:
	add.s32 	%r114, %r87, 352;
	setp.ge.u32 	%p15, %r114, %r6;
	mov.u32 	%r1024, %r1034;
	@%p15 bra 	$L__BB131_54;
	ld.global.u32 	%r1024, [%rd10+1408];
$L__BB131_54:
	add.s32 	%r117, %r87, 384;
	setp.ge.u32 	%p16, %r117, %r6;
	mov.u32 	%r1025, %r1034;
	@%p16 bra 	$L__BB131_56;
	ld.global.u32 	%r1025, [%rd10+1536];
$L__BB131_56:
	add.s32 	%r120, %r87, 416;
	setp.ge.u32 	%p17, %r120, %r6;
	mov.u32 	%r1026, %r1034;
	@%p17 bra 	$L__BB131_58;
	ld.global.u32 	%r1026, [%rd10+1664];
$L__BB131_58:
	add.s32 	%r252, %r87, 448;
	setp.ge.u32 	%p18, %r252, %r6;
	mov.u32 	%r1027, %r1034;
	@%p18 bra 	$L__BB131_60;
	ld.global.u32 	%r1027, [%rd10+1792];
$L__BB131_60:
	add.s32 	%r253, %r87, 480;
	setp.ge.u32 	%p19, %r253, %r6;
	mov.u32 	%r1028, %r1034;
	@%p19 bra 	$L__BB131_62;
	ld.global.u32 	%r1028, [%rd10+1920];
$L__BB131_62:
	add.s32 	%r254, %r87, 512;
	setp.ge.u32 	%p20, %r254, %r6;
	mov.u32 	%r1029, %r1034;
	@%p20 bra 	$L__BB131_64;
	ld.global.u32 	%r1029, [%rd10+2048];
$L__BB131_64:
	add.s32 	%r129, %r87, 544;
	setp.ge.u32 	%p21, %r129, %r6;
	mov.u32 	%r1030, %r1034;
	@%p21 bra 	$L__BB131_66;
	ld.global.u32 	%r1030, [%rd10+2176];
$L__BB131_66:
	add.s32 	%r132, %r87, 576;
	setp.ge.u32 	%p22, %r132, %r6;
	mov.u32 	%r1031, %r1034;
	@%p22 bra 	$L__BB131_68;
	ld.global.u32 	%r1031, [%rd10+2304];
$L__BB131_68:
	add.s32 	%r255, %r87, 608;
	setp.ge.u32 	%p23, %r255, %r6;
	mov.u32 	%r1032, %r1034;
	@%p23 bra 	$L__BB131_70;
	ld.global.u32 	%r1032, [%rd10+2432];
$L__BB131_70:
	add.s32 	%r256, %r87, 640;
	setp.ge.u32 	%p24, %r256, %r6;
	mov.u32 	%r1033, %r1034;
	@%p24 bra 	$L__BB131_72;
	ld.global.u32 	%r1033, [%rd10+2560];
$L__BB131_72:
	add.s32 	%r139, %r87, 672;
	setp.ge.u32 	%p25, %r139, %r6;
	@%p25 bra 	$L__BB131_74;
	ld.global.u32 	%r1034, [%rd10+2688];
$L__BB131_74:
	// begin inline asm
	mov.u32 %r257, %laneid;
	// end inline asm
	shr.u32 	%r143, %r85, 5;
	mad.lo.s32 	%r258, %r143, 704, %r257;
	shl.b32 	%r259, %r258, 2;
	mov.u32 	%r260, _ZZN3cub18CUB_300001_SM_10006detail4scan16DeviceScanKernelINS2_10policy_hubIjjjjN4cuda3std3__44plusIvEEE10Policy1000EN6thrust24THRUST_300001_SM_1000_NS10device_ptrIjEESF_NS0_13ScanTileStateIjLb1EEES9_NS1_10InputValueIjPjEEjjLb0EjEEvT0_T1_T2_iT3_T4_T5_E12temp_storage;
	add.s32 	%r144, %r260, %r259;
	st.shared.u32 	[%r144], %r1013;
	st.shared.u32 	[%r144+128], %r1014;
	st.shared.u32 	[%r144+256], %r1015;
	st.shared.u32 	[%r144+384], %r1016;
	st.shared.u32 	[%r144+512], %r1017;
	st.shared.u32 	[%r144+640], %r1018;
	st.shared.u32 	[%r144+768], %r1019;
	st.shared.u32 	[%r144+896], %r1020;
	st.shared.u32 	[%r144+1024], %r1021;
	st.shared.u32 	[%r144+1152], %r1022;
	st.shared.u32 	[%r144+1280], %r1023;
	st.shared.u32 	[%r144+1408], %r1024;
	st.shared.u32 	[%r144+1536], %r1025;
	st.shared.u32 	[%r144+1664], %r1026;
	st.shared.u32 	[%r144+1792], %r1027;
	st.shared.u32 	[%r144+1920], %r1028;
	st.shared.u32 	[%r144+2048], %r1029;
	st.shared.u32 	[%r144+2176], %r1030;
	st.shared.u32 	[%r144+2304], %r1031;
	st.shared.u32 	[%r144+2432], %r1032;
	st.shared.u32 	[%r144+2560], %r1033;
	st.shared.u32 	[%r144+2688], %r1034;
	bar.warp.sync 	-1;
	mad.lo.s32 	%r145, %r257, 84, %r144;
	ld.shared.v2.u32 	{%r146, %r147}, [%r145];
	ld.shared.v2.u32 	{%r148, %r149}, [%r145+8];
	ld.shared.v2.u32 	{%r150, %r151}, [%r145+16];
	ld.shared.v2.u32 	{%r152, %r153}, [%r145+24];
	ld.shared.v2.u32 	{%r154, %r155}, [%r145+32];
	ld.shared.v2.u32 	{%r156, %r157}, [%r145+40];
	ld.shared.v2.u32 	{%r158, %r159}, [%r145+48];
	ld.shared.v2.u32 	{%r160, %r161}, [%r145+56];
	ld.shared.v2.u32 	{%r162, %r163}, [%r145+64];
	ld.shared.v2.u32 	{%r164, %r165}, [%r145+72];
	ld.shared.v2.u32 	{%r166, %r167}, [%r145+80];
	bar.sync 	0;
	setp.ne.s32 	%p26, %r998, 0;
	@%p26 bra 	$L__BB131_78;
	add.s32 	%r490, %r147, %r146;
	add.s32 	%r491, %r148, %r490;
	add.s32 	%r492, %r149, %r491;
	add.s32 	%r493, %r150, %r492;
	add.s32 	%r494, %r151, %r493;
	add.s32 	%r495, %r152, %r494;
	add.s32 	%r496, %r153, %r495;
	add.s32 	%r497, %r154, %r496;
	add.s32 	%r498, %r155, %r497;
	add.s32 	%r499, %r156, %r498;
	add.s32 	%r500, %r157, %r499;
	add.s32 	%r501, %r158, %r500;
	add.s32 	%r502, %r159, %r501;
	add.s32 	%r503, %r160, %r502;
	add.s32 	%r504, %r161, %r503;
	add.s32 	%r505, %r162, %r504;
	add.s32 	%r506, %r163, %r505;
	add.s32 	%r507, %r164, %r506;
	add.s32 	%r508, %r165, %r507;
	add.s32 	%r509, %r166, %r508;
	add.s32 	%r464, %r167, %r509;
	mov.b32 	%r462, 1;
	mov.b32 	%r487, 0;
	mov.b32 	%r489, -1;
	// begin inline asm
	{  .reg .u32 r0;  .reg .pred p;  shfl.sync.up.b32 r0|p, %r464, %r462, %r487, %r489;  @p add.u32 r0, r0, %r464;  mov.u32 %r460, r0;}
	// end inline asm
	mov.b32 	%r468, 2;
	// begin inline asm
	{  .reg .u32 r0;  .reg .pred p;  shfl.sync.up.b32 r0|p, %r460, %r468, %r487, %r489;  @p add.u32 r0, r0, %r460;  mov.u32 %r466, r0;}
	// end inline asm
	mov.b32 	%r474, 4;
	// begin inline asm
	{  .reg .u32 r0;  .reg .pred p;  shfl.sync.up.b32 r0|p, %r466, %r474, %r487, %r489;  @p add.u32 r0, r0, %r466;  mov.u32 %r472, r0;}
	// end inline asm
	mov.b32 	%r480, 8;
	// begin inline asm
	{  .reg .u32 r0;  .reg .pred p;  shfl.sync.up.b32 r0|p, %r472, %r480, %r487, %r489;  @p add.u32 r0, r0, %r472;  mov.u32 %r478, r0;}
	// end inline asm
	mov.b32 	%r486, 16;
	// begin inline asm
	{  .reg .u32 r0;  .reg .pred p;  shfl.sync.up.b32 r0|p, %r478, %r486, %r487, %r489;  @p add.u32 r0, r0, %r478;  mov.u32 %r484, r0;}
	// end inline asm
	setp.ne.s32 	%p68, %r257, 31;
	@%p68 bra 	$L__BB131_77;
	shl.b32 	%r510, %r143, 2;
	mov.u32 	%r511, _ZZN3cub18CUB_300001_SM_10006detail4scan16DeviceScanKernelINS2_10policy_hubIjjjjN4cuda3std3__44plusIvEEE10Policy1000EN6thrust24THRUST_300001_SM_1000_NS10device_ptrIjEESF_NS0_13ScanTileStateIjLb1EEES9_NS1_10InputValueIjPjEEjjLb0EjEEvT0_T1_T2_iT3_T4_T5_E12temp_storage;
	add.s32 	%r512, %r511, %r510;
	st.shared.u32 	[%r512+16], %r484;
$L__BB131_77:
	bar.sync 	0;
	ld.shared.v4.u32 	{%r513, %r514, %r515, %r516}, [_ZZN3cub18CUB_300001_SM_10006detail4scan16DeviceScanKernelINS2_10policy_hubIjjjjN4cuda3std3__44plusIvEEE10Policy1000EN6thrust24THRUST_300001_SM_1000_NS10device_ptrIjEESF_NS0_13ScanTileStateIjLb1EEES9_NS1_10InputValueIjPjEEjjLb0EjEEvT0_T1_T2_iT3_T4_T5_E12temp_storage+16];
	add.s32 	%r517, %r514, %r513;
	setp.eq.s32 	%p69, %r143, 2;
	selp.b32 	%r518, %r517, %r513, %p69;
	add.s32 	%r519, %r517, %r515;
	setp.eq.s32 	%p70, %r143, 3;
	selp.b32 	%r520, %r519, %r518, %p70;
	add.s32 	%r521, %r519, %r516;
	setp.eq.s32 	%p71, %r143, 4;
	selp.b32 	%r522, %r521, %r520, %p71;
	ld.shared.v4.u32 	{%r523, %r524, %r525, %r526}, [_ZZN3cub18CUB_300001_SM_10006detail4scan16DeviceScanKernelINS2_10policy_hubIjjjjN4cuda3std3__44plusIvEEE10Policy1000EN6thrust24THRUST_300001_SM_1000_NS10device_ptrIjEESF_NS0_13ScanTileStateIjLb1EEES9_NS1_10InputValueIjPjEEjjLb0EjEEvT0_T1_T2_iT3_T4_T5_E12temp_storage+32];
	add.s32 	%r527, %r521, %r523;
	setp.eq.s32 	%p72, %r143, 5;
	selp.b32 	%r528, %r527, %r522, %p72;
	add.s32 	%r529, %r527, %r524;
	setp.eq.s32 	%p73, %r143, 6;
	selp.b32 	%r530, %r529, %r528, %p73;
	add.s32 	%r531, %r529, %r525;
	setp.eq.s32 	%p74, %r143, 7;
	selp.b32 	%r532, %r531, %r530, %p74;
	add.s32 	%r533, %r531, %r526;
	setp.eq.s32 	%p75, %r143, 8;
	selp.b32 	%r534, %r533, %r532, %p75;
	.pragma "used_bytes_mask 4095";
	ld.shared.v4.u32 	{%r535, %r536, %r537, %r538}, [_ZZN3cub18CUB_300001_SM_10006detail4scan16DeviceScanKernelINS2_10policy_hubIjjjjN4cuda3std3__44plusIvEEE10Policy1000EN6thrust24THRUST_300001_SM_1000_NS10device_ptrIjEESF_NS0_13ScanTileStateIjLb1EEES9_NS1_10InputValueIjPjEEjjLb0EjEEvT0_T1_T2_iT3_T4_T5_E12temp_storage+48];
	add.s32 	%r539, %r533, %r535;
	setp.eq.s32 	%p76, %r143, 9;
	selp.b32 	%r540, %r539, %r534, %p76;
	add.s32 	%r541, %r539, %r536;
	setp.eq.s32 	%p77, %r143, 10;
	selp.b32 	%r542, %r541, %r540, %p77;
	add.s32 	%r543, %r541, %r537;
	setp.eq.s32 	%p78, %r143, 11;
	selp.b32 	%r544, %r543, %r542, %p78;
	setp.lt.u32 	%p79, %r85, 32;
	selp.b32 	%r545, 0, %r544, %p79;
	setp.eq.s32 	%p80, %r257, 0;
	sub.s32 	%r546, %r484, %r464;
	selp.b32 	%r547, 0, %r546, %p80;
	add.s32 	%r548, %r547, %r997;
	add.s32 	%r1049, %r548, %r545;
	bra.uni 	$L__BB131_97;
$L__BB131_78:
	add.s32 	%r291, %r147, %r146;
	add.s32 	%r292, %r148, %r291;
	add.s32 	%r293, %r149, %r292;
	add.s32 	%r294, %r150, %r293;
	add.s32 	%r295, %r151, %r294;
	add.s32 	%r296, %r152, %r295;
	add.s32 	%r297, %r153, %r296;
	add.s32 	%r298, %r154, %r297;
	add.s32 	%r299, %r155, %r298;
	add.s32 	%r300, %r156, %r299;
	add.s32 	%r301, %r157, %r300;
	add.s32 	%r302, %r158, %r301;
	add.s32 	%r303, %r159, %r302;
	add.s32 	%r304, %r160, %r303;
	add.s32 	%r305, %r161, %r304;
	add.s32 	%r306, %r162, %r305;
	add.s32 	%r307, %r163, %r306;
	add.s32 	%r308, %r164, %r307;
	add.s32 	%r309, %r165, %r308;
	add.s32 	%r310, %r166, %r309;
	add.s32 	%r265, %r167, %r310;
	mov.b32 	%r263, 1;
	mov.b32 	%r288, 0;
	mov.b32 	%r290, -1;
	// begin inline asm
	{  .reg .u32 r0;  .reg .pred p;  shfl.sync.up.b32 r0|p, %r265, %r263, %r288, %r290;  @p add.u32 r0, r0, %r265;  mov.u32 %r261, r0;}
	// end inline asm
	mov.b32 	%r269, 2;
	// begin inline asm
	{  .reg .u32 r0;  .reg .pred p;  shfl.sync.up.b32 r0|p, %r261, %r269, %r288, %r290;  @p add.u32 r0, r0, %r261;  mov.u32 %r267, r0;}
	// end inline asm
	mov.b32 	%r275, 4;
	// begin inline asm
	{  .reg .u32 r0;  .reg .pred p;  shfl.sync.up.b32 r0|p, %r267, %r275, %r288, %r290;  @p add.u32 r0, r0, %r267;  mov.u32 %r273, r0;}
	// end inline asm
	mov.b32 	%r281, 8;
	// begin inline asm
	{  .reg .u32 r0;  .reg .pred p;  shfl.sync.up.b32 r0|p, %r273, %r281, %r288, %r290;  @p add.u32 r0, r0, %r273;  mov.u32 %r279, r0;}
	// end inline asm
	mov.b32 	%r287, 16;
	// begin inline asm
	{  .reg .u32 r0;  .reg .pred p;  shfl.sync.up.b32 r0|p, %r279, %r287, %r288, %r290;  @p add.u32 r0, r0, %r279;  mov.u32 %r285, r0;}
	// end inline asm
	setp.ne.s32 	%p27, %r257, 31;
	@%p27 bra 	$L__BB131_80;
	shl.b32 	%r311, %r143, 2;
	mov.u32 	%r312, _ZZN3cub18CUB_300001_SM_10006detail4scan16DeviceScanKernelINS2_10policy_hubIjjjjN4cuda3std3__44plusIvEEE10Policy1000EN6thrust24THRUST_300001_SM_1000_NS10device_ptrIjEESF_NS0_13ScanTileStateIjLb1EEES9_NS1_10InputValueIjPjEEjjLb0EjEEvT0_T1_T2_iT3_T4_T5_E12temp_storage;
	add.s32 	%r313, %r312, %r311;
	st.shared.u32 	[%r313+16], %r285;
$L__BB131_80:
	sub.s32 	%r314, %r285, %r265;
	bar.sync 	0;
	ld.shared.v4.u32 	{%r315, %r316, %r317, %r318}, [_ZZN3cub18CUB_300001_SM_10006detail4scan16DeviceScanKernelINS2_10policy_hubIjjjjN4cuda3std3__44plusIvEEE10Policy1000EN6thrust24THRUST_300001_SM_1000_NS10device_ptrIjEESF_NS0_13ScanTileStateIjLb1EEES9_NS1_10InputValueIjPjEEjjLb0EjEEvT0_T1_T2_iT3_T4_T5_E12temp_storage+16];
	add.s32 	%r319, %r316, %r315;
	setp.eq.s32 	%p28, %r143, 2;
	selp.b32 	%r320, %r319, %r315, %p28;
	add.s32 	%r321, %r319, %r317;
	setp.eq.s32 	%p29, %r143, 3;
	selp.b32 	%r322, %r321, %r320, %p29;
	add.s32 	%r323, %r321, %r318;
	setp.eq.s32 	%p30, %r143, 4;
	selp.b32 	%r324, %r323, %r322, %p30;
	ld.shared.v4.u32 	{%r325, %r326, %r327, %r328}, [_ZZN3cub18CUB_300001_SM_10006detail4scan16DeviceScanKernelINS2_10policy_hubIjjjjN4cuda3std3__44plusIvEEE10Policy1000EN6thrust24THRUST_300001_SM_1000_NS10device_ptrIjEESF_NS0_13ScanTileStateIjLb1EEES9_NS1_10InputValueIjPjEEjjLb0EjEEvT0_T1_T2_iT3_T4_T5_E12temp_storage+32];
	add.s32 	%r329, %r323, %r325;
	setp.eq.s32 	%p31, %r143, 5;
	selp.b32 	%r330, %r329, %r324, %p31;
	add.s32 	%r331, %r329, %r326;
	setp.eq.s32 	%p32, %r143, 6;
	selp.b32 	%r332, %r331, %r330, %p32;
	add.s32 	%r333, %r331, %r327;
	setp.eq.s32 	%p33, %r143, 7;
	selp.b32 	%r334, %r333, %r332, %p33;
	add.s32 	%r335, %r333, %r328;
	setp.eq.s32 	%p34, %r143, 8;
	selp.b32 	%r336, %r335, %r334, %p34;
	ld.shared.v4.u32 	{%r337, %r338, %r339, %r340}, [_ZZN3cub18CUB_300001_SM_10006detail4scan16DeviceScanKernelINS2_10policy_hubIjjjjN4cuda3std3__44plusIvEEE10Policy1000EN6thrust24THRUST_300001_SM_1000_NS10device_ptrIjEESF_NS0_13ScanTileStateIjLb1EEES9_NS1_10InputValueIjPjEEjjLb0EjEEvT0_T1_T2_iT3_T4_T5_E12temp_storage+48];
	add.s32 	%r341, %r335, %r337;
	setp.eq.s32 	%p35, %r143, 9;
	selp.b32 	%r342, %r341, %r336, %p35;
	add.s32 	%r343, %r341, %r338;
	setp.eq.s32 	%p36, %r143, 10;
	selp.b32 	%r344, %r343, %r342, %p36;
	add.s32 	%r345, %r343, %r339;
	setp.eq.s32 	%p37, %r143, 11;
	selp.b32 	%r346, %r345, %r344, %p37;
	add.s32 	%r173, %r345, %r340;
	setp.gt.u32 	%p38, %r85, 31;
	setp.lt.u32 	%p39, %r85, 32;
	setp.eq.s32 	%p40, %r257, 0;
	selp.b32 	%r347, 0, %r314, %p40;
	add.s32 	%r1048, %r346, %r347;
	selp.b32 	%r175, %r314, %r1048, %p39;
	@%p38 bra 	$L__BB131_96;
	setp.ne.s32 	%p41, %r85, 0;
	mul.wide.s32 	%rd21, %r998, 8;
	add.s64 	%rd11, %rd16, %rd21;
	@%p41 bra 	$L__BB131_83;
	st.shared.u32 	[_ZZN3cub18CUB_300001_SM_10006detail4scan16DeviceScanKernelINS2_10policy_hubIjjjjN4cuda3std3__44plusIvEEE10Policy1000EN6thrust24THRUST_300001_SM_1000_NS10device_ptrIjEESF_NS0_13ScanTileStateIjLb1EEES9_NS1_10InputValueIjPjEEjjLb0EjEEvT0_T1_T2_iT3_T4_T5_E12temp_storage+12], %r173;
	add.s64 	%rd22, %rd11, 256;
	mov.b32 	%r348, 100;
	// begin inline asm
	st.relaxed.gpu.v2.u32 [%rd22], {%r348, %r173};
	// end inline asm
$L__BB131_83:
	not.b32 	%r354, %r85;
	add.s32 	%r1043, %r998, %r354;
	mov.b32 	%r350, 830;
	// begin inline asm
	nanosleep.u32 %r350;
	// end inline asm
	mul.wide.s32 	%rd24, %r1043, 8;
	add.s64 	%rd25, %rd16, %rd24;
	add.s64 	%rd23, %rd25, 256;
	// begin inline asm
	ld.relaxed.gpu.v2.u32 {%r1045, %r1037}, [%rd23];
	// end inline asm
	mov.b32 	%r1038, 952;
$L__BB131_84:
	setp.eq.s32 	%p42, %r1045, 99;
	mov.b32 	%r355, -1;
	vote.sync.any.pred 	%p43, %p42, %r355;
	not.pred 	%p44, %p43;
	@%p44 bra 	$L__BB131_86;
	mul.lo.s32 	%r458, %r998, 16807;
	and.b32  	%r998, %r458, 2147483647;
	add.s32 	%r459, %r1038, 1;
	rem.u32 	%r455, %r998, %r459;
	// begin inline asm
	nanosleep.u32 %r455;
	// end inline asm
	shr.u32 	%r1038, %r1038, 1;
	// begin inline asm
	ld.relaxed.gpu.v2.u32 {%r1045, %r1037}, [%rd23];
	// end inline asm
	bra.uni 	$L__BB131_84;
$L__BB131_86:
	setp.eq.s32 	%p45, %r1045, 101;
	mov.b32 	%r382, -1;
	vote.sync.ballot.b32 	%r384, %p45, %r382;
	// begin inline asm
	mov.u32 %r357, %lanemask_ge;
	// end inline asm
	and.b32  	%r385, %r384, %r357;
	or.b32  	%r386, %r385, -2147483648;
	add.s32 	%r387, %r386, -1;
	not.b32 	%r388, %r386;
	and.b32  	%r389, %r388, %r387;
	popc.b32 	%r361, %r389;
	mov.b32 	%r360, 1;
	// begin inline asm
	shfl.sync.down.b32 %r358, %r1037, %r360, %r361, %r382;
	// end inline asm
	setp.lt.s32 	%p47, %r257, %r361;
	selp.b32 	%r390, %r358, 0, %p47;
	add.s32 	%r364, %r390, %r1037;
	mov.b32 	%r365, 2;
	// begin inline asm
	shfl.sync.down.b32 %r363, %r364, %r365, %r361, %r382;
	// end inline asm
	add.s32 	%r391, %r257, 2;
	setp.gt.s32 	%p48, %r391, %r361;
	selp.b32 	%r392, 0, %r363, %p48;
	add.s32 	%r369, %r364, %r392;
	mov.b32 	%r370, 4;
	// begin inline asm
	shfl.sync.down.b32 %r368, %r369, %r370, %r361, %r382;
	// end inline asm
	add.s32 	%r393, %r257, 4;
	setp.gt.s32 	%p49, %r393, %r361;
	selp.b32 	%r394, 0, %r368, %p49;
	add.s32 	%r374, %r369, %r394;
	mov.b32 	%r375, 8;
	// begin inline asm
	shfl.sync.down.b32 %r373, %r374, %r375, %r361, %r382;
	// end inline asm
	add.s32 	%r395, %r257, 8;
	setp.gt.s32 	%p50, %r395, %r361;
	selp.b32 	%r396, 0, %r373, %p50;
	add.s32 	%r379, %r374, %r396;
	mov.b32 	%r380, 16;
	// begin inline asm
	shfl.sync.down.b32 %r378, %r379, %r380, %r361, %r382;
	// end inline asm
	add.s32 	%r397, %r257, 16;
	setp.gt.s32 	%p51, %r397, %r361;
	selp.b32 	%r398, 0, %r378, %p51;
	add.s32 	%r1041, %r379, %r398;
	add.s64 	%rd12, %rd16, 256;
	mov.b32 	%r1039, 952;
$L__BB131_87:
	setp.ne.s32 	%p52, %r1045, 101;
	mov.b32 	%r399, -1;
	vote.sync.all.pred 	%p53, %p52, %r399;
	not.pred 	%p54, %p53;
	@%p54 bra 	$L__BB131_92;
	shr.u32 	%r1039, %r1039, 1;
	mul.wide.s32 	%rd28, %r1043, 8;
	add.s64 	%rd29, %rd12, %rd28;
	add.s64 	%rd27, %rd29, -256;
	// begin inline asm
	ld.relaxed.gpu.v2.u32 {%r1045, %r1046}, [%rd27];
	// end inline asm
	mov.u32 	%r1047, %r1039;
$L__BB131_89:
	setp.eq.s32 	%p58, %r1045, 99;
	mov.b32 	%r407, -1;
	vote.sync.any.pred 	%p59, %p58, %r407;
	not.pred 	%p60, %p59;
	@%p60 bra 	$L__BB131_91;
	mul.lo.s32 	%r453, %r998, 16807;
	and.b32  	%r998, %r453, 2147483647;
	add.s32 	%r454, %r1047, 1;
	rem.u32 	%r450, %r998, %r454;
	// begin inline asm
	nanosleep.u32 %r450;
	// end inline asm
	shr.u32 	%r1047, %r1047, 1;
	// begin inline asm
	ld.relaxed.gpu.v2.u32 {%r1045, %r1046}, [%rd27];
	// end inline asm
	bra.uni 	$L__BB131_89;
$L__BB131_91:
	setp.eq.s32 	%p61, %r1045, 101;
	mov.b32 	%r433, -1;
	vote.sync.ballot.b32 	%r434, %p61, %r433;
	and.b32  	%r435, %r434, %r357;
	or.b32  	%r436, %r435, -2147483648;
	add.s32 	%r437, %r436, -1;
	not.b32 	%r438, %r436;
	and.b32  	%r439, %r438, %r437;
	popc.b32 	%r412, %r439;
	mov.b32 	%r411, 1;
	// begin inline asm
	shfl.sync.down.b32 %r409, %r1046, %r411, %r412, %r433;
	// end inline asm
	setp.lt.s32 	%p63, %r257, %r412;
	selp.b32 	%r440, %r409, 0, %p63;
	add.s32 	%r415, %r440, %r1046;
	mov.b32 	%r416, 2;
	// begin inline asm
	shfl.sync.down.b32 %r414, %r415, %r416, %r412, %r433;
	// end inline asm
	add.s32 	%r441, %r257, 2;
	setp.gt.s32 	%p64, %r441, %r412;
	selp.b32 	%r442, 0, %r414, %p64;
	add.s32 	%r420, %r415, %r442;
	mov.b32 	%r421, 4;
	// begin inline asm
	shfl.sync.down.b32 %r419, %r420, %r421, %r412, %r433;
	// end inline asm
	add.s32 	%r443, %r257, 4;
	setp.gt.s32 	%p65, %r443, %r412;
	selp.b32 	%r444, 0, %r419, %p65;
	add.s32 	%r425, %r420, %r444;
	mov.b32 	%r426, 8;
	// begin inline asm
	shfl.sync.down.b32 %r424, %r425, %r426, %r412, %r433;
	// end inline asm
	add.s32 	%r445, %r257, 8;
	setp.gt.s32 	%p66, %r445, %r412;
	selp.b32 	%r446, 0, %r424, %p66;
	add.s32 	%r430, %r425, %r446;
	mov.b32 	%r431, 16;
	// begin inline asm
	shfl.sync.down.b32 %r429, %r430, %r431, %r412, %r433;
	// end inline asm
	add.s32 	%r447, %r257, 16;
	setp.gt.s32 	%p67, %r447, %r412;
	selp.b32 	%r448, 0, %r429, %p67;
	add.s32 	%r449, %r448, %r1041;
	add.s32 	%r1041, %r449, %r430;
	add.s32 	%r1043, %r1043, -32;
	bra.uni 	$L__BB131_87;
$L__BB131_92:
	@%p41 bra 	$L__BB131_94;
	add.s32 	%r402, %r1041, %r173;
	add.s64 	%rd26, %rd11, 256;
	mov.b32 	%r401, 101;
	// begin inline asm
	st.relaxed.gpu.v2.u32 [%rd26], {%r401, %r402};
	// end inline asm
	st.shared.u32 	[_ZZN3cub18CUB_300001_SM_10006detail4scan16DeviceScanKernelINS2_10policy_hubIjjjjN4cuda3std3__44plusIvEEE10Policy1000EN6thrust24THRUST_300001_SM_1000_NS10device_ptrIjEESF_NS0_13ScanTileStateIjLb1EEES9_NS1_10InputValueIjPjEEjjLb0EjEEvT0_T1_T2_iT3_T4_T5_E12temp_storage+4], %r1041;
	st.shared.u32 	[_ZZN3cub18CUB_300001_SM_10006detail4scan16DeviceScanKernelINS2_10policy_hubIjjjjN4cuda3std3__44plusIvEEE10Policy1000EN6thrust24THRUST_300001_SM_1000_NS10device_ptrIjEESF_NS0_13ScanTileStateIjLb1EEES9_NS1_10InputValueIjPjEEjjLb0EjEEvT0_T1_T2_iT3_T4_T5_E12temp_storage+8], %r402;
$L__BB131_94:
	setp.ne.s32 	%p56, %r257, 0;
	mov.u32 	%r1048, %r175;
	@%p56 bra 	$L__BB131_96;
	st.shared.u32 	[_ZZN3cub18CUB_300001_SM_10006detail4scan16DeviceScanKernelINS2_10policy_hubIjjjjN4cuda3std3__44plusIvEEE10Policy1000EN6thrust24THRUST_300001_SM_1000_NS10device_ptrIjEESF_NS0_13ScanTileStateIjLb1EEES9_NS1_10InputValueIjPjEEjjLb0EjEEvT0_T1_T2_iT3_T4_T5_E12temp_storage+76], %r1041;
	mov.u32 	%r1048, %r1041;
$L__BB131_96:
	bar.sync 	0;
	setp.eq.s32 	%p57, %r85, 0;
	ld.shared.u32 	%r403, [_ZZN3cub18CUB_300001_SM_10006detail4scan16DeviceScanKernelINS2_10policy_hubIjjjjN4cuda3std3__44plusIvEEE10Policy1000EN6thrust24THRUST_300001_SM_1000_NS10device_ptrIjEESF_NS0_13ScanTileStateIjLb1EEES9_NS1_10InputValueIjPjEEjjLb0EjEEvT0_T1_T2_iT3_T4_T5_E12temp_storage+76];
	selp.b32 	%r404, 0, %r403, %p57;
	add.s32 	%r1049, %r404, %r1048;
$L__BB131_97:
	add.s32 	%r549, %r1049, %r146;
	add.s32 	%r550, %r147, %r549;
	add.s32 	%r551, %r148, %r550;
	add.s32 	%r552, %r149, %r551;
	add.s32 	%r553, %r150, %r552;
	add.s32 	%r554, %r151, %r553;
	add.s32 	%r555, %r152, %r554;
	add.s32 	%r556, %r153, %r555;
	add.s32 	%r557, %r154, %r556;
	add.s32 	%r558, %r155, %r557;
	add.s32 	%r559, %r156, %r558;
	add.s32 	%r560, %r157, %r559;
	add.s32 	%r561, %r158, %r560;
	add.s32 	%r562, %r159, %r561;
	add.s32 	%r563, %r160, %r562;
	add.s32 	%r564, %r161, %r563;
	add.s32 	%r565, %r162, %r564;
	add.s32 	%r566, %r163, %r565;
	add.s32 	%r567, %r164, %r566;
	add.s32 	%r568, %r165, %r567;
	add.s32 	%r569, %r166, %r568;
	bar.sync 	0;
	st.shared.v2.u32 	[%r145], {%r1049, %r549};
	st.shared.v2.u32 	[%r145+8], {%r550, %r551};
	st.shared.v2.u32 	[%r145+16], {%r552, %r553};
	st.shared.v2.u32 	[%r145+24], {%r554, %r555};
	st.shared.v2.u32 	[%r145+32], {%r556, %r557};
	st.shared.v2.u32 	[%r145+40], {%r558, %r559};
	st.shared.v2.u32 	[%r145+48], {%r560, %r561};
	st.shared.v2.u32 	[%r145+56], {%r562, %r563};
	st.shared.v2.u32 	[%r145+64], {%r564, %r565};
	st.shared.v2.u32 	[%r145+72], {%r566, %r567};
	st.shared.v2.u32 	[%r145+80], {%r568, %r569};
	bar.warp.sync 	-1;
	ld.shared.u32 	%r214, [%r144];
	ld.shared.u32 	%r215, [%r144+128];
	ld.shared.u32 	%r216, [%r144+256];
	ld.shared.u32 	%r217, [%r144+384];
	ld.shared.u32 	%r218, [%r144+512];
	ld.shared.u32 	%r219, [%r144+640];
	ld.shared.u32 	%r220, [%r144+768];
	ld.shared.u32 	%r221, [%r144+896];
	ld.shared.u32 	%r222, [%r144+1024];
	ld.shared.u32 	%r223, [%r144+1152];
	ld.shared.u32 	%r224, [%r144+1280];
	ld.shared.u32 	%r225, [%r144+1408];
	ld.shared.u32 	%r226, [%r144+1536];
	ld.shared.u32 	%r227, [%r144+1664];
	ld.shared.u32 	%r228, [%r144+1792];
	ld.shared.u32 	%r229, [%r144+1920];
	ld.shared.u32 	%r230, [%r144+2048];
	ld.shared.u32 	%r231, [%r144+2176];
	ld.shared.u32 	%r232, [%r144+2304];
	ld.shared.u32 	%r233, [%r144+2432];
	ld.shared.u32 	%r234, [%r144+2560];
	ld.shared.u32 	%r235, [%r144+2688];
	setp.ne.s32 	%p81, %r85, 0;
	@%p81 bra 	$L__BB131_99;
	st.volatile.shared.u32 	[_ZZN3cub18CUB_300001_SM_10006detail4scan16DeviceScanKernelINS2_10policy_hubIjjjjN4cuda3std3__44plusIvEEE10Policy1000EN6thrust24THRUST_300001_SM_1000_NS10device_ptrIjEESF_NS0_13ScanTileStateIjLb1EEES9_NS1_10InputValueIjPjEEjjLb0EjEEvT0_T1_T2_iT3_T4_T5_E12temp_storage+33792], %r6;
$L__BB131_99:
	ld.param.u32 	%r996, [_ZN3cub18CUB_300001_SM_10006detail4scan16DeviceScanKernelINS2_10policy_hubIjjjjN4cuda3std3__44plusIvEEE10Policy1000EN6thrust24THRUST_300001_SM_1000_NS10device_ptrIjEESF_NS0_13ScanTileStateIjLb1EEES9_NS1_10InputValueIjPjEEjjLb0EjEEvT0_T1_T2_iT3_T4_T5__param_3];
	bar.sync 	0;
	ld.volatile.shared.u32 	%r236, [_ZZN3cub18CUB_300001_SM_10006detail4scan16DeviceScanKernelINS2_10policy_hubIjjjjN4cuda3std3__44plusIvEEE10Policy1000EN6thrust24THRUST_300001_SM_1000_NS10device_ptrIjEESF_NS0_13ScanTileStateIjLb1EEES9_NS1_10InputValueIjPjEEjjLb0EjEEvT0_T1_T2_iT3_T4_T5_E12temp_storage+33792];
	cvt.u64.u32 	%rd36, %r87;
	mov.u32 	%r570, %ctaid.x;
	add.s32 	%r571, %r996, %r570;
	mul.lo.s32 	%r572, %r571, 8448;
	cvt.u64.u32 	%rd37, %r572;
	add.s64 	%rd38, %rd36, %rd37;
	setp.ge.s32 	%p82, %r87, %r236;
	shl.b64 	%rd39, %rd38, 2;
	add.s64 	%rd13, %rd4, %rd39;
	@%p82 bra 	$L__BB131_101;
	st.global.u32 	[%rd13], %r214;
$L__BB131_101:
	setp.ge.s32 	%p83, %r90, %r236;
	@%p83 bra 	$L__BB131_103;
	st.global.u32 	[%rd13+128], %r215;
$L__BB131_103:
	setp.ge.s32 	%p84, %r93, %r236;
	@%p84 bra 	$L__BB131_105;
	st.global.u32 	[%rd13+256], %r216;
$L__BB131_105:
	setp.ge.s32 	%p85, %r96, %r236;
	@%p85 bra 	$L__BB131_107;
	st.global.u32 	[%rd13+384], %r217;
$L__BB131_107:
	mov.u32 	%r573, %tid.x;
	and.b32  	%r574, %r573, 992;
	mul.lo.s32 	%r575, %r574, 22;
	and.b32  	%r576, %r573, 31;
	or.b32  	%r577, %r575, %r576;
	add.s32 	%r578, %r577, 128;
	setp.ge.s32 	%p86, %r578, %r236;
	@%p86 bra 	$L__BB131_109;
	st.global.u32 	[%rd13+512], %r218;
$L__BB131_109:
	add.s32 	%r584, %r577, 160;
	setp.ge.s32 	%p87, %r584, %r236;
	@%p87 bra 	$L__BB131_111;
	st.global.u32 	[%rd13+640], %r219;
$L__BB131_111:
	add.s32 	%r590, %r577, 192;
	setp.ge.s32 	%p88, %r590, %r236;
	@%p88 bra 	$L__BB131_113;
	st.global.u32 	[%rd13+768], %r220;
$L__BB131_113:
	add.s32 	%r596, %r577, 224;
	setp.ge.s32 	%p89, %r596, %r236;
	@%p89 bra 	$L__BB131_115;
	st.global.u32 	[%rd13+896], %r221;
$L__BB131_115:
	add.s32 	%r602, %r577, 256;
	setp.ge.s32 	%p90, %r602, %r236;
	@%p90 bra 	$L__BB131_117;
	st.global.u32 	[%rd13+1024], %r222;
$L__BB131_117:
	add.s32 	%r608, %r577, 288;
	setp.ge.s32 	%p91, %r608, %r236;
	@%p91 bra 	$L__BB131_119;
	st.global.u32 	[%rd13+1152], %r223;
$L__BB131_119:
	setp.ge.s32 	%p92, %r111, %r236;
	@%p92 bra 	$L__BB131_121;
	st.global.u32 	[%rd13+1280], %r224;
$L__BB131_121:
	setp.ge.s32 	%p93, %r114, %r236;
	@%p93 bra 	$L__BB131_123;
	st.global.u32 	[%rd13+1408], %r225;
$L__BB131_123:
	setp.ge.s32 	%p94, %r117, %r236;
	@%p94 bra 	$L__BB131_125;
	st.global.u32 	[%rd13+1536], %r226;
$L__BB131_125:
	setp.ge.s32 	%p95, %r120, %r236;
	@%p95 bra 	$L__BB131_127;
	st.global.u32 	[%rd13+1664], %r227;
$L__BB131_127:
	add.s32 	%r614, %r577, 448;
	setp.ge.s32 	%p96, %r614, %r236;
	@%p96 bra 	$L__BB131_129;
	st.global.u32 	[%rd13+1792], %r228;
$L__BB131_129:
	add.s32 	%r620, %r577, 480;
	setp.ge.s32 	%p97, %r620, %r236;
	@%p97 bra 	$L__BB131_131;
	st.global.u32 	[%rd13+1920], %r229;
$L__BB131_131:
	add.s32 	%r626, %r577, 512;
	setp.ge.s32 	%p98, %r626, %r236;
	@%p98 bra 	$L__BB131_133;
	st.global.u32 	[%rd13+2048], %r230;
$L__BB131_133:
	setp.ge.s32 	%p99, %r129, %r236;
	@%p99 bra 	$L__BB131_135;
	st.global.u32 	[%rd13+2176], %r231;
$L__BB131_135:
	setp.ge.s32 	%p100, %r132, %r236;
	@%p100 bra 	$L__BB131_137;
	st.global.u32 	[%rd13+2304], %r232;
$L__BB131_137:
	add.s32 	%r632, %r577, 608;
	setp.ge.s32 	%p101, %r632, %r236;
	@%p101 bra 	$L__BB131_139;
	st.global.u32 	[%rd13+2432], %r233;
$L__BB131_139:
	add.s32 	%r638, %r577, 640;
	setp.ge.s32 	%p102, %r638, %r236;
	@%p102 bra 	$L__BB131_141;
	st.global.u32 	[%rd13+2560], %r234;
$L__BB131_141:
	setp.ge.s32 	%p103, %r139, %r236;
	@%p103 bra 	$L__BB131_143;
	st.global.u32 	[%rd13+2688], %r235;
$L__BB131_143:
	ret;

}
	// .globl	_ZN3cub18CUB_300001_SM_10006detail4scan16DeviceScanKernelINS2_10policy_hubIjjjmN4cuda3std3__44plusIvEEE10Policy1000EN6thrust24THRUST_300001_SM_1000_NS10device_ptrIjEESF_NS0_13ScanTileStateIjLb1EEES9_NS1_10InputValueIjPjEEmjLb0EjEEvT0_T1_T2_iT3_T4_T5_
.visible .entry _ZN3cub18CUB_300001_SM_10006detail4scan16DeviceScanKernelINS2_10policy_hubIjjjmN4cuda3std3__44plusIvEEE10Policy1000EN6thrust24THRUST_300001_SM_1000_NS10device_ptrIjEESF_NS0_13ScanTileStateIjLb1EEES9_NS1_10InputValueIjPjEEmjLb0EjEEvT0_T1_T2_iT3_T4_T5_(
	.param .align 8 .b8 _ZN3cub18CUB_300001_SM_10006detail4scan16DeviceScanKernelINS2_10policy_hubIjjjmN4cuda3std3__44plusIvEEE10Policy1000EN6thrust24THRUST_300001_SM_1000_NS10device_ptrIjEESF_NS0_13ScanTileStateIjLb1EEES9_NS1_10InputValueIjPjEEmjLb0EjEEvT0_T1_T2_iT3_T4_T5__param_0[8],
	.param .align 8 .b8 _ZN3cub18CUB_300001_SM_10006detail4scan16DeviceScanKernelINS2_10policy_hubIjjjmN4cuda3std3__44plusIvEEE10Policy1000EN6thrust24THRUST_300001_SM_1000_NS10device_ptrIjEESF_NS0_13ScanTileStateIjLb1EEES9_NS1_10InputValueIjPjEEmjLb0EjEEvT0_T1_T2_iT3_T4_T5__param_1[8],
	.param .align 8 .b8 _ZN3cub18CUB_300001_SM_10006detail4scan16DeviceScanKernelINS2_10policy_hubIjjjmN4cuda3std3__44plusIvEEE10Policy1000EN6thrust24THRUST_300001_SM_1000_NS10device_ptrIjEESF_NS0_13ScanTileStateIjLb1EEES9_NS1_10InputValueIjPjEEmjLb0EjEEvT0_T1_T2_iT3_T4_T5__param_2[8],
	.param .u32 _ZN3cub18CUB_300001_SM_10006detail4scan16DeviceScanKernelINS2_10policy_hubIjjjmN4cuda3std3__44plusIvEEE10Policy1000EN6thrust24THRUST_300001_SM_1000_NS10device_ptrIjEESF_NS0_13ScanTileStateIjLb1EEES9_NS1_10InputValueIjPjEEmjLb0EjEEvT0_T1_T2_iT3_T4_T5__param_3,
	.param .align 1 .b8 _ZN3cub18CUB_300001_SM_10006detail4scan16DeviceScanKernelINS2_10policy_hubIjjjmN4cuda3std3__44plusIvEEE10Policy1000EN6thrust24THRUST_300001_SM_1000_NS10device_ptrIjEESF_NS0_13ScanTileStateIjLb1EEES9_NS1_10InputValueIjPjEEmjLb0EjEEvT0_T1_T2_iT3_T4_T5__param_4[1],
	.param .align 8 .b8 _ZN3cub18CUB_300001_SM_10006detail4scan16DeviceScanKernelINS2_10policy_hubIjjjmN4cuda3std3__44plusIvEEE10Policy1000EN6thrust24THRUST_300001_SM_1000_NS10device_ptrIjEESF_NS0_13ScanTileStateIjLb1EEES9_NS1_10InputValueIjPjEEmjLb0EjEEvT0_T1_T2_iT3_T4_T5__param_5[16],
	.param .u64 _ZN3cub18CUB_300001_SM_10006detail4scan16DeviceScanKernelINS2_10policy_hubIjjjmN4cuda3std3__44plusIvEEE10Policy1000EN6thrust24THRUST_300001_SM_1000_NS10device_ptrIjEESF_NS0_13ScanTileStateIjLb1EEES9_NS1_10InputValueIjPjEEmjLb0EjEEvT0_T1_T2_iT3_T4_T5__param_6
)
.maxntid 416
{
	.reg .pred 	%p<158>;
	.reg .b16 	%rs<3>;
	.reg .b32 	%r<1003>;
	.reg .b64 	%rd<59>;
	// demoted variable
	.shared .align 16 .b8 _ZZN3cub18CUB_300001_SM_10006detail4scan16DeviceScanKernelINS2_10policy_hubIjjjmN4cuda3std3__44plusIvEEE10Policy1000EN6thrust24THRUST_300001_SM_1000_NS10device_ptrIjEESF_NS0_13ScanTileStateIjLb1EEES9_NS1_10InputValueIjPjEEmjLb0EjEEvT0_T1_T2_iT3_T4_T5_E12temp_storage[31632];
	ld.param.u32 	%r206, [_ZN3cub18CUB_300001_SM_10006detail4scan16DeviceScanKernelINS2_10policy_hubIjjjmN4cuda3std3__44plusIvEEE10Policy1000EN6thrust24THRUST_300001_SM_1000_NS10device_ptrIjEESF_NS0_13ScanTileStateIjLb1EEES9_NS1_10InputValueIjPjEEmjLb0EjEEvT0_T1_T2_iT3_T4_T5__param_5];
	bfe.u32 	%r207, %r206, 0, 8;
	cvt.u16.u32 	%rs1, %r207;
	and.b16  	%rs2, %rs1, 255;
	ld.param.u64 	%rd18, [_ZN3cub18CUB_300001_SM_10006detail4scan16DeviceScanKernelINS2_10policy_hubIjjjmN4cuda3std3__44plusIvEEE10Policy1000EN6thrust24THRUST_300001_SM_1000_NS10device_ptrIjEESF_NS0_13ScanTileStateIjLb1EEES9_NS1_10InputValueIjPjEEmjLb0EjEEvT0_T1_T2_iT3_T4_T5__param_2];
	ld.param.u64 	%rd17, [_ZN3cub18CUB_300001_SM_10006detail4scan16DeviceScanKernelINS2_10policy_hubIjjjmN4cuda3std3__44plusIvEEE10Policy1000EN6thrust24THRUST_300001_SM_1000_NS10device_ptrIjEESF_NS0_13ScanTileStateIjLb1EEES9_NS1_10InputValueIjPjEEmjLb0EjEEvT0_T1_T2_iT3_T4_T5__param_1];
	ld.param.u64 	%rd16, [_ZN3cub18CUB_300001_SM_10006detail4scan16DeviceScanKernelINS2_10policy_hubIjjjmN4cuda3std3__44plusIvEEE10Policy1000EN6thrust24THRUST_300001_SM_1000_NS10device_ptrIjEESF_NS0_13ScanTileStateIjLb1EEES9_NS1_10InputValueIjPjEEmjLb0EjEEvT0_T1_T2_iT3_T4_T5__param_0];
	ld.param.u64 	%rd1, [_ZN3cub18CUB_300001_SM_10006detail4scan16DeviceScanKernelINS2_10policy_hubIjjjmN4cuda3std3__44plusIvEEE10Policy1000EN6thrust24THRUST_300001_SM_1000_NS10device_ptrIjEESF_NS0_13ScanTileStateIjLb1EEES9_NS1_10InputValueIjPjEEmjLb0EjEEvT0_T1_T2_iT3_T4_T5__param_5+8];
	ld.param.u32 	%r205, [_ZN3cub18CUB_300001_SM_10006detail4scan16DeviceScanKernelINS2_10policy_hubIjjjmN4cuda3std3__44plusIvEEE10Policy1000EN6thrust24THRUST_300001_SM_1000_NS10device_ptrIjEESF_NS0_13ScanTileStateIjLb1EEES9_NS1_10InputValueIjPjEEmjLb0EjEEvT0_T1_T2_iT3_T4_T5__param_3];
	ld.param.u64 	%rd19, [_ZN3cub18CUB_300001_SM_10006detail4scan16DeviceScanKernelINS2_10policy_hubIjjjmN4cuda3std3__44plusIvEEE10Policy1000EN6thrust24THRUST_300001_SM_1000_NS10device_ptrIjEESF_NS0_13ScanTileStateIjLb1EEES9_NS1_10InputValueIjPjEEmjLb0EjEEvT0_T1_T2_iT3_T4_T5__param_6];
	setp.eq.s16 	%p1, %rs2, 0;
	@%p1 bra 	$L__BB132_2;
	cvta.to.global.u64 	%rd20, %rd1;
	ld.global.u32 	%r959, [%rd20];
	bra.uni 	$L__BB132_3;
$L__BB132_2:
	cvt.u32.u64 	%r959, %rd1;
$L__BB132_3:
	cvta.to.global.u64 	%rd3, %rd16;
	cvta.to.global.u64 	%rd4, %rd17;
	mov.u32 	%r208, %ctaid.x;
	add.s32 	%r4, %r205, %r208;
	mul.wide.s32 	%rd5, %r4, 7904;
	sub.s64 	%rd6, %rd19, %rd5;
	setp.lt.u64 	%p2, %rd6, 7905;
	@%p2 bra 	$L__BB132_29;
	mov.u32 	%r5, %tid.x;
	and.b32  	%r617, %r5, 31;
	and.b32  	%r618, %r5, 992;
	mul.lo.s32 	%r619, %r618, 19;
	or.b32  	%r620, %r619, %r617;
	cvt.u64.u32 	%rd42, %r620;
	add.s64 	%rd7, %rd5, %rd42;
	shl.b64 	%rd43, %rd7, 2;
	add.s64 	%rd44, %rd3, %rd43;
	ld.global.u32 	%r621, [%rd44];
	ld.global.u32 	%r622, [%rd44+128];
	ld.global.u32 	%r623, [%rd44+256];
	ld.global.u32 	%r624, [%rd44+384];
	ld.global.u32 	%r625, [%rd44+512];
	ld.global.u32 	%r626, [%rd44+640];
	ld.global.u32 	%r627, [%rd44+768];
	ld.global.u32 	%r628, [%rd44+896];
	ld.global.u32 	%r629, [%rd44+1024];
	ld.global.u32 	%r630, [%rd44+1152];
	ld.global.u32 	%r631, [%rd44+1280];
	ld.global.u32 	%r632, [%rd44+1408];
	ld.global.u32 	%r633, [%rd44+1536];
	ld.global.u32 	%r634, [%rd44+1664];
	ld.global.u32 	%r635, [%rd44+1792];
	ld.global.u32 	%r636, [%rd44+1920];
	ld.global.u32 	%r637, [%rd44+2048];
	ld.global.u32 	%r638, [%rd44+2176];
	ld.global.u32 	%r639, [%rd44+2304];
	// begin inline asm
	mov.u32 %r616, %laneid;
	// end inline asm
	shr.u32 	%r7, %r5, 5;
	mad.lo.s32 	%r640, %r7, 608, %r616;
	shl.b32 	%r641, %r640, 2;
	mov.u32 	%r642, _ZZN3cub18CUB_300001_SM_10006detail4scan16DeviceScanKernelINS2_10policy_hubIjjjmN4cuda3std3__44plusIvEEE10Policy1000EN6thrust24THRUST_300001_SM_1000_NS10device_ptrIjEESF_NS0_13ScanTileStateIjLb1EEES9_NS1_10InputValueIjPjEEmjLb0EjEEvT0_T1_T2_iT3_T4_T5_E12temp_storage;
	add.s32 	%r8, %r642, %r641;
	st.shared.u32 	[%r8], %r621;
	st.shared.u32 	[%r8+128], %r622;
	st.shared.u32 	[%r8+256], %r623;
	st.shared.u32 	[%r8+384], %r624;
	st.shared.u32 	[%r8+512], %r625;
	st.shared.u32 	[%r8+640], %r626;
	st.shared.u32 	[%r8+768], %r627;
	st.shared.u32 	[%r8+896], %r628;
	st.shared.u32 	[%r8+1024], %r629;
	st.shared.u32 	[%r8+1152], %r630;
	st.shared.u32 	[%r8+1280], %r631;
	st.shared.u32 	[%r8+1408], %r632;
	st.shared.u32 	[%r8+1536], %r633;
	st.shared.u32 	[%r8+1664], %r634;
	st.shared.u32 	[%r8+1792], %r635;
	st.shared.u32 	[%r8+1920], %r636;
	st.shared.u32 	[%r8+2048], %r637;
	st.shared.u32 	[%r8+2176], %r638;
	st.shared.u32 	[%r8+2304], %r639;
	bar.warp.sync 	-1;
	mad.lo.s32 	%r9, %r616, 72, %r8;
	ld.shared.u32 	%r10, [%r9];
	ld.shared.u32 	%r11, [%r9+4];
	ld.shared.u32 	%r12, [%r9+8];
	ld.shared.u32 	%r13, [%r9+12];
	ld.shared.u32 	%r14, [%r9+16];
	ld.shared.u32 	%r15, [%r9+20];
	ld.shared.u32 	%r16, [%r9+24];
	ld.shared.u32 	%r17, [%r9+28];
	ld.shared.u32 	%r18, [%r9+32];
	ld.shared.u32 	%r19, [%r9+36];
	ld.shared.u32 	%r20, [%r9+40];
	ld.shared.u32 	%r21, [%r9+44];
	ld.shared.u32 	%r22, [%r9+48];
	ld.shared.u32 	%r23, [%r9+52];
	ld.shared.u32 	%r24, [%r9+56];
	ld.shared.u32 	%r25, [%r9+60];
	ld.shared.u32 	%r26, [%r9+64];
	ld.shared.u32 	%r27, [%r9+68];
	ld.shared.u32 	%r28, [%r9+72];
	bar.sync 	0;
	setp.ne.s32 	%p100, %r4, 0;
	@%p100 bra 	$L__BB132_9;
	add.s32 	%r860, %r11, %r10;
	add.s32 	%r861, %r12, %r860;
	add.s32 	%r862, %r13, %r861;
	add.s32 	%r863, %r14, %r862;
	add.s32 	%r864, %r15, %r863;
	add.s32 	%r865, %r16, %r864;
	add.s32 	%r866, %r17, %r865;
	add.s32 	%r867, %r18, %r866;
	add.s32 	%r868, %r19, %r867;
	add.s32 	%r869, %r20, %r868;
	add.s32 	%r870, %r21, %r869;
	add.s32 	%r871, %r22, %r870;
	add.s32 	%r872, %r23, %r871;
	add.s32 	%r873, %r24, %r872;
	add.s32 	%r874, %r25, %r873;
	add.s32 	%r875, %r26, %r874;
	add.s32 	%r876, %r27, %r875;
	add.s32 	%r834, %r28, %r876;
	mov.b32 	%r832, 1;
	mov.b32 	%r857, 0;
	mov.b32 	%r859, -1;
	// begin inline asm
	{  .reg .u32 r0;  .reg .pred p;  shfl.sync.up.b32 r0|p, %r834, %r832, %r857, %r859;  @p add.u32 r0, r0, %r834;  mov.u32 %r830, r0;}
	// end inline asm
	mov.b32 	%r838, 2;
	// begin inline asm
	{  .reg .u32 r0;  .reg .pred p;  shfl.sync.up.b32 r0|p, %r830, %r838, %r857, %r859;  @p add.u32 r0, r0, %r830;  mov.u32 %r836, r0;}
	// end inline asm
	mov.b32 	%r844, 4;
	// begin inline asm
	{  .reg .u32 r0;  .reg .pred p;  shfl.sync.up.b32 r0|p, %r836, %r844, %r857, %r859;  @p add.u32 r0, r0, %r836;  mov.u32 %r842, r0;}
	// end inline asm
	mov.b32 	%r850, 8;
	// begin inline asm
	{  .reg .u32 r0;  .reg .pred p;  shfl.sync.up.b32 r0|p, %r842, %r850, %r857, %r859;  @p add.u32 r0, r0, %r842;  mov.u32 %r848, r0;}
	// end inline asm
	mov.b32 	%r856, 16;
	// begin inline asm
	{  .reg .u32 r0;  .reg .pred p;  shfl.sync.up.b32 r0|p, %r848, %r856, %r857, %r859;  @p add.u32 r0, r0, %r848;  mov.u32 %r854, r0;}
	// end inline asm
	setp.ne.s32 	%p143, %r616, 31;
	@%p143 bra 	$L__BB132_7;
	shl.b32 	%r877, %r7, 2;
	mov.u32 	%r878, _ZZN3cub18CUB_300001_SM_10006detail4scan16DeviceScanKernelINS2_10policy_hubIjjjmN4cuda3std3__44plusIvEEE10Policy1000EN6thrust24THRUST_300001_SM_1000_NS10device_ptrIjEESF_NS0_13ScanTileStateIjLb1EEES9_NS1_10InputValueIjPjEEmjLb0EjEEvT0_T1_T2_iT3_T4_T5_E12temp_storage;
	add.s32 	%r879, %r878, %r877;
	st.shared.u32 	[%r879+16], %r854;
$L__BB132_7:
	bar.sync 	0;
	ld.shared.v4.u32 	{%r880, %r881, %r882, %r883}, [_ZZN3cub18CUB_300001_SM_10006detail4scan16DeviceScanKernelINS2_10policy_hubIjjjmN4cuda3std3__44plusIvEEE10Policy1000EN6thrust24THRUST_300001_SM_1000_NS10device_ptrIjEESF_NS0_13ScanTileStateIjLb1EEES9_NS1_10InputValueIjPjEEmjLb0EjEEvT0_T1_T2_iT3_T4_T5_E12temp_storage+16];
	add.s32 	%r884, %r881, %r880;
	setp.eq.s32 	%p144, %r7, 2;
	selp.b32 	%r885, %r884, %r880, %p144;
	add.s32 	%r886, %r884, %r882;
	setp.eq.s32 	%p145, %r7, 3;
	selp.b32 	%r887, %r886, %r885, %p145;
	add.s32 	%r888, %r886, %r883;
	setp.eq.s32 	%p146, %r7, 4;
	selp.b32 	%r889, %r888, %r887, %p146;
	ld.shared.v4.u32 	{%r890, %r891, %r892, %r893}, [_ZZN3cub18CUB_300001_SM_10006detail4scan16DeviceScanKernelINS2_10policy_hubIjjjmN4cuda3std3__44plusIvEEE10Policy1000EN6thrust24THRUST_300001_SM_1000_NS10device_ptrIjEESF_NS0_13ScanTileStateIjLb1EEES9_NS1_10InputValueIjPjEEmjLb0EjEEvT0_T1_T2_iT3_T4_T5_E12temp_storage+32];
	add.s32 	%r894, %r888, %r890;
	setp.eq.s32 	%p147, %r7, 5;
	selp.b32 	%r895, %r894, %r889, %p147;
	add.s32 	%r896, %r894, %r891;
	setp.eq.s32 	%p148, %r7, 6;
	selp.b32 	%r897, %r896, %r895, %p148;
	add.s32 	%r898, %r896, %r892;
	setp.eq.s32 	%p149, %r7, 7;
	selp.b32 	%r899, %r898, %r897, %p149;
	add.s32 	%r900, %r898, %r893;
	setp.eq.s32 	%p150, %r7, 8;
	selp.b32 	%r901, %r900, %r899, %p150;
	ld.shared.v4.u32 	{%r902, %r903, %r904, %r905}, [_ZZN3cub18CUB_300001_SM_10006detail4scan16DeviceScanKernelINS2_10policy_hubIjjjmN4cuda3std3__44plusIvEEE10Policy1000EN6thrust24THRUST_300001_SM_1000_NS10device_ptrIjEESF_NS0_13ScanTileStateIjLb1EEES9_NS1_10InputValueIjPjEEmjLb0EjEEvT0_T1_T2_iT3_T4_T5_E12temp_storage+48];
	add.s32 	%r906, %r900, %r902;
	setp.eq.s32 	%p151, %r7, 9;
	selp.b32 	%r907, %r906, %r901, %p151;
	add.s32 	%r908, %r906, %r903;
	setp.eq.s32 	%p152, %r7, 10;
	selp.b32 	%r909, %r908, %r907, %p152;
	add.s32 	%r910, %r908, %r904;
	setp.eq.s32 	%p153, %r7, 11;
	selp.b32 	%r911, %r910, %r909, %p153;
	add.s32 	%r912, %r910, %r905;
	setp.eq.s32 	%p154, %r7, 12;
	selp.b32 	%r913, %r912, %r911, %p154;
	ld.shared.u32 	%r914, [_ZZN3cub18CUB_300001_SM_10006detail4scan16DeviceScanKernelINS2_10policy_hubIjjjmN4cuda3std3__44plusIvEEE10Policy1000EN6thrust24THRUST_300001_SM_1000_NS10device_ptrIjEESF_NS0_13ScanTileStateIjLb1EEES9_NS1_10InputValueIjPjEEmjLb0EjEEvT0_T1_T2_iT3_T4_T5_E12temp_storage+64];
	setp.lt.u32 	%p155, %r5, 32;
	selp.b32 	%r915, 0, %r913, %p155;
	setp.eq.s32 	%p156, %r616, 0;
	sub.s32 	%r916, %r854, %r834;
	selp.b32 	%r917, 0, %r916, %p156;
	add.s32 	%r918, %r917, %r959;
	add.s32 	%r971, %r918, %r915;
	add.s32 	%r919, %r914, %r959;
	add.s32 	%r32, %r919, %r912;
	setp.ne.s32 	%p157, %r5, 0;
	@%p157 bra 	$L__BB132_28;
	add.s64 	%rd56, %rd18, 256;
	mov.b32 	%r920, 101;
	// begin inline asm
	st.relaxed.gpu.v2.u32 [%rd56], {%r920, %r32};
	// end inline asm
	bra.uni 	$L__BB132_28;
$L__BB132_9:
	add.s32 	%r673, %r11, %r10;
	add.s32 	%r674, %r12, %r673;
	add.s32 	%r675, %r13, %r674;
	add.s32 	%r676, %r14, %r675;
	add.s32 	%r677, %r15, %r676;
	add.s32 	%r678, %r16, %r677;
	add.s32 	%r679, %r17, %r678;
	add.s32 	%r680, %r18, %r679;
	add.s32 	%r681, %r19, %r680;
	add.s32 	%r682, %r20, %r681;
	add.s32 	%r683, %r21, %r682;
	add.s32 	%r684, %r22, %r683;
	add.s32 	%r685, %r23, %r684;
	add.s32 	%r686, %r24, %r685;
	add.s32 	%r687, %r25, %r686;
	add.s32 	%r688, %r26, %r687;
	add.s32 	%r689, %r27, %r688;
	add.s32 	%r647, %r28, %r689;
	mov.b32 	%r645, 1;
	mov.b32 	%r670, 0;
	mov.b32 	%r672, -1;
	// begin inline asm
	{  .reg .u32 r0;  .reg .pred p;  shfl.sync.up.b32 r0|p, %r647, %r645, %r670, %r672;  @p add.u32 r0, r0, %r647;  mov.u32 %r643, r0;}
	// end inline asm
	mov.b32 	%r651, 2;
	// begin inline asm
	{  .reg .u32 r0;  .reg .pred p;  shfl.sync.up.b32 r0|p, %r643, %r651, %r670, %r672;  @p add.u32 r0, r0, %r643;  mov.u32 %r649, r0;}
	// end inline asm
	mov.b32 	%r657, 4;
	// begin inline asm
	{  .reg .u32 r0;  .reg .pred p;  shfl.sync.up.b32 r0|p, %r649, %r657, %r670, %r672;  @p add.u32 r0, r0, %r649;  mov.u32 %r655, r0;}
	// end inline asm
	mov.b32 	%r663, 8;
	// begin inline asm
	{  .reg .u32 r0;  .reg .pred p;  shfl.sync.up.b32 r0|p, %r655, %r663, %r670, %r672;  @p add.u32 r0, r0, %r655;  mov.u32 %r661, r0;}
	// end inline asm
	mov.b32 	%r669, 16;
	// begin inline asm
	{  .reg .u32 r0;  .reg .pred p;  shfl.sync.up.b32 r0|p, %r661, %r669, %r670, %r672;  @p add.u32 r0, r0, %r661;  mov.u32 %r667, r0;}
	// end inline asm
	setp.ne.s32 	%p101, %r616, 31;
	@%p101 bra 	$L__BB132_11;
	shl.b32 	%r690, %r7, 2;
	mov.u32 	%r691, _ZZN3cub18CUB_300001_SM_10006detail4scan16DeviceScanKernelINS2_10policy_hubIjjjmN4cuda3std3__44plusIvEEE10Policy1000EN6thrust24THRUST_300001_SM_1000_NS10device_ptrIjEESF_NS0_13ScanTileStateIjLb1EEES9_NS1_10InputValueIjPjEEmjLb0EjEEvT0_T1_T2_iT3_T4_T5_E12temp_storage;
	add.s32 	%r692, %r691, %r690;
	st.shared.u32 	[%r692+16], %r667;
$L__BB132_11:
	sub.s32 	%r693, %r667, %r647;
	bar.sync 	0;
	ld.shared.v4.u32 	{%r694, %r695, %r696, %r697}, [_ZZN3cub18CUB_300001_SM_10006detail4scan16DeviceScanKernelINS2_10policy_hubIjjjmN4cuda3std3__44plusIvEEE10Policy1000EN6thrust24THRUST_300001_SM_1000_NS10device_ptrIjEESF_NS0_13ScanTileStateIjLb1EEES9_NS1_10InputValueIjPjEEmjLb0EjEEvT0_T1_T2_iT3_T4_T5_E12temp_storage+16];
	add.s32 	%r698, %r695, %r694;
	setp.eq.s32 	%p102, %r7, 2;
	selp.b32 	%r699, %r698, %r694, %p102;
	add.s32 	%r700, %r698, %r696;
	setp.eq.s32 	%p103, %r7, 3;
	selp.b32 	%r701, %r700, %r699, %p103;
	add.s32 	%r702, %r700, %r697;
	setp.eq.s32 	%p104, %r7, 4;
	selp.b32 	%r703, %r702, %r701, %p104;
	ld.shared.v4.u32 	{%r704, %r705, %r706, %r707}, [_ZZN3cub18CUB_300001_SM_10006detail4scan16DeviceScanKernelINS2_10policy_hubIjjjmN4cuda3std3__44plusIvEEE10Policy1000EN6thrust24THRUST_300001_SM_1000_NS10device_ptrIjEESF_NS0_13ScanTileStateIjLb1EEES9_NS1_10InputValueIjPjEEmjLb0EjEEvT0_T1_T2_iT3_T4_T5_E12temp_storage+32];
	add.s32 	%r708, %r702, %r704;
	setp.eq.s32 	%p105, %r7, 5;
	selp.b32 	%r709, %r708, %r703, %p105;
	add.s32 	%r710, %r708, %r705;
	setp.eq.s32 	%p106, %r7, 6;
	selp.b32 	%r711, %r710, %r709, %p106;
	add.s32 	%r712, %r710, %r706;
	setp.eq.s32 	%p107, %r7, 7;
	selp.b32 	%r713, %r712, %r711, %p107;
	add.s32 	%r714, %r712, %r707;
	setp.eq.s32 	%p108, %r7, 8;
	selp.b32 	%r715, %r714, %r713, %p108;
	ld.shared.v4.u32 	{%r716, %r717, %r718, %r719}, [_ZZN3cub18CUB_300001_SM_10006detail4scan16DeviceScanKernelINS2_10policy_hubIjjjmN4cuda3std3__44plusIvEEE10Policy1000EN6thrust24THRUST_300001_SM_1000_NS10device_ptrIjEESF_NS0_13ScanTileStateIjLb1EEES9_NS1_10InputValueIjPjEEmjLb0EjEEvT0_T1_T2_iT3_T4_T5_E12temp_storage+48];
	add.s32 	%r720, %r714, %r716;
	setp.eq.s32 	%p109, %r7, 9;
	selp.b32 	%r721, %r720, %r715, %p109;
	add.s32 	%r722, %r720, %r717;
	setp.eq.s32 	%p110, %r7, 10;
	selp.b32 	%r723, %r722, %r721, %p110;
	add.s32 	%r724, %r722, %r718;
	setp.eq.s32 	%p111, %r7, 11;
	selp.b32 	%r725, %r724, %r723, %p111;
	add.s32 	%r726, %r724, %r719;
	setp.eq.s32 	%p112, %r7, 12;
	selp.b32 	%r727, %r726, %r725, %p112;
	ld.shared.u32 	%r728, [_ZZN3cub18CUB_300001_SM_10006detail4scan16DeviceScanKernelINS2_10policy_hubIjjjmN4cuda3std3__44plusIvEEE10Policy1000EN6thrust24THRUST_300001_SM_1000_NS10device_ptrIjEESF_NS0_13ScanTileStateIjLb1EEES9_NS1_10InputValueIjPjEEmjLb0EjEEvT0_T1_T2_iT3_T4_T5_E12temp_storage+64];
	add.s32 	%r35, %r726, %r728;
	setp.gt.u32 	%p113, %r5, 31;
	setp.lt.u32 	%p114, %r5, 32;
	setp.eq.s32 	%p115, %r616, 0;
	selp.b32 	%r729, 0, %r693, %p115;
	add.s32 	%r970, %r727, %r729;
	selp.b32 	%r37, %r693, %r970, %p114;
	@%p113 bra 	$L__BB132_27;
	setp.ne.s32 	%p116, %r5, 0;
	mul.wide.s32 	%rd45, %r4, 8;
	add.s64 	%rd8, %rd18, %rd45;
	@%p116 bra 	$L__BB132_14;
	st.shared.u32 	[_ZZN3cub18CUB_300001_SM_10006detail4scan16DeviceScanKernelINS2_10policy_hubIjjjmN4cuda3std3__44plusIvEEE10Policy1000EN6thrust24THRUST_300001_SM_1000_NS10device_ptrIjEESF_NS0_13ScanTileStateIjLb1EEES9_NS1_10InputValueIjPjEEmjLb0EjEEvT0_T1_T2_iT3_T4_T5_E12temp_storage+12], %r35;
	add.s64 	%rd46, %rd8, 256;
	mov.b32 	%r730, 100;
	// begin inline asm
	st.relaxed.gpu.v2.u32 [%rd46], {%r730, %r35};
	// end inline asm
$L__BB132_14:
	not.b32 	%r736, %r5;
	add.s32 	%r966, %r4, %r736;
	mov.b32 	%r732, 550;
	// begin inline asm
	nanosleep.u32 %r732;
	// end inline asm
	mul.wide.s32 	%rd48, %r966, 8;
	add.s64 	%rd49, %rd18, %rd48;
	add.s64 	%rd47, %rd49, 256;
	// begin inline asm
	ld.relaxed.gpu.v2.u32 {%r967, %r961}, [%rd47];
	// end inline asm
	mov.b32 	%r962, 478;
$L__BB132_15:
	setp.eq.s32 	%p117, %r967, 99;
	mov.b32 	%r737, -1;
	vote.sync.any.pred 	%p118, %p117, %r737;
	not.pred 	%p119, %p118;
	@%p119 bra 	$L__BB132_17;
	// begin inline asm
	nanosleep.u32 %r962;
	// end inline asm
	shr.u32 	%r962, %r962, 1;
	// begin inline asm
	ld.relaxed.gpu.v2.u32 {%r967, %r961}, [%rd47];
	// end inline asm
	bra.uni 	$L__BB132_15;
$L__BB132_17:
	setp.eq.s32 	%p120, %r967, 101;
	mov.b32 	%r764, -1;
	vote.sync.ballot.b32 	%r766, %p120, %r764;
	// begin inline asm
	mov.u32 %r739, %lanemask_ge;
	// end inline asm
	and.b32  	%r767, %r766, %r739;
	or.b32  	%r768, %r767, -2147483648;
	add.s32 	%r769, %r768, -1;
	not.b32 	%r770, %r768;
	and.b32  	%r771, %r770, %r769;
	popc.b32 	%r743, %r771;
	mov.b32 	%r742, 1;
	// begin inline asm
	shfl.sync.down.b32 %r740, %r961, %r742, %r743, %r764;
	// end inline asm
	setp.lt.s32 	%p122, %r616, %r743;
	selp.b32 	%r772, %r740, 0, %p122;
	add.s32 	%r746, %r772, %r961;
	mov.b32 	%r747, 2;
	// begin inline asm
	shfl.sync.down.b32 %r745, %r746, %r747, %r743, %r764;
	// end inline asm
	add.s32 	%r50, %r616, 2;
	setp.gt.s32 	%p123, %r50, %r743;
	selp.b32 	%r773, 0, %r745, %p123;
	add.s32 	%r751, %r746, %r773;
	mov.b32 	%r752, 4;
	// begin inline asm
	shfl.sync.down.b32 %r750, %r751, %r752, %r743, %r764;
	// end inline asm
	add.s32 	%r51, %r616, 4;
	setp.gt.s32 	%p124, %r51, %r743;
	selp.b32 	%r774, 0, %r750, %p124;
	add.s32 	%r756, %r751, %r774;
	mov.b32 	%r757, 8;
	// begin inline asm
	shfl.sync.down.b32 %r755, %r756, %r757, %r743, %r764;
	// end inline asm
	add.s32 	%r52, %r616, 8;
	setp.gt.s32 	%p125, %r52, %r743;
	selp.b32 	%r775, 0, %r755, %p125;
	add.s32 	%r761, %r756, %r775;
	mov.b32 	%r762, 16;
	// begin inline asm
	shfl.sync.down.b32 %r760, %r761, %r762, %r743, %r764;
	// end inline asm
	add.s32 	%r53, %r616, 16;
	setp.gt.s32 	%p126, %r53, %r743;
	selp.b32 	%r776, 0, %r760, %p126;
	add.s32 	%r965, %r761, %r776;
	add.s64 	%rd10, %rd18, 256;
	mov.b32 	%r963, 478;
$L__BB132_18:
	setp.ne.s32 	%p127, %r967, 101;
	mov.b32 	%r777, -1;
	vote.sync.all.pred 	%p128, %p127, %r777;
	not.pred 	%p129, %p128;
	@%p129 bra 	$L__BB132_23;
	shr.u32 	%r963, %r963, 1;
	mul.wide.s32 	%rd52, %r966, 8;
	add.s64 	%rd53, %rd10, %rd52;
	add.s64 	%rd51, %rd53, -256;
	// begin inline asm
	ld.relaxed.gpu.v2.u32 {%r967, %r968}, [%rd51];
	// end inline asm
	mov.u32 	%r969, %r963;
$L__BB132_20:
	setp.eq.s32 	%p133, %r967, 99;
	mov.b32 	%r785, -1;
	vote.sync.any.pred 	%p134, %p133, %r785;
	not.pred 	%p135, %p134;
	@%p135 bra 	$L__BB132_22;
	// begin inline asm
	nanosleep.u32 %r969;
	// end inline asm
	shr.u32 	%r969, %r969, 1;
	// begin inline asm
	ld.relaxed.gpu.v2.u32 {%r967, %r968}, [%rd51];
	// end inline asm
	bra.uni 	$L__BB132_20;
$L__BB132_22:
	setp.eq.s32 	%p136, %r967, 101;
	mov.b32 	%r811, -1;
	vote.sync.ballot.b32 	%r812, %p136, %r811;
	and.b32  	%r813, %r812, %r739;
	or.b32  	%r814, %r813, -2147483648;
	add.s32 	%r815, %r814, -1;
	not.b32 	%r816, %r814;
	and.b32  	%r817, %r816, %r815;
	popc.b32 	%r790, %r817;
	mov.b32 	%r789, 1;
	// begin inline asm
	shfl.sync.down.b32 %r787, %r968, %r789, %r790, %r811;
	// end inline asm
	setp.lt.s32 	%p138, %r616, %r790;
	selp.b32 	%r818, %r787, 0, %p138;
	add.s32 	%r793, %r818, %r968;
	mov.b32 	%r794, 2;
	// begin inline asm
	shfl.sync.down.b32 %r792, %r793, %r794, %r790, %r811;
	// end inline asm
	setp.gt.s32 	%p139, %r50, %r790;
	selp.b32 	%r819, 0, %r792, %p139;
	add.s32 	%r798, %r793, %r819;
	mov.b32 	%r799, 4;
	// begin inline asm
	shfl.sync.down.b32 %r797, %r798, %r799, %r790, %r811;
	// end inline asm
	setp.gt.s32 	%p140, %r51, %r790;
	selp.b32 	%r820, 0, %r797, %p140;
	add.s32 	%r803, %r798, %r820;
	mov.b32 	%r804, 8;
	// begin inline asm
	shfl.sync.down.b32 %r802, %r803, %r804, %r790, %r811;
	// end inline asm
	setp.gt.s32 	%p141, %r52, %r790;
	selp.b32 	%r821, 0, %r802, %p141;
	add.s32 	%r808, %r803, %r821;
	mov.b32 	%r809, 16;
	// begin inline asm
	shfl.sync.down.b32 %r807, %r808, %r809, %r790, %r811;
	// end inline asm
	setp.gt.s32 	%p142, %r53, %r790;
	selp.b32 	%r822, 0, %r807, %p142;
	add.s32 	%r823, %r822, %r965;
	add.s32 	%r965, %r823, %r808;
	add.s32 	%r966, %r966, -32;
	bra.uni 	$L__BB132_18;
$L__BB132_23:
	@%p116 bra 	$L__BB132_25;
	add.s32 	%r780, %r965, %r35;
	add.s64 	%rd50, %rd8, 256;
	mov.b32 	%r779, 101;
	// begin inline asm
	st.relaxed.gpu.v2.u32 [%rd50], {%r779, %r780};
	// end inline asm
	st.shared.u32 	[_ZZN3cub18CUB_300001_SM_10006detail4scan16DeviceScanKernelINS2_10policy_hubIjjjmN4cuda3std3__44plusIvEEE10Policy1000EN6thrust24THRUST_300001_SM_1000_NS10device_ptrIjEESF_NS0_13ScanTileStateIjLb1EEES9_NS1_10InputValueIjPjEEmjLb0EjEEvT0_T1_T2_iT3_T4_T5_E12temp_storage+4], %r965;
	st.shared.u32 	[_ZZN3cub18CUB_300001_SM_10006detail4scan16DeviceScanKernelINS2_10policy_hubIjjjmN4cuda3std3__44plusIvEEE10Policy1000EN6thrust24THRUST_300001_SM_1000_NS10device_ptrIjEESF_NS0_13ScanTileStateIjLb1EEES9_NS1_10InputValueIjPjEEmjLb0EjEEvT0_T1_T2_iT3_T4_T5_E12temp_storage+8], %r780;
$L__BB132_25:
	setp.ne.s32 	%p131, %r616, 0;
	mov.u32 	%r970, %r37;
	@%p131 bra 	$L__BB132_27;
	st.shared.u32 	[_ZZN3cub18CUB_300001_SM_10006detail4scan16DeviceScanKernelINS2_10policy_hubIjjjmN4cuda3std3__44plusIvEEE10Policy1000EN6thrust24THRUST_300001_SM_1000_NS10device_ptrIjEESF_NS0_13ScanTileStateIjLb1EEES9_NS1_10InputValueIjPjEEmjLb0EjEEvT0_T1_T2_iT3_T4_T5_E12temp_storage+84], %r965;
	mov.u32 	%r970, %r965;
$L__BB132_27:
	bar.sync 	0;
	setp.eq.s32 	%p132, %r5, 0;
	ld.shared.u32 	%r781, [_ZZN3cub18CUB_300001_SM_10006detail4scan16DeviceScanKernelINS2_10policy_hubIjjjmN4cuda3std3__44plusIvEEE10Policy1000EN6thrust24THRUST_300001_SM_1000_NS10device_ptrIjEESF_NS0_13ScanTileStateIjLb1EEES9_NS1_10InputValueIjPjEEmjLb0EjEEvT0_T1_T2_iT3_T4_T5_E12temp_storage+84];
	selp.b32 	%r782, 0, %r781, %p132;
	add.s32 	%r971, %r782, %r970;
$L__BB132_28:
	add.s32 	%r922, %r971, %r10;
	add.s32 	%r923, %r11, %r922;
	add.s32 	%r924, %r12, %r923;
	add.s32 	%r925, %r13, %r924;
	add.s32 	%r926, %r14, %r925;
	add.s32 	%r927, %r15, %r926;
	add.s32 	%r928, %r16, %r927;
	add.s32 	%r929, %r17, %r928;
	add.s32 	%r930, %r18, %r929;
	add.s32 	%r931, %r19, %r930;
	add.s32 	%r932, %r20, %r931;
	add.s32 	%r933, %r21, %r932;
	add.s32 	%r934, %r22, %r933;
	add.s32 	%r935, %r23, %r934;
	add.s32 	%r936, %r24, %r935;
	add.s32 	%r937, %r25, %r936;
	add.s32 	%r938, %r26, %r937;
	add.s32 	%r939, %r27, %r938;
	bar.sync 	0;
	st.shared.u32 	[%r9], %r971;
	st.shared.u32 	[%r9+4], %r922;
	st.shared.u32 	[%r9+8], %r923;
	st.shared.u32 	[%r9+12], %r924;
	st.shared.u32 	[%r9+16], %r925;
	st.shared.u32 	[%r9+20], %r926;
	st.shared.u32 	[%r9+24], %r927;
	st.shared.u32 	[%r9+28], %r928;
	st.shared.u32 	[%r9+32], %r929;
	st.shared.u32 	[%r9+36], %r930;
	st.shared.u32 	[%r9+40], %r931;
	st.shared.u32 	[%r9+44], %r932;
	st.shared.u32 	[%r9+48], %r933;
	st.shared.u32 	[%r9+52], %r934;
	st.shared.u32 	[%r9+56], %r935;
	st.shared.u32 	[%r9+60], %r936;
	st.shared.u32 	[%r9+64], %r937;
	st.shared.u32 	[%r9+68], %r938;
	st.shared.u32 	[%r9+72], %r939;
	bar.warp.sync 	-1;
	ld.shared.u32 	%r940, [%r8];
	ld.shared.u32 	%r941, [%r8+128];
	ld.shared.u32 	%r942, [%r8+256];
	ld.shared.u32 	%r943, [%r8+384];
	ld.shared.u32 	%r944, [%r8+512];
	ld.shared.u32 	%r945, [%r8+640];
	ld.shared.u32 	%r946, [%r8+768];
	ld.shared.u32 	%r947, [%r8+896];
	ld.shared.u32 	%r948, [%r8+1024];
	ld.shared.u32 	%r949, [%r8+1152];
	ld.shared.u32 	%r950, [%r8+1280];
	ld.shared.u32 	%r951, [%r8+1408];
	ld.shared.u32 	%r952, [%r8+1536];
	ld.shared.u32 	%r953, [%r8+1664];
	ld.shared.u32 	%r954, [%r8+1792];
	ld.shared.u32 	%r955, [%r8+1920];
	ld.shared.u32 	%r956, [%r8+2048];
	ld.shared.u32 	%r957, [%r8+2176];
	ld.shared.u32 	%r958, [%r8+2304];
	add.s64 	%rd58, %rd4, %rd43;
	st.global.u32 	[%rd58], %r940;
	st.global.u32 	[%rd58+128], %r941;
	st.global.u32 	[%rd58+256], %r942;
	st.global.u32 	[%rd58+384], %r943;
	st.global.u32 	[%rd58+512], %r944;
	st.global.u32 	[%rd58+640], %r945;
	st.global.u32 	[%rd58+768], %r946;
	st.global.u32 	[%rd58+896], %r947;
	st.global.u32 	[%rd58+1024], %r948;
	st.global.u32 	[%rd58+1152], %r949;
	st.global.u32 	[%rd58+1280], %r950;
	st.global.u32 	[%rd58+1408], %r951;
	st.global.u32 	[%rd58+1536], %r952;
	st.global.u32 	[%rd58+1664], %r953;
	st.global.u32 	[%rd58+1792], %r954;
	st.global.u32 	[%rd58+1920], %r955;
	st.global.u32 	[%rd58+2048], %r956;
	st.global.u32 	[%rd58+2176], %r957;
	st.global.u32 	[%rd58+2304], %r958;
	bra.uni 	$L__BB132_131;
$L__BB132_29:
	setp.eq.s64 	%p3, %rd6, 0;
	@%p3 bra 	$L__BB132_131;
	cvt.u32.u64 	%r75, %rd6;
	shl.b64 	%rd21, %rd5, 2;
	add.s64 	%rd22, %rd3, %rd21;
	mov.u32 	%r76, %tid.x;
	ld.global.u32 	%r990, [%rd22];
	and.b32  	%r209, %r76, 31;
	and.b32  	%r210, %r76, 992;
	mul.lo.s32 	%r211, %r210, 19;
	or.b32  	%r78, %r211, %r209;
	setp.ge.u32 	%p4, %r78, %r75;
	shl.b32 	%r212, %r78, 2;
	cvt.u64.u32 	%rd23, %r212;
	add.s64 	%rd12, %rd22, %rd23;
	mov.u32 	%r972, %r990;
	@%p4 bra 	$L__BB132_32;
	ld.global.u32 	%r972, [%rd12];
$L__BB132_32:
	add.s32 	%r213, %r78, 32;
	setp.ge.u32 	%p5, %r213, %r75;
	mov.u32 	%r973, %r990;
	@%p5 bra 	$L__BB132_34;
	ld.global.u32 	%r973, [%rd12+128];
$L__BB132_34:
	add.s32 	%r214, %r78, 64;
	setp.ge.u32 	%p6, %r214, %r75;
	mov.u32 	%r974, %r990;
	@%p6 bra 	$L__BB132_36;
	ld.global.u32 	%r974, [%rd12+256];
$L__BB132_36:
	add.s32 	%r215, %r78, 96;
	setp.ge.u32 	%p7, %r215, %r75;
	mov.u32 	%r975, %r990;
	@%p7 bra 	$L__BB132_38;
	ld.global.u32 	%r975, [%rd12+384];
$L__BB132_38:
	add.s32 	%r216, %r78, 128;
	setp.ge.u32 	%p8, %r216, %r75;
	mov.u32 	%r976, %r990;
	@%p8 bra 	$L__BB132_40;
	ld.global.u32 	%r976, [%rd12+512];
$L__BB132_40:
	add.s32 	%r217, %r78, 160;
	setp.ge.u32 	%p9, %r217, %r75;
	mov.u32 	%r977, %r990;
	@%p9 bra 	$L__BB132_42;
	ld.global.u32 	%r977, [%rd12+640];
$L__BB132_42:
	add.s32 	%r218, %r78, 192;
	setp.ge.u32 	%p10, %r218, %r75;
	mov.u32 	%r978, %r990;
	@%p10 bra 	$L__BB132_44;
	ld.global.u32 	%r978, [%rd12+768];
$L__BB132_44:
	add.s32 	%r219, %r78, 224;
	setp.ge.u32 	%p11, %r219, %r75;
	mov.u32 	%r979, %r990;
	@%p11 bra 	$L__BB132_46;
	ld.global.u32 	%r979, [%rd12+896];
$L__BB132_46:
	add.s32 	%r95, %r78, 256;
	setp.ge.u32 	%p12, %r95, %r75;
	mov.u32 	%r980, %r990;
	@%p12 bra 	$L__BB132_48;
	ld.global.u32 	%r980, [%rd12+1024];
$L__BB132_48:
	add.s32 	%r98, %r78, 288;
	setp.ge.u32 	%p13, %r98, %r75;
	mov.u32 	%r981, %r990;
	@%p13 bra 	$L__BB132_50;
	ld.global.u32 	%r981, [%rd12+1152];
$L__BB132_50:
	add.s32 	%r220, %r78, 320;
	setp.ge.u32 	%p14, %r220, %r75;
	mov.u32 	%r982, %r990;
	@%p14 bra 	$L__BB132_52;
	ld.global.u32 	%r982, [%rd12+1280];
$L__BB132_52:
	add.s32 	%r221, %r78, 352;
	setp.ge.u32 	%p15, %r221, %r75;
	mov.u32 	%r983, %r990;
	@%p15 bra 	$L__BB132_54;
	ld.global.u32 	%r983, [%rd12+1408];
$L__BB132_54:
	add.s32 	%r222, %r78, 384;
	setp.ge.u32 	%p16, %r222, %r75;
	mov.u32 	%r984, %r990;
	@%p16 bra 	$L__BB132_56;
	ld.global.u32 	%r984, [%rd12+1536];
$L__BB132_56:
	add.s32 	%r223, %r78, 416;
	setp.ge.u32 	%p17, %r223, %r75;
	mov.u32 	%r985, %r990;
	@%p17 bra 	$L__BB132_58;
	ld.global.u32 	%r985, [%rd12+1664];
$L__BB132_58:
	add.s32 	%r224, %r78, 448;
	setp.ge.u32 	%p18, %r224, %r75;
	mov.u32 	%r986, %r990;
	@%p18 bra 	$L__BB132_60;
	ld.global.u32 	%r986, [%rd12+1792];
$L__BB132_60:
	add.s32 	%r225, %r78, 480;
	setp.ge.u32 	%p19, %r225, %r75;
	mov.u32 	%r987, %r990;
	@%p19 bra 	$L__BB132_62;
	ld.global.u32 	%r987, [%rd12+1920];
$L__BB132_62:
	add.s32 	%r226, %r78, 512;
	setp.ge.u32 	%p20, %r226, %r75;
	mov.u32 	%r988, %r990;
	@%p20 bra 	$L__BB132_64;
	ld.global.u32 	%r988, [%rd12+2048];
$L__BB132_64:
	add.s32 	%r115, %r78, 544;
	setp.ge.u32 	%p21, %r115, %r75;
	mov.u32 	%r989, %r990;
	@%p21 bra 	$L__BB132_66;
	ld.global.u32 	%r989, [%rd12+2176];
$L__BB132_66:
	add.s32 	%r118, %r78, 576;
	setp.ge.u32 	%p22, %r118, %r75;
	@%p22 bra 	$L__BB132_68;
	ld.global.u32 	%r990, [%rd12+2304];
$L__BB132_68:
	// begin inline asm
	mov.u32 %r227, %laneid;
	// end inline asm
	shr.u32 	%r122, %r76, 5;
	mad.lo.s32 	%r228, %r122, 608, %r227;
	shl.b32 	%r229, %r228, 2;
	mov.u32 	%r230, _ZZN3cub18CUB_300001_SM_10006detail4scan16DeviceScanKernelINS2_10policy_hubIjjjmN4cuda3std3__44plusIvEEE10Policy1000EN6thrust24THRUST_300001_SM_1000_NS10device_ptrIjEESF_NS0_13ScanTileStateIjLb1EEES9_NS1_10InputValueIjPjEEmjLb0EjEEvT0_T1_T2_iT3_T4_T5_E12temp_storage;
	add.s32 	%r123, %r230, %r229;
	st.shared.u32 	[%r123], %r972;
	st.shared.u32 	[%r123+128], %r973;
	st.shared.u32 	[%r123+256], %r974;
	st.shared.u32 	[%r123+384], %r975;
	st.shared.u32 	[%r123+512], %r976;
	st.shared.u32 	[%r123+640], %r977;
	st.shared.u32 	[%r123+768], %r978;
	st.shared.u32 	[%r123+896], %r979;
	st.shared.u32 	[%r123+1024], %r980;
	st.shared.u32 	[%r123+1152], %r981;
	st.shared.u32 	[%r123+1280], %r982;
	st.shared.u32 	[%r123+1408], %r983;
	st.shared.u32 	[%r123+1536], %r984;
	st.shared.u32 	[%r123+1664], %r985;
	st.shared.u32 	[%r123+1792], %r986;
	st.shared.u32 	[%r123+1920], %r987;
	st.shared.u32 	[%r123+2048], %r988;
	st.shared.u32 	[%r123+2176], %r989;
	st.shared.u32 	[%r123+2304], %r990;
	bar.warp.sync 	-1;
	mad.lo.s32 	%r124, %r227, 72, %r123;
	ld.shared.u32 	%r125, [%r124];
	ld.shared.u32 	%r126, [%r124+4];
	ld.shared.u32 	%r127, [%r124+8];
	ld.shared.u32 	%r128, [%r124+12];
	ld.shared.u32 	%r129, [%r124+16];
	ld.shared.u32 	%r130, [%r124+20];
	ld.shared.u32 	%r131, [%r124+24];
	ld.shared.u32 	%r132, [%r124+28];
	ld.shared.u32 	%r133, [%r124+32];
	ld.shared.u32 	%r134, [%r124+36];
	ld.shared.u32 	%r135, [%r124+40];
	ld.shared.u32 	%r136, [%r124+44];
	ld.shared.u32 	%r137, [%r124+48];
	ld.shared.u32 	%r138, [%r124+52];
	ld.shared.u32 	%r139, [%r124+56];
	ld.shared.u32 	%r140, [%r124+60];
	ld.shared.u32 	%r141, [%r124+64];
	ld.shared.u32 	%r142, [%r124+68];
	ld.shared.u32 	%r143, [%r124+72];
	bar.sync 	0;
	setp.ne.s32 	%p23, %r4, 0;
	@%p23 bra 	$L__BB132_72;
	add.s32 	%r456, %r126, %r125;
	add.s32 	%r457, %r127, %r456;
	add.s32 	%r458, %r128, %r457;
	add.s32 	%r459, %r129, %r458;
	add.s32 	%r460, %r130, %r459;
	add.s32 	%r461, %r131, %r460;
	add.s32 	%r462, %r132, %r461;
	add.s32 	%r463, %r133, %r462;
	add.s32 	%r464, %r134, %r463;
	add.s32 	%r465, %r135, %r464;
	add.s32 	%r466, %r136, %r465;
	add.s32 	%r467, %r137, %r466;
	add.s32 	%r468, %r138, %r467;
	add.s32 	%r469, %r139, %r468;
	add.s32 	%r470, %r140, %r469;
	add.s32 	%r471, %r141, %r470;
	add.s32 	%r472, %r142, %r471;
	add.s32 	%r430, %r143, %r472;
	mov.b32 	%r428, 1;
	mov.b32 	%r453, 0;
	mov.b32 	%r455, -1;
	// begin inline asm
	{  .reg .u32 r0;  .reg .pred p;  shfl.sync.up.b32 r0|p, %r430, %r428, %r453, %r455;  @p add.u32 r0, r0, %r430;  mov.u32 %r426, r0;}
	// end inline asm
	mov.b32 	%r434, 2;
	// begin inline asm
	{  .reg .u32 r0;  .reg .pred p;  shfl.sync.up.b32 r0|p, %r426, %r434, %r453, %r455;  @p add.u32 r0, r0, %r426;  mov.u32 %r432, r0;}
	// end inline asm
	mov.b32 	%r440, 4;
	// begin inline asm
	{  .reg .u32 r0;  .reg .pred p;  shfl.sync.up.b32 r0|p, %r432, %r440, %r453, %r455;  @p add.u32 r0, r0, %r432;  mov.u32 %r438, r0;}
	// end inline asm
	mov.b32 	%r446, 8;
	// begin inline asm
	{  .reg .u32 r0;  .reg .pred p;  shfl.sync.up.b32 r0|p, %r438, %r446, %r453, %r455;  @p add.u32 r0, r0, %r438;  mov.u32 %r444, r0;}
	// end inline asm
	mov.b32 	%r452, 16;
	// begin inline asm
	{  .reg .u32 r0;  .reg .pred p;  shfl.sync.up.b32 r0|p, %r444, %r452, %r453, %r455;  @p add.u32 r0, r0, %r444;  mov.u32 %r450, r0;}
	// end inline asm
	setp.ne.s32 	%p66, %r227, 31;
	@%p66 bra 	$L__BB132_71;
	shl.b32 	%r473, %r122, 2;
	mov.u32 	%r474, _ZZN3cub18CUB_300001_SM_10006detail4scan16DeviceScanKernelINS2_10policy_hubIjjjmN4cuda3std3__44plusIvEEE10Policy1000EN6thrust24THRUST_300001_SM_1000_NS10device_ptrIjEESF_NS0_13ScanTileStateIjLb1EEES9_NS1_10InputValueIjPjEEmjLb0EjEEvT0_T1_T2_iT3_T4_T5_E12temp_storage;
	add.s32 	%r475, %r474, %r473;
	st.shared.u32 	[%r475+16], %r450;
$L__BB132_71:
	bar.sync 	0;
	ld.shared.v4.u32 	{%r476, %r477, %r478, %r479}, [_ZZN3cub18CUB_300001_SM_10006detail4scan16DeviceScanKernelINS2_10policy_hubIjjjmN4cuda3std3__44plusIvEEE10Policy1000EN6thrust24THRUST_300001_SM_1000_NS10device_ptrIjEESF_NS0_13ScanTileStateIjLb1EEES9_NS1_10InputValueIjPjEEmjLb0EjEEvT0_T1_T2_iT3_T4_T5_E12temp_storage+16];
	add.s32 	%r480, %r477, %r476;
	setp.eq.s32 	%p67, %r122, 2;
	selp.b32 	%r481, %r480, %r476, %p67;
	add.s32 	%r482, %r480, %r478;
	setp.eq.s32 	%p68, %r122, 3;
	selp.b32 	%r483, %r482, %r481, %p68;
	add.s32 	%r484, %r482, %r479;
	setp.eq.s32 	%p69, %r122, 4;
	selp.b32 	%r485, %r484, %r483, %p69;
	ld.shared.v4.u32 	{%r486, %r487, %r488, %r489}, [_ZZN3cub18CUB_300001_SM_10006detail4scan16DeviceScanKernelINS2_10policy_hubIjjjmN4cuda3std3__44plusIvEEE10Policy1000EN6thrust24THRUST_300001_SM_1000_NS10device_ptrIjEESF_NS0_13ScanTileStateIjLb1EEES9_NS1_10InputValueIjPjEEmjLb0EjEEvT0_T1_T2_iT3_T4_T5_E12temp_storage+32];
	add.s32 	%r490, %r484, %r486;
	setp.eq.s32 	%p70, %r122, 5;
	selp.b32 	%r491, %r490, %r485, %p70;
	add.s32 	%r492, %r490, %r487;
	setp.eq.s32 	%p71, %r122, 6;
	selp.b32 	%r493, %r492, %r491, %p71;
	add.s32 	%r494, %r492, %r488;
	setp.eq.s32 	%p72, %r122, 7;
	selp.b32 	%r495, %r494, %r493, %p72;
	add.s32 	%r496, %r494, %r489;
	setp.eq.s32 	%p73, %r122, 8;
	selp.b32 	%r497, %r496, %r495, %p73;
	ld.shared.v4.u32 	{%r498, %r499, %r500, %r501}, [_ZZN3cub18CUB_300001_SM_10006detail4scan16DeviceScanKernelINS2_10policy_hubIjjjmN4cuda3std3__44plusIvEEE10Policy1000EN6thrust24THRUST_300001_SM_1000_NS10device_ptrIjEESF_NS0_13ScanTileStateIjLb1EEES9_NS1_10InputValueIjPjEEmjLb0EjEEvT0_T1_T2_iT3_T4_T5_E12temp_storage+48];
	add.s32 	%r502, %r496, %r498;
	setp.eq.s32 	%p74, %r122, 9;
	selp.b32 	%r503, %r502, %r497, %p74;
	add.s32 	%r504, %r502, %r499;
	setp.eq.s32 	%p75, %r122, 10;
	selp.b32 	%r505, %r504, %r503, %p75;
	add.s32 	%r506, %r504, %r500;
	setp.eq.s32 	%p76, %r122, 11;
	selp.b32 	%r507, %r506, %r505, %p76;
	add.s32 	%r508, %r506, %r501;
	setp.eq.s32 	%p77, %r122, 12;
	selp.b32 	%r509, %r508, %r507, %p77;
	setp.lt.u32 	%p78, %r76, 32;
	selp.b32 	%r510, 0, %r509, %p78;
	setp.eq.s32 	%p79, %r227, 0;
	sub.s32 	%r511, %r450, %r430;
	selp.b32 	%r512, 0, %r511, %p79;
	add.s32 	%r513, %r512, %r959;
	add.s32 	%r1002, %r513, %r510;
	bra.uni 	$L__BB132_91;
$L__BB132_72:
	add.s32 	%r261, %r126, %r125;
	add.s32 	%r262, %r127, %r261;
	add.s32 	%r263, %r128, %r262;
	add.s32 	%r264, %r129, %r263;
	add.s32 	%r265, %r130, %r264;
	add.s32 	%r266, %r131, %r265;
	add.s32 	%r267, %r132, %r266;
	add.s32 	%r268, %r133, %r267;
	add.s32 	%r269, %r134, %r268;
	add.s32 	%r270, %r135, %r269;
	add.s32 	%r271, %r136, %r270;
	add.s32 	%r272, %r137, %r271;
	add.s32 	%r273, %r138, %r272;
	add.s32 	%r274, %r139, %r273;
	add.s32 	%r275, %r140, %r274;
	add.s32 	%r276, %r141, %r275;
	add.s32 	%r277, %r142, %r276;
	add.s32 	%r235, %r143, %r277;
	mov.b32 	%r233, 1;
	mov.b32 	%r258, 0;
	mov.b32 	%r260, -1;
	// begin inline asm
	{  .reg .u32 r0;  .reg .pred p;  shfl.sync.up.b32 r0|p, %r235, %r233, %r258, %r260;  @p add.u32 r0, r0, %r235;  mov.u32 %r231, r0;}
	// end inline asm
	mov.b32 	%r239, 2;
	// begin inline asm
	{  .reg .u32 r0;  .reg .pred p;  shfl.sync.up.b32 r0|p, %r231, %r239, %r258, %r260;  @p add.u32 r0, r0, %r231;  mov.u32 %r237, r0;}
	// end inline asm
	mov.b32 	%r245, 4;
	// begin inline asm
	{  .reg .u32 r0;  .reg .pred p;  shfl.sync.up.b32 r0|p, %r237, %r245, %r258, %r260;  @p add.u32 r0, r0, %r237;  mov.u32 %r243, r0;}
	// end inline asm
	mov.b32 	%r251, 8;
	// begin inline asm
	{  .reg .u32 r0;  .reg .pred p;  shfl.sync.up.b32 r0|p, %r243, %r251, %r258, %r260;  @p add.u32 r0, r0, %r243;  mov.u32 %r249, r0;}
	// end inline asm
	mov.b32 	%r257, 16;
	// begin inline asm
	{  .reg .u32 r0;  .reg .pred p;  shfl.sync.up.b32 r0|p, %r249, %r257, %r258, %r260;  @p add.u32 r0, r0, %r249;  mov.u32 %r255, r0;}
	// end inline asm
	setp.ne.s32 	%p24, %r227, 31;
	@%p24 bra 	$L__BB132_74;
	shl.b32 	%r278, %r122, 2;
	mov.u32 	%r279, _ZZN3cub18CUB_300001_SM_10006detail4scan16DeviceScanKernelINS2_10policy_hubIjjjmN4cuda3std3__44plusIvEEE10Policy1000EN6thrust24THRUST_300001_SM_1000_NS10device_ptrIjEESF_NS0_13ScanTileStateIjLb1EEES9_NS1_10InputValueIjPjEEmjLb0EjEEvT0_T1_T2_iT3_T4_T5_E12temp_storage;
	add.s32 	%r280, %r279, %r278;
	st.shared.u32 	[%r280+16], %r255;
$L__BB132_74:
	sub.s32 	%r281, %r255, %r235;
	bar.sync 	0;
	ld.shared.v4.u32 	{%r282, %r283, %r284, %r285}, [_ZZN3cub18CUB_300001_SM_10006detail4scan16DeviceScanKernelINS2_10policy_hubIjjjmN4cuda3std3__44plusIvEEE10Policy1000EN6thrust24THRUST_300001_SM_1000_NS10device_ptrIjEESF_NS0_13ScanTileStateIjLb1EEES9_NS1_10InputValueIjPjEEmjLb0EjEEvT0_T1_T2_iT3_T4_T5_E12temp_storage+16];
	add.s32 	%r286, %r283, %r282;
	setp.eq.s32 	%p25, %r122, 2;
	selp.b32 	%r287, %r286, %r282, %p25;
	add.s32 	%r288, %r286, %r284;
	setp.eq.s32 	%p26, %r122, 3;
	selp.b32 	%r289, %r288, %r287, %p26;
	add.s32 	%r290, %r288, %r285;
	setp.eq.s32 	%p27, %r122, 4;
	selp.b32 	%r291, %r290, %r289, %p27;
	ld.shared.v4.u32 	{%r292, %r293, %r294, %r295}, [_ZZN3cub18CUB_300001_SM_10006detail4scan16DeviceScanKernelINS2_10policy_hubIjjjmN4cuda3std3__44plusIvEEE10Policy1000EN6thrust24THRUST_300001_SM_1000_NS10device_ptrIjEESF_NS0_13ScanTileStateIjLb1EEES9_NS1_10InputValueIjPjEEmjLb0EjEEvT0_T1_T2_iT3_T4_T5_E12temp_storage+32];
	add.s32 	%r296, %r290, %r292;
	setp.eq.s32 	%p28, %r122, 5;
	selp.b32 	%r297, %r296, %r291, %p28;
	add.s32 	%r298, %r296, %r293;
	setp.eq.s32 	%p29, %r122, 6;
	selp.b32 	%r299, %r298, %r297, %p29;
	add.s32 	%r300, %r298, %r294;
	setp.eq.s32 	%p30, %r122, 7;
	selp.b32 	%r301, %r300, %r299, %p30;
	add.s32 	%r302, %r300, %r295;
	setp.eq.s32 	%p31, %r122, 8;
	selp.b32 	%r303, %r302, %r301, %p31;
	ld.shared.v4.u32 	{%r304, %r305, %r306, %r307}, [_ZZN3cub18CUB_300001_SM_10006detail4scan16DeviceScanKernelINS2_10policy_hubIjjjmN4cuda3std3__44plusIvEEE10Policy1000EN6thrust24THRUST_300001_SM_1000_NS10device_ptrIjEESF_NS0_13ScanTileStateIjLb1EEES9_NS1_10InputValueIjPjEEmjLb0EjEEvT0_T1_T2_iT3_T4_T5_E12temp_storage+48];
	add.s32 	%r308, %r302, %r304;
	setp.eq.s32 	%p32, %r122, 9;
	selp.b32 	%r309, %r308, %r303, %p32;
	add.s32 	%r310, %r308, %r305;
	setp.eq.s32 	%p33, %r122, 10;
	selp.b32 	%r311, %r310, %r309, %p33;
	add.s32 	%r312, %r310, %r306;
	setp.eq.s32 	%p34, %r122, 11;
	selp.b32 	%r313, %r312, %r311, %p34;
	add.s32 	%r314, %r312, %r307;
	setp.eq.s32 	%p35, %r122, 12;
	selp.b32 	%r315, %r314, %r313, %p35;
	ld.shared.u32 	%r316, [_ZZN3cub18CUB_300001_SM_10006detail4scan16DeviceScanKernelINS2_10policy_hubIjjjmN4cuda3std3__44plusIvEEE10Policy1000EN6thrust24THRUST_300001_SM_1000_NS10device_ptrIjEESF_NS0_13ScanTileStateIjLb1EEES9_NS1_10InputValueIjPjEEmjLb0EjEEvT0_T1_T2_iT3_T4_T5_E12temp_storage+64];
	add.s32 	%r149, %r314, %r316;
	setp.gt.u32 	%p36, %r76, 31;
	setp.lt.u32 	%p37, %r76, 32;
	setp.eq.s32 	%p38, %r227, 0;
	selp.b32 	%r317, 0, %r281, %p38;
	add.s32 	%r1001, %r315, %r317;
	selp.b32 	%r151, %r281, %r1001, %p37;
	@%p36 bra 	$L__BB132_90;
	setp.ne.s32 	%p39, %r76, 0;
	mul.wide.s32 	%rd24, %r4, 8;
	add.s64 	%rd13, %rd18, %rd24;
	@%p39 bra 	$L__BB132_77;
	st.shared.u32 	[_ZZN3cub18CUB_300001_SM_10006detail4scan16DeviceScanKernelINS2_10policy_hubIjjjmN4cuda3std3__44plusIvEEE10Policy1000EN6thrust24THRUST_300001_SM_1000_NS10device_ptrIjEESF_NS0_13ScanTileStateIjLb1EEES9_NS1_10InputValueIjPjEEmjLb0EjEEvT0_T1_T2_iT3_T4_T5_E12temp_storage+12], %r149;
	add.s64 	%rd25, %rd13, 256;
	mov.b32 	%r318, 100;
	// begin inline asm
	st.relaxed.gpu.v2.u32 [%rd25], {%r318, %r149};
	// end inline asm
$L__BB132_77:
	not.b32 	%r324, %r76;
	add.s32 	%r997, %r4, %r324;
	mov.b32 	%r320, 550;
	// begin inline asm
	nanosleep.u32 %r320;
	// end inline asm
	mul.wide.s32 	%rd27, %r997, 8;
	add.s64 	%rd28, %rd18, %rd27;
	add.s64 	%rd26, %rd28, 256;
	// begin inline asm
	ld.relaxed.gpu.v2.u32 {%r998, %r992}, [%rd26];
	// end inline asm
	mov.b32 	%r993, 478;
$L__BB132_78:
	setp.eq.s32 	%p40, %r998, 99;
	mov.b32 	%r325, -1;
	vote.sync.any.pred 	%p41, %p40, %r325;
	not.pred 	%p42, %p41;
	@%p42 bra 	$L__BB132_80;
	// begin inline asm
	nanosleep.u32 %r993;
	// end inline asm
	shr.u32 	%r993, %r993, 1;
	// begin inline asm
	ld.relaxed.gpu.v2.u32 {%r998, %r992}, [%rd26];
	// end inline asm
	bra.uni 	$L__BB132_78;
$L__BB132_80:
	setp.eq.s32 	%p43, %r998, 101;
	mov.b32 	%r352, -1;
	vote.sync.ballot.b32 	%r354, %p43, %r352;
	// begin inline asm
	mov.u32 %r327, %lanemask_ge;
	// end inline asm
	and.b32  	%r355, %r354, %r327;
	or.b32  	%r356, %r355, -2147483648;
	add.s32 	%r357, %r356, -1;
	not.b32 	%r358, %r356;
	and.b32  	%r359, %r358, %r357;
	popc.b32 	%r331, %r359;
	mov.b32 	%r330, 1;
	// begin inline asm
	shfl.sync.down.b32 %r328, %r992, %r330, %r331, %r352;
	// end inline asm
	setp.lt.s32 	%p45, %r227, %r331;
	selp.b32 	%r360, %r328, 0, %p45;
	add.s32 	%r334, %r360, %r992;
	mov.b32 	%r335, 2;
	// begin inline asm
	shfl.sync.down.b32 %r333, %r334, %r335, %r331, %r352;
	// end inline asm
	add.s32 	%r361, %r227, 2;
	setp.gt.s32 	%p46, %r361, %r331;
	selp.b32 	%r362, 0, %r333, %p46;
	add.s32 	%r339, %r334, %r362;
	mov.b32 	%r340, 4;
	// begin inline asm
	shfl.sync.down.b32 %r338, %r339, %r340, %r331, %r352;
	// end inline asm
	add.s32 	%r363, %r227, 4;
	setp.gt.s32 	%p47, %r363, %r331;
	selp.b32 	%r364, 0, %r338, %p47;
	add.s32 	%r344, %r339, %r364;
	mov.b32 	%r345, 8;
	// begin inline asm
	shfl.sync.down.b32 %r343, %r344, %r345, %r331, %r352;
	// end inline asm
	add.s32 	%r365, %r227, 8;
	setp.gt.s32 	%p48, %r365, %r331;
	selp.b32 	%r366, 0, %r343, %p48;
	add.s32 	%r349, %r344, %r366;
	mov.b32 	%r350, 16;
	// begin inline asm
	shfl.sync.down.b32 %r348, %r349, %r350, %r331, %r352;
	// end inline asm
	add.s32 	%r367, %r227, 16;
	setp.gt.s32 	%p49, %r367, %r331;
	selp.b32 	%r368, 0, %r348, %p49;
	add.s32 	%r994, %r349, %r368;
	add.s64 	%rd14, %rd18, 256;
	mov.b32 	%r995, 478;
$L__BB132_81:
	setp.ne.s32 	%p50, %r998, 101;
	mov.b32 	%r369, -1;
	vote.sync.all.pred 	%p51, %p50, %r369;
	not.pred 	%p52, %p51;
	@%p52 bra 	$L__BB132_86;
	shr.u32 	%r995, %r995, 1;
	mul.wide.s32 	%rd31, %r997, 8;
	add.s64 	%rd32, %rd14, %rd31;
	add.s64 	%rd30, %rd32, -256;
	// begin inline asm
	ld.relaxed.gpu.v2.u32 {%r998, %r999}, [%rd30];
	// end inline asm
	mov.u32 	%r1000, %r995;
$L__BB132_83:
	setp.eq.s32 	%p56, %r998, 99;
	mov.b32 	%r377, -1;
	vote.sync.any.pred 	%p57, %p56, %r377;
	not.pred 	%p58, %p57;
	@%p58 bra 	$L__BB132_85;
	// begin inline asm
	nanosleep.u32 %r1000;
	// end inline asm
	shr.u32 	%r1000, %r1000, 1;
	// begin inline asm
	ld.relaxed.gpu.v2.u32 {%r998, %r999}, [%rd30];
	// end inline asm
	bra.uni 	$L__BB132_83;
$L__BB132_85:
	setp.eq.s32 	%p59, %r998, 101;
	mov.b32 	%r403, -1;
	vote.sync.ballot.b32 	%r404, %p59, %r403;
	and.b32  	%r405, %r404, %r327;
	or.b32  	%r406, %r405, -2147483648;
	add.s32 	%r407, %r406, -1;
	not.b32 	%r408, %r406;
	and.b32  	%r409, %r408, %r407;
	popc.b32 	%r382, %r409;
	mov.b32 	%r381, 1;
	// begin inline asm
	shfl.sync.down.b32 %r379, %r999, %r381, %r382, %r403;
	// end inline asm
	setp.lt.s32 	%p61, %r227, %r382;
	selp.b32 	%r410, %r379, 0, %p61;
	add.s32 	%r385, %r410, %r999;
	mov.b32 	%r386, 2;
	// begin inline asm
	shfl.sync.down.b32 %r384, %r385, %r386, %r382, %r403;
	// end inline asm
	add.s32 	%r411, %r227, 2;
	setp.gt.s32 	%p62, %r411, %r382;
	selp.b32 	%r412, 0, %r384, %p62;
	add.s32 	%r390, %r385, %r412;
	mov.b32 	%r391, 4;
	// begin inline asm
	shfl.sync.down.b32 %r389, %r390, %r391, %r382, %r403;
	// end inline asm
	add.s32 	%r413, %r227, 4;
	setp.gt.s32 	%p63, %r413, %r382;
	selp.b32 	%r414, 0, %r389, %p63;
	add.s32 	%r395, %r390, %r414;
	mov.b32 	%r396, 8;
	// begin inline asm
	shfl.sync.down.b32 %r394, %r395, %r396, %r382, %r403;
	// end inline asm
	add.s32 	%r415, %r227, 8;
	setp.gt.s32 	%p64, %r415, %r382;
	selp.b32 	%r416, 0, %r394, %p64;
	add.s32 	%r400, %r395, %r416;
	mov.b32 	%r401, 16;
	// begin inline asm
	shfl.sync.down.b32 %r399, %r400, %r401, %r382, %r403;
	// end inline asm
	add.s32 	%r417, %r227, 16;
	setp.gt.s32 	%p65, %r417, %r382;
	selp.b32 	%r418, 0, %r399, %p65;
	add.s32 	%r419, %r418, %r994;
	add.s32 	%r994, %r419, %r400;
	add.s32 	%r997, %r997, -32;
	bra.uni 	$L__BB132_81;
$L__BB132_86:
	@%p39 bra 	$L__BB132_88;
	add.s32 	%r372, %r994, %r149;
	add.s64 	%rd29, %rd13, 256;
	mov.b32 	%r371, 101;
	// begin inline asm
	st.relaxed.gpu.v2.u32 [%rd29], {%r371, %r372};
	// end inline asm
	st.shared.u32 	[_ZZN3cub18CUB_300001_SM_10006detail4scan16DeviceScanKernelINS2_10policy_hubIjjjmN4cuda3std3__44plusIvEEE10Policy1000EN6thrust24THRUST_300001_SM_1000_NS10device_ptrIjEESF_NS0_13ScanTileStateIjLb1EEES9_NS1_10InputValueIjPjEEmjLb0EjEEvT0_T1_T2_iT3_T4_T5_E12temp_storage+4], %r994;
	st.shared.u32 	[_ZZN3cub18CUB_300001_SM_10006detail4scan16DeviceScanKernelINS2_10policy_hubIjjjmN4cuda3std3__44plusIvEEE10Policy1000EN6thrust24THRUST_300001_SM_1000_NS10device_ptrIjEESF_NS0_13ScanTileStateIjLb1EEES9_NS1_10InputValueIjPjEEmjLb0EjEEvT0_T1_T2_iT3_T4_T5_E12temp_storage+8], %r372;
$L__BB132_88:
	setp.ne.s32 	%p54, %r227, 0;
	mov.u32 	%r1001, %r151;
	@%p54 bra 	$L__BB132_90;
	st.shared.u32 	[_ZZN3cub18CUB_300001_SM_10006detail4scan16DeviceScanKernelINS2_10policy_hubIjjjmN4cuda3std3__44plusIvEEE10Policy1000EN6thrust24THRUST_300001_SM_1000_NS10device_ptrIjEESF_NS0_13ScanTileStateIjLb1EEES9_NS1_10InputValueIjPjEEmjLb0EjEEvT0_T1_T2_iT3_T4_T5_E12temp_storage+84], %r994;
	mov.u32 	%r1001, %r994;
$L__BB132_90:
	bar.sync 	0;
	setp.eq.s32 	%p55, %r76, 0;
	ld.shared.u32 	%r373, [_ZZN3cub18CUB_300001_SM_10006detail4scan16DeviceScanKernelINS2_10policy_hubIjjjmN4cuda3std3__44plusIvEEE10Policy1000EN6thrust24THRUST_300001_SM_1000_NS10device_ptrIjEESF_NS0_13ScanTileStateIjLb1EEES9_NS1_10InputValueIjPjEEmjLb0EjEEvT0_T1_T2_iT3_T4_T5_E12temp_storage+84];
	selp.b32 	%r374, 0, %r373, %p55;
	add.s32 	%r1002, %r374, %r1001;
$L__BB132_91:
	add.s32 	%r514, %r1002, %r125;
	add.s32 	%r515, %r126, %r514;
	add.s32 	%r516, %r127, %r515;
	add.s32 	%r517, %r128, %r516;
	add.s32 	%r518, %r129, %r517;
	add.s32 	%r519, %r130, %r518;
	add.s32 	%r520, %r131, %r519;
	add.s32 	%r521, %r132, %r520;
	add.s32 	%r522, %r133, %r521;
	add.s32 	%r523, %r134, %r522;
	add.s32 	%r524, %r135, %r523;
	add.s32 	%r525, %r136, %r524;
	add.s32 	%r526, %r137, %r525;
	add.s32 	%r527, %r138, %r526;
	add.s32 	%r528, %r139, %r527;
	add.s32 	%r529, %r140, %r528;
	add.s32 	%r530, %r141, %r529;
	add.s32 	%r531, %r142, %r530;
	bar.sync 	0;
	st.shared.u32 	[%r124], %r1002;
	st.shared.u32 	[%r124+4], %r514;
	st.shared.u32 	[%r124+8], %r515;
	st.shared.u32 	[%r124+12], %r516;
	st.shared.u32 	[%r124+16], %r517;
	st.shared.u32 	[%r124+20], %r518;
	st.shared.u32 	[%r124+24], %r519;
	st.shared.u32 	[%r124+28], %r520;
	st.shared.u32 	[%r124+32], %r521;
	st.shared.u32 	[%r124+36], %r522;
	st.shared.u32 	[%r124+40], %r523;
	st.shared.u32 	[%r124+44], %r524;
	st.shared.u32 	[%r124+48], %r525;
	st.shared.u32 	[%r124+52], %r526;
	st.shared.u32 	[%r124+56], %r527;
	st.shared.u32 	[%r124+60], %r528;
	st.shared.u32 	[%r124+64], %r529;
	st.shared.u32 	[%r124+68], %r530;
	st.shared.u32 	[%r124+72], %r531;
	bar.warp.sync 	-1;
	ld.shared.u32 	%r185, [%r123];
	ld.shared.u32 	%r186, [%r123+128];
	ld.shared.u32 	%r187, [%r123+256];
	ld.shared.u32 	%r188, [%r123+384];
	ld.shared.u32 	%r189, [%r123+512];
	ld.shared.u32 	%r190, [%r123+640];
	ld.shared.u32 	%r191, [%r123+768];
	ld.shared.u32 	%r192, [%r123+896];
	ld.shared.u32 	%r193, [%r123+1024];
	ld.shared.u32 	%r194, [%r123+1152];
	ld.shared.u32 	%r195, [%r123+1280];
	ld.shared.u32 	%r196, [%r123+1408];
	ld.shared.u32 	%r197, [%r123+1536];
	ld.shared.u32 	%r198, [%r123+1664];
	ld.shared.u32 	%r199, [%r123+1792];
	ld.shared.u32 	%r200, [%r123+1920];
	ld.shared.u32 	%r201, [%r123+2048];
	ld.shared.u32 	%r202, [%r123+2176];
	ld.shared.u32 	%r203, [%r123+2304];
	setp.ne.s32 	%p80, %r76, 0;
	@%p80 bra 	$L__BB132_93;
	st.volatile.shared.u32 	[_ZZN3cub18CUB_300001_SM_10006detail4scan16DeviceScanKernelINS2_10policy_hubIjjjmN4cuda3std3__44plusIvEEE10Policy1000EN6thrust24THRUST_300001_SM_1000_NS10device_ptrIjEESF_NS0_13ScanTileStateIjLb1EEES9_NS1_10InputValueIjPjEEmjLb0EjEEvT0_T1_T2_iT3_T4_T5_E12temp_storage+31616], %r75;
$L__BB132_93:
	bar.sync 	0;
	ld.volatile.shared.u32 	%r204, [_ZZN3cub18CUB_300001_SM_10006detail4scan16DeviceScanKernelINS2_10policy_hubIjjjmN4cuda3std3__44plusIvEEE10Policy1000EN6thrust24THRUST_300001_SM_1000_NS10device_ptrIjEESF_NS0_13ScanTileStateIjLb1EEES9_NS1_10InputValueIjPjEEmjLb0EjEEvT0_T1_T2_iT3_T4_T5_E12temp_storage+31616];
	cvt.u64.u32 	%rd39, %r78;
	add.s64 	%rd40, %rd5, %rd39;
	setp.ge.s32 	%p81, %r78, %r204;
	shl.b64 	%rd41, %rd40, 2;
	add.s64 	%rd15, %rd4, %rd41;
	@%p81 bra 	$L__BB132_95;
	st.global.u32 	[%rd15], %r185;
$L__BB132_95:
	mov.u32 	%r532, %tid.x;
	and.b32  	%r533, %r532, 992;
	mul.lo.s32 	%r534, %r533, 19;
	and.b32  	%r535, %r532, 31;
	or.b32  	%r536, %r534, %r535;
	add.s32 	%r537, %r536, 32;
	setp.ge.s32 	%p82, %r537, %r204;
	@%p82 bra 	$L__BB132_97;
	st.global.u32 	[%rd15+128], %r186;
$L__BB132_97:
	add.s32 	%r543, %r536, 64;
	setp.ge.s32 	%p83, %r543, %r204;
	@%p83 bra 	$L__BB132_99;
	st.global.u32 	[%rd15+256], %r187;
$L__BB132_99:
	add.s32 	%r549, %r536, 96;
	setp.ge.s32 	%p84, %r549, %r204;
	@%p84 bra 	$L__BB132_101;
	st.global.u32 	[%rd15+384], %r188;
$L__BB132_101:
	add.s32 	%r555, %r536, 128;
	setp.ge.s32 	%p85, %r555, %r204;
	@%p85 bra 	$L__BB132_103;
	st.global.u32 	[%rd15+512], %r189;
$L__BB132_103:
	add.s32 	%r561, %r536, 160;
	setp.ge.s32 	%p86, %r561, %r204;
	@%p86 bra 	$L__BB132_105;
	st.global.u32 	[%rd15+640], %r190;
$L__BB132_105:
	add.s32 	%r567, %r536, 192;
	setp.ge.s32 	%p87, %r567, %r204;
	@%p87 bra 	$L__BB132_107;
	st.global.u32 	[%rd15+768], %r191;
$L__BB132_107:
	add.s32 	%r573, %r536, 224;
	setp.ge.s32 	%p88, %r573, %r204;
	@%p88 bra 	$L__BB132_109;
	st.global.u32 	[%rd15+896], %r192;
$L__BB132_109:
	setp.ge.s32 	%p89, %r95, %r204;
	@%p89 bra 	$L__BB132_111;
	st.global.u32 	[%rd15+1024], %r193;
$L__BB132_111:
	setp.ge.s32 	%p90, %r98, %r204;
	@%p90 bra 	$L__BB132_113;
	st.global.u32 	[%rd15+1152], %r194;
$L__BB132_113:
	add.s32 	%r579, %r536, 320;
	setp.ge.s32 	%p91, %r579, %r204;
	@%p91 bra 	$L__BB132_115;
	st.global.u32 	[%rd15+1280], %r195;
$L__BB132_115:
	add.s32 	%r585, %r536, 352;
	setp.ge.s32 	%p92, %r585, %r204;
	@%p92 bra 	$L__BB132_117;
	st.global.u32 	[%rd15+1408], %r196;
$L__BB132_117:
	add.s32 	%r591, %r536, 384;
	setp.ge.s32 	%p93, %r591, %r204;
	@%p93 bra 	$L__BB132_119;
	st.global.u32 	[%rd15+1536], %r197;
$L__BB132_119:
	add.s32 	%r597, %r536, 416;
	setp.ge.s32 	%p94, %r597, %r204;
	@%p94 bra 	$L__BB132_121;
	st.global.u32 	[%rd15+1664], %r198;
$L__BB132_121:
	add.s32 	%r603, %r536, 448;
	setp.ge.s32 	%p95, %r603, %r204;
	@%p95 bra 	$L__BB132_123;
	st.global.u32 	[%rd15+1792], %r199;
$L__BB132_123:
	add.s32 	%r609, %r536, 480;
	setp.ge.s32 	%p96, %r609, %r204;
	@%p96 bra 	$L__BB132_125;
	st.global.u32 	[%rd15+1920], %r200;
$L__BB132_125:
	add.s32 	%r615, %r536, 512;
	setp.ge.s32 	%p97, %r615, %r204;
	@%p97 bra 	$L__BB132_127;
	st.global.u32 	[%rd15+2048], %r201;
$L__BB132_127:
	setp.ge.s32 	%p98, %r115, %r204;
	@%p98 bra 	$L__BB132_129;
	st.global.u32 	[%rd15+2176], %r202;
$L__BB132_129:
	setp.ge.s32 	%p99, %r118, %r204;
	@%p99 bra 	$L__BB132_131;
	st.global.u32 	[%rd15+2304], %r203;
$L__BB132_131:
	ret;

}
	// .globl	_ZN3cub18CUB_300001_SM_10006detail4scan20DeviceScanInitKernelINS0_13ScanTileStateImLb1EEEEEvT_i
.visible .entry _ZN3cub18CUB_300001_SM_10006detail4scan20DeviceScanInitKernelINS0_13ScanTileStateImLb1EEEEEvT_i(
	.param .align 8 .b8 _ZN3cub18CUB_300001_SM_10006detail4scan20DeviceScanInitKernelINS0_13ScanTileStateImLb1EEEEEvT_i_param_0[8],
	.param .u32 _ZN3cub18CUB_300001_SM_10006detail4scan20DeviceScanInitKernelINS0_13ScanTileStateImLb1EEEEEvT_i_param_1
)
{
	.reg .pred 	%p<5>;
	.reg .b32 	%r<7>;
	.reg .b64 	%rd<10>;

	ld.param.u64 	%rd2, [_ZN3cub18CUB_300001_SM_10006detail4scan20DeviceScanInitKernelINS0_13ScanTileStateImLb1EEEEEvT_i_param_0];
	ld.param.u32 	%r4, [_ZN3cub18CUB_300001_SM_10006detail4scan20DeviceScanInitKernelINS0_13ScanTileStateImLb1EEEEEvT_i_param_1];
	cvta.to.global.u64 	%rd1, %rd2;
	mov.u32 	%r1, %ctaid.x;
	mov.u32 	%r5, %ntid.x;
	mov.u32 	%r2, %tid.x;
	mad.lo.s32 	%r3, %r1, %r5, %r2;
	setp.ge.s32 	%p1, %r3, %r4;
	@%p1 bra 	$L__BB133_2;
	mul.wide.s32 	%rd3, %r3, 16;
	add.s64 	%rd4, %rd1, %rd3;
	mov.b64 	%rd5, 0;
	mov.b64 	%rd6, 99;
	st.global.v2.u64 	[%rd4+512], {%rd6, %rd5};
$L__BB133_2:
	setp.ne.s32 	%p2, %r1, 0;
	setp.gt.u32 	%p3, %r2, 31;
	or.pred  	%p4, %p2, %p3;
	@%p4 bra 	$L__BB133_4;
	mul.wide.u32 	%rd7, %r2, 16;
	add.s64 	%rd8, %rd1, %rd7;
	mov.b64 	%rd9, 0;
	st.global.v2.u64 	[%rd8], {%rd9, %rd9};
$L__BB133_4:
	ret;

}
	// .globl	_ZN3cub18CUB_300001_SM_10006detail4scan16DeviceScanKernelINS2_10policy_hubImmmjN4cuda3std3__44plusIvEEE10Policy1000EN6thrust24THRUST_300001_SM_1000_NS6detail15normal_iteratorINSD_10device_ptrImEEEESI_NS0_13ScanTileStateImLb1EEES9_NS1_10InputValueImPmEEjmLb0EmEEvT0_T1_T2_iT3_T4_T5_
.visible .entry _ZN3cub18CUB_300001_SM_10006detail4scan16DeviceScanKernelINS2_10policy_hubImmmjN4cuda3std3__44plusIvEEE10Policy1000EN6thrust24THRUST_300001_SM_1000_NS6detail15normal_iteratorINSD_10device_ptrImEEEESI_NS0_13ScanTileStateImLb1EEES9_NS1_10InputValueImPmEEjmLb0EmEEvT0_T1_T2_iT3_T4_T5_(
	.param .align 8 .b8 _ZN3cub18CUB_300001_SM_10006detail4scan16DeviceScanKernelINS2_10policy_hubImmmjN4cuda3std3__44plusIvEEE10Policy1000EN6thrust24THRUST_300001_SM_1000_NS6detail15normal_iteratorINSD_10device_ptrImEEEESI_NS0_13ScanTileStateImLb1EEES9_NS1_10InputValueImPmEEjmLb0EmEEvT0_T1_T2_iT3_T4_T5__param_0[8],
	.param .align 8 .b8 _ZN3cub18CUB_300001_SM_10006detail4scan16DeviceScanKernelINS2_10policy_hubImmmjN4cuda3std3__44plusIvEEE10Policy1000EN6thrust24THRUST_300001_SM_1000_NS6detail15normal_iteratorINSD_10device_ptrImEEEESI_NS0_13ScanTileStateImLb1EEES9_NS1_10InputValueImPmEEjmLb0EmEEvT0_T1_T2_iT3_T4_T5__param_1[8],
	.param .align 8 .b8 _ZN3cub18CUB_300001_SM_10006detail4scan16DeviceScanKernelINS2_10policy_hubImmmjN4cuda3std3__44plusIvEEE10Policy1000EN6thrust24THRUST_300001_SM_1000_NS6detail15normal_iteratorINSD_10device_ptrImEEEESI_NS0_13ScanTileStateImLb1EEES9_NS1_10InputValueImPmEEjmLb0EmEEvT0_T1_T2_iT3_T4_T5__param_2[8],
	.param .u32 _ZN3cub18CUB_300001_SM_10006detail4scan16DeviceScanKernelINS2_10policy_hubImmmjN4cuda3std3__44plusIvEEE10Policy1000EN6thrust24THRUST_300001_SM_1000_NS6detail15normal_iteratorINSD_10device_ptrImEEEESI_NS0_13ScanTileStateImLb1EEES9_NS1_10InputValueImPmEEjmLb0EmEEvT0_T1_T2_iT3_T4_T5__param_3,
	.param .align 1 .b8 _ZN3cub18CUB_300001_SM_10006detail4scan16DeviceScanKernelINS2_10policy_hubImmmjN4cuda3std3__44plusIvEEE10Policy1000EN6thrust24THRUST_300001_SM_1000_NS6detail15normal_iteratorINSD_10device_ptrImEEEESI_NS0_13ScanTileStateImLb1EEES9_NS1_10InputValueImPmEEjmLb0EmEEvT0_T1_T2_iT3_T4_T5__param_4[1],
	.param .align 8 .b8 _ZN3cub18CUB_300001_SM_10006detail4scan16DeviceScanKernelINS2_10policy_hubImmmjN4cuda3std3__44plusIvEEE10Policy1000EN6thrust24THRUST_300001_SM_1000_NS6detail15normal_iteratorINSD_10device_ptrImEEEESI_NS0_13ScanTileStateImLb1EEES9_NS1_10InputValueImPmEEjmLb0EmEEvT0_T1_T2_iT3_T4_T5__param_5[16],
	.param .u32 _ZN3cub18CUB_300001_SM_10006detail4scan16DeviceScanKernelINS2_10policy_hubImmmjN4cuda3std3__44plusIvEEE10Policy1000EN6thrust24THRUST_300001_SM_1000_NS6detail15normal_iteratorINSD_10device_ptrImEEEESI_NS0_13ScanTileStateImLb1EEES9_NS1_10InputValueImPmEEjmLb0EmEEvT0_T1_T2_iT3_T4_T5__param_6
)
.maxntid 416
{
	.reg .pred 	%p<162>;
	.reg .b16 	%rs<3>;
	.reg .b32 	%r<705>;
	.reg .b64 	%rd<586>;
	// demoted variable
	.shared .align 16 .b8 _ZZN3cub18CUB_300001_SM_10006detail4scan16DeviceScanKernelINS2_10policy_hubImmmjN4cuda3std3__44plusIvEEE10Policy1000EN6thrust24THRUST_300001_SM_1000_NS6detail15normal_iteratorINSD_10device_ptrImEEEESI_NS0_13ScanTileStateImLb1EEES9_NS1_10InputValueImPmEEjmLb0EmEEvT0_T1_T2_iT3_T4_T5_E12temp_storage[36624];
	ld.param.u32 	%r48, [_ZN3cub18CUB_300001_SM_10006detail4scan16DeviceScanKernelINS2_10policy_hubImmmjN4cuda3std3__44plusIvEEE10Policy1000EN6thrust24THRUST_300001_SM_1000_NS6detail15normal_iteratorINSD_10device_ptrImEEEESI_NS0_13ScanTileStateImLb1EEES9_NS1_10InputValueImPmEEjmLb0EmEEvT0_T1_T2_iT3_T4_T5__param_5];
	bfe.u32 	%r49, %r48, 0, 8;
	cvt.u16.u32 	%rs1, %r49;
	and.b16  	%rs2, %rs1, 255;
	ld.param.u64 	%rd134, [_ZN3cub18CUB_300001_SM_10006detail4scan16DeviceScanKernelINS2_10policy_hubImmmjN4cuda3std3__44plusIvEEE10Policy1000EN6thrust24THRUST_300001_SM_1000_NS6detail15normal_iteratorINSD_10device_ptrImEEEESI_NS0_13ScanTileStateImLb1EEES9_NS1_10InputValueImPmEEjmLb0EmEEvT0_T1_T2_iT3_T4_T5__param_2];
	ld.param.u64 	%rd133, [_ZN3cub18CUB_300001_SM_10006detail4scan16DeviceScanKernelINS2_10policy_hubImmmjN4cuda3std3__44plusIvEEE10Policy1000EN6thrust24THRUST_300001_SM_1000_NS6detail15normal_iteratorINSD_10device_ptrImEEEESI_NS0_13ScanTileStateImLb1EEES9_NS1_10InputValueImPmEEjmLb0EmEEvT0_T1_T2_iT3_T4_T5__param_1];
	ld.param.u64 	%rd132, [_ZN3cub18CUB_300001_SM_10006detail4scan16DeviceScanKernelINS2_10policy_hubImmmjN4cuda3std3__44plusIvEEE10Policy1000EN6thrust24THRUST_300001_SM_1000_NS6detail15normal_iteratorINSD_10device_ptrImEEEESI_NS0_13ScanTileStateImLb1EEES9_NS1_10InputValueImPmEEjmLb0EmEEvT0_T1_T2_iT3_T4_T5__param_0];
	ld.param.u64 	%rd558, [_ZN3cub18CUB_300001_SM_10006detail4scan16DeviceScanKernelINS2_10policy_hubImmmjN4cuda3std3__44plusIvEEE10Policy1000EN6thrust24THRUST_300001_SM_1000_NS6detail15normal_iteratorINSD_10device_ptrImEEEESI_NS0_13ScanTileStateImLb1EEES9_NS1_10InputValueImPmEEjmLb0EmEEvT0_T1_T2_iT3_T4_T5__param_5+8];
	setp.eq.s16 	%p1, %rs2, 0;
	@%p1 bra 	$L__BB134_2;
	cvta.to.global.u64 	%rd135, %rd558;
	ld.global.u64 	%rd558, [%rd135];
$L__BB134_2:
	ld.param.u32 	%r689, [_ZN3cub18CUB_300001_SM_10006detail4scan16DeviceScanKernelINS2_10policy_hubImmmjN4cuda3std3__44plusIvEEE10Policy1000EN6thrust24THRUST_300001_SM_1000_NS6detail15normal_iteratorINSD_10device_ptrImEEEESI_NS0_13ScanTileStateImLb1EEES9_NS1_10InputValueImPmEEjmLb0EmEEvT0_T1_T2_iT3_T4_T5__param_6];
	ld.param.u32 	%r681, [_ZN3cub18CUB_300001_SM_10006detail4scan16DeviceScanKernelINS2_10policy_hubImmmjN4cuda3std3__44plusIvEEE10Policy1000EN6thrust24THRUST_300001_SM_1000_NS6detail15normal_iteratorINSD_10device_ptrImEEEESI_NS0_13ScanTileStateImLb1EEES9_NS1_10InputValueImPmEEjmLb0EmEEvT0_T1_T2_iT3_T4_T5__param_3];
	cvta.to.global.u64 	%rd5, %rd132;
	cvta.to.global.u64 	%rd6, %rd133;
	mov.u32 	%r50, %ctaid.x;
	add.s32 	%r691, %r681, %r50;
	mul.lo.s32 	%r2, %r691, 4576;
	sub.s32 	%r3, %r689, %r2;
	setp.lt.u32 	%p2, %r3, 4577;
	@%p2 bra 	$L__BB134_28;
	cvt.u64.u32 	%rd332, %r2;
	mov.u32 	%r4, %tid.x;
	and.b32  	%r406, %r4, 31;
	and.b32  	%r407, %r4, 992;
	mul.lo.s32 	%r408, %r407, 11;
	or.b32  	%r409, %r408, %r406;
	cvt.u64.u32 	%rd333, %r409;
	add.s64 	%rd334, %rd333, %rd332;
	shl.b64 	%rd335, %rd334, 3;
	add.s64 	%rd336, %rd5, %rd335;
	ld.global.u64 	%rd337, [%rd336];
	ld.global.u64 	%rd338, [%rd336+256];
	ld.global.u64 	%rd339, [%rd336+512];
	ld.global.u64 	%rd340, [%rd336+768];
	ld.global.u64 	%rd341, [%rd336+1024];
	ld.global.u64 	%rd342, [%rd336+1280];
	ld.global.u64 	%rd343, [%rd336+1536];
	ld.global.u64 	%rd344, [%rd336+1792];
	ld.global.u64 	%rd345, [%rd336+2048];
	ld.global.u64 	%rd346, [%rd336+2304];
	ld.global.u64 	%rd347, [%rd336+2560];
	// begin inline asm
	mov.u32 %r405, %laneid;
	// end inline asm
	shr.u32 	%r6, %r4, 5;
	mad.lo.s32 	%r410, %r6, 352, %r405;
	shl.b32 	%r411, %r410, 3;
	mov.u32 	%r412, _ZZN3cub18CUB_300001_SM_10006detail4scan16DeviceScanKernelINS2_10policy_hubImmmjN4cuda3std3__44plusIvEEE10Policy1000EN6thrust24THRUST_300001_SM_1000_NS6detail15normal_iteratorINSD_10device_ptrImEEEESI_NS0_13ScanTileStateImLb1EEES9_NS1_10InputValueImPmEEjmLb0EmEEvT0_T1_T2_iT3_T4_T5_E12temp_storage;
	add.s32 	%r7, %r412, %r411;
	st.shared.u64 	[%r7], %rd337;
	st.shared.u64 	[%r7+256], %rd338;
	st.shared.u64 	[%r7+512], %rd339;
	st.shared.u64 	[%r7+768], %rd340;
	st.shared.u64 	[%r7+1024], %rd341;
	st.shared.u64 	[%r7+1280], %rd342;
	st.shared.u64 	[%r7+1536], %rd343;
	st.shared.u64 	[%r7+1792], %rd344;
	st.shared.u64 	[%r7+2048], %rd345;
	st.shared.u64 	[%r7+2304], %rd346;
	st.shared.u64 	[%r7+2560], %rd347;
	bar.warp.sync 	-1;
	mad.lo.s32 	%r8, %r405, 80, %r7;
	ld.shared.u64 	%rd7, [%r8];
	ld.shared.u64 	%rd8, [%r8+8];
	ld.shared.u64 	%rd9, [%r8+16];
	ld.shared.u64 	%rd10, [%r8+24];
	ld.shared.u64 	%rd11, [%r8+32];
	ld.shared.u64 	%rd12, [%r8+40];
	ld.shared.u64 	%rd13, [%r8+48];
	ld.shared.u64 	%rd14, [%r8+56];
	ld.shared.u64 	%rd15, [%r8+64];
	ld.shared.u64 	%rd16, [%r8+72];
	ld.shared.u64 	%rd17, [%r8+80];
	bar.sync 	0;
	setp.ne.s32 	%p94, %r691, 0;
	@%p94 bra 	$L__BB134_8;
	add.s64 	%rd466, %rd8, %rd7;
	add.s64 	%rd467, %rd9, %rd466;
	add.s64 	%rd468, %rd10, %rd467;
	add.s64 	%rd469, %rd11, %rd468;
	add.s64 	%rd470, %rd12, %rd469;
	add.s64 	%rd471, %rd13, %rd470;
	add.s64 	%rd472, %rd14, %rd471;
	add.s64 	%rd473, %rd15, %rd472;
	add.s64 	%rd474, %rd16, %rd473;
	add.s64 	%rd18, %rd17, %rd474;
	mov.b64 	{%r620, %r625}, %rd18;
	mov.b32 	%r626, 1;
	mov.b32 	%r667, 0;
	mov.b32 	%r668, -1;
	// begin inline asm
	shfl.sync.up.b32 %r619, %r620, %r626, %r667, %r668;
	// end inline asm
	// begin inline asm
	shfl.sync.up.b32 %r624, %r625, %r626, %r667, %r668;
	// end inline asm
	mov.b64 	%rd475, {%r619, %r624};
	setp.lt.s32 	%p142, %r405, 1;
	selp.b64 	%rd476, 0, %rd475, %p142;
	add.s64 	%rd477, %rd476, %rd18;
	mov.b64 	{%r630, %r635}, %rd477;
	mov.b32 	%r636, 2;
	// begin inline asm
	shfl.sync.up.b32 %r629, %r630, %r636, %r667, %r668;
	// end inline asm
	// begin inline asm
	shfl.sync.up.b32 %r634, %r635, %r636, %r667, %r668;
	// end inline asm
	mov.b64 	%rd478, {%r629, %r634};
	setp.lt.s32 	%p143, %r405, 2;
	selp.b64 	%rd479, 0, %rd478, %p143;
	add.s64 	%rd480, %rd479, %rd477;
	mov.b64 	{%r640, %r645}, %rd480;
	mov.b32 	%r646, 4;
	// begin inline asm
	shfl.sync.up.b32 %r639, %r640, %r646, %r667, %r668;
	// end inline asm
	// begin inline asm
	shfl.sync.up.b32 %r644, %r645, %r646, %r667, %r668;
	// end inline asm
	mov.b64 	%rd481, {%r639, %r644};
	setp.lt.s32 	%p144, %r405, 4;
	selp.b64 	%rd482, 0, %rd481, %p144;
	add.s64 	%rd483, %rd482, %rd480;
	mov.b64 	{%r650, %r655}, %rd483;
	mov.b32 	%r656, 8;
	// begin inline asm
	shfl.sync.up.b32 %r649, %r650, %r656, %r667, %r668;
	// end inline asm
	// begin inline asm
	shfl.sync.up.b32 %r654, %r655, %r656, %r667, %r668;
	// end inline asm
	mov.b64 	%rd484, {%r649, %r654};
	setp.lt.s32 	%p145, %r405, 8;
	selp.b64 	%rd485, 0, %rd484, %p145;
	add.s64 	%rd486, %rd485, %rd483;
	mov.b64 	{%r660, %r665}, %rd486;
	mov.b32 	%r666, 16;
	// begin inline asm
	shfl.sync.up.b32 %r659, %r660, %r666, %r667, %r668;
	// end inline asm
	// begin inline asm
	shfl.sync.up.b32 %r664, %r665, %r666, %r667, %r668;
	// end inline asm
	mov.b64 	%rd487, {%r659, %r664};
	setp.lt.s32 	%p146, %r405, 16;
	selp.b64 	%rd488, 0, %rd487, %p146;
	add.s64 	%rd19, %rd488, %rd486;
	setp.ne.s32 	%p147, %r405, 31;
	@%p147 bra 	$L__BB134_6;
	shl.b32 	%r669, %r6, 3;
	mov.u32 	%r670, _ZZN3cub18CUB_300001_SM_10006detail4scan16DeviceScanKernelINS2_10policy_hubImmmjN4cuda3std3__44plusIvEEE10Policy1000EN6thrust24THRUST_300001_SM_1000_NS6detail15normal_iteratorINSD_10device_ptrImEEEESI_NS0_13ScanTileStateImLb1EEES9_NS1_10InputValueImPmEEjmLb0EmEEvT0_T1_T2_iT3_T4_T5_E12temp_storage;
	add.s32 	%r671, %r670, %r669;
	st.shared.u64 	[%r671+32], %rd19;
$L__BB134_6:
	bar.sync 	0;
	ld.shared.v2.u64 	{%rd489, %rd490}, [_ZZN3cub18CUB_300001_SM_10006detail4scan16DeviceScanKernelINS2_10policy_hubImmmjN4cuda3std3__44plusIvEEE10Policy1000EN6thrust24THRUST_300001_SM_1000_NS6detail15normal_iteratorINSD_10device_ptrImEEEESI_NS0_13ScanTileStateImLb1EEES9_NS1_10InputValueImPmEEjmLb0EmEEvT0_T1_T2_iT3_T4_T5_E12temp_storage+32];
	add.s64 	%rd491, %rd490, %rd489;
	setp.eq.s32 	%p148, %r6, 2;
	selp.b64 	%rd492, %rd491, %rd489, %p148;
	ld.shared.v2.u64 	{%rd493, %rd494}, [_ZZN3cub18CUB_300001_SM_10006detail4scan16DeviceScanKernelINS2_10policy_hubImmmjN4cuda3std3__44plusIvEEE10Policy1000EN6thrust24THRUST_300001_SM_1000_NS6detail15normal_iteratorINSD_10device_ptrImEEEESI_NS0_13ScanTileStateImLb1EEES9_NS1_10InputValueImPmEEjmLb0EmEEvT0_T1_T2_iT3_T4_T5_E12temp_storage+48];
	add.s64 	%rd495, %rd491, %rd493;
	setp.eq.s32 	%p149, %r6, 3;
	selp.b64 	%rd496, %rd495, %rd492, %p149;
	add.s64 	%rd497, %rd495, %rd494;
	setp.eq.s32 	%p150, %r6, 4;
	selp.b64 	%rd498, %rd497, %rd496, %p150;
	ld.shared.v2.u64 	{%rd499, %rd500}, [_ZZN3cub18CUB_300001_SM_10006detail4scan16DeviceScanKernelINS2_10policy_hubImmmjN4cuda3std3__44plusIvEEE10Policy1000EN6thrust24THRUST_300001_SM_1000_NS6detail15normal_iteratorINSD_10device_ptrImEEEESI_NS0_13ScanTileStateImLb1EEES9_NS1_10InputValueImPmEEjmLb0EmEEvT0_T1_T2_iT3_T4_T5_E12temp_storage+64];
	add.s64 	%rd501, %rd497, %rd499;
	setp.eq.s32 	%p151, %r6, 5;
	selp.b64 	%rd502, %rd501, %rd498, %p151;
	add.s64 	%rd503, %rd501, %rd500;
	setp.eq.s32 	%p152, %r6, 6;
	selp.b64 	%rd504, %rd503, %rd502, %p152;
	ld.shared.v2.u64 	{%rd505, %rd506}, [_ZZN3cub18CUB_300001_SM_10006detail4scan16DeviceScanKernelINS2_10policy_hubImmmjN4cuda3std3__44plusIvEEE10Policy1000EN6thrust24THRUST_300001_SM_1000_NS6detail15normal_iteratorINSD_10device_ptrImEEEESI_NS0_13ScanTileStateImLb1EEES9_NS1_10InputValueImPmEEjmLb0EmEEvT0_T1_T2_iT3_T4_T5_E12temp_storage+80];
	add.s64 	%rd507, %rd503, %rd505;
	setp.eq.s32 	%p153, %r6, 7;
	selp.b64 	%rd508, %rd507, %rd504, %p153;
	add.s64 	%rd509, %rd507, %rd506;
	setp.eq.s32 	%p154, %r6, 8;
	selp.b64 	%rd510, %rd509, %rd508, %p154;
	ld.shared.v2.u64 	{%rd511, %rd512}, [_ZZN3cub18CUB_300001_SM_10006detail4scan16DeviceScanKernelINS2_10policy_hubImmmjN4cuda3std3__44plusIvEEE10Policy1000EN6thrust24THRUST_300001_SM_1000_NS6detail15normal_iteratorINSD_10device_ptrImEEEESI_NS0_13ScanTileStateImLb1EEES9_NS1_10InputValueImPmEEjmLb0EmEEvT0_T1_T2_iT3_T4_T5_E12temp_storage+96];
	add.s64 	%rd513, %rd509, %rd511;
	setp.eq.s32 	%p155, %r6, 9;
	selp.b64 	%rd514, %rd513, %rd510, %p155;
	add.s64 	%rd515, %rd513, %rd512;
	setp.eq.s32 	%p156, %r6, 10;
	selp.b64 	%rd516, %rd515, %rd514, %p156;
	ld.shared.v2.u64 	{%rd517, %rd518}, [_ZZN3cub18CUB_300001_SM_10006detail4scan16DeviceScanKernelINS2_10policy_hubImmmjN4cuda3std3__44plusIvEEE10Policy1000EN6thrust24THRUST_300001_SM_1000_NS6detail15normal_iteratorINSD_10device_ptrImEEEESI_NS0_13ScanTileStateImLb1EEES9_NS1_10InputValueImPmEEjmLb0EmEEvT0_T1_T2_iT3_T4_T5_E12temp_storage+112];
	add.s64 	%rd519, %rd515, %rd517;
	setp.eq.s32 	%p157, %r6, 11;
	selp.b64 	%rd520, %rd519, %rd516, %p157;
	add.s64 	%rd521, %rd519, %rd518;
	setp.eq.s32 	%p158, %r6, 12;
	selp.b64 	%rd522, %rd521, %rd520, %p158;
	ld.shared.u64 	%rd523, [_ZZN3cub18CUB_300001_SM_10006detail4scan16DeviceScanKernelINS2_10policy_hubImmmjN4cuda3std3__44plusIvEEE10Policy1000EN6thrust24THRUST_300001_SM_1000_NS6detail15normal_iteratorINSD_10device_ptrImEEEESI_NS0_13ScanTileStateImLb1EEES9_NS1_10InputValueImPmEEjmLb0EmEEvT0_T1_T2_iT3_T4_T5_E12temp_storage+128];
	mov.u32 	%r672, %tid.x;
	setp.lt.u32 	%p159, %r672, 32;
	selp.b64 	%rd524, 0, %rd522, %p159;
	setp.eq.s32 	%p160, %r405, 0;
	sub.s64 	%rd525, %rd19, %rd18;
	selp.b64 	%rd526, 0, %rd525, %p160;
	add.s64 	%rd527, %rd526, %rd558;
	add.s64 	%rd566, %rd527, %rd524;
	add.s64 	%rd528, %rd523, %rd558;
	add.s64 	%rd21, %rd528, %rd521;
	setp.ne.s32 	%p161, %r672, 0;
	@%p161 bra 	$L__BB134_27;
	add.s64 	%rd529, %rd134, 512;
	mov.b64 	%rd530, 101;
	// begin inline asm
	st.relaxed.gpu.v2.u64 [%rd529], {%rd530, %rd21};
	// end inline asm
	bra.uni 	$L__BB134_27;
$L__BB134_8:
	add.s64 	%rd348, %rd8, %rd7;
	add.s64 	%rd349, %rd9, %rd348;
	add.s64 	%rd350, %rd10, %rd349;
	add.s64 	%rd351, %rd11, %rd350;
	add.s64 	%rd352, %rd12, %rd351;
	add.s64 	%rd353, %rd13, %rd352;
	add.s64 	%rd354, %rd14, %rd353;
	add.s64 	%rd355, %rd15, %rd354;
	add.s64 	%rd356, %rd16, %rd355;
	add.s64 	%rd22, %rd17, %rd356;
	mov.b64 	{%r414, %r419}, %rd22;
	mov.b32 	%r420, 1;
	mov.b32 	%r461, 0;
	mov.b32 	%r462, -1;
	// begin inline asm
	shfl.sync.up.b32 %r413, %r414, %r420, %r461, %r462;
	// end inline asm
	// begin inline asm
	shfl.sync.up.b32 %r418, %r419, %r420, %r461, %r462;
	// end inline asm
	mov.b64 	%rd357, {%r413, %r418};
	setp.lt.s32 	%p95, %r405, 1;
	selp.b64 	%rd358, 0, %rd357, %p95;
	add.s64 	%rd359, %rd358, %rd22;
	mov.b64 	{%r424, %r429}, %rd359;
	mov.b32 	%r430, 2;
	// begin inline asm
	shfl.sync.up.b32 %r423, %r424, %r430, %r461, %r462;
	// end inline asm
	// begin inline asm
	shfl.sync.up.b32 %r428, %r429, %r430, %r461, %r462;
	// end inline asm
	mov.b64 	%rd360, {%r423, %r428};
	setp.lt.s32 	%p96, %r405, 2;
	selp.b64 	%rd361, 0, %rd360, %p96;
	add.s64 	%rd362, %rd361, %rd359;
	mov.b64 	{%r434, %r439}, %rd362;
	mov.b32 	%r440, 4;
	// begin inline asm
	shfl.sync.up.b32 %r433, %r434, %r440, %r461, %r462;
	// end inline asm
	// begin inline asm
	shfl.sync.up.b32 %r438, %r439, %r440, %r461, %r462;
	// end inline asm
	mov.b64 	%rd363, {%r433, %r438};
	setp.lt.s32 	%p97, %r405, 4;
	selp.b64 	%rd364, 0, %rd363, %p97;
	add.s64 	%rd365, %rd364, %rd362;
	mov.b64 	{%r444, %r449}, %rd365;
	mov.b32 	%r450, 8;
	// begin inline asm
	shfl.sync.up.b32 %r443, %r444, %r450, %r461, %r462;
	// end inline asm
	// begin inline asm
	shfl.sync.up.b32 %r448, %r449, %r450, %r461, %r462;
	// end inline asm
	mov.b64 	%rd366, {%r443, %r448};
	setp.lt.s32 	%p98, %r405, 8;
	selp.b64 	%rd367, 0, %rd366, %p98;
	add.s64 	%rd368, %rd367, %rd365;
	mov.b64 	{%r454, %r459}, %rd368;
	mov.b32 	%r460, 16;
	// begin inline asm
	shfl.sync.up.b32 %r453, %r454, %r460, %r461, %r462;
	// end inline asm
	// begin inline asm
	shfl.sync.up.b32 %r458, %r459, %r460, %r461, %r462;
	// end inline asm
	mov.b64 	%rd369, {%r453, %r458};
	setp.lt.s32 	%p99, %r405, 16;
	selp.b64 	%rd370, 0, %rd369, %p99;
	add.s64 	%rd23, %rd370, %rd368;
	setp.ne.s32 	%p100, %r405, 31;
	@%p100 bra 	$L__BB134_10;
	shl.b32 	%r463, %r6, 3;
	mov.u32 	%r464, _ZZN3cub18CUB_300001_SM_10006detail4scan16DeviceScanKernelINS2_10policy_hubImmmjN4cuda3std3__44plusIvEEE10Policy1000EN6thrust24THRUST_300001_SM_1000_NS6detail15normal_iteratorINSD_10device_ptrImEEEESI_NS0_13ScanTileStateImLb1EEES9_NS1_10InputValueImPmEEjmLb0EmEEvT0_T1_T2_iT3_T4_T5_E12temp_storage;
	add.s32 	%r465, %r464, %r463;
	st.shared.u64 	[%r465+32], %rd23;
$L__BB134_10:
	sub.s64 	%rd371, %rd23, %rd22;
	bar.sync 	0;
	ld.shared.v2.u64 	{%rd372, %rd373}, [_ZZN3cub18CUB_300001_SM_10006detail4scan16DeviceScanKernelINS2_10policy_hubImmmjN4cuda3std3__44plusIvEEE10Policy1000EN6thrust24THRUST_300001_SM_1000_NS6detail15normal_iteratorINSD_10device_ptrImEEEESI_NS0_13ScanTileStateImLb1EEES9_NS1_10InputValueImPmEEjmLb0EmEEvT0_T1_T2_iT3_T4_T5_E12temp_storage+32];
	add.s64 	%rd374, %rd373, %rd372;
	setp.eq.s32 	%p101, %r6, 2;
	selp.b64 	%rd375, %rd374, %rd372, %p101;
	ld.shared.v2.u64 	{%rd376, %rd377}, [_ZZN3cub18CUB_300001_SM_10006detail4scan16DeviceScanKernelINS2_10policy_hubImmmjN4cuda3std3__44plusIvEEE10Policy1000EN6thrust24THRUST_300001_SM_1000_NS6detail15normal_iteratorINSD_10device_ptrImEEEESI_NS0_13ScanTileStateImLb1EEES9_NS1_10InputValueImPmEEjmLb0EmEEvT0_T1_T2_iT3_T4_T5_E12temp_storage+48];
	add.s64 	%rd378, %rd374, %rd376;
	setp.eq.s32 	%p102, %r6, 3;
	selp.b64 	%rd379, %rd378, %rd375, %p102;
	add.s64 	%rd380, %rd378, %rd377;
	setp.eq.s32 	%p103, %r6, 4;
	selp.b64 	%rd381, %rd380, %rd379, %p103;
	ld.shared.v2.u64 	{%rd382, %rd383}, [_ZZN3cub18CUB_300001_SM_10006detail4scan16DeviceScanKernelINS2_10policy_hubImmmjN4cuda3std3__44plusIvEEE10Policy1000EN6thrust24THRUST_300001_SM_1000_NS6detail15normal_iteratorINSD_10device_ptrImEEEESI_NS0_13ScanTileStateImLb1EEES9_NS1_10InputValueImPmEEjmLb0EmEEvT0_T1_T2_iT3_T4_T5_E12temp_storage+64];
	add.s64 	%rd384, %rd380, %rd382;
	setp.eq.s32 	%p104, %r6, 5;
	selp.b64 	%rd385, %rd384, %rd381, %p104;
	add.s64 	%rd386, %rd384, %rd383;
	setp.eq.s32 	%p105, %r6, 6;
	selp.b64 	%rd387, %rd386, %rd385, %p105;
	ld.shared.v2.u64 	{%rd388, %rd389}, [_ZZN3cub18CUB_300001_SM_10006detail4scan16DeviceScanKernelINS2_10policy_hubImmmjN4cuda3std3__44plusIvEEE10Policy1000EN6thrust24THRUST_300001_SM_1000_NS6detail15normal_iteratorINSD_10device_ptrImEEEESI_NS0_13ScanTileStateImLb1EEES9_NS1_10InputValueImPmEEjmLb0EmEEvT0_T1_T2_iT3_T4_T5_E12temp_storage+80];
	add.s64 	%rd390, %rd386, %rd388;
	setp.eq.s32 	%p106, %r6, 7;
	selp.b64 	%rd391, %rd390, %rd387, %p106;
	add.s64 	%rd392, %rd390, %rd389;
	setp.eq.s32 	%p107, %r6, 8;
	selp.b64 	%rd393, %rd392, %rd391, %p107;
	ld.shared.v2.u64 	{%rd394, %rd395}, [_ZZN3cub18CUB_300001_SM_10006detail4scan16DeviceScanKernelINS2_10policy_hubImmmjN4cuda3std3__44plusIvEEE10Policy1000EN6thrust24THRUST_300001_SM_1000_NS6detail15normal_iteratorINSD_10device_ptrImEEEESI_NS0_13ScanTileStateImLb1EEES9_NS1_10InputValueImPmEEjmLb0EmEEvT0_T1_T2_iT3_T4_T5_E12temp_storage+96];
	add.s64 	%rd396, %rd392, %rd394;
	setp.eq.s32 	%p108, %r6, 9;
	selp.b64 	%rd397, %rd396, %rd393, %p108;
	add.s64 	%rd398, %rd396, %rd395;
	setp.eq.s32 	%p109, %r6, 10;
	selp.b64 	%rd399, %rd398, %rd397, %p109;
	ld.shared.v2.u64 	{%rd400, %rd401}, [_ZZN3cub18CUB_300001_SM_10006detail4scan16DeviceScanKernelINS2_10policy_hubImmmjN4cuda3std3__44plusIvEEE10Policy1000EN6thrust24THRUST_300001_SM_1000_NS6detail15normal_iteratorINSD_10device_ptrImEEEESI_NS0_13ScanTileStateImLb1EEES9_NS1_10InputValueImPmEEjmLb0EmEEvT0_T1_T2_iT3_T4_T5_E12temp_storage+112];
	add.s64 	%rd402, %rd398, %rd400;
	setp.eq.s32 	%p110, %r6, 11;
	selp.b64 	%rd403, %rd402, %rd399, %p110;
	add.s64 	%rd404, %rd402, %rd401;
	setp.eq.s32 	%p111, %r6, 12;
	selp.b64 	%rd405, %rd404, %rd403, %p111;
	ld.shared.u64 	%rd406, [_ZZN3cub18CUB_300001_SM_10006detail4scan16DeviceScanKernelINS2_10policy_hubImmmjN4cuda3std3__44plusIvEEE10Policy1000EN6thrust24THRUST_300001_SM_1000_NS6detail15normal_iteratorINSD_10device_ptrImEEEESI_NS0_13ScanTileStateImLb1EEES9_NS1_10InputValueImPmEEjmLb0EmEEvT0_T1_T2_iT3_T4_T5_E12temp_storage+128];
	add.s64 	%rd24, %rd404, %rd406;
	setp.gt.u32 	%p112, %r4, 31;
	setp.lt.u32 	%p113, %r4, 32;
	setp.eq.s32 	%p114, %r405, 0;
	selp.b64 	%rd407, 0, %rd371, %p114;
	add.s64 	%rd565, %rd405, %rd407;
	selp.b64 	%rd26, %rd371, %rd565, %p113;
	@%p112 bra 	$L__BB134_26;
	setp.ne.s32 	%p115, %r4, 0;
	mul.wide.s32 	%rd408, %r691, 16;
	add.s64 	%rd27, %rd134, %rd408;
	@%p115 bra 	$L__BB134_13;
	st.shared.u64 	[_ZZN3cub18CUB_300001_SM_10006detail4scan16DeviceScanKernelINS2_10policy_hubImmmjN4cuda3std3__44plusIvEEE10Policy1000EN6thrust24THRUST_300001_SM_1000_NS6detail15normal_iteratorINSD_10device_ptrImEEEESI_NS0_13ScanTileStateImLb1EEES9_NS1_10InputValueImPmEEjmLb0EmEEvT0_T1_T2_iT3_T4_T5_E12temp_storage+24], %rd24;
	add.s64 	%rd409, %rd27, 512;
	mov.b64 	%rd410, 100;
	// begin inline asm
	st.relaxed.gpu.v2.u64 [%rd409], {%rd410, %rd24};
	// end inline asm
$L__BB134_13:
	not.b32 	%r468, %r4;
	add.s32 	%r469, %r691, %r468;
	mov.b32 	%r466, 710;
	// begin inline asm
	nanosleep.u32 %r466;
	// end inline asm
	mul.wide.s32 	%rd415, %r469, 16;
	add.s64 	%rd416, %rd134, %rd415;
	add.s64 	%rd414, %rd416, 512;
	// begin inline asm
	ld.relaxed.gpu.v2.u64 {%rd563, %rd560}, [%rd414];
	// end inline asm
	mov.b32 	%r692, 386;
$L__BB134_14:
	setp.eq.s64 	%p116, %rd563, 99;
	mov.b32 	%r470, -1;
	vote.sync.any.pred 	%p117, %p116, %r470;
	not.pred 	%p118, %p117;
	@%p118 bra 	$L__BB134_16;
	ld.param.u32 	%r687, [_ZN3cub18CUB_300001_SM_10006detail4scan16DeviceScanKernelINS2_10policy_hubImmmjN4cuda3std3__44plusIvEEE10Policy1000EN6thrust24THRUST_300001_SM_1000_NS6detail15normal_iteratorINSD_10device_ptrImEEEESI_NS0_13ScanTileStateImLb1EEES9_NS1_10InputValueImPmEEjmLb0EmEEvT0_T1_T2_iT3_T4_T5__param_3];
	shr.u32 	%r11, %r692, 1;
	mul.lo.s32 	%r610, %r691, 16807;
	and.b32  	%r691, %r610, 2147483647;
	sub.s32 	%r611, %r692, %r11;
	add.s32 	%r612, %r611, 1;
	rem.u32 	%r613, %r691, %r612;
	add.s32 	%r609, %r613, %r11;
	// begin inline asm
	nanosleep.u32 %r609;
	// end inline asm
	mov.u32 	%r614, %ctaid.x;
	add.s32 	%r615, %r687, %r614;
	mov.u32 	%r616, %tid.x;
	not.b32 	%r617, %r616;
	add.s32 	%r618, %r615, %r617;
	mul.wide.s32 	%rd464, %r618, 16;
	add.s64 	%rd465, %rd134, %rd464;
	add.s64 	%rd463, %rd465, 512;
	// begin inline asm
	ld.relaxed.gpu.v2.u64 {%rd563, %rd560}, [%rd463];
	// end inline asm
	mov.u32 	%r692, %r11;
	bra.uni 	$L__BB134_14;
$L__BB134_16:
	ld.param.u32 	%r686, [_ZN3cub18CUB_300001_SM_10006detail4scan16DeviceScanKernelINS2_10policy_hubImmmjN4cuda3std3__44plusIvEEE10Policy1000EN6thrust24THRUST_300001_SM_1000_NS6detail15normal_iteratorINSD_10device_ptrImEEEESI_NS0_13ScanTileStateImLb1EEES9_NS1_10InputValueImPmEEjmLb0EmEEvT0_T1_T2_iT3_T4_T5__param_3];
	mov.u32 	%r524, %ctaid.x;
	add.s32 	%r525, %r686, %r524;
	mov.u32 	%r526, %tid.x;
	not.b32 	%r527, %r526;
	add.s32 	%r695, %r525, %r527;
	setp.eq.s64 	%p119, %rd563, 101;
	mov.b32 	%r522, -1;
	vote.sync.ballot.b32 	%r528, %p119, %r522;
	// begin inline asm
	mov.u32 %r472, %lanemask_ge;
	// end inline asm
	and.b32  	%r529, %r528, %r472;
	or.b32  	%r530, %r529, -2147483648;
	add.s32 	%r531, %r530, -1;
	not.b32 	%r532, %r530;
	and.b32  	%r533, %r532, %r531;
	popc.b32 	%r476, %r533;
	mov.b64 	{%r474, %r479}, %rd560;
	mov.b32 	%r480, 1;
	// begin inline asm
	shfl.sync.down.b32 %r473, %r474, %r480, %r476, %r522;
	// end inline asm
	// begin inline asm
	shfl.sync.down.b32 %r478, %r479, %r480, %r476, %r522;
	// end inline asm
	mov.b64 	%rd417, {%r473, %r478};
	setp.lt.s32 	%p121, %r405, %r476;
	selp.b64 	%rd418, %rd417, 0, %p121;
	add.s64 	%rd419, %rd418, %rd560;
	mov.b64 	{%r484, %r489}, %rd419;
	mov.b32 	%r490, 2;
	// begin inline asm
	shfl.sync.down.b32 %r483, %r484, %r490, %r476, %r522;
	// end inline asm
	// begin inline asm
	shfl.sync.down.b32 %r488, %r489, %r490, %r476, %r522;
	// end inline asm
	mov.b64 	%rd420, {%r483, %r488};
	add.s32 	%r534, %r405, 2;
	setp.gt.s32 	%p122, %r534, %r476;
	selp.b64 	%rd421, 0, %rd420, %p122;
	add.s64 	%rd422, %rd421, %rd419;
	mov.b64 	{%r494, %r499}, %rd422;
	mov.b32 	%r500, 4;
	// begin inline asm
	shfl.sync.down.b32 %r493, %r494, %r500, %r476, %r522;
	// end inline asm
	// begin inline asm
	shfl.sync.down.b32 %r498, %r499, %r500, %r476, %r522;
	// end inline asm
	mov.b64 	%rd423, {%r493, %r498};
	add.s32 	%r535, %r405, 4;
	setp.gt.s32 	%p123, %r535, %r476;
	selp.b64 	%rd424, 0, %rd423, %p123;
	add.s64 	%rd425, %rd424, %rd422;
	mov.b64 	{%r504, %r509}, %rd425;
	mov.b32 	%r510, 8;
	// begin inline asm
	shfl.sync.down.b32 %r503, %r504, %r510, %r476, %r522;
	// end inline asm
	// begin inline asm
	shfl.sync.down.b32 %r508, %r509, %r510, %r476, %r522;
	// end inline asm
	mov.b64 	%rd426, {%r503, %r508};
	add.s32 	%r536, %r405, 8;
	setp.gt.s32 	%p124, %r536, %r476;
	selp.b64 	%rd427, 0, %rd426, %p124;
	add.s64 	%rd428, %rd427, %rd425;
	mov.b64 	{%r514, %r519}, %rd428;
	mov.b32 	%r520, 16;
	// begin inline asm
	shfl.sync.down.b32 %r513, %r514, %r520, %r476, %r522;
	// end inline asm
	// begin inline asm
	shfl.sync.down.b32 %r518, %r519, %r520, %r476, %r522;
	// end inline asm
	mov.b64 	%rd429, {%r513, %r518};
	add.s32 	%r537, %r405, 16;
	setp.gt.s32 	%p125, %r537, %r476;
	selp.b64 	%rd430, 0, %rd429, %p125;
	add.s64 	%rd562, %rd430, %rd428;
	add.s64 	%rd37, %rd134, 512;
	mov.b32 	%r694, 386;
$L__BB134_17:
	setp.ne.s64 	%p126, %rd563, 101;
	mov.b32 	%r538, -1;
	vote.sync.all.pred 	%p127, %p126, %r538;
	not.pred 	%p128, %p127;
	@%p128 bra 	$L__BB134_22;
	shr.u32 	%r694, %r694, 1;
	mul.wide.s32 	%rd439, %r695, 16;
	add.s64 	%rd440, %rd37, %rd439;
	add.s64 	%rd438, %rd440, -512;
	// begin inline asm
	ld.relaxed.gpu.v2.u64 {%rd563, %rd564}, [%rd438];
	// end inline asm
	mov.u32 	%r697, %r694;
$L__BB134_19:
	setp.eq.s64 	%p132, %rd563, 99;
	mov.b32 	%r542, -1;
	vote.sync.any.pred 	%p133, %p132, %r542;
	not.pred 	%p134, %p133;
	@%p134 bra 	$L__BB134_21;
	shr.u32 	%r21, %r697, 1;
	mul.lo.s32 	%r605, %r691, 16807;
	and.b32  	%r691, %r605, 2147483647;
	sub.s32 	%r606, %r697, %r21;
	add.s32 	%r607, %r606, 1;
	rem.u32 	%r608, %r691, %r607;
	add.s32 	%r604, %r608, %r21;
	// begin inline asm
	nanosleep.u32 %r604;
	// end inline asm
	mul.wide.s32 	%rd459, %r695, 16;
	add.s64 	%rd460, %rd37, %rd459;
	add.s64 	%rd458, %rd460, -512;
	// begin inline asm
	ld.relaxed.gpu.v2.u64 {%rd563, %rd564}, [%rd458];
	// end inline asm
	mov.u32 	%r697, %r21;
	bra.uni 	$L__BB134_19;
$L__BB134_21:
	setp.eq.s64 	%p135, %rd563, 101;
	mov.b32 	%r593, -1;
	vote.sync.ballot.b32 	%r594, %p135, %r593;
	and.b32  	%r595, %r594, %r472;
	or.b32  	%r596, %r595, -2147483648;
	add.s32 	%r597, %r596, -1;
	not.b32 	%r598, %r596;
	and.b32  	%r599, %r598, %r597;
	popc.b32 	%r547, %r599;
	mov.b64 	{%r545, %r550}, %rd564;
	mov.b32 	%r551, 1;
	// begin inline asm
	shfl.sync.down.b32 %r544, %r545, %r551, %r547, %r593;
	// end inline asm
	// begin inline asm
	shfl.sync.down.b32 %r549, %r550, %r551, %r547, %r593;
	// end inline asm
	mov.b64 	%rd441, {%r544, %r549};
	setp.lt.s32 	%p137, %r405, %r547;
	selp.b64 	%rd442, %rd441, 0, %p137;
	add.s64 	%rd443, %rd442, %rd564;
	mov.b64 	{%r555, %r560}, %rd443;
	mov.b32 	%r561, 2;
	// begin inline asm
	shfl.sync.down.b32 %r554, %r555, %r561, %r547, %r593;
	// end inline asm
	// begin inline asm
	shfl.sync.down.b32 %r559, %r560, %r561, %r547, %r593;
	// end inline asm
	mov.b64 	%rd444, {%r554, %r559};
	add.s32 	%r600, %r405, 2;
	setp.gt.s32 	%p138, %r600, %r547;
	selp.b64 	%rd445, 0, %rd444, %p138;
	add.s64 	%rd446, %rd443, %rd445;
	mov.b64 	{%r565, %r570}, %rd446;
	mov.b32 	%r571, 4;
	// begin inline asm
	shfl.sync.down.b32 %r564, %r565, %r571, %r547, %r593;
	// end inline asm
	// begin inline asm
	shfl.sync.down.b32 %r569, %r570, %r571, %r547, %r593;
	// end inline asm
	mov.b64 	%rd447, {%r564, %r569};
	add.s32 	%r601, %r405, 4;
	setp.gt.s32 	%p139, %r601, %r547;
	selp.b64 	%rd448, 0, %rd447, %p139;
	add.s64 	%rd449, %rd448, %rd446;
	mov.b64 	{%r575, %r580}, %rd449;
	mov.b32 	%r581, 8;
	// begin inline asm
	shfl.sync.down.b32 %r574, %r575, %r581, %r547, %r593;
	// end inline asm
	// begin inline asm
	shfl.sync.down.b32 %r579, %r580, %r581, %r547, %r593;
	// end inline asm
	mov.b64 	%rd450, {%r574, %r579};
	add.s32 	%r602, %r405, 8;
	setp.gt.s32 	%p140, %r602, %r547;
	selp.b64 	%rd451, 0, %rd450, %p140;
	add.s64 	%rd452, %rd451, %rd449;
	mov.b64 	{%r585, %r590}, %rd452;
	mov.b32 	%r591, 16;
	// begin inline asm
	shfl.sync.down.b32 %r584, %r585, %r591, %r547, %r593;
	// end inline asm
	// begin inline asm
	shfl.sync.down.b32 %r589, %r590, %r591, %r547, %r593;
	// end inline asm
	mov.b64 	%rd453, {%r584, %r589};
	add.s32 	%r603, %r405, 16;
	setp.gt.s32 	%p141, %r603, %r547;
	selp.b64 	%rd454, 0, %rd453, %p141;
	add.s64 	%rd455, %rd452, %rd562;
	add.s64 	%rd562, %rd455, %rd454;
	add.s32 	%r695, %r695, -32;
	bra.uni 	$L__BB134_17;
$L__BB134_22:
	mov.u32 	%r540, %tid.x;
	setp.ne.s32 	%p129, %r540, 0;
	@%p129 bra 	$L__BB134_24;
	add.s64 	%rd433, %rd562, %rd24;
	add.s64 	%rd431, %rd27, 512;
	mov.b64 	%rd432, 101;
	// begin inline asm
	st.relaxed.gpu.v2.u64 [%rd431], {%rd432, %rd433};
	// end inline asm
	st.shared.u64 	[_ZZN3cub18CUB_300001_SM_10006detail4scan16DeviceScanKernelINS2_10policy_hubImmmjN4cuda3std3__44plusIvEEE10Policy1000EN6thrust24THRUST_300001_SM_1000_NS6detail15normal_iteratorINSD_10device_ptrImEEEESI_NS0_13ScanTileStateImLb1EEES9_NS1_10InputValueImPmEEjmLb0EmEEvT0_T1_T2_iT3_T4_T5_E12temp_storage+8], %rd562;
	st.shared.u64 	[_ZZN3cub18CUB_300001_SM_10006detail4scan16DeviceScanKernelINS2_10policy_hubImmmjN4cuda3std3__44plusIvEEE10Policy1000EN6thrust24THRUST_300001_SM_1000_NS6detail15normal_iteratorINSD_10device_ptrImEEEESI_NS0_13ScanTileStateImLb1EEES9_NS1_10InputValueImPmEEjmLb0EmEEvT0_T1_T2_iT3_T4_T5_E12temp_storage+16], %rd433;
$L__BB134_24:
	setp.ne.s32 	%p130, %r405, 0;
	mov.u64 	%rd565, %rd26;
	@%p130 bra 	$L__BB134_26;
	st.shared.u64 	[_ZZN3cub18CUB_300001_SM_10006detail4scan16DeviceScanKernelINS2_10policy_hubImmmjN4cuda3std3__44plusIvEEE10Policy1000EN6thrust24THRUST_300001_SM_1000_NS6detail15normal_iteratorINSD_10device_ptrImEEEESI_NS0_13ScanTileStateImLb1EEES9_NS1_10InputValueImPmEEjmLb0EmEEvT0_T1_T2_iT3_T4_T5_E12temp_storage+152], %rd562;
	mov.u64 	%rd565, %rd562;
$L__BB134_26:
	bar.sync 	0;
	mov.u32 	%r541, %tid.x;
	setp.eq.s32 	%p131, %r541, 0;
	ld.shared.u64 	%rd434, [_ZZN3cub18CUB_300001_SM_10006detail4scan16DeviceScanKernelINS2_10policy_hubImmmjN4cuda3std3__44plusIvEEE10Policy1000EN6thrust24THRUST_300001_SM_1000_NS6detail15normal_iteratorINSD_10device_ptrImEEEESI_NS0_13ScanTileStateImLb1EEES9_NS1_10InputValueImPmEEjmLb0EmEEvT0_T1_T2_iT3_T4_T5_E12temp_storage+152];
	selp.b64 	%rd435, 0, %rd434, %p131;
	add.s64 	%rd566, %rd435, %rd565;
$L__BB134_27:
	ld.param.u32 	%r688, [_ZN3cub18CUB_300001_SM_10006detail4scan16DeviceScanKernelINS2_10policy_hubImmmjN4cuda3std3__44plusIvEEE10Policy1000EN6thrust24THRUST_300001_SM_1000_NS6detail15normal_iteratorINSD_10device_ptrImEEEESI_NS0_13ScanTileStateImLb1EEES9_NS1_10InputValueImPmEEjmLb0EmEEvT0_T1_T2_iT3_T4_T5__param_3];
	add.s64 	%rd532, %rd566, %rd7;
	add.s64 	%rd533, %rd8, %rd532;
	add.s64 	%rd534, %rd9, %rd533;
	add.s64 	%rd535, %rd10, %rd534;
	add.s64 	%rd536, %rd11, %rd535;
	add.s64 	%rd537, %rd12, %rd536;
	add.s64 	%rd538, %rd13, %rd537;
	add.s64 	%rd539, %rd14, %rd538;
	add.s64 	%rd540, %rd15, %rd539;
	add.s64 	%rd541, %rd16, %rd540;
	bar.sync 	0;
	st.shared.u64 	[%r8], %rd566;
	st.shared.u64 	[%r8+8], %rd532;
	st.shared.u64 	[%r8+16], %rd533;
	st.shared.u64 	[%r8+24], %rd534;
	st.shared.u64 	[%r8+32], %rd535;
	st.shared.u64 	[%r8+40], %rd536;
	st.shared.u64 	[%r8+48], %rd537;
	st.shared.u64 	[%r8+56], %rd538;
	st.shared.u64 	[%r8+64], %rd539;
	st.shared.u64 	[%r8+72], %rd540;
	st.shared.u64 	[%r8+80], %rd541;
	bar.warp.sync 	-1;
	ld.shared.u64 	%rd542, [%r7];
	ld.shared.u64 	%rd543, [%r7+256];
	ld.shared.u64 	%rd544, [%r7+512];
	ld.shared.u64 	%rd545, [%r7+768];
	ld.shared.u64 	%rd546, [%r7+1024];
	ld.shared.u64 	%rd547, [%r7+1280];
	ld.shared.u64 	%rd548, [%r7+1536];
	ld.shared.u64 	%rd549, [%r7+1792];
	ld.shared.u64 	%rd550, [%r7+2048];
	ld.shared.u64 	%rd551, [%r7+2304];
	ld.shared.u64 	%rd552, [%r7+2560];
	mov.u32 	%r673, %tid.x;
	and.b32  	%r674, %r673, 992;
	mul.lo.s32 	%r675, %r674, 11;
	and.b32  	%r676, %r673, 31;
	or.b32  	%r677, %r675, %r676;
	cvt.u64.u32 	%rd553, %r677;
	mov.u32 	%r678, %ctaid.x;
	add.s32 	%r679, %r688, %r678;
	mul.lo.s32 	%r680, %r679, 4576;
	cvt.u64.u32 	%rd554, %r680;
	add.s64 	%rd555, %rd553, %rd554;
	shl.b64 	%rd556, %rd555, 3;
	add.s64 	%rd557, %rd6, %rd556;
	st.global.u64 	[%rd557], %rd542;
	st.global.u64 	[%rd557+256], %rd543;
	st.global.u64 	[%rd557+512], %rd544;
	st.global.u64 	[%rd557+768], %rd545;
	st.global.u64 	[%rd557+1024], %rd546;
	st.global.u64 	[%rd557+1280], %rd547;
	st.global.u64 	[%rd557+1536], %rd548;
	st.global.u64 	[%rd557+1792], %rd549;
	st.global.u64 	[%rd557+2048], %rd550;
	st.global.u64 	[%rd557+2304], %rd551;
	st.global.u64 	[%rd557+2560], %rd552;
	bra.uni 	$L__BB134_98;
$L__BB134_28:
	setp.eq.s32 	%p3, %r3, 0;
	@%p3 bra 	$L__BB134_98;
	mul.wide.u32 	%rd136, %r2, 8;
	add.s64 	%rd137, %rd5, %rd136;
	mov.u32 	%r24, %tid.x;
	ld.global.u64 	%rd577, [%rd137];
	and.b32  	%r51, %r24, 31;
	and.b32  	%r52, %r24, 992;
	mul.lo.s32 	%r53, %r52, 11;
	or.b32  	%r25, %r53, %r51;
	setp.ge.u32 	%p4, %r25, %r3;
	shl.b32 	%r54, %r25, 3;
	cvt.u64.u32 	%rd138, %r54;
	add.s64 	%rd53, %rd137, %rd138;
	mov.u64 	%rd567, %rd577;
	@%p4 bra 	$L__BB134_31;
	ld.global.u64 	%rd567, [%rd53];
$L__BB134_31:
	add.s32 	%r55, %r25, 32;
	setp.ge.u32 	%p5, %r55, %r3;
	mov.u64 	%rd568, %rd577;
	@%p5 bra 	$L__BB134_33;
	ld.global.u64 	%rd568, [%rd53+256];
$L__BB134_33:
	add.s32 	%r56, %r25, 64;
	setp.ge.u32 	%p6, %r56, %r3;
	mov.u64 	%rd569, %rd577;
	@%p6 bra 	$L__BB134_35;
	ld.global.u64 	%rd569, [%rd53+512];
$L__BB134_35:
	add.s32 	%r57, %r25, 96;
	setp.ge.u32 	%p7, %r57, %r3;
	mov.u64 	%rd570, %rd577;
	@%p7 bra 	$L__BB134_37;
	ld.global.u64 	%rd570, [%rd53+768];
$L__BB134_37:
	add.s32 	%r58, %r25, 128;
	setp.ge.u32 	%p8, %r58, %r3;
	mov.u64 	%rd571, %rd577;
	@%p8 bra 	$L__BB134_39;
	ld.global.u64 	%rd571, [%rd53+1024];
$L__BB134_39:
	add.s32 	%r59, %r25, 160;
	setp.ge.u32 	%p9, %r59, %r3;
	mov.u64 	%rd572, %rd577;
	@%p9 bra 	$L__BB134_41;
	ld.global.u64 	%rd572, [%rd53+1280];
$L__BB134_41:
	add.s32 	%r60, %r25, 192;
	setp.ge.u32 	%p10, %r60, %r3;
	mov.u64 	%rd573, %rd577;
	@%p10 bra 	$L__BB134_43;
	ld.global.u64 	%rd573, [%rd53+1536];
$L__BB134_43:
	add.s32 	%r61, %r25, 224;
	setp.ge.u32 	%p11, %r61, %r3;
	mov.u64 	%rd574, %rd577;
	@%p11 bra 	$L__BB134_45;
	ld.global.u64 	%rd574, [%rd53+1792];
$L__BB134_45:
	add.s32 	%r62, %r25, 256;
	setp.ge.u32 	%p12, %r62, %r3;
	mov.u64 	%rd575, %rd577;
	@%p12 bra 	$L__BB134_47;
	ld.global.u64 	%rd575, [%rd53+2048];
$L__BB134_47:
	add.s32 	%r63, %r25, 288;
	setp.ge.u32 	%p13, %r63, %r3;
	mov.u64 	%rd576, %rd577;
	@%p13 bra 	$L__BB134_49;
	ld.global.u64 	%rd576, [%rd53+2304];
$L__BB134_49:
	add.s32 	%r64, %r25, 320;
	setp.ge.u32 	%p14, %r64, %r3;
	@%p14 bra 	$L__BB134_51;
	ld.global.u64 	%rd577, [%rd53+2560];
$L__BB134_51:
	// begin inline asm
	mov.u32 %r65, %laneid;
	// end inline asm
	shr.u32 	%r27, %r24, 5;
	mad.lo.s32 	%r66, %r27, 352, %r65;
	shl.b32 	%r67, %r66, 3;
	mov.u32 	%r68, _ZZN3cub18CUB_300001_SM_10006detail4scan16DeviceScanKernelINS2_10policy_hubImmmjN4cuda3std3__44plusIvEEE10Policy1000EN6thrust24THRUST_300001_SM_1000_NS6detail15normal_iteratorINSD_10device_ptrImEEEESI_NS0_13ScanTileStateImLb1EEES9_NS1_10InputValueImPmEEjmLb0EmEEvT0_T1_T2_iT3_T4_T5_E12temp_storage;
	add.s32 	%r28, %r68, %r67;
	st.shared.u64 	[%r28], %rd567;
	st.shared.u64 	[%r28+256], %rd568;
	st.shared.u64 	[%r28+512], %rd569;
	st.shared.u64 	[%r28+768], %rd570;
	st.shared.u64 	[%r28+1024], %rd571;
	st.shared.u64 	[%r28+1280], %rd572;
	st.shared.u64 	[%r28+1536], %rd573;
	st.shared.u64 	[%r28+1792], %rd574;
	st.shared.u64 	[%r28+2048], %rd575;
	st.shared.u64 	[%r28+2304], %rd576;
	st.shared.u64 	[%r28+2560], %rd577;
	bar.warp.sync 	-1;
	mad.lo.s32 	%r29, %r65, 80, %r28;
	ld.shared.u64 	%rd76, [%r29];
	ld.shared.u64 	%rd77, [%r29+8];
	ld.shared.u64 	%rd78, [%r29+16];
	ld.shared.u64 	%rd79, [%r29+24];
	ld.shared.u64 	%rd80, [%r29+32];
	ld.shared.u64 	%rd81, [%r29+40];
	ld.shared.u64 	%rd82, [%r29+48];
	ld.shared.u64 	%rd83, [%r29+56];
	ld.shared.u64 	%rd84, [%r29+64];
	ld.shared.u64 	%rd85, [%r29+72];
	ld.shared.u64 	%rd86, [%r29+80];
	bar.sync 	0;
	setp.ne.s32 	%p15, %r691, 0;
	@%p15 bra 	$L__BB134_55;
	add.s64 	%rd257, %rd77, %rd76;
	add.s64 	%rd258, %rd78, %rd257;
	add.s64 	%rd259, %rd79, %rd258;
	add.s64 	%rd260, %rd80, %rd259;
	add.s64 	%rd261, %rd81, %rd260;
	add.s64 	%rd262, %rd82, %rd261;
	add.s64 	%rd263, %rd83, %rd262;
	add.s64 	%rd264, %rd84, %rd263;
	add.s64 	%rd265, %rd85, %rd264;
	add.s64 	%rd87, %rd86, %rd265;
	mov.b64 	{%r278, %r283}, %rd87;
	mov.b32 	%r284, 1;
	mov.b32 	%r325, 0;
	mov.b32 	%r326, -1;
	// begin inline asm
	shfl.sync.up.b32 %r277, %r278, %r284, %r325, %r326;
	// end inline asm
	// begin inline asm
	shfl.sync.up.b32 %r282, %r283, %r284, %r325, %r326;
	// end inline asm
	mov.b64 	%rd266, {%r277, %r282};
	setp.lt.s32 	%p63, %r65, 1;
	selp.b64 	%rd267, 0, %rd266, %p63;
	add.s64 	%rd268, %rd267, %rd87;
	mov.b64 	{%r288, %r293}, %rd268;
	mov.b32 	%r294, 2;
	// begin inline asm
	shfl.sync.up.b32 %r287, %r288, %r294, %r325, %r326;
	// end inline asm
	// begin inline asm
	shfl.sync.up.b32 %r292, %r293, %r294, %r325, %r326;
	// end inline asm
	mov.b64 	%rd269, {%r287, %r292};
	setp.lt.s32 	%p64, %r65, 2;
	selp.b64 	%rd270, 0, %rd269, %p64;
	add.s64 	%rd271, %rd270, %rd268;
	mov.b64 	{%r298, %r303}, %rd271;
	mov.b32 	%r304, 4;
	// begin inline asm
	shfl.sync.up.b32 %r297, %r298, %r304, %r325, %r326;
	// end inline asm
	// begin inline asm
	shfl.sync.up.b32 %r302, %r303, %r304, %r325, %r326;
	// end inline asm
	mov.b64 	%rd272, {%r297, %r302};
	setp.lt.s32 	%p65, %r65, 4;
	selp.b64 	%rd273, 0, %rd272, %p65;
	add.s64 	%rd274, %rd273, %rd271;
	mov.b64 	{%r308, %r313}, %rd274;
	mov.b32 	%r314, 8;
	// begin inline asm
	shfl.sync.up.b32 %r307, %r308, %r314, %r325, %r326;
	// end inline asm
	// begin inline asm
	shfl.sync.up.b32 %r312, %r313, %r314, %r325, %r326;
	// end inline asm
	mov.b64 	%rd275, {%r307, %r312};
	setp.lt.s32 	%p66, %r65, 8;
	selp.b64 	%rd276, 0, %rd275, %p66;
	add.s64 	%rd277, %rd276, %rd274;
	mov.b64 	{%r318, %r323}, %rd277;
	mov.b32 	%r324, 16;
	// begin inline asm
	shfl.sync.up.b32 %r317, %r318, %r324, %r325, %r326;
	// end inline asm
	// begin inline asm
	shfl.sync.up.b32 %r322, %r323, %r324, %r325, %r326;
	// end inline asm
	mov.b64 	%rd278, {%r317, %r322};
	setp.lt.s32 	%p67, %r65, 16;
	selp.b64 	%rd279, 0, %rd278, %p67;
	add.s64 	%rd88, %rd279, %rd277;
	setp.ne.s32 	%p68, %r65, 31;
	@%p68 bra 	$L__BB134_54;
	shl.b32 	%r327, %r27, 3;
	mov.u32 	%r328, _ZZN3cub18CUB_300001_SM_10006detail4scan16DeviceScanKernelINS2_10policy_hubImmmjN4cuda3std3__44plusIvEEE10Policy1000EN6thrust24THRUST_300001_SM_1000_NS6detail15normal_iteratorINSD_10device_ptrImEEEESI_NS0_13ScanTileStateImLb1EEES9_NS1_10InputValueImPmEEjmLb0EmEEvT0_T1_T2_iT3_T4_T5_E12temp_storage;
	add.s32 	%r329, %r328, %r327;
	st.shared.u64 	[%r329+32], %rd88;
$L__BB134_54:
	bar.sync 	0;
	ld.shared.v2.u64 	{%rd280, %rd281}, [_ZZN3cub18CUB_300001_SM_10006detail4scan16DeviceScanKernelINS2_10policy_hubImmmjN4cuda3std3__44plusIvEEE10Policy1000EN6thrust24THRUST_300001_SM_1000_NS6detail15normal_iteratorINSD_10device_ptrImEEEESI_NS0_13ScanTileStateImLb1EEES9_NS1_10InputValueImPmEEjmLb0EmEEvT0_T1_T2_iT3_T4_T5_E12temp_storage+32];
	mov.u32 	%r330, %tid.x;
	shr.u32 	%r331, %r330, 5;
	add.s64 	%rd282, %rd281, %rd280;
	setp.eq.s32 	%p69, %r331, 2;
	selp.b64 	%rd283, %rd282, %rd280, %p69;
	ld.shared.v2.u64 	{%rd284, %rd285}, [_ZZN3cub18CUB_300001_SM_10006detail4scan16DeviceScanKernelINS2_10policy_hubImmmjN4cuda3std3__44plusIvEEE10Policy1000EN6thrust24THRUST_300001_SM_1000_NS6detail15normal_iteratorINSD_10device_ptrImEEEESI_NS0_13ScanTileStateImLb1EEES9_NS1_10InputValueImPmEEjmLb0EmEEvT0_T1_T2_iT3_T4_T5_E12temp_storage+48];
	add.s64 	%rd286, %rd282, %rd284;
	setp.eq.s32 	%p70, %r331, 3;
	selp.b64 	%rd287, %rd286, %rd283, %p70;
	add.s64 	%rd288, %rd286, %rd285;
	setp.eq.s32 	%p71, %r331, 4;
	selp.b64 	%rd289, %rd288, %rd287, %p71;
	ld.shared.v2.u64 	{%rd290, %rd291}, [_ZZN3cub18CUB_300001_SM_10006detail4scan16DeviceScanKernelINS2_10policy_hubImmmjN4cuda3std3__44plusIvEEE10Policy1000EN6thrust24THRUST_300001_SM_1000_NS6detail15normal_iteratorINSD_10device_ptrImEEEESI_NS0_13ScanTileStateImLb1EEES9_NS1_10InputValueImPmEEjmLb0EmEEvT0_T1_T2_iT3_T4_T5_E12temp_storage+64];
	add.s64 	%rd292, %rd288, %rd290;
	setp.eq.s32 	%p72, %r331, 5;
	selp.b64 	%rd293, %rd292, %rd289, %p72;
	add.s64 	%rd294, %rd292, %rd291;
	setp.eq.s32 	%p73, %r331, 6;
	selp.b64 	%rd295, %rd294, %rd293, %p73;
	ld.shared.v2.u64 	{%rd296, %rd297}, [_ZZN3cub18CUB_300001_SM_10006detail4scan16DeviceScanKernelINS2_10policy_hubImmmjN4cuda3std3__44plusIvEEE10Policy1000EN6thrust24THRUST_300001_SM_1000_NS6detail15normal_iteratorINSD_10device_ptrImEEEESI_NS0_13ScanTileStateImLb1EEES9_NS1_10InputValueImPmEEjmLb0EmEEvT0_T1_T2_iT3_T4_T5_E12temp_storage+80];
	add.s64 	%rd298, %rd294, %rd296;
	setp.eq.s32 	%p74, %r331, 7;
	selp.b64 	%rd299, %rd298, %rd295, %p74;
	add.s64 	%rd300, %rd298, %rd297;
	setp.eq.s32 	%p75, %r331, 8;
	selp.b64 	%rd301, %rd300, %rd299, %p75;
	ld.shared.v2.u64 	{%rd302, %rd303}, [_ZZN3cub18CUB_300001_SM_10006detail4scan16DeviceScanKernelINS2_10policy_hubImmmjN4cuda3std3__44plusIvEEE10Policy1000EN6thrust24THRUST_300001_SM_1000_NS6detail15normal_iteratorINSD_10device_ptrImEEEESI_NS0_13ScanTileStateImLb1EEES9_NS1_10InputValueImPmEEjmLb0EmEEvT0_T1_T2_iT3_T4_T5_E12temp_storage+96];
	add.s64 	%rd304, %rd300, %rd302;
	setp.eq.s32 	%p76, %r331, 9;
	selp.b64 	%rd305, %rd304, %rd301, %p76;
	add.s64 	%rd306, %rd304, %rd303;
	setp.eq.s32 	%p77, %r331, 10;
	selp.b64 	%rd307, %rd306, %rd305, %p77;
	ld.shared.v2.u64 	{%rd308, %rd309}, [_ZZN3cub18CUB_300001_SM_10006detail4scan16DeviceScanKernelINS2_10policy_hubImmmjN4cuda3std3__44plusIvEEE10Policy1000EN6thrust24THRUST_300001_SM_1000_NS6detail15normal_iteratorINSD_10device_ptrImEEEESI_NS0_13ScanTileStateImLb1EEES9_NS1_10InputValueImPmEEjmLb0EmEEvT0_T1_T2_iT3_T4_T5_E12temp_storage+112];
	add.s64 	%rd310, %rd306, %rd308;
	setp.eq.s32 	%p78, %r331, 11;
	selp.b64 	%rd311, %rd310, %rd307, %p78;
	add.s64 	%rd312, %rd310, %rd309;
	setp.eq.s32 	%p79, %r331, 12;
	selp.b64 	%rd313, %rd312, %rd311, %p79;
	setp.lt.u32 	%p80, %r330, 32;
	selp.b64 	%rd314, 0, %rd313, %p80;
	setp.eq.s32 	%p81, %r65, 0;
	sub.s64 	%rd315, %rd88, %rd87;
	selp.b64 	%rd316, 0, %rd315, %p81;
	add.s64 	%rd317, %rd316, %rd558;
	add.s64 	%rd585, %rd317, %rd314;
	bra.uni 	$L__BB134_74;
$L__BB134_55:
	add.s64 	%rd139, %rd77, %rd76;
	add.s64 	%rd140, %rd78, %rd139;
	add.s64 	%rd141, %rd79, %rd140;
	add.s64 	%rd142, %rd80, %rd141;
	add.s64 	%rd143, %rd81, %rd142;
	add.s64 	%rd144, %rd82, %rd143;
	add.s64 	%rd145, %rd83, %rd144;
	add.s64 	%rd146, %rd84, %rd145;
	add.s64 	%rd147, %rd85, %rd146;
	add.s64 	%rd90, %rd86, %rd147;
	mov.b64 	{%r70, %r75}, %rd90;
	mov.b32 	%r76, 1;
	mov.b32 	%r117, 0;
	mov.b32 	%r118, -1;
	// begin inline asm
	shfl.sync.up.b32 %r69, %r70, %r76, %r117, %r118;
	// end inline asm
	// begin inline asm
	shfl.sync.up.b32 %r74, %r75, %r76, %r117, %r118;
	// end inline asm
	mov.b64 	%rd148, {%r69, %r74};
	setp.lt.s32 	%p16, %r65, 1;
	selp.b64 	%rd149, 0, %rd148, %p16;
	add.s64 	%rd150, %rd149, %rd90;
	mov.b64 	{%r80, %r85}, %rd150;
	mov.b32 	%r86, 2;
	// begin inline asm
	shfl.sync.up.b32 %r79, %r80, %r86, %r117, %r118;
	// end inline asm
	// begin inline asm
	shfl.sync.up.b32 %r84, %r85, %r86, %r117, %r118;
	// end inline asm
	mov.b64 	%rd151, {%r79, %r84};
	setp.lt.s32 	%p17, %r65, 2;
	selp.b64 	%rd152, 0, %rd151, %p17;
	add.s64 	%rd153, %rd152, %rd150;
	mov.b64 	{%r90, %r95}, %rd153;
	mov.b32 	%r96, 4;
	// begin inline asm
	shfl.sync.up.b32 %r89, %r90, %r96, %r117, %r118;
	// end inline asm
	// begin inline asm
	shfl.sync.up.b32 %r94, %r95, %r96, %r117, %r118;
	// end inline asm
	mov.b64 	%rd154, {%r89, %r94};
	setp.lt.s32 	%p18, %r65, 4;
	selp.b64 	%rd155, 0, %rd154, %p18;
	add.s64 	%rd156, %rd155, %rd153;
	mov.b64 	{%r100, %r105}, %rd156;
	mov.b32 	%r106, 8;
	// begin inline asm
	shfl.sync.up.b32 %r99, %r100, %r106, %r117, %r118;
	// end inline asm
	// begin inline asm
	shfl.sync.up.b32 %r104, %r105, %r106, %r117, %r118;
	// end inline asm
	mov.b64 	%rd157, {%r99, %r104};
	setp.lt.s32 	%p19, %r65, 8;
	selp.b64 	%rd158, 0, %rd157, %p19;
	add.s64 	%rd159, %rd158, %rd156;
	mov.b64 	{%r110, %r115}, %rd159;
	mov.b32 	%r116, 16;
	// begin inline asm
	shfl.sync.up.b32 %r109, %r110, %r116, %r117, %r118;
	// end inline asm
	// begin inline asm
	shfl.sync.up.b32 %r114, %r115, %r116, %r117, %r118;
	// end inline asm
	mov.b64 	%rd160, {%r109, %r114};
	setp.lt.s32 	%p20, %r65, 16;
	selp.b64 	%rd161, 0, %rd160, %p20;
	add.s64 	%rd91, %rd161, %rd159;
	setp.ne.s32 	%p21, %r65, 31;
	@%p21 bra 	$L__BB134_57;
	shl.b32 	%r119, %r27, 3;
	mov.u32 	%r120, _ZZN3cub18CUB_300001_SM_10006detail4scan16DeviceScanKernelINS2_10policy_hubImmmjN4cuda3std3__44plusIvEEE10Policy1000EN6thrust24THRUST_300001_SM_1000_NS6detail15normal_iteratorINSD_10device_ptrImEEEESI_NS0_13ScanTileStateImLb1EEES9_NS1_10InputValueImPmEEjmLb0EmEEvT0_T1_T2_iT3_T4_T5_E12temp_storage;
	add.s32 	%r121, %r120, %r119;
	st.shared.u64 	[%r121+32], %rd91;
$L__BB134_57:
	sub.s64 	%rd162, %rd91, %rd90;
	bar.sync 	0;
	ld.shared.v2.u64 	{%rd163, %rd164}, [_ZZN3cub18CUB_300001_SM_10006detail4scan16DeviceScanKernelINS2_10policy_hubImmmjN4cuda3std3__44plusIvEEE10Policy1000EN6thrust24THRUST_300001_SM_1000_NS6detail15normal_iteratorINSD_10device_ptrImEEEESI_NS0_13ScanTileStateImLb1EEES9_NS1_10InputValueImPmEEjmLb0EmEEvT0_T1_T2_iT3_T4_T5_E12temp_storage+32];
	shr.u32 	%r122, %r24, 5;
	add.s64 	%rd165, %rd164, %rd163;
	setp.eq.s32 	%p22, %r122, 2;
	selp.b64 	%rd166, %rd165, %rd163, %p22;
	ld.shared.v2.u64 	{%rd167, %rd168}, [_ZZN3cub18CUB_300001_SM_10006detail4scan16DeviceScanKernelINS2_10policy_hubImmmjN4cuda3std3__44plusIvEEE10Policy1000EN6thrust24THRUST_300001_SM_1000_NS6detail15normal_iteratorINSD_10device_ptrImEEEESI_NS0_13ScanTileStateImLb1EEES9_NS1_10InputValueImPmEEjmLb0EmEEvT0_T1_T2_iT3_T4_T5_E12temp_storage+48];
	add.s64 	%rd169, %rd165, %rd167;
	setp.eq.s32 	%p23, %r122, 3;
	selp.b64 	%rd170, %rd169, %rd166, %p23;
	add.s64 	%rd171, %rd169, %rd168;
	setp.eq.s32 	%p24, %r122, 4;
	selp.b64 	%rd172, %rd171, %rd170, %p24;
	ld.shared.v2.u64 	{%rd173, %rd174}, [_ZZN3cub18CUB_300001_SM_10006detail4scan16DeviceScanKernelINS2_10policy_hubImmmjN4cuda3std3__44plusIvEEE10Policy1000EN6thrust24THRUST_300001_SM_1000_NS6detail15normal_iteratorINSD_10device_ptrImEEEESI_NS0_13ScanTileStateImLb1EEES9_NS1_10InputValueImPmEEjmLb0EmEEvT0_T1_T2_iT3_T4_T5_E12temp_storage+64];
	add.s64 	%rd175, %rd171, %rd173;
	setp.eq.s32 	%p25, %r122, 5;
	selp.b64 	%rd176, %rd175, %rd172, %p25;
	add.s64 	%rd177, %rd175, %rd174;
	setp.eq.s32 	%p26, %r122, 6;
	selp.b64 	%rd178, %rd177, %rd176, %p26;
	ld.shared.v2.u64 	{%rd179, %rd180}, [_ZZN3cub18CUB_300001_SM_10006detail4scan16DeviceScanKernelINS2_10policy_hubImmmjN4cuda3std3__44plusIvEEE10Policy1000EN6thrust24THRUST_300001_SM_1000_NS6detail15normal_iteratorINSD_10device_ptrImEEEESI_NS0_13ScanTileStateImLb1EEES9_NS1_10InputValueImPmEEjmLb0EmEEvT0_T1_T2_iT3_T4_T5_E12temp_storage+80];
	add.s64 	%rd181, %rd177, %rd179;
	setp.eq.s32 	%p27, %r122, 7;
	selp.b64 	%rd182, %rd181, %rd178, %p27;
	add.s64 	%rd183, %rd181, %rd180;
	setp.eq.s32 	%p28, %r122, 8;
	selp.b64 	%rd184, %rd183, %rd182, %p28;
	ld.shared.v2.u64 	{%rd185, %rd186}, [_ZZN3cub18CUB_300001_SM_10006detail4scan16DeviceScanKernelINS2_10policy_hubImmmjN4cuda3std3__44plusIvEEE10Policy1000EN6thrust24THRUST_300001_SM_1000_NS6detail15normal_iteratorINSD_10device_ptrImEEEESI_NS0_13ScanTileStateImLb1EEES9_NS1_10InputValueImPmEEjmLb0EmEEvT0_T1_T2_iT3_T4_T5_E12temp_storage+96];
	add.s64 	%rd187, %rd183, %rd185;
	setp.eq.s32 	%p29, %r122, 9;
	selp.b64 	%rd188, %rd187, %rd184, %p29;
	add.s64 	%rd189, %rd187, %rd186;
	setp.eq.s32 	%p30, %r122, 10;
	selp.b64 	%rd190, %rd189, %rd188, %p30;
	ld.shared.v2.u64 	{%rd191, %rd192}, [_ZZN3cub18CUB_300001_SM_10006detail4scan16DeviceScanKernelINS2_10policy_hubImmmjN4cuda3std3__44plusIvEEE10Policy1000EN6thrust24THRUST_300001_SM_1000_NS6detail15normal_iteratorINSD_10device_ptrImEEEESI_NS0_13ScanTileStateImLb1EEES9_NS1_10InputValueImPmEEjmLb0EmEEvT0_T1_T2_iT3_T4_T5_E12temp_storage+112];
	add.s64 	%rd193, %rd189, %rd191;
	setp.eq.s32 	%p31, %r122, 11;
	selp.b64 	%rd194, %rd193, %rd190, %p31;
	add.s64 	%rd195, %rd193, %rd192;
	setp.eq.s32 	%p32, %r122, 12;
	selp.b64 	%rd196, %rd195, %rd194, %p32;
	ld.shared.u64 	%rd197, [_ZZN3cub18CUB_300001_SM_10006detail4scan16DeviceScanKernelINS2_10policy_hubImmmjN4cuda3std3__44plusIvEEE10Policy1000EN6thrust24THRUST_300001_SM_1000_NS6detail15normal_iteratorINSD_10device_ptrImEEEESI_NS0_13ScanTileStateImLb1EEES9_NS1_10InputValueImPmEEjmLb0EmEEvT0_T1_T2_iT3_T4_T5_E12temp_storage+128];
	add.s64 	%rd92, %rd195, %rd197;
	setp.gt.u32 	%p33, %r24, 31;
	setp.lt.u32 	%p34, %r24, 32;
	setp.eq.s32 	%p35, %r65, 0;
	selp.b64 	%rd198, 0, %rd162, %p35;
	add.s64 	%rd584, %rd196, %rd198;
	selp.b64 	%rd94, %rd162, %rd584, %p34;
	@%p33 bra 	$L__BB134_73;
	setp.ne.s32 	%p36, %r24, 0;
	mul.wide.s32 	%rd199, %r691, 16;
	add.s64 	%rd95, %rd134, %rd199;
	@%p36 bra 	$L__BB134_60;
	st.shared.u64 	[_ZZN3cub18CUB_300001_SM_10006detail4scan16DeviceScanKernelINS2_10policy_hubImmmjN4cuda3std3__44plusIvEEE10Policy1000EN6thrust24THRUST_300001_SM_1000_NS6detail15normal_iteratorINSD_10device_ptrImEEEESI_NS0_13ScanTileStateImLb1EEES9_NS1_10InputValueImPmEEjmLb0EmEEvT0_T1_T2_iT3_T4_T5_E12temp_storage+24], %rd92;
	add.s64 	%rd200, %rd95, 512;
	mov.b64 	%rd201, 100;
	// begin inline asm
	st.relaxed.gpu.v2.u64 [%rd200], {%rd201, %rd92};
	// end inline asm
$L__BB134_60:
	mov.u32 	%r125, %tid.x;
	not.b32 	%r126, %r125;
	add.s32 	%r127, %r691, %r126;
	mov.b32 	%r123, 710;
	// begin inline asm
	nanosleep.u32 %r123;
	// end inline asm
	mul.wide.s32 	%rd206, %r127, 16;
	add.s64 	%rd207, %rd134, %rd206;
	add.s64 	%rd205, %rd207, 512;
	// begin inline asm
	ld.relaxed.gpu.v2.u64 {%rd582, %rd579}, [%rd205];
	// end inline asm
	mov.b32 	%r699, 386;
$L__BB134_61:
	setp.eq.s64 	%p37, %rd582, 99;
	mov.b32 	%r128, -1;
	vote.sync.any.pred 	%p38, %p37, %r128;
	not.pred 	%p39, %p38;
	@%p39 bra 	$L__BB134_63;
	ld.param.u32 	%r683, [_ZN3cub18CUB_300001_SM_10006detail4scan16DeviceScanKernelINS2_10policy_hubImmmjN4cuda3std3__44plusIvEEE10Policy1000EN6thrust24THRUST_300001_SM_1000_NS6detail15normal_iteratorINSD_10device_ptrImEEEESI_NS0_13ScanTileStateImLb1EEES9_NS1_10InputValueImPmEEjmLb0EmEEvT0_T1_T2_iT3_T4_T5__param_3];
	shr.u32 	%r32, %r699, 1;
	mul.lo.s32 	%r268, %r691, 16807;
	and.b32  	%r691, %r268, 2147483647;
	sub.s32 	%r269, %r699, %r32;
	add.s32 	%r270, %r269, 1;
	rem.u32 	%r271, %r691, %r270;
	add.s32 	%r267, %r271, %r32;
	// begin inline asm
	nanosleep.u32 %r267;
	// end inline asm
	mov.u32 	%r272, %ctaid.x;
	add.s32 	%r273, %r683, %r272;
	mov.u32 	%r274, %tid.x;
	not.b32 	%r275, %r274;
	add.s32 	%r276, %r273, %r275;
	mul.wide.s32 	%rd255, %r276, 16;
	add.s64 	%rd256, %rd134, %rd255;
	add.s64 	%rd254, %rd256, 512;
	// begin inline asm
	ld.relaxed.gpu.v2.u64 {%rd582, %rd579}, [%rd254];
	// end inline asm
	mov.u32 	%r699, %r32;
	bra.uni 	$L__BB134_61;
$L__BB134_63:
	ld.param.u32 	%r682, [_ZN3cub18CUB_300001_SM_10006detail4scan16DeviceScanKernelINS2_10policy_hubImmmjN4cuda3std3__44plusIvEEE10Policy1000EN6thrust24THRUST_300001_SM_1000_NS6detail15normal_iteratorINSD_10device_ptrImEEEESI_NS0_13ScanTileStateImLb1EEES9_NS1_10InputValueImPmEEjmLb0EmEEvT0_T1_T2_iT3_T4_T5__param_3];
	mov.u32 	%r182, %ctaid.x;
	add.s32 	%r183, %r682, %r182;
	mov.u32 	%r184, %tid.x;
	not.b32 	%r185, %r184;
	add.s32 	%r702, %r183, %r185;
	setp.eq.s64 	%p40, %rd582, 101;
	mov.b32 	%r180, -1;
	vote.sync.ballot.b32 	%r186, %p40, %r180;
	// begin inline asm
	mov.u32 %r130, %lanemask_ge;
	// end inline asm
	and.b32  	%r187, %r186, %r130;
	or.b32  	%r188, %r187, -2147483648;
	add.s32 	%r189, %r188, -1;
	not.b32 	%r190, %r188;
	and.b32  	%r191, %r190, %r189;
	popc.b32 	%r134, %r191;
	mov.b64 	{%r132, %r137}, %rd579;
	mov.b32 	%r138, 1;
	// begin inline asm
	shfl.sync.down.b32 %r131, %r132, %r138, %r134, %r180;
	// end inline asm
	// begin inline asm
	shfl.sync.down.b32 %r136, %r137, %r138, %r134, %r180;
	// end inline asm
	mov.b64 	%rd208, {%r131, %r136};
	setp.lt.s32 	%p42, %r65, %r134;
	selp.b64 	%rd209, %rd208, 0, %p42;
	add.s64 	%rd210, %rd209, %rd579;
	mov.b64 	{%r142, %r147}, %rd210;
	mov.b32 	%r148, 2;
	// begin inline asm
	shfl.sync.down.b32 %r141, %r142, %r148, %r134, %r180;
	// end inline asm
	// begin inline asm
	shfl.sync.down.b32 %r146, %r147, %r148, %r134, %r180;
	// end inline asm
	mov.b64 	%rd211, {%r141, %r146};
	add.s32 	%r192, %r65, 2;
	setp.gt.s32 	%p43, %r192, %r134;
	selp.b64 	%rd212, 0, %rd211, %p43;
	add.s64 	%rd213, %rd212, %rd210;
	mov.b64 	{%r152, %r157}, %rd213;
	mov.b32 	%r158, 4;
	// begin inline asm
	shfl.sync.down.b32 %r151, %r152, %r158, %r134, %r180;
	// end inline asm
	// begin inline asm
	shfl.sync.down.b32 %r156, %r157, %r158, %r134, %r180;
	// end inline asm
	mov.b64 	%rd214, {%r151, %r156};
	add.s32 	%r193, %r65, 4;
	setp.gt.s32 	%p44, %r193, %r134;
	selp.b64 	%rd215, 0, %rd214, %p44;
	add.s64 	%rd216, %rd215, %rd213;
	mov.b64 	{%r162, %r167}, %rd216;
	mov.b32 	%r168, 8;
	// begin inline asm
	shfl.sync.down.b32 %r161, %r162, %r168, %r134, %r180;
	// end inline asm
	// begin inline asm
	shfl.sync.down.b32 %r166, %r167, %r168, %r134, %r180;
	// end inline asm
	mov.b64 	%rd217, {%r161, %r166};
	add.s32 	%r194, %r65, 8;
	setp.gt.s32 	%p45, %r194, %r134;
	selp.b64 	%rd218, 0, %rd217, %p45;
	add.s64 	%rd219, %rd218, %rd216;
	mov.b64 	{%r172, %r177}, %rd219;
	mov.b32 	%r178, 16;
	// begin inline asm
	shfl.sync.down.b32 %r171, %r172, %r178, %r134, %r180;
	// end inline asm
	// begin inline asm
	shfl.sync.down.b32 %r176, %r177, %r178, %r134, %r180;
	// end inline asm
	mov.b64 	%rd220, {%r171, %r176};
	add.s32 	%r195, %r65, 16;
	setp.gt.s32 	%p46, %r195, %r134;
	selp.b64 	%rd221, 0, %rd220, %p46;
	add.s64 	%rd580, %rd221, %rd219;
	add.s64 	%rd105, %rd134, 512;
	mov.b32 	%r701, 386;
$L__BB134_64:
	setp.ne.s64 	%p47, %rd582, 101;
	mov.b32 	%r196, -1;
	vote.sync.all.pred 	%p48, %p47, %r196;
	not.pred 	%p49, %p48;
	@%p49 bra 	$L__BB134_69;
	shr.u32 	%r701, %r701, 1;
	mul.wide.s32 	%rd230, %r702, 16;
	add.s64 	%rd231, %rd105, %rd230;
	add.s64 	%rd229, %rd231, -512;
	// begin inline asm
	ld.relaxed.gpu.v2.u64 {%rd582, %rd583}, [%rd229];
	// end inline asm
	mov.u32 	%r704, %r701;
$L__BB134_66:
	setp.eq.s64 	%p53, %rd582, 99;
	mov.b32 	%r200, -1;
	vote.sync.any.pred 	%p54, %p53, %r200;
	not.pred 	%p55, %p54;
	@%p55 bra 	$L__BB134_68;
	shr.u32 	%r42, %r704, 1;
	mul.lo.s32 	%r263, %r691, 16807;
	and.b32  	%r691, %r263, 2147483647;
	sub.s32 	%r264, %r704, %r42;
	add.s32 	%r265, %r264, 1;
	rem.u32 	%r266, %r691, %r265;
	add.s32 	%r262, %r266, %r42;
	// begin inline asm
	nanosleep.u32 %r262;
	// end inline asm
	mul.wide.s32 	%rd250, %r702, 16;
	add.s64 	%rd251, %rd105, %rd250;
	add.s64 	%rd249, %rd251, -512;
	// begin inline asm
	ld.relaxed.gpu.v2.u64 {%rd582, %rd583}, [%rd249];
	// end inline asm
	mov.u32 	%r704, %r42;
	bra.uni 	$L__BB134_66;
$L__BB134_68:
	setp.eq.s64 	%p56, %rd582, 101;
	mov.b32 	%r251, -1;
	vote.sync.ballot.b32 	%r252, %p56, %r251;
	and.b32  	%r253, %r252, %r130;
	or.b32  	%r254, %r253, -2147483648;
	add.s32 	%r255, %r254, -1;
	not.b32 	%r256, %r254;
	and.b32  	%r257, %r256, %r255;
	popc.b32 	%r205, %r257;
	mov.b64 	{%r203, %r208}, %rd583;
	mov.b32 	%r209, 1;
	// begin inline asm
	shfl.sync.down.b32 %r202, %r203, %r209, %r205, %r251;
	// end inline asm
	// begin inline asm
	shfl.sync.down.b32 %r207, %r208, %r209, %r205, %r251;
	// end inline asm
	mov.b64 	%rd232, {%r202, %r207};
	setp.lt.s32 	%p58, %r65, %r205;
	selp.b64 	%rd233, %rd232, 0, %p58;
	add.s64 	%rd234, %rd233, %rd583;
	mov.b64 	{%r213, %r218}, %rd234;
	mov.b32 	%r219, 2;
	// begin inline asm
	shfl.sync.down.b32 %r212, %r213, %r219, %r205, %r251;
	// end inline asm
	// begin inline asm
	shfl.sync.down.b32 %r217, %r218, %r219, %r205, %r251;
	// end inline asm
	mov.b64 	%rd235, {%r212, %r217};
	add.s32 	%r258, %r65, 2;
	setp.gt.s32 	%p59, %r258, %r205;
	selp.b64 	%rd236, 0, %rd235, %p59;
	add.s64 	%rd237, %rd234, %rd236;
	mov.b64 	{%r223, %r228}, %rd237;
	mov.b32 	%r229, 4;
	// begin inline asm
	shfl.sync.down.b32 %r222, %r223, %r229, %r205, %r251;
	// end inline asm
	// begin inline asm
	shfl.sync.down.b32 %r227, %r228, %r229, %r205, %r251;
	// end inline asm
	mov.b64 	%rd238, {%r222, %r227};
	add.s32 	%r259, %r65, 4;
	setp.gt.s32 	%p60, %r259, %r205;
	selp.b64 	%rd239, 0, %rd238, %p60;
	add.s64 	%rd240, %rd239, %rd237;
	mov.b64 	{%r233, %r238}, %rd240;
	mov.b32 	%r239, 8;
	// begin inline asm
	shfl.sync.down.b32 %r232, %r233, %r239, %r205, %r251;
	// end inline asm
	// begin inline asm
	shfl.sync.down.b32 %r237, %r238, %r239, %r205, %r251;
	// end inline asm
	mov.b64 	%rd241, {%r232, %r237};
	add.s32 	%r260, %r65, 8;
	setp.gt.s32 	%p61, %r260, %r205;
	selp.b64 	%rd242, 0, %rd241, %p61;
	add.s64 	%rd243, %rd242, %rd240;
	mov.b64 	{%r243, %r248}, %rd243;
	mov.b32 	%r249, 16;
	// begin inline asm
	shfl.sync.down.b32 %r242, %r243, %r249, %r205, %r251;
	// end inline asm
	// begin inline asm
	shfl.sync.down.b32 %r247, %r248, %r249, %r205, %r251;
	// end inline asm
	mov.b64 	%rd244, {%r242, %r247};
	add.s32 	%r261, %r65, 16;
	setp.gt.s32 	%p62, %r261, %r205;
	selp.b64 	%rd245, 0, %rd244, %p62;
	add.s64 	%rd246, %rd243, %rd580;
	add.s64 	%rd580, %rd246, %rd245;
	add.s32 	%r702, %r702, -32;
	bra.uni 	$L__BB134_64;
$L__BB134_69:
	mov.u32 	%r198, %tid.x;
	setp.ne.s32 	%p50, %r198, 0;
	@%p50 bra 	$L__BB134_71;
	add.s64 	%rd224, %rd580, %rd92;
	add.s64 	%rd222, %rd95, 512;
	mov.b64 	%rd223, 101;
	// begin inline asm
	st.relaxed.gpu.v2.u64 [%rd222], {%rd223, %rd224};
	// end inline asm
	st.shared.u64 	[_ZZN3cub18CUB_300001_SM_10006detail4scan16DeviceScanKernelINS2_10policy_hubImmmjN4cuda3std3__44plusIvEEE10Policy1000EN6thrust24THRUST_300001_SM_1000_NS6detail15normal_iteratorINSD_10device_ptrImEEEESI_NS0_13ScanTileStateImLb1EEES9_NS1_10InputValueImPmEEjmLb0EmEEvT0_T1_T2_iT3_T4_T5_E12temp_storage+8], %rd580;
	st.shared.u64 	[_ZZN3cub18CUB_300001_SM_10006detail4scan16DeviceScanKernelINS2_10policy_hubImmmjN4cuda3std3__44plusIvEEE10Policy1000EN6thrust24THRUST_300001_SM_1000_NS6detail15normal_iteratorINSD_10device_ptrImEEEESI_NS0_13ScanTileStateImLb1EEES9_NS1_10InputValueImPmEEjmLb0EmEEvT0_T1_T2_iT3_T4_T5_E12temp_storage+16], %rd224;
$L__BB134_71:
	setp.ne.s32 	%p51, %r65, 0;
	mov.u64 	%rd584, %rd94;
	@%p51 bra 	$L__BB134_73;
	st.shared.u64 	[_ZZN3cub18CUB_300001_SM_10006detail4scan16DeviceScanKernelINS2_10policy_hubImmmjN4cuda3std3__44plusIvEEE10Policy1000EN6thrust24THRUST_300001_SM_1000_NS6detail15normal_iteratorINSD_10device_ptrImEEEESI_NS0_13ScanTileStateImLb1EEES9_NS1_10InputValueImPmEEjmLb0EmEEvT0_T1_T2_iT3_T4_T5_E12temp_storage+152], %rd580;
	mov.u64 	%rd584, %rd580;
$L__BB134_73:
	bar.sync 	0;
	mov.u32 	%r199, %tid.x;
	setp.eq.s32 	%p52, %r199, 0;
	ld.shared.u64 	%rd225, [_ZZN3cub18CUB_300001_SM_10006detail4scan16DeviceScanKernelINS2_10policy_hubImmmjN4cuda3std3__44plusIvEEE10Policy1000EN6thrust24THRUST_300001_SM_1000_NS6detail15normal_iteratorINSD_10device_ptrImEEEESI_NS0_13ScanTileStateImLb1EEES9_NS1_10InputValueImPmEEjmLb0EmEEvT0_T1_T2_iT3_T4_T5_E12temp_storage+152];
	selp.b64 	%rd226, 0, %rd225, %p52;
	add.s64 	%rd585, %rd226, %rd584;
$L__BB134_74:
	add.s64 	%rd318, %rd585, %rd76;
	add.s64 	%rd319, %rd77, %rd318;
	add.s64 	%rd320, %rd78, %rd319;
	add.s64 	%rd321, %rd79, %rd320;
	add.s64 	%rd322, %rd80, %rd321;
	add.s64 	%rd323, %rd81, %rd322;
	add.s64 	%rd324, %rd82, %rd323;
	add.s64 	%rd325, %rd83, %rd324;
	add.s64 	%rd326, %rd84, %rd325;
	add.s64 	%rd327, %rd85, %rd326;
	bar.sync 	0;
	st.shared.u64 	[%r29], %rd585;
	st.shared.u64 	[%r29+8], %rd318;
	st.shared.u64 	[%r29+16], %rd319;
	st.shared.u64 	[%r29+24], %rd320;
	st.shared.u64 	[%r29+32], %rd321;
	st.shared.u64 	[%r29+40], %rd322;
	st.shared.u64 	[%r29+48], %rd323;
	st.shared.u64 	[%r29+56], %rd324;
	st.shared.u64 	[%r29+64], %rd325;
	st.shared.u64 	[%r29+72], %rd326;
	st.shared.u64 	[%r29+80], %rd327;
	bar.warp.sync 	-1;
	ld.shared.u64 	%rd120, [%r28];
	ld.shared.u64 	%rd121, [%r28+256];
	ld.shared.u64 	%rd122, [%r28+512];
	ld.shared.u64 	%rd123, [%r28+768];
	ld.shared.u64 	%rd124, [%r28+1024];
	ld.shared.u64 	%rd125, [%r28+1280];
	ld.shared.u64 	%rd126, [%r28+1536];
	ld.shared.u64 	%rd127, [%r28+1792];
	ld.shared.u64 	%rd128, [%r28+2048];
	ld.shared.u64 	%rd129, [%r28+2304];
	ld.shared.u64 	%rd130, [%r28+2560];
	mov.u32 	%r332, %tid.x;
	setp.ne.s32 	%p82, %r332, 0;
	@%p82 bra 	$L__BB134_76;
	ld.param.u32 	%r690, [_ZN3cub18CUB_300001_SM_10006detail4scan16DeviceScanKernelINS2_10policy_hubImmmjN4cuda3std3__44plusIvEEE10Policy1000EN6thrust24THRUST_300001_SM_1000_NS6detail15normal_iteratorINSD_10device_ptrImEEEESI_NS0_13ScanTileStateImLb1EEES9_NS1_10InputValueImPmEEjmLb0EmEEvT0_T1_T2_iT3_T4_T5__param_6];
	ld.param.u32 	%r684, [_ZN3cub18CUB_300001_SM_10006detail4scan16DeviceScanKernelINS2_10policy_hubImmmjN4cuda3std3__44plusIvEEE10Policy1000EN6thrust24THRUST_300001_SM_1000_NS6detail15normal_iteratorINSD_10device_ptrImEEEESI_NS0_13ScanTileStateImLb1EEES9_NS1_10InputValueImPmEEjmLb0EmEEvT0_T1_T2_iT3_T4_T5__param_3];
	mov.u32 	%r333, %ctaid.x;
	add.s32 	%r334, %r684, %r333;
	mul.lo.s32 	%r335, %r334, 4576;
	sub.s32 	%r336, %r690, %r335;
	st.volatile.shared.u32 	[_ZZN3cub18CUB_300001_SM_10006detail4scan16DeviceScanKernelINS2_10policy_hubImmmjN4cuda3std3__44plusIvEEE10Policy1000EN6thrust24THRUST_300001_SM_1000_NS6detail15normal_iteratorINSD_10device_ptrImEEEESI_NS0_13ScanTileStateImLb1EEES9_NS1_10InputValueImPmEEjmLb0EmEEvT0_T1_T2_iT3_T4_T5_E12temp_storage+36608], %r336;
$L__BB134_76:
	ld.param.u32 	%r685, [_ZN3cub18CUB_300001_SM_10006detail4scan16DeviceScanKernelINS2_10policy_hubImmmjN4cuda3std3__44plusIvEEE10Policy1000EN6thrust24THRUST_300001_SM_1000_NS6detail15normal_iteratorINSD_10device_ptrImEEEESI_NS0_13ScanTileStateImLb1EEES9_NS1_10InputValueImPmEEjmLb0EmEEvT0_T1_T2_iT3_T4_T5__param_3];
	bar.sync 	0;
	ld.volatile.shared.u32 	%r45, [_ZZN3cub18CUB_300001_SM_10006detail4scan16DeviceScanKernelINS2_10policy_hubImmmjN4cuda3std3__44plusIvEEE10Policy1000EN6thrust24THRUST_300001_SM_1000_NS6detail15normal_iteratorINSD_10device_ptrImEEEESI_NS0_13ScanTileStateImLb1EEES9_NS1_10InputValueImPmEEjmLb0EmEEvT0_T1_T2_iT3_T4_T5_E12temp_storage+36608];
	mov.u32 	%r337, %tid.x;
	and.b32  	%r338, %r337, 992;
	mul.lo.s32 	%r339, %r338, 11;
	and.b32  	%r340, %r337, 31;
	or.b32  	%r341, %r339, %r340;
	cvt.u64.u32 	%rd328, %r341;
	mov.u32 	%r342, %ctaid.x;
	add.s32 	%r343, %r685, %r342;
	mul.lo.s32 	%r344, %r343, 4576;
	cvt.u64.u32 	%rd329, %r344;
	add.s64 	%rd330, %rd328, %rd329;
	setp.ge.s32 	%p83, %r341, %r45;
	shl.b64 	%rd331, %rd330, 3;
	add.s64 	%rd131, %rd6, %rd331;
	@%p83 bra 	$L__BB134_78;
	st.global.u64 	[%rd131], %rd120;
$L__BB134_78:
	add.s32 	%r350, %r341, 32;
	setp.ge.s32 	%p84, %r350, %r45;
	@%p84 bra 	$L__BB134_80;
	st.global.u64 	[%rd131+256], %rd121;
$L__BB134_80:
	add.s32 	%r356, %r341, 64;
	setp.ge.s32 	%p85, %r356, %r45;
	@%p85 bra 	$L__BB134_82;
	st.global.u64 	[%rd131+512], %rd122;
$L__BB134_82:
	add.s32 	%r362, %r341, 96;
	setp.ge.s32 	%p86, %r362, %r45;
	@%p86 bra 	$L__BB134_84;
	st.global.u64 	[%rd131+768], %rd123;
$L__BB134_84:
	add.s32 	%r368, %r341, 128;
	setp.ge.s32 	%p87, %r368, %r45;
	@%p87 bra 	$L__BB134_86;
	st.global.u64 	[%rd131+1024], %rd124;
$L__BB134_86:
	add.s32 	%r374, %r341, 160;
	setp.ge.s32 	%p88, %r374, %r45;
	@%p88 bra 	$L__BB134_88;
	st.global.u64 	[%rd131+1280], %rd125;
$L__BB134_88:
	add.s32 	%r380, %r341, 192;
	setp.ge.s32 	%p89, %r380, %r45;
	@%p89 bra 	$L__BB134_90;
	st.global.u64 	[%rd131+1536], %rd126;
$L__BB134_90:
	add.s32 	%r386, %r341, 224;
	setp.ge.s32 	%p90, %r386, %r45;
	@%p90 bra 	$L__BB134_92;
	st.global.u64 	[%rd131+1792], %rd127;
$L__BB134_92:
	add.s32 	%r392, %r341, 256;
	setp.ge.s32 	%p91, %r392, %r45;
	@%p91 bra 	$L__BB134_94;
	st.global.u64 	[%rd131+2048], %rd128;
$L__BB134_94:
	add.s32 	%r398, %r341, 288;
	setp.ge.s32 	%p92, %r398, %r45;
	@%p92 bra 	$L__BB134_96;
	st.global.u64 	[%rd131+2304], %rd129;
$L__BB134_96:
	add.s32 	%r404, %r341, 320;
	setp.ge.s32 	%p93, %r404, %r45;
	@%p93 bra 	$L__BB134_98;
	st.global.u64 	[%rd131+2560], %rd130;
$L__BB134_98:
	ret;

}
	// .globl	_ZN3cub18CUB_300001_SM_10006detail4scan16DeviceScanKernelINS2_10policy_hubImmmmN4cuda3std3__44plusIvEEE10Policy1000EN6thrust24THRUST_300001_SM_1000_NS6detail15normal_iteratorINSD_10device_ptrImEEEESI_NS0_13ScanTileStateImLb1EEES9_NS1_10InputValueImPmEEmmLb0EmEEvT0_T1_T2_iT3_T4_T5_
.visible .entry _ZN3cub18CUB_300001_SM_10006detail4scan16DeviceScanKernelINS2_10policy_hubImmmmN4cuda3std3__44plusIvEEE10Policy1000EN6thrust24THRUST_300001_SM_1000_NS6detail15normal_iteratorINSD_10device_ptrImEEEESI_NS0_13ScanTileStateImLb1EEES9_NS1_10InputValueImPmEEmmLb0EmEEvT0_T1_T2_iT3_T4_T5_(
	.param .align 8 .b8 _ZN3cub18CUB_300001_SM_10006detail4scan16DeviceScanKernelINS2_10policy_hubImmmmN4cuda3std3__44plusIvEEE10Policy1000EN6thrust24THRUST_300001_SM_1000_NS6detail15normal_iteratorINSD_10device_ptrImEEEESI_NS0_13ScanTileStateImLb1EEES9_NS1_10InputValueImPmEEmmLb0EmEEvT0_T1_T2_iT3_T4_T5__param_0[8],
	.param .align 8 .b8 _ZN3cub18CUB_300001_SM_10006detail4scan16DeviceScanKernelINS2_10policy_hubImmmmN4cuda3std3__44plusIvEEE10Policy1000EN6thrust24THRUST_300001_SM_1000_NS6detail15normal_iteratorINSD_10device_ptrImEEEESI_NS0_13ScanTileStateImLb1EEES9_NS1_10InputValueImPmEEmmLb0EmEEvT0_T1_T2_iT3_T4_T5__param_1[8],
	.param .align 8 .b8 _ZN3cub18CUB_300001_SM_10006detail4scan16DeviceScanKernelINS2_10policy_hubImmmmN4cuda3std3__44plusIvEEE10Policy1000EN6thrust24THRUST_300001_SM_1000_NS6detail15normal_iteratorINSD_10device_ptrImEEEESI_NS0_13ScanTileStateImLb1EEES9_NS1_10InputValueImPmEEmmLb0EmEEvT0_T1_T2_iT3_T4_T5__param_2[8],
	.param .u32 _ZN3cub18CUB_300001_SM_10006detail4scan16DeviceScanKernelINS2_10policy_hubImmmmN4cuda3std3__44plusIvEEE10Policy1000EN6thrust24THRUST_300001_SM_1000_NS6detail15normal_iteratorINSD_10device_ptrImEEEESI_NS0_13ScanTileStateImLb1EEES9_NS1_10InputValueImPmEEmmLb0EmEEvT0_T1_T2_iT3_T4_T5__param_3,
	.param .align 1 .b8 _ZN3cub18CUB_300001_SM_10006detail4scan16DeviceScanKernelINS2_10policy_hubImmmmN4cuda3std3__44plusIvEEE10Policy1000EN6thrust24THRUST_300001_SM_1000_NS6detail15normal_iteratorINSD_10device_ptrImEEEESI_NS0_13ScanTileStateImLb1EEES9_NS1_10InputValueImPmEEmmLb0EmEEvT0_T1_T2_iT3_T4_T5__param_4[1],
	.param .align 8 .b8 _ZN3cub18CUB_300001_SM_10006detail4scan16DeviceScanKernelINS2_10policy_hubImmmmN4cuda3std3__44plusIvEEE10Policy1000EN6thrust24THRUST_300001_SM_1000_NS6detail15normal_iteratorINSD_10device_ptrImEEEESI_NS0_13ScanTileStateImLb1EEES9_NS1_10InputValueImPmEEmmLb0EmEEvT0_T1_T2_iT3_T4_T5__param_5[16],
	.param .u64 _ZN3cub18CUB_300001_SM_10006detail4scan16DeviceScanKernelINS2_10policy_hubImmmmN4cuda3std3__44plusIvEEE10Policy1000EN6thrust24THRUST_300001_SM_1000_NS6detail15normal_iteratorINSD_10device_ptrImEEEESI_NS0_13ScanTileStateImLb1EEES9_NS1_10InputValueImPmEEmmLb0EmEEvT0_T1_T2_iT3_T4_T5__param_6
)
.maxntid 320
{
	.reg .pred 	%p<150>;
	.reg .b16 	%rs<3>;
	.reg .b32 	%r<540>;
	.reg .b64 	%rd<552>;
	// demoted variable
	.shared .align 16 .b8 _ZZN3cub18CUB_300001_SM_10006detail4scan16DeviceScanKernelINS2_10policy_hubImmmmN4cuda3std3__44plusIvEEE10Policy1000EN6thrust24THRUST_300001_SM_1000_NS6detail15normal_iteratorINSD_10device_ptrImEEEESI_NS0_13ScanTileStateImLb1EEES9_NS1_10InputValueImPmEEmmLb0EmEEvT0_T1_T2_iT3_T4_T5_E12temp_storage[28176];
	ld.param.u32 	%r47, [_ZN3cub18CUB_300001_SM_10006detail4scan16DeviceScanKernelINS2_10policy_hubImmmmN4cuda3std3__44plusIvEEE10Policy1000EN6thrust24THRUST_300001_SM_1000_NS6detail15normal_iteratorINSD_10device_ptrImEEEESI_NS0_13ScanTileStateImLb1EEES9_NS1_10InputValueImPmEEmmLb0EmEEvT0_T1_T2_iT3_T4_T5__param_5];
	bfe.u32 	%r48, %r47, 0, 8;
	cvt.u16.u32 	%rs1, %r48;
	and.b16  	%rs2, %rs1, 255;
	ld.param.u64 	%rd149, [_ZN3cub18CUB_300001_SM_10006detail4scan16DeviceScanKernelINS2_10policy_hubImmmmN4cuda3std3__44plusIvEEE10Policy1000EN6thrust24THRUST_300001_SM_1000_NS6detail15normal_iteratorINSD_10device_ptrImEEEESI_NS0_13ScanTileStateImLb1EEES9_NS1_10InputValueImPmEEmmLb0EmEEvT0_T1_T2_iT3_T4_T5__param_2];
	ld.param.u64 	%rd148, [_ZN3cub18CUB_300001_SM_10006detail4scan16DeviceScanKernelINS2_10policy_hubImmmmN4cuda3std3__44plusIvEEE10Policy1000EN6thrust24THRUST_300001_SM_1000_NS6detail15normal_iteratorINSD_10device_ptrImEEEESI_NS0_13ScanTileStateImLb1EEES9_NS1_10InputValueImPmEEmmLb0EmEEvT0_T1_T2_iT3_T4_T5__param_1];
	ld.param.u64 	%rd147, [_ZN3cub18CUB_300001_SM_10006detail4scan16DeviceScanKernelINS2_10policy_hubImmmmN4cuda3std3__44plusIvEEE10Policy1000EN6thrust24THRUST_300001_SM_1000_NS6detail15normal_iteratorINSD_10device_ptrImEEEESI_NS0_13ScanTileStateImLb1EEES9_NS1_10InputValueImPmEEmmLb0EmEEvT0_T1_T2_iT3_T4_T5__param_0];
	ld.param.u64 	%rd520, [_ZN3cub18CUB_300001_SM_10006detail4scan16DeviceScanKernelINS2_10policy_hubImmmmN4cuda3std3__44plusIvEEE10Policy1000EN6thrust24THRUST_300001_SM_1000_NS6detail15normal_iteratorINSD_10device_ptrImEEEESI_NS0_13ScanTileStateImLb1EEES9_NS1_10InputValueImPmEEmmLb0EmEEvT0_T1_T2_iT3_T4_T5__param_5+8];
	ld.param.u32 	%r46, [_ZN3cub18CUB_300001_SM_10006detail4scan16DeviceScanKernelINS2_10policy_hubImmmmN4cuda3std3__44plusIvEEE10Policy1000EN6thrust24THRUST_300001_SM_1000_NS6detail15normal_iteratorINSD_10device_ptrImEEEESI_NS0_13ScanTileStateImLb1EEES9_NS1_10InputValueImPmEEmmLb0EmEEvT0_T1_T2_iT3_T4_T5__param_3];
	ld.param.u64 	%rd150, [_ZN3cub18CUB_300001_SM_10006detail4scan16DeviceScanKernelINS2_10policy_hubImmmmN4cuda3std3__44plusIvEEE10Policy1000EN6thrust24THRUST_300001_SM_1000_NS6detail15normal_iteratorINSD_10device_ptrImEEEESI_NS0_13ScanTileStateImLb1EEES9_NS1_10InputValueImPmEEmmLb0EmEEvT0_T1_T2_iT3_T4_T5__param_6];
	setp.eq.s16 	%p1, %rs2, 0;
	@%p1 bra 	$L__BB135_2;
	cvta.to.global.u64 	%rd151, %rd520;
	ld.global.u64 	%rd520, [%rd151];
$L__BB135_2:
	cvta.to.global.u64 	%rd5, %rd147;
	cvta.to.global.u64 	%rd6, %rd148;
	mov.u32 	%r49, %ctaid.x;
	add.s32 	%r1, %r46, %r49;
	mul.wide.s32 	%rd7, %r1, 3520;
	sub.s64 	%rd8, %rd150, %rd7;
	setp.lt.u64 	%p2, %rd8, 3521;
	@%p2 bra 	$L__BB135_30;
	mov.u32 	%r2, %tid.x;
	and.b32  	%r296, %r2, 31;
	and.b32  	%r297, %r2, 992;
	mul.lo.s32 	%r298, %r297, 11;
	or.b32  	%r299, %r298, %r296;
	cvt.u64.u32 	%rd323, %r299;
	add.s64 	%rd9, %rd7, %rd323;
	shl.b64 	%rd324, %rd9, 3;
	add.s64 	%rd325, %rd5, %rd324;
	ld.global.u64 	%rd326, [%rd325];
	ld.global.u64 	%rd327, [%rd325+256];
	ld.global.u64 	%rd328, [%rd325+512];
	ld.global.u64 	%rd329, [%rd325+768];
	ld.global.u64 	%rd330, [%rd325+1024];
	ld.global.u64 	%rd331, [%rd325+1280];
	ld.global.u64 	%rd332, [%rd325+1536];
	ld.global.u64 	%rd333, [%rd325+1792];
	ld.global.u64 	%rd334, [%rd325+2048];
	ld.global.u64 	%rd335, [%rd325+2304];
	ld.global.u64 	%rd336, [%rd325+2560];
	// begin inline asm
	mov.u32 %r295, %laneid;
	// end inline asm
	shr.u32 	%r4, %r2, 5;
	mad.lo.s32 	%r300, %r4, 352, %r295;
	shl.b32 	%r301, %r300, 3;
	mov.u32 	%r302, _ZZN3cub18CUB_300001_SM_10006detail4scan16DeviceScanKernelINS2_10policy_hubImmmmN4cuda3std3__44plusIvEEE10Policy1000EN6thrust24THRUST_300001_SM_1000_NS6detail15normal_iteratorINSD_10device_ptrImEEEESI_NS0_13ScanTileStateImLb1EEES9_NS1_10InputValueImPmEEmmLb0EmEEvT0_T1_T2_iT3_T4_T5_E12temp_storage;
	add.s32 	%r5, %r302, %r301;
	st.shared.u64 	[%r5], %rd326;
	st.shared.u64 	[%r5+256], %rd327;
	st.shared.u64 	[%r5+512], %rd328;
	st.shared.u64 	[%r5+768], %rd329;
	st.shared.u64 	[%r5+1024], %rd330;
	st.shared.u64 	[%r5+1280], %rd331;
	st.shared.u64 	[%r5+1536], %rd332;
	st.shared.u64 	[%r5+1792], %rd333;
	st.shared.u64 	[%r5+2048], %rd334;
	st.shared.u64 	[%r5+2304], %rd335;
	st.shared.u64 	[%r5+2560], %rd336;
	bar.warp.sync 	-1;
	mad.lo.s32 	%r6, %r295, 80, %r5;
	ld.shared.u64 	%rd10, [%r6];
	ld.shared.u64 	%rd11, [%r6+8];
	ld.shared.u64 	%rd12, [%r6+16];
	ld.shared.u64 	%rd13, [%r6+24];
	ld.shared.u64 	%rd14, [%r6+32];
	ld.shared.u64 	%rd15, [%r6+40];
	ld.shared.u64 	%rd16, [%r6+48];
	ld.shared.u64 	%rd17, [%r6+56];
	ld.shared.u64 	%rd18, [%r6+64];
	ld.shared.u64 	%rd19, [%r6+72];
	ld.shared.u64 	%rd20, [%r6+80];
	bar.sync 	0;
	setp.ne.s32 	%p88, %r1, 0;
	@%p88 bra 	$L__BB135_8;
	add.s64 	%rd441, %rd11, %rd10;
	add.s64 	%rd442, %rd12, %rd441;
	add.s64 	%rd443, %rd13, %rd442;
	add.s64 	%rd444, %rd14, %rd443;
	add.s64 	%rd445, %rd15, %rd444;
	add.s64 	%rd446, %rd16, %rd445;
	add.s64 	%rd447, %rd17, %rd446;
	add.s64 	%rd448, %rd18, %rd447;
	add.s64 	%rd449, %rd19, %rd448;
	add.s64 	%rd21, %rd20, %rd449;
	mov.b64 	{%r482, %r487}, %rd21;
	mov.b32 	%r488, 1;
	mov.b32 	%r529, 0;
	mov.b32 	%r530, -1;
	// begin inline asm
	shfl.sync.up.b32 %r481, %r482, %r488, %r529, %r530;
	// end inline asm
	// begin inline asm
	shfl.sync.up.b32 %r486, %r487, %r488, %r529, %r530;
	// end inline asm
	mov.b64 	%rd450, {%r481, %r486};
	setp.lt.s32 	%p133, %r295, 1;
	selp.b64 	%rd451, 0, %rd450, %p133;
	add.s64 	%rd452, %rd451, %rd21;
	mov.b64 	{%r492, %r497}, %rd452;
	mov.b32 	%r498, 2;
	// begin inline asm
	shfl.sync.up.b32 %r491, %r492, %r498, %r529, %r530;
	// end inline asm
	// begin inline asm
	shfl.sync.up.b32 %r496, %r497, %r498, %r529, %r530;
	// end inline asm
	mov.b64 	%rd453, {%r491, %r496};
	setp.lt.s32 	%p134, %r295, 2;
	selp.b64 	%rd454, 0, %rd453, %p134;
	add.s64 	%rd455, %rd454, %rd452;
	mov.b64 	{%r502, %r507}, %rd455;
	mov.b32 	%r508, 4;
	// begin inline asm
	shfl.sync.up.b32 %r501, %r502, %r508, %r529, %r530;
	// end inline asm
	// begin inline asm
	shfl.sync.up.b32 %r506, %r507, %r508, %r529, %r530;
	// end inline asm
	mov.b64 	%rd456, {%r501, %r506};
	setp.lt.s32 	%p135, %r295, 4;
	selp.b64 	%rd457, 0, %rd456, %p135;
	add.s64 	%rd458, %rd457, %rd455;
	mov.b64 	{%r512, %r517}, %rd458;
	mov.b32 	%r518, 8;
	// begin inline asm
	shfl.sync.up.b32 %r511, %r512, %r518, %r529, %r530;
	// end inline asm
	// begin inline asm
	shfl.sync.up.b32 %r516, %r517, %r518, %r529, %r530;
	// end inline asm
	mov.b64 	%rd459, {%r511, %r516};
	setp.lt.s32 	%p136, %r295, 8;
	selp.b64 	%rd460, 0, %rd459, %p136;
	add.s64 	%rd461, %rd460, %rd458;
	mov.b64 	{%r522, %r527}, %rd461;
	mov.b32 	%r528, 16;
	// begin inline asm
	shfl.sync.up.b32 %r521, %r522, %r528, %r529, %r530;
	// end inline asm
	// begin inline asm
	shfl.sync.up.b32 %r526, %r527, %r528, %r529, %r530;
	// end inline asm
	mov.b64 	%rd462, {%r521, %r526};
	setp.lt.s32 	%p137, %r295, 16;
	selp.b64 	%rd463, 0, %rd462, %p137;
	add.s64 	%rd22, %rd463, %rd461;
	setp.ne.s32 	%p138, %r295, 31;
	@%p138 bra 	$L__BB135_6;
	shl.b32 	%r531, %r4, 3;
	add.s32 	%r533, %r302, %r531;
	st.shared.u64 	[%r533+32], %rd22;
$L__BB135_6:
	bar.sync 	0;
	ld.shared.v2.u64 	{%rd464, %rd465}, [_ZZN3cub18CUB_300001_SM_10006detail4scan16DeviceScanKernelINS2_10policy_hubImmmmN4cuda3std3__44plusIvEEE10Policy1000EN6thrust24THRUST_300001_SM_1000_NS6detail15normal_iteratorINSD_10device_ptrImEEEESI_NS0_13ScanTileStateImLb1EEES9_NS1_10InputValueImPmEEmmLb0EmEEvT0_T1_T2_iT3_T4_T5_E12temp_storage+32];
	add.s64 	%rd466, %rd465, %rd464;
	setp.eq.s32 	%p139, %r4, 2;
	selp.b64 	%rd467, %rd466, %rd464, %p139;
	ld.shared.v2.u64 	{%rd468, %rd469}, [_ZZN3cub18CUB_300001_SM_10006detail4scan16DeviceScanKernelINS2_10policy_hubImmmmN4cuda3std3__44plusIvEEE10Policy1000EN6thrust24THRUST_300001_SM_1000_NS6detail15normal_iteratorINSD_10device_ptrImEEEESI_NS0_13ScanTileStateImLb1EEES9_NS1_10InputValueImPmEEmmLb0EmEEvT0_T1_T2_iT3_T4_T5_E12temp_storage+48];
	add.s64 	%rd470, %rd466, %rd468;
	setp.eq.s32 	%p140, %r4, 3;
	selp.b64 	%rd471, %rd470, %rd467, %p140;
	add.s64 	%rd472, %rd470, %rd469;
	setp.eq.s32 	%p141, %r4, 4;
	selp.b64 	%rd473, %rd472, %rd471, %p141;
	ld.shared.v2.u64 	{%rd474, %rd475}, [_ZZN3cub18CUB_300001_SM_10006detail4scan16DeviceScanKernelINS2_10policy_hubImmmmN4cuda3std3__44plusIvEEE10Policy1000EN6thrust24THRUST_300001_SM_1000_NS6detail15normal_iteratorINSD_10device_ptrImEEEESI_NS0_13ScanTileStateImLb1EEES9_NS1_10InputValueImPmEEmmLb0EmEEvT0_T1_T2_iT3_T4_T5_E12temp_storage+64];
	add.s64 	%rd476, %rd472, %rd474;
	setp.eq.s32 	%p142, %r4, 5;
	selp.b64 	%rd477, %rd476, %rd473, %p142;
	add.s64 	%rd478, %rd476, %rd475;
	setp.eq.s32 	%p143, %r4, 6;
	selp.b64 	%rd479, %rd478, %rd477, %p143;
	ld.shared.v2.u64 	{%rd480, %rd481}, [_ZZN3cub18CUB_300001_SM_10006detail4scan16DeviceScanKernelINS2_10policy_hubImmmmN4cuda3std3__44plusIvEEE10Policy1000EN6thrust24THRUST_300001_SM_1000_NS6detail15normal_iteratorINSD_10device_ptrImEEEESI_NS0_13ScanTileStateImLb1EEES9_NS1_10InputValueImPmEEmmLb0EmEEvT0_T1_T2_iT3_T4_T5_E12temp_storage+80];
	add.s64 	%rd482, %rd478, %rd480;
	setp.eq.s32 	%p144, %r4, 7;
	selp.b64 	%rd483, %rd482, %rd479, %p144;
	add.s64 	%rd484, %rd482, %rd481;
	setp.eq.s32 	%p145, %r4, 8;
	selp.b64 	%rd485, %rd484, %rd483, %p145;
	ld.shared.v2.u64 	{%rd486, %rd487}, [_ZZN3cub18CUB_300001_SM_10006detail4scan16DeviceScanKernelINS2_10policy_hubImmmmN4cuda3std3__44plusIvEEE10Policy1000EN6thrust24THRUST_300001_SM_1000_NS6detail15normal_iteratorINSD_10device_ptrImEEEESI_NS0_13ScanTileStateImLb1EEES9_NS1_10InputValueImPmEEmmLb0EmEEvT0_T1_T2_iT3_T4_T5_E12temp_storage+96];
	add.s64 	%rd488, %rd484, %rd486;
	setp.eq.s32 	%p146, %r4, 9;
	selp.b64 	%rd489, %rd488, %rd485, %p146;
	setp.lt.u32 	%p147, %r2, 32;
	selp.b64 	%rd490, 0, %rd489, %p147;
	setp.eq.s32 	%p148, %r295, 0;
	sub.s64 	%rd491, %rd22, %rd21;
	selp.b64 	%rd492, 0, %rd491, %p148;
	add.s64 	%rd493, %rd492, %rd520;
	add.s64 	%rd527, %rd493, %rd490;
	add.s64 	%rd529, %rd527, %rd10;
	add.s64 	%rd494, %rd487, %rd520;
	add.s64 	%rd25, %rd494, %rd488;
	setp.ne.s32 	%p149, %r2, 0;
	@%p149 bra 	$L__BB135_29;
	add.s64 	%rd495, %rd149, 512;
	mov.b64 	%rd496, 101;
	// begin inline asm
	st.relaxed.gpu.v2.u64 [%rd495], {%rd496, %rd25};
	// end inline asm
	bra.uni 	$L__BB135_29;
$L__BB135_8:
	add.s64 	%rd337, %rd11, %rd10;
	add.s64 	%rd338, %rd12, %rd337;
	add.s64 	%rd339, %rd13, %rd338;
	add.s64 	%rd340, %rd14, %rd339;
	add.s64 	%rd341, %rd15, %rd340;
	add.s64 	%rd342, %rd16, %rd341;
	add.s64 	%rd343, %rd17, %rd342;
	add.s64 	%rd344, %rd18, %rd343;
	add.s64 	%rd345, %rd19, %rd344;
	add.s64 	%rd26, %rd20, %rd345;
	mov.b64 	{%r304, %r309}, %rd26;
	mov.b32 	%r310, 1;
	mov.b32 	%r351, 0;
	mov.b32 	%r352, -1;
	// begin inline asm
	shfl.sync.up.b32 %r303, %r304, %r310, %r351, %r352;
	// end inline asm
	// begin inline asm
	shfl.sync.up.b32 %r308, %r309, %r310, %r351, %r352;
	// end inline asm
	mov.b64 	%rd346, {%r303, %r308};
	setp.lt.s32 	%p89, %r295, 1;
	selp.b64 	%rd347, 0, %rd346, %p89;
	add.s64 	%rd348, %rd347, %rd26;
	mov.b64 	{%r314, %r319}, %rd348;
	mov.b32 	%r320, 2;
	// begin inline asm
	shfl.sync.up.b32 %r313, %r314, %r320, %r351, %r352;
	// end inline asm
	// begin inline asm
	shfl.sync.up.b32 %r318, %r319, %r320, %r351, %r352;
	// end inline asm
	mov.b64 	%rd349, {%r313, %r318};
	setp.lt.s32 	%p90, %r295, 2;
	selp.b64 	%rd350, 0, %rd349, %p90;
	add.s64 	%rd351, %rd350, %rd348;
	mov.b64 	{%r324, %r329}, %rd351;
	mov.b32 	%r330, 4;
	// begin inline asm
	shfl.sync.up.b32 %r323, %r324, %r330, %r351, %r352;
	// end inline asm
	// begin inline asm
	shfl.sync.up.b32 %r328, %r329, %r330, %r351, %r352;
	// end inline asm
	mov.b64 	%rd352, {%r323, %r328};
	setp.lt.s32 	%p91, %r295, 4;
	selp.b64 	%rd353, 0, %rd352, %p91;
	add.s64 	%rd354, %rd353, %rd351;
	mov.b64 	{%r334, %r339}, %rd354;
	mov.b32 	%r340, 8;
	// begin inline asm
	shfl.sync.up.b32 %r333, %r334, %r340, %r351, %r352;
	// end inline asm
	// begin inline asm
	shfl.sync.up.b32 %r338, %r339, %r340, %r351, %r352;
	// end inline asm
	mov.b64 	%rd355, {%r333, %r338};
	setp.lt.s32 	%p92, %r295, 8;
	selp.b64 	%rd356, 0, %rd355, %p92;
	add.s64 	%rd357, %rd356, %rd354;
	mov.b64 	{%r344, %r349}, %rd357;
	mov.b32 	%r350, 16;
	// begin inline asm
	shfl.sync.up.b32 %r343, %r344, %r350, %r351, %r352;
	// end inline asm
	// begin inline asm
	shfl.sync.up.b32 %r348, %r349, %r350, %r351, %r352;
	// end inline asm
	mov.b64 	%rd358, {%r343, %r348};
	setp.lt.s32 	%p93, %r295, 16;
	selp.b64 	%rd359, 0, %rd358, %p93;
	add.s64 	%rd27, %rd359, %rd357;
	setp.ne.s32 	%p94, %r295, 31;
	@%p94 bra 	$L__BB135_10;
	shl.b32 	%r353, %r4, 3;
	add.s32 	%r355, %r302, %r353;
	st.shared.u64 	[%r355+32], %rd27;
$L__BB135_10:
	sub.s64 	%rd360, %rd27, %rd26;
	bar.sync 	0;
	ld.shared.v2.u64 	{%rd361, %rd362}, [_ZZN3cub18CUB_300001_SM_10006detail4scan16DeviceScanKernelINS2_10policy_hubImmmmN4cuda3std3__44plusIvEEE10Policy1000EN6thrust24THRUST_300001_SM_1000_NS6detail15normal_iteratorINSD_10device_ptrImEEEESI_NS0_13ScanTileStateImLb1EEES9_NS1_10InputValueImPmEEmmLb0EmEEvT0_T1_T2_iT3_T4_T5_E12temp_storage+32];
	add.s64 	%rd363, %rd362, %rd361;
	setp.eq.s32 	%p95, %r4, 2;
	selp.b64 	%rd364, %rd363, %rd361, %p95;
	ld.shared.v2.u64 	{%rd365, %rd366}, [_ZZN3cub18CUB_300001_SM_10006detail4scan16DeviceScanKernelINS2_10policy_hubImmmmN4cuda3std3__44plusIvEEE10Policy1000EN6thrust24THRUST_300001_SM_1000_NS6detail15normal_iteratorINSD_10device_ptrImEEEESI_NS0_13ScanTileStateImLb1EEES9_NS1_10InputValueImPmEEmmLb0EmEEvT0_T1_T2_iT3_T4_T5_E12temp_storage+48];
	add.s64 	%rd367, %rd363, %rd365;
	setp.eq.s32 	%p96, %r4, 3;
	selp.b64 	%rd368, %rd367, %rd364, %p96;
	add.s64 	%rd369, %rd367, %rd366;
	setp.eq.s32 	%p97, %r4, 4;
	selp.b64 	%rd370, %rd369, %rd368, %p97;
	ld.shared.v2.u64 	{%rd371, %rd372}, [_ZZN3cub18CUB_300001_SM_10006detail4scan16DeviceScanKernelINS2_10policy_hubImmmmN4cuda3std3__44plusIvEEE10Policy1000EN6thrust24THRUST_300001_SM_1000_NS6detail15normal_iteratorINSD_10device_ptrImEEEESI_NS0_13ScanTileStateImLb1EEES9_NS1_10InputValueImPmEEmmLb0EmEEvT0_T1_T2_iT3_T4_T5_E12temp_storage+64];
	add.s64 	%rd373, %rd369, %rd371;
	setp.eq.s32 	%p98, %r4, 5;
	selp.b64 	%rd374, %rd373, %rd370, %p98;
	add.s64 	%rd375, %rd373, %rd372;
	setp.eq.s32 	%p99, %r4, 6;
	selp.b64 	%rd376, %rd375, %rd374, %p99;
	ld.shared.v2.u64 	{%rd377, %rd378}, [_ZZN3cub18CUB_300001_SM_10006detail4scan16DeviceScanKernelINS2_10policy_hubImmmmN4cuda3std3__44plusIvEEE10Policy1000EN6thrust24THRUST_300001_SM_1000_NS6detail15normal_iteratorINSD_10device_ptrImEEEESI_NS0_13ScanTileStateImLb1EEES9_NS1_10InputValueImPmEEmmLb0EmEEvT0_T1_T2_iT3_T4_T5_E12temp_storage+80];
	add.s64 	%rd379, %rd375, %rd377;
	setp.eq.s32 	%p100, %r4, 7;
	selp.b64 	%rd380, %rd379, %rd376, %p100;
	add.s64 	%rd381, %rd379, %rd378;
	setp.eq.s32 	%p101, %r4, 8;
	selp.b64 	%rd382, %rd381, %rd380, %p101;
	ld.shared.v2.u64 	{%rd383, %rd384}, [_ZZN3cub18CUB_300001_SM_10006detail4scan16DeviceScanKernelINS2_10policy_hubImmmmN4cuda3std3__44plusIvEEE10Policy1000EN6thrust24THRUST_300001_SM_1000_NS6detail15normal_iteratorINSD_10device_ptrImEEEESI_NS0_13ScanTileStateImLb1EEES9_NS1_10InputValueImPmEEmmLb0EmEEvT0_T1_T2_iT3_T4_T5_E12temp_storage+96];
	add.s64 	%rd385, %rd381, %rd383;
	setp.eq.s32 	%p102, %r4, 9;
	selp.b64 	%rd386, %rd385, %rd382, %p102;
	add.s64 	%rd28, %rd385, %rd384;
	setp.gt.u32 	%p103, %r2, 31;
	setp.lt.u32 	%p104, %r2, 32;
	setp.eq.s32 	%p105, %r295, 0;
	selp.b64 	%rd387, 0, %rd360, %p105;
	add.s64 	%rd527, %rd386, %rd387;
	selp.b64 	%rd30, %rd360, %rd527, %p104;
	@%p103 bra 	$L__BB135_26;
	setp.ne.s32 	%p106, %r2, 0;
	mul.wide.s32 	%rd388, %r1, 16;
	add.s64 	%rd31, %rd149, %rd388;
	@%p106 bra 	$L__BB135_13;
	st.shared.u64 	[_ZZN3cub18CUB_300001_SM_10006detail4scan16DeviceScanKernelINS2_10policy_hubImmmmN4cuda3std3__44plusIvEEE10Policy1000EN6thrust24THRUST_300001_SM_1000_NS6detail15normal_iteratorINSD_10device_ptrImEEEESI_NS0_13ScanTileStateImLb1EEES9_NS1_10InputValueImPmEEmmLb0EmEEvT0_T1_T2_iT3_T4_T5_E12temp_storage+24], %rd28;
	add.s64 	%rd389, %rd31, 512;
	mov.b64 	%rd390, 100;
	// begin inline asm
	st.relaxed.gpu.v2.u64 [%rd389], {%rd390, %rd28};
	// end inline asm
$L__BB135_13:
	not.b32 	%r358, %r2;
	add.s32 	%r535, %r1, %r358;
	mov.b32 	%r356, 965;
	// begin inline asm
	nanosleep.u32 %r356;
	// end inline asm
	mul.wide.s32 	%rd395, %r535, 16;
	add.s64 	%rd396, %rd149, %rd395;
	add.s64 	%rd394, %rd396, 512;
	// begin inline asm
	ld.relaxed.gpu.v2.u64 {%rd525, %rd522}, [%rd394];
	// end inline asm
	mov.b32 	%r534, 328;
$L__BB135_14:
	setp.eq.s64 	%p107, %rd525, 99;
	mov.b32 	%r359, -1;
	vote.sync.any.pred 	%p108, %p107, %r359;
	not.pred 	%p109, %p108;
	@%p109 bra 	$L__BB135_16;
	// begin inline asm
	nanosleep.u32 %r534;
	// end inline asm
	shl.b32 	%r534, %r534, 1;
	// begin inline asm
	ld.relaxed.gpu.v2.u64 {%rd525, %rd522}, [%rd394];
	// end inline asm
	bra.uni 	$L__BB135_14;
$L__BB135_16:
	setp.eq.s64 	%p110, %rd525, 101;
	mov.b32 	%r411, -1;
	vote.sync.ballot.b32 	%r412, %p110, %r411;
	// begin inline asm
	mov.u32 %r361, %lanemask_ge;
	// end inline asm
	and.b32  	%r413, %r412, %r361;
	or.b32  	%r414, %r413, -2147483648;
	add.s32 	%r415, %r414, -1;
	not.b32 	%r416, %r414;
	and.b32  	%r417, %r416, %r415;
	popc.b32 	%r365, %r417;
	mov.b64 	{%r363, %r368}, %rd522;
	mov.b32 	%r369, 1;
	// begin inline asm
	shfl.sync.down.b32 %r362, %r363, %r369, %r365, %r411;
	// end inline asm
	// begin inline asm
	shfl.sync.down.b32 %r367, %r368, %r369, %r365, %r411;
	// end inline asm
	mov.b64 	%rd397, {%r362, %r367};
	setp.lt.s32 	%p112, %r295, %r365;
	selp.b64 	%rd398, %rd397, 0, %p112;
	add.s64 	%rd399, %rd398, %rd522;
	mov.b64 	{%r373, %r378}, %rd399;
	mov.b32 	%r379, 2;
	// begin inline asm
	shfl.sync.down.b32 %r372, %r373, %r379, %r365, %r411;
	// end inline asm
	// begin inline asm
	shfl.sync.down.b32 %r377, %r378, %r379, %r365, %r411;
	// end inline asm
	mov.b64 	%rd400, {%r372, %r377};
	add.s32 	%r11, %r295, 2;
	setp.gt.s32 	%p113, %r11, %r365;
	selp.b64 	%rd401, 0, %rd400, %p113;
	add.s64 	%rd402, %rd401, %rd399;
	mov.b64 	{%r383, %r388}, %rd402;
	mov.b32 	%r389, 4;
	// begin inline asm
	shfl.sync.down.b32 %r382, %r383, %r389, %r365, %r411;
	// end inline asm
	// begin inline asm
	shfl.sync.down.b32 %r387, %r388, %r389, %r365, %r411;
	// end inline asm
	mov.b64 	%rd403, {%r382, %r387};
	add.s32 	%r12, %r295, 4;
	setp.gt.s32 	%p114, %r12, %r365;
	selp.b64 	%rd404, 0, %rd403, %p114;
	add.s64 	%rd405, %rd404, %rd402;
	mov.b64 	{%r393, %r398}, %rd405;
	mov.b32 	%r399, 8;
	// begin inline asm
	shfl.sync.down.b32 %r392, %r393, %r399, %r365, %r411;
	// end inline asm
	// begin inline asm
	shfl.sync.down.b32 %r397, %r398, %r399, %r365, %r411;
	// end inline asm
	mov.b64 	%rd406, {%r392, %r397};
	add.s32 	%r13, %r295, 8;
	setp.gt.s32 	%p115, %r13, %r365;
	selp.b64 	%rd407, 0, %rd406, %p115;
	add.s64 	%rd408, %rd407, %rd405;
	mov.b64 	{%r403, %r408}, %rd408;
	mov.b32 	%r409, 16;
	// begin inline asm
	shfl.sync.down.b32 %r402, %r403, %r409, %r365, %r411;
	// end inline asm
	// begin inline asm
	shfl.sync.down.b32 %r407, %r408, %r409, %r365, %r411;
	// end inline asm
	mov.b64 	%rd409, {%r402, %r407};
	add.s32 	%r14, %r295, 16;
	setp.gt.s32 	%p116, %r14, %r365;
	selp.b64 	%rd410, 0, %rd409, %p116;
	add.s64 	%rd524, %rd410, %rd408;
	add.s64 	%rd42, %rd149, 512;
$L__BB135_17:
	setp.ne.s64 	%p117, %rd525, 101;
	mov.b32 	%r418, -1;
	vote.sync.all.pred 	%p118, %p117, %r418;
	not.pred 	%p119, %p118;
	@%p119 bra 	$L__BB135_22;
	mul.wide.s32 	%rd418, %r535, 16;
	add.s64 	%rd419, %rd42, %rd418;
	add.s64 	%rd417, %rd419, -512;
	// begin inline asm
	ld.relaxed.gpu.v2.u64 {%rd525, %rd526}, [%rd417];
	// end inline asm
	mov.b32 	%r536, 328;
$L__BB135_19:
	setp.eq.s64 	%p123, %rd525, 99;
	mov.b32 	%r421, -1;
	vote.sync.any.pred 	%p124, %p123, %r421;
	not.pred 	%p125, %p124;
	@%p125 bra 	$L__BB135_21;
	// begin inline asm
	nanosleep.u32 %r536;
	// end inline asm
	shl.b32 	%r536, %r536, 1;
	// begin inline asm
	ld.relaxed.gpu.v2.u64 {%rd525, %rd526}, [%rd417];
	// end inline asm
	bra.uni 	$L__BB135_19;
$L__BB135_21:
	setp.eq.s64 	%p126, %rd525, 101;
	mov.b32 	%r472, -1;
	vote.sync.ballot.b32 	%r473, %p126, %r472;
	and.b32  	%r474, %r473, %r361;
	or.b32  	%r475, %r474, -2147483648;
	add.s32 	%r476, %r475, -1;
	not.b32 	%r477, %r475;
	and.b32  	%r478, %r477, %r476;
	popc.b32 	%r426, %r478;
	mov.b64 	{%r424, %r429}, %rd526;
	mov.b32 	%r430, 1;
	// begin inline asm
	shfl.sync.down.b32 %r423, %r424, %r430, %r426, %r472;
	// end inline asm
	// begin inline asm
	shfl.sync.down.b32 %r428, %r429, %r430, %r426, %r472;
	// end inline asm
	mov.b64 	%rd420, {%r423, %r428};
	setp.lt.s32 	%p128, %r295, %r426;
	selp.b64 	%rd421, %rd420, 0, %p128;
	add.s64 	%rd422, %rd421, %rd526;
	mov.b64 	{%r434, %r439}, %rd422;
	mov.b32 	%r440, 2;
	// begin inline asm
	shfl.sync.down.b32 %r433, %r434, %r440, %r426, %r472;
	// end inline asm
	// begin inline asm
	shfl.sync.down.b32 %r438, %r439, %r440, %r426, %r472;
	// end inline asm
	mov.b64 	%rd423, {%r433, %r438};
	setp.gt.s32 	%p129, %r11, %r426;
	selp.b64 	%rd424, 0, %rd423, %p129;
	add.s64 	%rd425, %rd422, %rd424;
	mov.b64 	{%r444, %r449}, %rd425;
	mov.b32 	%r450, 4;
	// begin inline asm
	shfl.sync.down.b32 %r443, %r444, %r450, %r426, %r472;
	// end inline asm
	// begin inline asm
	shfl.sync.down.b32 %r448, %r449, %r450, %r426, %r472;
	// end inline asm
	mov.b64 	%rd426, {%r443, %r448};
	setp.gt.s32 	%p130, %r12, %r426;
	selp.b64 	%rd427, 0, %rd426, %p130;
	add.s64 	%rd428, %rd427, %rd425;
	mov.b64 	{%r454, %r459}, %rd428;
	mov.b32 	%r460, 8;
	// begin inline asm
	shfl.sync.down.b32 %r453, %r454, %r460, %r426, %r472;
	// end inline asm
	// begin inline asm
	shfl.sync.down.b32 %r458, %r459, %r460, %r426, %r472;
	// end inline asm
	mov.b64 	%rd429, {%r453, %r458};
	setp.gt.s32 	%p131, %r13, %r426;
	selp.b64 	%rd430, 0, %rd429, %p131;
	add.s64 	%rd431, %rd430, %rd428;
	mov.b64 	{%r464, %r469}, %rd431;
	mov.b32 	%r470, 16;
	// begin inline asm
	shfl.sync.down.b32 %r463, %r464, %r470, %r426, %r472;
	// end inline asm
	// begin inline asm
	shfl.sync.down.b32 %r468, %r469, %r470, %r426, %r472;
	// end inline asm
	mov.b64 	%rd432, {%r463, %r468};
	setp.gt.s32 	%p132, %r14, %r426;
	selp.b64 	%rd433, 0, %rd432, %p132;
	add.s64 	%rd434, %rd431, %rd524;
	add.s64 	%rd524, %rd434, %rd433;
	add.s32 	%r535, %r535, -32;
	bra.uni 	$L__BB135_17;
$L__BB135_22:
	setp.ne.s32 	%p120, %r2, 0;
	@%p120 bra 	$L__BB135_24;
	add.s64 	%rd413, %rd524, %rd28;
	add.s64 	%rd411, %rd31, 512;
	mov.b64 	%rd412, 101;
	// begin inline asm
	st.relaxed.gpu.v2.u64 [%rd411], {%rd412, %rd413};
	// end inline asm
	st.shared.u64 	[_ZZN3cub18CUB_300001_SM_10006detail4scan16DeviceScanKernelINS2_10policy_hubImmmmN4cuda3std3__44plusIvEEE10Policy1000EN6thrust24THRUST_300001_SM_1000_NS6detail15normal_iteratorINSD_10device_ptrImEEEESI_NS0_13ScanTileStateImLb1EEES9_NS1_10InputValueImPmEEmmLb0EmEEvT0_T1_T2_iT3_T4_T5_E12temp_storage+8], %rd524;
	st.shared.u64 	[_ZZN3cub18CUB_300001_SM_10006detail4scan16DeviceScanKernelINS2_10policy_hubImmmmN4cuda3std3__44plusIvEEE10Policy1000EN6thrust24THRUST_300001_SM_1000_NS6detail15normal_iteratorINSD_10device_ptrImEEEESI_NS0_13ScanTileStateImLb1EEES9_NS1_10InputValueImPmEEmmLb0EmEEvT0_T1_T2_iT3_T4_T5_E12temp_storage+16], %rd413;
$L__BB135_24:
	setp.ne.s32 	%p121, %r295, 0;
	mov.u64 	%rd527, %rd30;
	@%p121 bra 	$L__BB135_26;
	st.shared.u64 	[_ZZN3cub18CUB_300001_SM_10006detail4scan16DeviceScanKernelINS2_10policy_hubImmmmN4cuda3std3__44plusIvEEE10Policy1000EN6thrust24THRUST_300001_SM_1000_NS6detail15normal_iteratorINSD_10device_ptrImEEEESI_NS0_13ScanTileStateImLb1EEES9_NS1_10InputValueImPmEEmmLb0EmEEvT0_T1_T2_iT3_T4_T5_E12temp_storage+128], %rd524;
	mov.u64 	%rd527, %rd524;
$L__BB135_26:
	bar.sync 	0;
	setp.eq.s32 	%p122, %r2, 0;
	@%p122 bra 	$L__BB135_28;
	ld.shared.u64 	%rd414, [_ZZN3cub18CUB_300001_SM_10006detail4scan16DeviceScanKernelINS2_10policy_hubImmmmN4cuda3std3__44plusIvEEE10Policy1000EN6thrust24THRUST_300001_SM_1000_NS6detail15normal_iteratorINSD_10device_ptrImEEEESI_NS0_13ScanTileStateImLb1EEES9_NS1_10InputValueImPmEEmmLb0EmEEvT0_T1_T2_iT3_T4_T5_E12temp_storage+128];
	add.s64 	%rd527, %rd414, %rd527;
$L__BB135_28:
	add.s64 	%rd529, %rd10, %rd527;
$L__BB135_29:
	add.s64 	%rd498, %rd11, %rd529;
	add.s64 	%rd499, %rd12, %rd498;
	add.s64 	%rd500, %rd13, %rd499;
	add.s64 	%rd501, %rd14, %rd500;
	add.s64 	%rd502, %rd15, %rd501;
	add.s64 	%rd503, %rd16, %rd502;
	add.s64 	%rd504, %rd17, %rd503;
	add.s64 	%rd505, %rd18, %rd504;
	add.s64 	%rd506, %rd19, %rd505;
	bar.sync 	0;
	st.shared.u64 	[%r6], %rd527;
	st.shared.u64 	[%r6+8], %rd529;
	st.shared.u64 	[%r6+16], %rd498;
	st.shared.u64 	[%r6+24], %rd499;
	st.shared.u64 	[%r6+32], %rd500;
	st.shared.u64 	[%r6+40], %rd501;
	st.shared.u64 	[%r6+48], %rd502;
	st.shared.u64 	[%r6+56], %rd503;
	st.shared.u64 	[%r6+64], %rd504;
	st.shared.u64 	[%r6+72], %rd505;
	st.shared.u64 	[%r6+80], %rd506;
	bar.warp.sync 	-1;
	ld.shared.u64 	%rd507, [%r5];
	ld.shared.u64 	%rd508, [%r5+256];
	ld.shared.u64 	%rd509, [%r5+512];
	ld.shared.u64 	%rd510, [%r5+768];
	ld.shared.u64 	%rd511, [%r5+1024];
	ld.shared.u64 	%rd512, [%r5+1280];
	ld.shared.u64 	%rd513, [%r5+1536];
	ld.shared.u64 	%rd514, [%r5+1792];
	ld.shared.u64 	%rd515, [%r5+2048];
	ld.shared.u64 	%rd516, [%r5+2304];
	ld.shared.u64 	%rd517, [%r5+2560];
	add.s64 	%rd519, %rd6, %rd324;
	st.global.u64 	[%rd519], %rd507;
	st.global.u64 	[%rd519+256], %rd508;
	st.global.u64 	[%rd519+512], %rd509;
	st.global.u64 	[%rd519+768], %rd510;
	st.global.u64 	[%rd519+1024], %rd511;
	st.global.u64 	[%rd519+1280], %rd512;
	st.global.u64 	[%rd519+1536], %rd513;
	st.global.u64 	[%rd519+1792], %rd514;
	st.global.u64 	[%rd519+2048], %rd515;
	st.global.u64 	[%rd519+2304], %rd516;
	st.global.u64 	[%rd519+2560], %rd517;
	bra.uni 	$L__BB135_102;
$L__BB135_30:
	setp.eq.s64 	%p3, %rd8, 0;
	@%p3 bra 	$L__BB135_102;
	cvt.u32.u64 	%r19, %rd8;
	shl.b64 	%rd152, %rd7, 3;
	add.s64 	%rd153, %rd5, %rd152;
	mov.u32 	%r20, %tid.x;
	ld.global.u64 	%rd541, [%rd153];
	and.b32  	%r50, %r20, 31;
	and.b32  	%r51, %r20, 992;
	mul.lo.s32 	%r52, %r51, 11;
	or.b32  	%r21, %r52, %r50;
	setp.ge.u32 	%p4, %r21, %r19;
	shl.b32 	%r53, %r21, 3;
	cvt.u64.u32 	%rd154, %r53;
	add.s64 	%rd62, %rd153, %rd154;
	mov.u64 	%rd531, %rd541;
	@%p4 bra 	$L__BB135_33;
	ld.global.u64 	%rd531, [%rd62];
$L__BB135_33:
	add.s32 	%r22, %r21, 32;
	setp.ge.u32 	%p5, %r22, %r19;
	mov.u64 	%rd532, %rd541;
	@%p5 bra 	$L__BB135_35;
	ld.global.u64 	%rd532, [%rd62+256];
$L__BB135_35:
	add.s32 	%r23, %r21, 64;
	setp.ge.u32 	%p6, %r23, %r19;
	mov.u64 	%rd533, %rd541;
	@%p6 bra 	$L__BB135_37;
	ld.global.u64 	%rd533, [%rd62+512];
$L__BB135_37:
	add.s32 	%r24, %r21, 96;
	setp.ge.u32 	%p7, %r24, %r19;
	mov.u64 	%rd534, %rd541;
	@%p7 bra 	$L__BB135_39;
	ld.global.u64 	%rd534, [%rd62+768];
$L__BB135_39:
	add.s32 	%r25, %r21, 128;
	setp.ge.u32 	%p8, %r25, %r19;
	mov.u64 	%rd535, %rd541;
	@%p8 bra 	$L__BB135_41;
	ld.global.u64 	%rd535, [%rd62+1024];
$L__BB135_41:
	add.s32 	%r26, %r21, 160;
	setp.ge.u32 	%p9, %r26, %r19;
	mov.u64 	%rd536, %rd541;
	@%p9 bra 	$L__BB135_43;
	ld.global.u64 	%rd536, [%rd62+1280];
$L__BB135_43:
	add.s32 	%r27, %r21, 192;
	setp.ge.u32 	%p10, %r27, %r19;
	mov.u64 	%rd537, %rd541;
	@%p10 bra 	$L__BB135_45;
	ld.global.u64 	%rd537, [%rd62+1536];
$L__BB135_45:
	add.s32 	%r28, %r21, 224;
	setp.ge.u32 	%p11, %r28, %r19;
	mov.u64 	%rd538, %rd541;
	@%p11 bra 	$L__BB135_47;
	ld.global.u64 	%rd538, [%rd62+1792];
$L__BB135_47:
	add.s32 	%r29, %r21, 256;
	setp.ge.u32 	%p12, %r29, %r19;
	mov.u64 	%rd539, %rd541;
	@%p12 bra 	$L__BB135_49;
	ld.global.u64 	%rd539, [%rd62+2048];
$L__BB135_49:
	add.s32 	%r30, %r21, 288;
	setp.ge.u32 	%p13, %r30, %r19;
	mov.u64 	%rd540, %rd541;
	@%p13 bra 	$L__BB135_51;
	ld.global.u64 	%rd540, [%rd62+2304];
$L__BB135_51:
	add.s32 	%r31, %r21, 320;
	setp.ge.u32 	%p14, %r31, %r19;
	@%p14 bra 	$L__BB135_53;
	ld.global.u64 	%rd541, [%rd62+2560];
$L__BB135_53:
	// begin inline asm
	mov.u32 %r54, %laneid;
	// end inline asm
	shr.u32 	%r33, %r20, 5;
	mad.lo.s32 	%r55, %r33, 352, %r54;
	shl.b32 	%r56, %r55, 3;
	mov.u32 	%r57, _ZZN3cub18CUB_300001_SM_10006detail4scan16DeviceScanKernelINS2_10policy_hubImmmmN4cuda3std3__44plusIvEEE10Policy1000EN6thrust24THRUST_300001_SM_1000_NS6detail15normal_iteratorINSD_10device_ptrImEEEESI_NS0_13ScanTileStateImLb1EEES9_NS1_10InputValueImPmEEmmLb0EmEEvT0_T1_T2_iT3_T4_T5_E12temp_storage;
	add.s32 	%r34, %r57, %r56;
	st.shared.u64 	[%r34], %rd531;
	st.shared.u64 	[%r34+256], %rd532;
	st.shared.u64 	[%r34+512], %rd533;
	st.shared.u64 	[%r34+768], %rd534;
	st.shared.u64 	[%r34+1024], %rd535;
	st.shared.u64 	[%r34+1280], %rd536;
	st.shared.u64 	[%r34+1536], %rd537;
	st.shared.u64 	[%r34+1792], %rd538;
	st.shared.u64 	[%r34+2048], %rd539;
	st.shared.u64 	[%r34+2304], %rd540;
	st.shared.u64 	[%r34+2560], %rd541;
	bar.warp.sync 	-1;
	mad.lo.s32 	%r35, %r54, 80, %r34;
	ld.shared.u64 	%rd85, [%r35];
	ld.shared.u64 	%rd86, [%r35+8];
	ld.shared.u64 	%rd87, [%r35+16];
	ld.shared.u64 	%rd88, [%r35+24];
	ld.shared.u64 	%rd89, [%r35+32];
	ld.shared.u64 	%rd90, [%r35+40];
	ld.shared.u64 	%rd91, [%r35+48];
	ld.shared.u64 	%rd92, [%r35+56];
	ld.shared.u64 	%rd93, [%r35+64];
	ld.shared.u64 	%rd94, [%r35+72];
	ld.shared.u64 	%rd95, [%r35+80];
	bar.sync 	0;
	setp.ne.s32 	%p15, %r1, 0;
	@%p15 bra 	$L__BB135_57;
	add.s64 	%rd259, %rd86, %rd85;
	add.s64 	%rd260, %rd87, %rd259;
	add.s64 	%rd261, %rd88, %rd260;
	add.s64 	%rd262, %rd89, %rd261;
	add.s64 	%rd263, %rd90, %rd262;
	add.s64 	%rd264, %rd91, %rd263;
	add.s64 	%rd265, %rd92, %rd264;
	add.s64 	%rd266, %rd93, %rd265;
	add.s64 	%rd267, %rd94, %rd266;
	add.s64 	%rd96, %rd95, %rd267;
	mov.b64 	{%r243, %r248}, %rd96;
	mov.b32 	%r249, 1;
	mov.b32 	%r290, 0;
	mov.b32 	%r291, -1;
	// begin inline asm
	shfl.sync.up.b32 %r242, %r243, %r249, %r290, %r291;
	// end inline asm
	// begin inline asm
	shfl.sync.up.b32 %r247, %r248, %r249, %r290, %r291;
	// end inline asm
	mov.b64 	%rd268, {%r242, %r247};
	setp.lt.s32 	%p60, %r54, 1;
	selp.b64 	%rd269, 0, %rd268, %p60;
	add.s64 	%rd270, %rd269, %rd96;
	mov.b64 	{%r253, %r258}, %rd270;
	mov.b32 	%r259, 2;
	// begin inline asm
	shfl.sync.up.b32 %r252, %r253, %r259, %r290, %r291;
	// end inline asm
	// begin inline asm
	shfl.sync.up.b32 %r257, %r258, %r259, %r290, %r291;
	// end inline asm
	mov.b64 	%rd271, {%r252, %r257};
	setp.lt.s32 	%p61, %r54, 2;
	selp.b64 	%rd272, 0, %rd271, %p61;
	add.s64 	%rd273, %rd272, %rd270;
	mov.b64 	{%r263, %r268}, %rd273;
	mov.b32 	%r269, 4;
	// begin inline asm
	shfl.sync.up.b32 %r262, %r263, %r269, %r290, %r291;
	// end inline asm
	// begin inline asm
	shfl.sync.up.b32 %r267, %r268, %r269, %r290, %r291;
	// end inline asm
	mov.b64 	%rd274, {%r262, %r267};
	setp.lt.s32 	%p62, %r54, 4;
	selp.b64 	%rd275, 0, %rd274, %p62;
	add.s64 	%rd276, %rd275, %rd273;
	mov.b64 	{%r273, %r278}, %rd276;
	mov.b32 	%r279, 8;
	// begin inline asm
	shfl.sync.up.b32 %r272, %r273, %r279, %r290, %r291;
	// end inline asm
	// begin inline asm
	shfl.sync.up.b32 %r277, %r278, %r279, %r290, %r291;
	// end inline asm
	mov.b64 	%rd277, {%r272, %r277};
	setp.lt.s32 	%p63, %r54, 8;
	selp.b64 	%rd278, 0, %rd277, %p63;
	add.s64 	%rd279, %rd278, %rd276;
	mov.b64 	{%r283, %r288}, %rd279;
	mov.b32 	%r289, 16;
	// begin inline asm
	shfl.sync.up.b32 %r282, %r283, %r289, %r290, %r291;
	// end inline asm
	// begin inline asm
	shfl.sync.up.b32 %r287, %r288, %r289, %r290, %r291;
	// end inline asm
	mov.b64 	%rd280, {%r282, %r287};
	setp.lt.s32 	%p64, %r54, 16;
	selp.b64 	%rd281, 0, %rd280, %p64;
	add.s64 	%rd97, %rd281, %rd279;
	setp.ne.s32 	%p65, %r54, 31;
	@%p65 bra 	$L__BB135_56;
	shl.b32 	%r292, %r33, 3;
	mov.u32 	%r293, _ZZN3cub18CUB_300001_SM_10006detail4scan16DeviceScanKernelINS2_10policy_hubImmmmN4cuda3std3__44plusIvEEE10Policy1000EN6thrust24THRUST_300001_SM_1000_NS6detail15normal_iteratorINSD_10device_ptrImEEEESI_NS0_13ScanTileStateImLb1EEES9_NS1_10InputValueImPmEEmmLb0EmEEvT0_T1_T2_iT3_T4_T5_E12temp_storage;
	add.s32 	%r294, %r293, %r292;
	st.shared.u64 	[%r294+32], %rd97;
$L__BB135_56:
	bar.sync 	0;
	ld.shared.v2.u64 	{%rd282, %rd283}, [_ZZN3cub18CUB_300001_SM_10006detail4scan16DeviceScanKernelINS2_10policy_hubImmmmN4cuda3std3__44plusIvEEE10Policy1000EN6thrust24THRUST_300001_SM_1000_NS6detail15normal_iteratorINSD_10device_ptrImEEEESI_NS0_13ScanTileStateImLb1EEES9_NS1_10InputValueImPmEEmmLb0EmEEvT0_T1_T2_iT3_T4_T5_E12temp_storage+32];
	add.s64 	%rd284, %rd283, %rd282;
	setp.eq.s32 	%p66, %r33, 2;
	selp.b64 	%rd285, %rd284, %rd282, %p66;
	ld.shared.v2.u64 	{%rd286, %rd287}, [_ZZN3cub18CUB_300001_SM_10006detail4scan16DeviceScanKernelINS2_10policy_hubImmmmN4cuda3std3__44plusIvEEE10Policy1000EN6thrust24THRUST_300001_SM_1000_NS6detail15normal_iteratorINSD_10device_ptrImEEEESI_NS0_13ScanTileStateImLb1EEES9_NS1_10InputValueImPmEEmmLb0EmEEvT0_T1_T2_iT3_T4_T5_E12temp_storage+48];
	add.s64 	%rd288, %rd284, %rd286;
	setp.eq.s32 	%p67, %r33, 3;
	selp.b64 	%rd289, %rd288, %rd285, %p67;
	add.s64 	%rd290, %rd288, %rd287;
	setp.eq.s32 	%p68, %r33, 4;
	selp.b64 	%rd291, %rd290, %rd289, %p68;
	ld.shared.v2.u64 	{%rd292, %rd293}, [_ZZN3cub18CUB_300001_SM_10006detail4scan16DeviceScanKernelINS2_10policy_hubImmmmN4cuda3std3__44plusIvEEE10Policy1000EN6thrust24THRUST_300001_SM_1000_NS6detail15normal_iteratorINSD_10device_ptrImEEEESI_NS0_13ScanTileStateImLb1EEES9_NS1_10InputValueImPmEEmmLb0EmEEvT0_T1_T2_iT3_T4_T5_E12temp_storage+64];
	add.s64 	%rd294, %rd290, %rd292;
	setp.eq.s32 	%p69, %r33, 5;
	selp.b64 	%rd295, %rd294, %rd291, %p69;
	add.s64 	%rd296, %rd294, %rd293;
	setp.eq.s32 	%p70, %r33, 6;
	selp.b64 	%rd297, %rd296, %rd295, %p70;
	ld.shared.v2.u64 	{%rd298, %rd299}, [_ZZN3cub18CUB_300001_SM_10006detail4scan16DeviceScanKernelINS2_10policy_hubImmmmN4cuda3std3__44plusIvEEE10Policy1000EN6thrust24THRUST_300001_SM_1000_NS6detail15normal_iteratorINSD_10device_ptrImEEEESI_NS0_13ScanTileStateImLb1EEES9_NS1_10InputValueImPmEEmmLb0EmEEvT0_T1_T2_iT3_T4_T5_E12temp_storage+80];
	add.s64 	%rd300, %rd296, %rd298;
	setp.eq.s32 	%p71, %r33, 7;
	selp.b64 	%rd301, %rd300, %rd297, %p71;
	add.s64 	%rd302, %rd300, %rd299;
	setp.eq.s32 	%p72, %r33, 8;
	selp.b64 	%rd303, %rd302, %rd301, %p72;
	ld.shared.u64 	%rd304, [_ZZN3cub18CUB_300001_SM_10006detail4scan16DeviceScanKernelINS2_10policy_hubImmmmN4cuda3std3__44plusIvEEE10Policy1000EN6thrust24THRUST_300001_SM_1000_NS6detail15normal_iteratorINSD_10device_ptrImEEEESI_NS0_13ScanTileStateImLb1EEES9_NS1_10InputValueImPmEEmmLb0EmEEvT0_T1_T2_iT3_T4_T5_E12temp_storage+96];
	add.s64 	%rd305, %rd302, %rd304;
	setp.eq.s32 	%p73, %r33, 9;
	selp.b64 	%rd306, %rd305, %rd303, %p73;
	setp.lt.u32 	%p74, %r20, 32;
	selp.b64 	%rd307, 0, %rd306, %p74;
	setp.eq.s32 	%p75, %r54, 0;
	sub.s64 	%rd308, %rd97, %rd96;
	selp.b64 	%rd309, 0, %rd308, %p75;
	add.s64 	%rd310, %rd309, %rd520;
	add.s64 	%rd548, %rd310, %rd307;
	add.s64 	%rd550, %rd548, %rd85;
	bra.uni 	$L__BB135_78;
$L__BB135_57:
	add.s64 	%rd155, %rd86, %rd85;
	add.s64 	%rd156, %rd87, %rd155;
	add.s64 	%rd157, %rd88, %rd156;
	add.s64 	%rd158, %rd89, %rd157;
	add.s64 	%rd159, %rd90, %rd158;
	add.s64 	%rd160, %rd91, %rd159;
	add.s64 	%rd161, %rd92, %rd160;
	add.s64 	%rd162, %rd93, %rd161;
	add.s64 	%rd163, %rd94, %rd162;
	add.s64 	%rd100, %rd95, %rd163;
	mov.b64 	{%r59, %r64}, %rd100;
	mov.b32 	%r65, 1;
	mov.b32 	%r106, 0;
	mov.b32 	%r107, -1;
	// begin inline asm
	shfl.sync.up.b32 %r58, %r59, %r65, %r106, %r107;
	// end inline asm
	// begin inline asm
	shfl.sync.up.b32 %r63, %r64, %r65, %r106, %r107;
	// end inline asm
	mov.b64 	%rd164, {%r58, %r63};
	setp.lt.s32 	%p16, %r54, 1;
	selp.b64 	%rd165, 0, %rd164, %p16;
	add.s64 	%rd166, %rd165, %rd100;
	mov.b64 	{%r69, %r74}, %rd166;
	mov.b32 	%r75, 2;
	// begin inline asm
	shfl.sync.up.b32 %r68, %r69, %r75, %r106, %r107;
	// end inline asm
	// begin inline asm
	shfl.sync.up.b32 %r73, %r74, %r75, %r106, %r107;
	// end inline asm
	mov.b64 	%rd167, {%r68, %r73};
	setp.lt.s32 	%p17, %r54, 2;
	selp.b64 	%rd168, 0, %rd167, %p17;
	add.s64 	%rd169, %rd168, %rd166;
	mov.b64 	{%r79, %r84}, %rd169;
	mov.b32 	%r85, 4;
	// begin inline asm
	shfl.sync.up.b32 %r78, %r79, %r85, %r106, %r107;
	// end inline asm
	// begin inline asm
	shfl.sync.up.b32 %r83, %r84, %r85, %r106, %r107;
	// end inline asm
	mov.b64 	%rd170, {%r78, %r83};
	setp.lt.s32 	%p18, %r54, 4;
	selp.b64 	%rd171, 0, %rd170, %p18;
	add.s64 	%rd172, %rd171, %rd169;
	mov.b64 	{%r89, %r94}, %rd172;
	mov.b32 	%r95, 8;
	// begin inline asm
	shfl.sync.up.b32 %r88, %r89, %r95, %r106, %r107;
	// end inline asm
	// begin inline asm
	shfl.sync.up.b32 %r93, %r94, %r95, %r106, %r107;
	// end inline asm
	mov.b64 	%rd173, {%r88, %r93};
	setp.lt.s32 	%p19, %r54, 8;
	selp.b64 	%rd174, 0, %rd173, %p19;
	add.s64 	%rd175, %rd174, %rd172;
	mov.b64 	{%r99, %r104}, %rd175;
	mov.b32 	%r105, 16;
	// begin inline asm
	shfl.sync.up.b32 %r98, %r99, %r105, %r106, %r107;
	// end inline asm
	// begin inline asm
	shfl.sync.up.b32 %r103, %r104, %r105, %r106, %r107;
	// end inline asm
	mov.b64 	%rd176, {%r98, %r103};
	setp.lt.s32 	%p20, %r54, 16;
	selp.b64 	%rd177, 0, %rd176, %p20;
	add.s64 	%rd101, %rd177, %rd175;
	setp.ne.s32 	%p21, %r54, 31;
	@%p21 bra 	$L__BB135_59;
	shl.b32 	%r108, %r33, 3;
	mov.u32 	%r109, _ZZN3cub18CUB_300001_SM_10006detail4scan16DeviceScanKernelINS2_10policy_hubImmmmN4cuda3std3__44plusIvEEE10Policy1000EN6thrust24THRUST_300001_SM_1000_NS6detail15normal_iteratorINSD_10device_ptrImEEEESI_NS0_13ScanTileStateImLb1EEES9_NS1_10InputValueImPmEEmmLb0EmEEvT0_T1_T2_iT3_T4_T5_E12temp_storage;
	add.s32 	%r110, %r109, %r108;
	st.shared.u64 	[%r110+32], %rd101;
$L__BB135_59:
	sub.s64 	%rd178, %rd101, %rd100;
	bar.sync 	0;
	ld.shared.v2.u64 	{%rd179, %rd180}, [_ZZN3cub18CUB_300001_SM_10006detail4scan16DeviceScanKernelINS2_10policy_hubImmmmN4cuda3std3__44plusIvEEE10Policy1000EN6thrust24THRUST_300001_SM_1000_NS6detail15normal_iteratorINSD_10device_ptrImEEEESI_NS0_13ScanTileStateImLb1EEES9_NS1_10InputValueImPmEEmmLb0EmEEvT0_T1_T2_iT3_T4_T5_E12temp_storage+32];
	add.s64 	%rd181, %rd180, %rd179;
	setp.eq.s32 	%p22, %r33, 2;
	selp.b64 	%rd182, %rd181, %rd179, %p22;
	ld.shared.v2.u64 	{%rd183, %rd184}, [_ZZN3cub18CUB_300001_SM_10006detail4scan16DeviceScanKernelINS2_10policy_hubImmmmN4cuda3std3__44plusIvEEE10Policy1000EN6thrust24THRUST_300001_SM_1000_NS6detail15normal_iteratorINSD_10device_ptrImEEEESI_NS0_13ScanTileStateImLb1EEES9_NS1_10InputValueImPmEEmmLb0EmEEvT0_T1_T2_iT3_T4_T5_E12temp_storage+48];
	add.s64 	%rd185, %rd181, %rd183;
	setp.eq.s32 	%p23, %r33, 3;
	selp.b64 	%rd186, %rd185, %rd182, %p23;
	add.s64 	%rd187, %rd185, %rd184;
	setp.eq.s32 	%p24, %r33, 4;
	selp.b64 	%rd188, %rd187, %rd186, %p24;
	ld.shared.v2.u64 	{%rd189, %rd190}, [_ZZN3cub18CUB_300001_SM_10006detail4scan16DeviceScanKernelINS2_10policy_hubImmmmN4cuda3std3__44plusIvEEE10Policy1000EN6thrust24THRUST_300001_SM_1000_NS6detail15normal_iteratorINSD_10device_ptrImEEEESI_NS0_13ScanTileStateImLb1EEES9_NS1_10InputValueImPmEEmmLb0EmEEvT0_T1_T2_iT3_T4_T5_E12temp_storage+64];
	add.s64 	%rd191, %rd187, %rd189;
	setp.eq.s32 	%p25, %r33, 5;
	selp.b64 	%rd192, %rd191, %rd188, %p25;
	add.s64 	%rd193, %rd191, %rd190;
	setp.eq.s32 	%p26, %r33, 6;
	selp.b64 	%rd194, %rd193, %rd192, %p26;
	ld.shared.v2.u64 	{%rd195, %rd196}, [_ZZN3cub18CUB_300001_SM_10006detail4scan16DeviceScanKernelINS2_10policy_hubImmmmN4cuda3std3__44plusIvEEE10Policy1000EN6thrust24THRUST_300001_SM_1000_NS6detail15normal_iteratorINSD_10device_ptrImEEEESI_NS0_13ScanTileStateImLb1EEES9_NS1_10InputValueImPmEEmmLb0EmEEvT0_T1_T2_iT3_T4_T5_E12temp_storage+80];
	add.s64 	%rd197, %rd193, %rd195;
	setp.eq.s32 	%p27, %r33, 7;
	selp.b64 	%rd198, %rd197, %rd194, %p27;
	add.s64 	%rd199, %rd197, %rd196;
	setp.eq.s32 	%p28, %r33, 8;
	selp.b64 	%rd200, %rd199, %rd198, %p28;
	ld.shared.v2.u64 	{%rd201, %rd202}, [_ZZN3cub18CUB_300001_SM_10006detail4scan16DeviceScanKernelINS2_10policy_hubImmmmN4cuda3std3__44plusIvEEE10Policy1000EN6thrust24THRUST_300001_SM_1000_NS6detail15normal_iteratorINSD_10device_ptrImEEEESI_NS0_13ScanTileStateImLb1EEES9_NS1_10InputValueImPmEEmmLb0EmEEvT0_T1_T2_iT3_T4_T5_E12temp_storage+96];
	add.s64 	%rd203, %rd199, %rd201;
	setp.eq.s32 	%p29, %r33, 9;
	selp.b64 	%rd204, %rd203, %rd200, %p29;
	add.s64 	%rd102, %rd203, %rd202;
	setp.gt.u32 	%p30, %r20, 31;
	setp.lt.u32 	%p31, %r20, 32;
	setp.eq.s32 	%p32, %r54, 0;
	selp.b64 	%rd205, 0, %rd178, %p32;
	add.s64 	%rd548, %rd204, %rd205;
	selp.b64 	%rd104, %rd178, %rd548, %p31;
	@%p30 bra 	$L__BB135_75;
	setp.ne.s32 	%p33, %r20, 0;
	mul.wide.s32 	%rd206, %r1, 16;
	add.s64 	%rd105, %rd149, %rd206;
	@%p33 bra 	$L__BB135_62;
	st.shared.u64 	[_ZZN3cub18CUB_300001_SM_10006detail4scan16DeviceScanKernelINS2_10policy_hubImmmmN4cuda3std3__44plusIvEEE10Policy1000EN6thrust24THRUST_300001_SM_1000_NS6detail15normal_iteratorINSD_10device_ptrImEEEESI_NS0_13ScanTileStateImLb1EEES9_NS1_10InputValueImPmEEmmLb0EmEEvT0_T1_T2_iT3_T4_T5_E12temp_storage+24], %rd102;
	add.s64 	%rd207, %rd105, 512;
	mov.b64 	%rd208, 100;
	// begin inline asm
	st.relaxed.gpu.v2.u64 [%rd207], {%rd208, %rd102};
	// end inline asm
$L__BB135_62:
	not.b32 	%r113, %r20;
	add.s32 	%r538, %r1, %r113;
	mov.b32 	%r111, 965;
	// begin inline asm
	nanosleep.u32 %r111;
	// end inline asm
	mul.wide.s32 	%rd213, %r538, 16;
	add.s64 	%rd214, %rd149, %rd213;
	add.s64 	%rd212, %rd214, 512;
	// begin inline asm
	ld.relaxed.gpu.v2.u64 {%rd546, %rd543}, [%rd212];
	// end inline asm
	mov.b32 	%r537, 328;
$L__BB135_63:
	setp.eq.s64 	%p34, %rd546, 99;
	mov.b32 	%r114, -1;
	vote.sync.any.pred 	%p35, %p34, %r114;
	not.pred 	%p36, %p35;
	@%p36 bra 	$L__BB135_65;
	// begin inline asm
	nanosleep.u32 %r537;
	// end inline asm
	shl.b32 	%r537, %r537, 1;
	// begin inline asm
	ld.relaxed.gpu.v2.u64 {%rd546, %rd543}, [%rd212];
	// end inline asm
	bra.uni 	$L__BB135_63;
$L__BB135_65:
	setp.eq.s64 	%p37, %rd546, 101;
	mov.b32 	%r166, -1;
	vote.sync.ballot.b32 	%r167, %p37, %r166;
	// begin inline asm
	mov.u32 %r116, %lanemask_ge;
	// end inline asm
	and.b32  	%r168, %r167, %r116;
	or.b32  	%r169, %r168, -2147483648;
	add.s32 	%r170, %r169, -1;
	not.b32 	%r171, %r169;
	and.b32  	%r172, %r171, %r170;
	popc.b32 	%r120, %r172;
	mov.b64 	{%r118, %r123}, %rd543;
	mov.b32 	%r124, 1;
	// begin inline asm
	shfl.sync.down.b32 %r117, %r118, %r124, %r120, %r166;
	// end inline asm
	// begin inline asm
	shfl.sync.down.b32 %r122, %r123, %r124, %r120, %r166;
	// end inline asm
	mov.b64 	%rd215, {%r117, %r122};
	setp.lt.s32 	%p39, %r54, %r120;
	selp.b64 	%rd216, %rd215, 0, %p39;
	add.s64 	%rd217, %rd216, %rd543;
	mov.b64 	{%r128, %r133}, %rd217;
	mov.b32 	%r134, 2;
	// begin inline asm
	shfl.sync.down.b32 %r127, %r128, %r134, %r120, %r166;
	// end inline asm
	// begin inline asm
	shfl.sync.down.b32 %r132, %r133, %r134, %r120, %r166;
	// end inline asm
	mov.b64 	%rd218, {%r127, %r132};
	add.s32 	%r173, %r54, 2;
	setp.gt.s32 	%p40, %r173, %r120;
	selp.b64 	%rd219, 0, %rd218, %p40;
	add.s64 	%rd220, %rd219, %rd217;
	mov.b64 	{%r138, %r143}, %rd220;
	mov.b32 	%r144, 4;
	// begin inline asm
	shfl.sync.down.b32 %r137, %r138, %r144, %r120, %r166;
	// end inline asm
	// begin inline asm
	shfl.sync.down.b32 %r142, %r143, %r144, %r120, %r166;
	// end inline asm
	mov.b64 	%rd221, {%r137, %r142};
	add.s32 	%r40, %r54, 4;
	setp.gt.s32 	%p41, %r40, %r120;
	selp.b64 	%rd222, 0, %rd221, %p41;
	add.s64 	%rd223, %rd222, %rd220;
	mov.b64 	{%r148, %r153}, %rd223;
	mov.b32 	%r154, 8;
	// begin inline asm
	shfl.sync.down.b32 %r147, %r148, %r154, %r120, %r166;
	// end inline asm
	// begin inline asm
	shfl.sync.down.b32 %r152, %r153, %r154, %r120, %r166;
	// end inline asm
	mov.b64 	%rd224, {%r147, %r152};
	add.s32 	%r174, %r54, 8;
	setp.gt.s32 	%p42, %r174, %r120;
	selp.b64 	%rd225, 0, %rd224, %p42;
	add.s64 	%rd226, %rd225, %rd223;
	mov.b64 	{%r158, %r163}, %rd226;
	mov.b32 	%r164, 16;
	// begin inline asm
	shfl.sync.down.b32 %r157, %r158, %r164, %r120, %r166;
	// end inline asm
	// begin inline asm
	shfl.sync.down.b32 %r162, %r163, %r164, %r120, %r166;
	// end inline asm
	mov.b64 	%rd227, {%r157, %r162};
	add.s32 	%r175, %r54, 16;
	setp.gt.s32 	%p43, %r175, %r120;
	selp.b64 	%rd228, 0, %rd227, %p43;
	add.s64 	%rd544, %rd228, %rd226;
	add.s64 	%rd116, %rd149, 512;
$L__BB135_66:
	setp.ne.s64 	%p44, %rd546, 101;
	mov.b32 	%r176, -1;
	vote.sync.all.pred 	%p45, %p44, %r176;
	not.pred 	%p46, %p45;
	@%p46 bra 	$L__BB135_71;
	mul.wide.s32 	%rd236, %r538, 16;
	add.s64 	%rd237, %rd116, %rd236;
	add.s64 	%rd235, %rd237, -512;
	// begin inline asm
	ld.relaxed.gpu.v2.u64 {%rd546, %rd547}, [%rd235];
	// end inline asm
	mov.b32 	%r539, 328;
$L__BB135_68:
	setp.eq.s64 	%p50, %rd546, 99;
	mov.b32 	%r179, -1;
	vote.sync.any.pred 	%p51, %p50, %r179;
	not.pred 	%p52, %p51;
	@%p52 bra 	$L__BB135_70;
	// begin inline asm
	nanosleep.u32 %r539;
	// end inline asm
	shl.b32 	%r539, %r539, 1;
	// begin inline asm
	ld.relaxed.gpu.v2.u64 {%rd546, %rd547}, [%rd235];
	// end inline asm
	bra.uni 	$L__BB135_68;
$L__BB135_70:
	setp.eq.s64 	%p53, %rd546, 101;
	mov.b32 	%r230, -1;
	vote.sync.ballot.b32 	%r231, %p53, %r230;
	and.b32  	%r232, %r231, %r116;
	or.b32  	%r233, %r232, -2147483648;
	add.s32 	%r234, %r233, -1;
	not.b32 	%r235, %r233;
	and.b32  	%r236, %r235, %r234;
	popc.b32 	%r184, %r236;
	mov.b64 	{%r182, %r187}, %rd547;
	mov.b32 	%r188, 1;
	// begin inline asm
	shfl.sync.down.b32 %r181, %r182, %r188, %r184, %r230;
	// end inline asm
	// begin inline asm
	shfl.sync.down.b32 %r186, %r187, %r188, %r184, %r230;
	// end inline asm
	mov.b64 	%rd238, {%r181, %r186};
	setp.lt.s32 	%p55, %r54, %r184;
	selp.b64 	%rd239, %rd238, 0, %p55;
	add.s64 	%rd240, %rd239, %rd547;
	mov.b64 	{%r192, %r197}, %rd240;
	mov.b32 	%r198, 2;
	// begin inline asm
	shfl.sync.down.b32 %r191, %r192, %r198, %r184, %r230;
	// end inline asm
	// begin inline asm
	shfl.sync.down.b32 %r196, %r197, %r198, %r184, %r230;
	// end inline asm
	mov.b64 	%rd241, {%r191, %r196};
	add.s32 	%r237, %r54, 2;
	setp.gt.s32 	%p56, %r237, %r184;
	selp.b64 	%rd242, 0, %rd241, %p56;
	add.s64 	%rd243, %rd240, %rd242;
	mov.b64 	{%r202, %r207}, %rd243;
	mov.b32 	%r208, 4;
	// begin inline asm
	shfl.sync.down.b32 %r201, %r202, %r208, %r184, %r230;
	// end inline asm
	// begin inline asm
	shfl.sync.down.b32 %r206, %r207, %r208, %r184, %r230;
	// end inline asm
	mov.b64 	%rd244, {%r201, %r206};
	setp.gt.s32 	%p57, %r40, %r184;
	selp.b64 	%rd245, 0, %rd244, %p57;
	add.s64 	%rd246, %rd245, %rd243;
	mov.b64 	{%r212, %r217}, %rd246;
	mov.b32 	%r218, 8;
	// begin inline asm
	shfl.sync.down.b32 %r211, %r212, %r218, %r184, %r230;
	// end inline asm
	// begin inline asm
	shfl.sync.down.b32 %r216, %r217, %r218, %r184, %r230;
	// end inline asm
	mov.b64 	%rd247, {%r211, %r216};
	add.s32 	%r238, %r54, 8;
	setp.gt.s32 	%p58, %r238, %r184;
	selp.b64 	%rd248, 0, %rd247, %p58;
	add.s64 	%rd249, %rd248, %rd246;
	mov.b64 	{%r222, %r227}, %rd249;
	mov.b32 	%r228, 16;
	// begin inline asm
	shfl.sync.down.b32 %r221, %r222, %r228, %r184, %r230;
	// end inline asm
	// begin inline asm
	shfl.sync.down.b32 %r226, %r227, %r228, %r184, %r230;
	// end inline asm
	mov.b64 	%rd250, {%r221, %r226};
	add.s32 	%r239, %r54, 16;
	setp.gt.s32 	%p59, %r239, %r184;
	selp.b64 	%rd251, 0, %rd250, %p59;
	add.s64 	%rd252, %rd249, %rd544;
	add.s64 	%rd544, %rd252, %rd251;
	add.s32 	%r538, %r538, -32;
	bra.uni 	$L__BB135_66;
$L__BB135_71:
	@%p33 bra 	$L__BB135_73;
	add.s64 	%rd231, %rd544, %rd102;
	add.s64 	%rd229, %rd105, 512;
	mov.b64 	%rd230, 101;
	// begin inline asm
	st.relaxed.gpu.v2.u64 [%rd229], {%rd230, %rd231};
	// end inline asm
	st.shared.u64 	[_ZZN3cub18CUB_300001_SM_10006detail4scan16DeviceScanKernelINS2_10policy_hubImmmmN4cuda3std3__44plusIvEEE10Policy1000EN6thrust24THRUST_300001_SM_1000_NS6detail15normal_iteratorINSD_10device_ptrImEEEESI_NS0_13ScanTileStateImLb1EEES9_NS1_10InputValueImPmEEmmLb0EmEEvT0_T1_T2_iT3_T4_T5_E12temp_storage+8], %rd544;
	st.shared.u64 	[_ZZN3cub18CUB_300001_SM_10006detail4scan16DeviceScanKernelINS2_10policy_hubImmmmN4cuda3std3__44plusIvEEE10Policy1000EN6thrust24THRUST_300001_SM_1000_NS6detail15normal_iteratorINSD_10device_ptrImEEEESI_NS0_13ScanTileStateImLb1EEES9_NS1_10InputValueImPmEEmmLb0EmEEvT0_T1_T2_iT3_T4_T5_E12temp_storage+16], %rd231;
$L__BB135_73:
	setp.ne.s32 	%p48, %r54, 0;
	mov.u64 	%rd548, %rd104;
	@%p48 bra 	$L__BB135_75;
	st.shared.u64 	[_ZZN3cub18CUB_300001_SM_10006detail4scan16DeviceScanKernelINS2_10policy_hubImmmmN4cuda3std3__44plusIvEEE10Policy1000EN6thrust24THRUST_300001_SM_1000_NS6detail15normal_iteratorINSD_10device_ptrImEEEESI_NS0_13ScanTileStateImLb1EEES9_NS1_10InputValueImPmEEmmLb0EmEEvT0_T1_T2_iT3_T4_T5_E12temp_storage+128], %rd544;
	mov.u64 	%rd548, %rd544;
$L__BB135_75:
	bar.sync 	0;
	setp.eq.s32 	%p49, %r20, 0;
	@%p49 bra 	$L__BB135_77;
	ld.shared.u64 	%rd232, [_ZZN3cub18CUB_300001_SM_10006detail4scan16DeviceScanKernelINS2_10policy_hubImmmmN4cuda3std3__44plusIvEEE10Policy1000EN6thrust24THRUST_300001_SM_1000_NS6detail15normal_iteratorINSD_10device_ptrImEEEESI_NS0_13ScanTileStateImLb1EEES9_NS1_10InputValueImPmEEmmLb0EmEEvT0_T1_T2_iT3_T4_T5_E12temp_storage+128];
	add.s64 	%rd548, %rd232, %rd548;
$L__BB135_77:
	add.s64 	%rd550, %rd85, %rd548;
$L__BB135_78:
	add.s64 	%rd311, %rd86, %rd550;
	add.s64 	%rd312, %rd87, %rd311;
	add.s64 	%rd313, %rd88, %rd312;
	add.s64 	%rd314, %rd89, %rd313;
	add.s64 	%rd315, %rd90, %rd314;
	add.s64 	%rd316, %rd91, %rd315;
	add.s64 	%rd317, %rd92, %rd316;
	add.s64 	%rd318, %rd93, %rd317;
	add.s64 	%rd319, %rd94, %rd318;
	bar.sync 	0;
	st.shared.u64 	[%r35], %rd548;
	st.shared.u64 	[%r35+8], %rd550;
	st.shared.u64 	[%r35+16], %rd311;
	st.shared.u64 	[%r35+24], %rd312;
	st.shared.u64 	[%r35+32], %rd313;
	st.shared.u64 	[%r35+40], %rd314;
	st.shared.u64 	[%r35+48], %rd315;
	st.shared.u64 	[%r35+56], %rd316;
	st.shared.u64 	[%r35+64], %rd317;
	st.shared.u64 	[%r35+72], %rd318;
	st.shared.u64 	[%r35+80], %rd319;
	bar.warp.sync 	-1;
	ld.shared.u64 	%rd135, [%r34];
	ld.shared.u64 	%rd136, [%r34+256];
	ld.shared.u64 	%rd137, [%r34+512];
	ld.shared.u64 	%rd138, [%r34+768];
	ld.shared.u64 	%rd139, [%r34+1024];
	ld.shared.u64 	%rd140, [%r34+1280];
	ld.shared.u64 	%rd141, [%r34+1536];
	ld.shared.u64 	%rd142, [%r34+1792];
	ld.shared.u64 	%rd143, [%r34+2048];
	ld.shared.u64 	%rd144, [%r34+2304];
	ld.shared.u64 	%rd145, [%r34+2560];
	setp.ne.s32 	%p76, %r20, 0;
	@%p76 bra 	$L__BB135_80;
	st.volatile.shared.u32 	[_ZZN3cub18CUB_300001_SM_10006detail4scan16DeviceScanKernelINS2_10policy_hubImmmmN4cuda3std3__44plusIvEEE10Policy1000EN6thrust24THRUST_300001_SM_1000_NS6detail15normal_iteratorINSD_10device_ptrImEEEESI_NS0_13ScanTileStateImLb1EEES9_NS1_10InputValueImPmEEmmLb0EmEEvT0_T1_T2_iT3_T4_T5_E12temp_storage+28160], %r19;
$L__BB135_80:
	bar.sync 	0;
	ld.volatile.shared.u32 	%r45, [_ZZN3cub18CUB_300001_SM_10006detail4scan16DeviceScanKernelINS2_10policy_hubImmmmN4cuda3std3__44plusIvEEE10Policy1000EN6thrust24THRUST_300001_SM_1000_NS6detail15normal_iteratorINSD_10device_ptrImEEEESI_NS0_13ScanTileStateImLb1EEES9_NS1_10InputValueImPmEEmmLb0EmEEvT0_T1_T2_iT3_T4_T5_E12temp_storage+28160];
	cvt.u64.u32 	%rd320, %r21;
	add.s64 	%rd321, %rd7, %rd320;
	setp.ge.s32 	%p77, %r21, %r45;
	shl.b64 	%rd322, %rd321, 3;
	add.s64 	%rd146, %rd6, %rd322;
	@%p77 bra 	$L__BB135_82;
	st.global.u64 	[%rd146], %rd135;
$L__BB135_82:
	setp.ge.s32 	%p78, %r22, %r45;
	@%p78 bra 	$L__BB135_84;
	st.global.u64 	[%rd146+256], %rd136;
$L__BB135_84:
	setp.ge.s32 	%p79, %r23, %r45;
	@%p79 bra 	$L__BB135_86;
	st.global.u64 	[%rd146+512], %rd137;
$L__BB135_86:
	setp.ge.s32 	%p80, %r24, %r45;
	@%p80 bra 	$L__BB135_88;
	st.global.u64 	[%rd146+768], %rd138;
$L__BB135_88:
	setp.ge.s32 	%p81, %r25, %r45;
	@%p81 bra 	$L__BB135_90;
	st.global.u64 	[%rd146+1024], %rd139;
$L__BB135_90:
	setp.ge.s32 	%p82, %r26, %r45;
	@%p82 bra 	$L__BB135_92;
	st.global.u64 	[%rd146+1280], %rd140;
$L__BB135_92:
	setp.ge.s32 	%p83, %r27, %r45;
	@%p83 bra 	$L__BB135_94;
	st.global.u64 	[%rd146+1536], %rd141;
$L__BB135_94:
	setp.ge.s32 	%p84, %r28, %r45;
	@%p84 bra 	$L__BB135_96;
	st.global.u64 	[%rd146+1792], %rd142;
$L__BB135_96:
	setp.ge.s32 	%p85, %r29, %r45;
	@%p85 bra 	$L__BB135_98;
	st.global.u64 	[%rd146+2048], %rd143;
$L__BB135_98:
	setp.ge.s32 	%p86, %r30, %r45;
	@%p86 bra 	$L__BB135_100;
	st.global.u64 	[%rd146+2304], %rd144;
$L__BB135_100:
	setp.ge.s32 	%p87, %r31, %r45;
	@%p87 bra 	$L__BB135_102;
	st.global.u64 	[%rd146+2560], %rd145;
$L__BB135_102:
	ret;

}
	// .globl	_ZN3cub18CUB_300001_SM_10006detail4scan16DeviceScanKernelINS2_10policy_hubImmmjN4cuda3std3__44plusIvEEE10Policy1000EPmSC_NS0_13ScanTileStateImLb1EEES9_NS1_10InputValueImSC_EEjmLb0EmEEvT0_T1_T2_iT3_T4_T5_
.visible .entry _ZN3cub18CUB_300001_SM_10006detail4scan16DeviceScanKernelINS2_10policy_hubImmmjN4cuda3std3__44plusIvEEE10Policy1000EPmSC_NS0_13ScanTileStateImLb1EEES9_NS1_10InputValueImSC_EEjmLb0EmEEvT0_T1_T2_iT3_T4_T5_(
	.param .u64 .ptr .align 1 _ZN3cub18CUB_300001_SM_10006detail4scan16DeviceScanKernelINS2_10policy_hubImmmjN4cuda3std3__44plusIvEEE10Policy1000EPmSC_NS0_13ScanTileStateImLb1EEES9_NS1_10InputValueImSC_EEjmLb0EmEEvT0_T1_T2_iT3_T4_T5__param_0,
	.param .u64 .ptr .align 1 _ZN3cub18CUB_300001_SM_10006detail4scan16DeviceScanKernelINS2_10policy_hubImmmjN4cuda3std3__44plusIvEEE10Policy1000EPmSC_NS0_13ScanTileStateImLb1EEES9_NS1_10InputValueImSC_EEjmLb0EmEEvT0_T1_T2_iT3_T4_T5__param_1,
	.param .align 8 .b8 _ZN3cub18CUB_300001_SM_10006detail4scan16DeviceScanKernelINS2_10policy_hubImmmjN4cuda3std3__44plusIvEEE10Policy1000EPmSC_NS0_13ScanTileStateImLb1EEES9_NS1_10InputValueImSC_EEjmLb0EmEEvT0_T1_T2_iT3_T4_T5__param_2[8],
	.param .u32 _ZN3cub18CUB_300001_SM_10006detail4scan16DeviceScanKernelINS2_10policy_hubImmmjN4cuda3std3__44plusIvEEE10Policy1000EPmSC_NS0_13ScanTileStateImLb1EEES9_NS1_10InputValueImSC_EEjmLb0EmEEvT0_T1_T2_iT3_T4_T5__param_3,
	.param .align 1 .b8 _ZN3cub18CUB_300001_SM_10006detail4scan16DeviceScanKernelINS2_10policy_hubImmmjN4cuda3std3__44plusIvEEE10Policy1000EPmSC_NS0_13ScanTileStateImLb1EEES9_NS1_10InputValueImSC_EEjmLb0EmEEvT0_T1_T2_iT3_T4_T5__param_4[1],
	.param .align 8 .b8 _ZN3cub18CUB_300001_SM_10006detail4scan16DeviceScanKernelINS2_10policy_hubImmmjN4cuda3std3__44plusIvEEE10Policy1000EPmSC_NS0_13ScanTileStateImLb1EEES9_NS1_10InputValueImSC_EEjmLb0EmEEvT0_T1_T2_iT3_T4_T5__param_5[16],
	.param .u32 _ZN3cub18CUB_300001_SM_10006detail4scan16DeviceScanKernelINS2_10policy_hubImmmjN4cuda3std3__44plusIvEEE10Policy1000EPmSC_NS0_13ScanTileStateImLb1EEES9_NS1_10InputValueImSC_EEjmLb0EmEEvT0_T1_T2_iT3_T4_T5__param_6
)
.maxntid 416
{
	.reg .pred 	%p<162>;
	.reg .b16 	%rs<3>;
	.reg .b32 	%r<679>;
	.reg .b64 	%rd<589>;
	// demoted variable
	.shared .align 16 .b8 _ZZN3cub18CUB_300001_SM_10006detail4scan16DeviceScanKernelINS2_10policy_hubImmmjN4cuda3std3__44plusIvEEE10Policy1000EPmSC_NS0_13ScanTileStateImLb1EEES9_NS1_10InputValueImSC_EEjmLb0EmEEvT0_T1_T2_iT3_T4_T5_E12temp_storage[36624];
	ld.param.u32 	%r49, [_ZN3cub18CUB_300001_SM_10006detail4scan16DeviceScanKernelINS2_10policy_hubImmmjN4cuda3std3__44plusIvEEE10Policy1000EPmSC_NS0_13ScanTileStateImLb1EEES9_NS1_10InputValueImSC_EEjmLb0EmEEvT0_T1_T2_iT3_T4_T5__param_5];
	bfe.u32 	%r50, %r49, 0, 8;
	cvt.u16.u32 	%rs1, %r50;
	and.b16  	%rs2, %rs1, 255;
	ld.param.u64 	%rd132, [_ZN3cub18CUB_300001_SM_10006detail4scan16DeviceScanKernelINS2_10policy_hubImmmjN4cuda3std3__44plusIvEEE10Policy1000EPmSC_NS0_13ScanTileStateImLb1EEES9_NS1_10InputValueImSC_EEjmLb0EmEEvT0_T1_T2_iT3_T4_T5__param_2];
	ld.param.u64 	%rd561, [_ZN3cub18CUB_300001_SM_10006detail4scan16DeviceScanKernelINS2_10policy_hubImmmjN4cuda3std3__44plusIvEEE10Policy1000EPmSC_NS0_13ScanTileStateImLb1EEES9_NS1_10InputValueImSC_EEjmLb0EmEEvT0_T1_T2_iT3_T4_T5__param_5+8];
	ld.param.u64 	%rd133, [_ZN3cub18CUB_300001_SM_10006detail4scan16DeviceScanKernelINS2_10policy_hubImmmjN4cuda3std3__44plusIvEEE10Policy1000EPmSC_NS0_13ScanTileStateImLb1EEES9_NS1_10InputValueImSC_EEjmLb0EmEEvT0_T1_T2_iT3_T4_T5__param_0];
	ld.param.u32 	%r48, [_ZN3cub18CUB_300001_SM_10006detail4scan16DeviceScanKernelINS2_10policy_hubImmmjN4cuda3std3__44plusIvEEE10Policy1000EPmSC_NS0_13ScanTileStateImLb1EEES9_NS1_10InputValueImSC_EEjmLb0EmEEvT0_T1_T2_iT3_T4_T5__param_6];
	cvta.to.global.u64 	%rd1, %rd133;
	setp.eq.s16 	%p1, %rs2, 0;
	@%p1 bra 	$L__BB136_2;
	cvta.to.global.u64 	%rd134, %rd561;
	ld.global.u64 	%rd561, [%rd134];
$L__BB136_2:
	ld.param.u32 	%r659, [_ZN3cub18CUB_300001_SM_10006detail4scan16DeviceScanKernelINS2_10policy_hubImmmjN4cuda3std3__44plusIvEEE10Policy1000EPmSC_NS0_13ScanTileStateImLb1EEES9_NS1_10InputValueImSC_EEjmLb0EmEEvT0_T1_T2_iT3_T4_T5__param_3];
	mov.u32 	%r51, %ctaid.x;
	add.s32 	%r665, %r659, %r51;
	mul.lo.s32 	%r2, %r665, 4576;
	sub.s32 	%r3, %r48, %r2;
	setp.lt.u32 	%p2, %r3, 4577;
	@%p2 bra 	$L__BB136_28;
	cvt.u64.u32 	%rd332, %r2;
	mov.u32 	%r4, %tid.x;
	and.b32  	%r394, %r4, 31;
	and.b32  	%r395, %r4, 992;
	mul.lo.s32 	%r396, %r395, 11;
	or.b32  	%r397, %r396, %r394;
	cvt.u64.u32 	%rd333, %r397;
	add.s64 	%rd334, %rd333, %rd332;
	shl.b64 	%rd335, %rd334, 3;
	add.s64 	%rd336, %rd1, %rd335;
	ld.global.u64 	%rd337, [%rd336];
	ld.global.u64 	%rd338, [%rd336+256];
	ld.global.u64 	%rd339, [%rd336+512];
	ld.global.u64 	%rd340, [%rd336+768];
	ld.global.u64 	%rd341, [%rd336+1024];
	ld.global.u64 	%rd342, [%rd336+1280];
	ld.global.u64 	%rd343, [%rd336+1536];
	ld.global.u64 	%rd344, [%rd336+1792];
	ld.global.u64 	%rd345, [%rd336+2048];
	ld.global.u64 	%rd346, [%rd336+2304];
	ld.global.u64 	%rd347, [%rd336+2560];
	// begin inline asm
	mov.u32 %r393, %laneid;
	// end inline asm
	shr.u32 	%r6, %r4, 5;
	mad.lo.s32 	%r398, %r6, 352, %r393;
	shl.b32 	%r399, %r398, 3;
	mov.u32 	%r400, _ZZN3cub18CUB_300001_SM_10006detail4scan16DeviceScanKernelINS2_10policy_hubImmmjN4cuda3std3__44plusIvEEE10Policy1000EPmSC_NS0_13ScanTileStateImLb1EEES9_NS1_10InputValueImSC_EEjmLb0EmEEvT0_T1_T2_iT3_T4_T5_E12temp_storage;
	add.s32 	%r7, %r400, %r399;
	st.shared.u64 	[%r7], %rd337;
	st.shared.u64 	[%r7+256], %rd338;
	st.shared.u64 	[%r7+512], %rd339;
	st.shared.u64 	[%r7+768], %rd340;
	st.shared.u64 	[%r7+1024], %rd341;
	st.shared.u64 	[%r7+1280], %rd342;
	st.shared.u64 	[%r7+1536], %rd343;
	st.shared.u64 	[%r7+1792], %rd344;
	st.shared.u64 	[%r7+2048], %rd345;
	st.shared.u64 	[%r7+2304], %rd346;
	st.shared.u64 	[%r7+2560], %rd347;
	bar.warp.sync 	-1;
	mad.lo.s32 	%r8, %r393, 80, %r7;
	ld.shared.u64 	%rd6, [%r8];
	ld.shared.u64 	%rd7, [%r8+8];
	ld.shared.u64 	%rd8, [%r8+16];
	ld.shared.u64 	%rd9, [%r8+24];
	ld.shared.u64 	%rd10, [%r8+32];
	ld.shared.u64 	%rd11, [%r8+40];
	ld.shared.u64 	%rd12, [%r8+48];
	ld.shared.u64 	%rd13, [%r8+56];
	ld.shared.u64 	%rd14, [%r8+64];
	ld.shared.u64 	%rd15, [%r8+72];
	ld.shared.u64 	%rd16, [%r8+80];
	bar.sync 	0;
	setp.ne.s32 	%p94, %r665, 0;
	@%p94 bra 	$L__BB136_8;
	add.s64 	%rd466, %rd7, %rd6;
	add.s64 	%rd467, %rd8, %rd466;
	add.s64 	%rd468, %rd9, %rd467;
	add.s64 	%rd469, %rd10, %rd468;
	add.s64 	%rd470, %rd11, %rd469;
	add.s64 	%rd471, %rd12, %rd470;
	add.s64 	%rd472, %rd13, %rd471;
	add.s64 	%rd473, %rd14, %rd472;
	add.s64 	%rd474, %rd15, %rd473;
	add.s64 	%rd17, %rd16, %rd474;
	mov.b64 	{%r599, %r604}, %rd17;
	mov.b32 	%r605, 1;
	mov.b32 	%r646, 0;
	mov.b32 	%r647, -1;
	// begin inline asm
	shfl.sync.up.b32 %r598, %r599, %r605, %r646, %r647;
	// end inline asm
	// begin inline asm
	shfl.sync.up.b32 %r603, %r604, %r605, %r646, %r647;
	// end inline asm
	mov.b64 	%rd475, {%r598, %r603};
	setp.lt.s32 	%p142, %r393, 1;
	selp.b64 	%rd476, 0, %rd475, %p142;
	add.s64 	%rd477, %rd476, %rd17;
	mov.b64 	{%r609, %r614}, %rd477;
	mov.b32 	%r615, 2;
	// begin inline asm
	shfl.sync.up.b32 %r608, %r609, %r615, %r646, %r647;
	// end inline asm
	// begin inline asm
	shfl.sync.up.b32 %r613, %r614, %r615, %r646, %r647;
	// end inline asm
	mov.b64 	%rd478, {%r608, %r613};
	setp.lt.s32 	%p143, %r393, 2;
	selp.b64 	%rd479, 0, %rd478, %p143;
	add.s64 	%rd480, %rd479, %rd477;
	mov.b64 	{%r619, %r624}, %rd480;
	mov.b32 	%r625, 4;
	// begin inline asm
	shfl.sync.up.b32 %r618, %r619, %r625, %r646, %r647;
	// end inline asm
	// begin inline asm
	shfl.sync.up.b32 %r623, %r624, %r625, %r646, %r647;
	// end inline asm
	mov.b64 	%rd481, {%r618, %r623};
	setp.lt.s32 	%p144, %r393, 4;
	selp.b64 	%rd482, 0, %rd481, %p144;
	add.s64 	%rd483, %rd482, %rd480;
	mov.b64 	{%r629, %r634}, %rd483;
	mov.b32 	%r635, 8;
	// begin inline asm
	shfl.sync.up.b32 %r628, %r629, %r635, %r646, %r647;
	// end inline asm
	// begin inline asm
	shfl.sync.up.b32 %r633, %r634, %r635, %r646, %r647;
	// end inline asm
	mov.b64 	%rd484, {%r628, %r633};
	setp.lt.s32 	%p145, %r393, 8;
	selp.b64 	%rd485, 0, %rd484, %p145;
	add.s64 	%rd486, %rd485, %rd483;
	mov.b64 	{%r639, %r644}, %rd486;
	mov.b32 	%r645, 16;
	// begin inline asm
	shfl.sync.up.b32 %r638, %r639, %r645, %r646, %r647;
	// end inline asm
	// begin inline asm
	shfl.sync.up.b32 %r643, %r644, %r645, %r646, %r647;
	// end inline asm
	mov.b64 	%rd487, {%r638, %r643};
	setp.lt.s32 	%p146, %r393, 16;
	selp.b64 	%rd488, 0, %rd487, %p146;
	add.s64 	%rd18, %rd488, %rd486;
	setp.ne.s32 	%p147, %r393, 31;
	@%p147 bra 	$L__BB136_6;
	shl.b32 	%r648, %r6, 3;
	mov.u32 	%r649, _ZZN3cub18CUB_300001_SM_10006detail4scan16DeviceScanKernelINS2_10policy_hubImmmjN4cuda3std3__44plusIvEEE10Policy1000EPmSC_NS0_13ScanTileStateImLb1EEES9_NS1_10InputValueImSC_EEjmLb0EmEEvT0_T1_T2_iT3_T4_T5_E12temp_storage;
	add.s32 	%r650, %r649, %r648;
	st.shared.u64 	[%r650+32], %rd18;
$L__BB136_6:
	bar.sync 	0;
	ld.shared.v2.u64 	{%rd489, %rd490}, [_ZZN3cub18CUB_300001_SM_10006detail4scan16DeviceScanKernelINS2_10policy_hubImmmjN4cuda3std3__44plusIvEEE10Policy1000EPmSC_NS0_13ScanTileStateImLb1EEES9_NS1_10InputValueImSC_EEjmLb0EmEEvT0_T1_T2_iT3_T4_T5_E12temp_storage+32];
	add.s64 	%rd491, %rd490, %rd489;
	setp.eq.s32 	%p148, %r6, 2;
	selp.b64 	%rd492, %rd491, %rd489, %p148;
	ld.shared.v2.u64 	{%rd493, %rd494}, [_ZZN3cub18CUB_300001_SM_10006detail4scan16DeviceScanKernelINS2_10policy_hubImmmjN4cuda3std3__44plusIvEEE10Policy1000EPmSC_NS0_13ScanTileStateImLb1EEES9_NS1_10InputValueImSC_EEjmLb0EmEEvT0_T1_T2_iT3_T4_T5_E12temp_storage+48];
	add.s64 	%rd495, %rd491, %rd493;
	setp.eq.s32 	%p149, %r6, 3;
	selp.b64 	%rd496, %rd495, %rd492, %p149;
	add.s64 	%rd497, %rd495, %rd494;
	setp.eq.s32 	%p150, %r6, 4;
	selp.b64 	%rd498, %rd497, %rd496, %p150;
	ld.shared.v2.u64 	{%rd499, %rd500}, [_ZZN3cub18CUB_300001_SM_10006detail4scan16DeviceScanKernelINS2_10policy_hubImmmjN4cuda3std3__44plusIvEEE10Policy1000EPmSC_NS0_13ScanTileStateImLb1EEES9_NS1_10InputValueImSC_EEjmLb0EmEEvT0_T1_T2_iT3_T4_T5_E12temp_storage+64];
	add.s64 	%rd501, %rd497, %rd499;
	setp.eq.s32 	%p151, %r6, 5;
	selp.b64 	%rd502, %rd501, %rd498, %p151;
	add.s64 	%rd503, %rd501, %rd500;
	setp.eq.s32 	%p152, %r6, 6;
	selp.b64 	%rd504, %rd503, %rd502, %p152;
	ld.shared.v2.u64 	{%rd505, %rd506}, [_ZZN3cub18CUB_300001_SM_10006detail4scan16DeviceScanKernelINS2_10policy_hubImmmjN4cuda3std3__44plusIvEEE10Policy1000EPmSC_NS0_13ScanTileStateImLb1EEES9_NS1_10InputValueImSC_EEjmLb0EmEEvT0_T1_T2_iT3_T4_T5_E12temp_storage+80];
	add.s64 	%rd507, %rd503, %rd505;
	setp.eq.s32 	%p153, %r6, 7;
	selp.b64 	%rd508, %rd507, %rd504, %p153;
	add.s64 	%rd509, %rd507, %rd506;
	setp.eq.s32 	%p154, %r6, 8;
	selp.b64 	%rd510, %rd509, %rd508, %p154;
	ld.shared.v2.u64 	{%rd511, %rd512}, [_ZZN3cub18CUB_300001_SM_10006detail4scan16DeviceScanKernelINS2_10policy_hubImmmjN4cuda3std3__44plusIvEEE10Policy1000EPmSC_NS0_13ScanTileStateImLb1EEES9_NS1_10InputValueImSC_EEjmLb0EmEEvT0_T1_T2_iT3_T4_T5_E12temp_storage+96];
	add.s64 	%rd513, %rd509, %rd511;
	setp.eq.s32 	%p155, %r6, 9;
	selp.b64 	%rd514, %rd513, %rd510, %p155;
	add.s64 	%rd515, %rd513, %rd512;
	setp.eq.s32 	%p156, %r6, 10;
	selp.b64 	%rd516, %rd515, %rd514, %p156;
	ld.shared.v2.u64 	{%rd517, %rd518}, [_ZZN3cub18CUB_300001_SM_10006detail4scan16DeviceScanKernelINS2_10policy_hubImmmjN4cuda3std3__44plusIvEEE10Policy1000EPmSC_NS0_13ScanTileStateImLb1EEES9_NS1_10InputValueImSC_EEjmLb0EmEEvT0_T1_T2_iT3_T4_T5_E12temp_storage+112];
	add.s64 	%rd519, %rd515, %rd517;
	setp.eq.s32 	%p157, %r6, 11;
	selp.b64 	%rd520, %rd519, %rd516, %p157;
	add.s64 	%rd521, %rd519, %rd518;
	setp.eq.s32 	%p158, %r6, 12;
	selp.b64 	%rd522, %rd521, %rd520, %p158;
	ld.shared.u64 	%rd523, [_ZZN3cub18CUB_300001_SM_10006detail4scan16DeviceScanKernelINS2_10policy_hubImmmjN4cuda3std3__44plusIvEEE10Policy1000EPmSC_NS0_13ScanTileStateImLb1EEES9_NS1_10InputValueImSC_EEjmLb0EmEEvT0_T1_T2_iT3_T4_T5_E12temp_storage+128];
	setp.lt.u32 	%p159, %r4, 32;
	selp.b64 	%rd524, 0, %rd522, %p159;
	setp.eq.s32 	%p160, %r393, 0;
	sub.s64 	%rd525, %rd18, %rd17;
	selp.b64 	%rd526, 0, %rd525, %p160;
	add.s64 	%rd527, %rd526, %rd561;
	add.s64 	%rd569, %rd527, %rd524;
	add.s64 	%rd528, %rd523, %rd561;
	add.s64 	%rd20, %rd528, %rd521;
	setp.ne.s32 	%p161, %r4, 0;
	@%p161 bra 	$L__BB136_27;
	add.s64 	%rd529, %rd132, 512;
	mov.b64 	%rd530, 101;
	// begin inline asm
	st.relaxed.gpu.v2.u64 [%rd529], {%rd530, %rd20};
	// end inline asm
	bra.uni 	$L__BB136_27;
$L__BB136_8:
	add.s64 	%rd348, %rd7, %rd6;
	add.s64 	%rd349, %rd8, %rd348;
	add.s64 	%rd350, %rd9, %rd349;
	add.s64 	%rd351, %rd10, %rd350;
	add.s64 	%rd352, %rd11, %rd351;
	add.s64 	%rd353, %rd12, %rd352;
	add.s64 	%rd354, %rd13, %rd353;
	add.s64 	%rd355, %rd14, %rd354;
	add.s64 	%rd356, %rd15, %rd355;
	add.s64 	%rd21, %rd16, %rd356;
	mov.b64 	{%r402, %r407}, %rd21;
	mov.b32 	%r408, 1;
	mov.b32 	%r449, 0;
	mov.b32 	%r450, -1;
	// begin inline asm
	shfl.sync.up.b32 %r401, %r402, %r408, %r449, %r450;
	// end inline asm
	// begin inline asm
	shfl.sync.up.b32 %r406, %r407, %r408, %r449, %r450;
	// end inline asm
	mov.b64 	%rd357, {%r401, %r406};
	setp.lt.s32 	%p95, %r393, 1;
	selp.b64 	%rd358, 0, %rd357, %p95;
	add.s64 	%rd359, %rd358, %rd21;
	mov.b64 	{%r412, %r417}, %rd359;
	mov.b32 	%r418, 2;
	// begin inline asm
	shfl.sync.up.b32 %r411, %r412, %r418, %r449, %r450;
	// end inline asm
	// begin inline asm
	shfl.sync.up.b32 %r416, %r417, %r418, %r449, %r450;
	// end inline asm
	mov.b64 	%rd360, {%r411, %r416};
	setp.lt.s32 	%p96, %r393, 2;
	selp.b64 	%rd361, 0, %rd360, %p96;
	add.s64 	%rd362, %rd361, %rd359;
	mov.b64 	{%r422, %r427}, %rd362;
	mov.b32 	%r428, 4;
	// begin inline asm
	shfl.sync.up.b32 %r421, %r422, %r428, %r449, %r450;
	// end inline asm
	// begin inline asm
	shfl.sync.up.b32 %r426, %r427, %r428, %r449, %r450;
	// end inline asm
	mov.b64 	%rd363, {%r421, %r426};
	setp.lt.s32 	%p97, %r393, 4;
	selp.b64 	%rd364, 0, %rd363, %p97;
	add.s64 	%rd365, %rd364, %rd362;
	mov.b64 	{%r432, %r437}, %rd365;
	mov.b32 	%r438, 8;
	// begin inline asm
	shfl.sync.up.b32 %r431, %r432, %r438, %r449, %r450;
	// end inline asm
	// begin inline asm
	shfl.sync.up.b32 %r436, %r437, %r438, %r449, %r450;
	// end inline asm
	mov.b64 	%rd366, {%r431, %r436};
	setp.lt.s32 	%p98, %r393, 8;
	selp.b64 	%rd367, 0, %rd366, %p98;
	add.s64 	%rd368, %rd367, %rd365;
	mov.b64 	{%r442, %r447}, %rd368;
	mov.b32 	%r448, 16;
	// begin inline asm
	shfl.sync.up.b32 %r441, %r442, %r448, %r449, %r450;
	// end inline asm
	// begin inline asm
	shfl.sync.up.b32 %r446, %r447, %r448, %r449, %r450;
	// end inline asm
	mov.b64 	%rd369, {%r441, %r446};
	setp.lt.s32 	%p99, %r393, 16;
	selp.b64 	%rd370, 0, %rd369, %p99;
	add.s64 	%rd22, %rd370, %rd368;
	setp.ne.s32 	%p100, %r393, 31;
	@%p100 bra 	$L__BB136_10;
	shl.b32 	%r451, %r6, 3;
	mov.u32 	%r452, _ZZN3cub18CUB_300001_SM_10006detail4scan16DeviceScanKernelINS2_10policy_hubImmmjN4cuda3std3__44plusIvEEE10Policy1000EPmSC_NS0_13ScanTileStateImLb1EEES9_NS1_10InputValueImSC_EEjmLb0EmEEvT0_T1_T2_iT3_T4_T5_E12temp_storage;
	add.s32 	%r453, %r452, %r451;
	st.shared.u64 	[%r453+32], %rd22;
$L__BB136_10:
	sub.s64 	%rd371, %rd22, %rd21;
	bar.sync 	0;
	ld.shared.v2.u64 	{%rd372, %rd373}, [_ZZN3cub18CUB_300001_SM_10006detail4scan16DeviceScanKernelINS2_10policy_hubImmmjN4cuda3std3__44plusIvEEE10Policy1000EPmSC_NS0_13ScanTileStateImLb1EEES9_NS1_10InputValueImSC_EEjmLb0EmEEvT0_T1_T2_iT3_T4_T5_E12temp_storage+32];
	add.s64 	%rd374, %rd373, %rd372;
	setp.eq.s32 	%p101, %r6, 2;
	selp.b64 	%rd375, %rd374, %rd372, %p101;
	ld.shared.v2.u64 	{%rd376, %rd377}, [_ZZN3cub18CUB_300001_SM_10006detail4scan16DeviceScanKernelINS2_10policy_hubImmmjN4cuda3std3__44plusIvEEE10Policy1000EPmSC_NS0_13ScanTileStateImLb1EEES9_NS1_10InputValueImSC_EEjmLb0EmEEvT0_T1_T2_iT3_T4_T5_E12temp_storage+48];
	add.s64 	%rd378, %rd374, %rd376;
	setp.eq.s32 	%p102, %r6, 3;
	selp.b64 	%rd379, %rd378, %rd375, %p102;
	add.s64 	%rd380, %rd378, %rd377;
	setp.eq.s32 	%p103, %r6, 4;
	selp.b64 	%rd381, %rd380, %rd379, %p103;
	ld.shared.v2.u64 	{%rd382, %rd383}, [_ZZN3cub18CUB_300001_SM_10006detail4scan16DeviceScanKernelINS2_10policy_hubImmmjN4cuda3std3__44plusIvEEE10Policy1000EPmSC_NS0_13ScanTileStateImLb1EEES9_NS1_10InputValueImSC_EEjmLb0EmEEvT0_T1_T2_iT3_T4_T5_E12temp_storage+64];
	add.s64 	%rd384, %rd380, %rd382;
	setp.eq.s32 	%p104, %r6, 5;
	selp.b64 	%rd385, %rd384, %rd381, %p104;
	add.s64 	%rd386, %rd384, %rd383;
	setp.eq.s32 	%p105, %r6, 6;
	selp.b64 	%rd387, %rd386, %rd385, %p105;
	ld.shared.v2.u64 	{%rd388, %rd389}, [_ZZN3cub18CUB_300001_SM_10006detail4scan16DeviceScanKernelINS2_10policy_hubImmmjN4cuda3std3__44plusIvEEE10Policy1000EPmSC_NS0_13ScanTileStateImLb1EEES9_NS1_10InputValueImSC_EEjmLb0EmEEvT0_T1_T2_iT3_T4_T5_E12temp_storage+80];
	add.s64 	%rd390, %rd386, %rd388;
	setp.eq.s32 	%p106, %r6, 7;
	selp.b64 	%rd391, %rd390, %rd387, %p106;
	add.s64 	%rd392, %rd390, %rd389;
	setp.eq.s32 	%p107, %r6, 8;
	selp.b64 	%rd393, %rd392, %rd391, %p107;
	ld.shared.v2.u64 	{%rd394, %rd395}, [_ZZN3cub18CUB_300001_SM_10006detail4scan16DeviceScanKernelINS2_10policy_hubImmmjN4cuda3std3__44plusIvEEE10Policy1000EPmSC_NS0_13ScanTileStateImLb1EEES9_NS1_10InputValueImSC_EEjmLb0EmEEvT0_T1_T2_iT3_T4_T5_E12temp_storage+96];
	add.s64 	%rd396, %rd392, %rd394;
	setp.eq.s32 	%p108, %r6, 9;
	selp.b64 	%rd397, %rd396, %rd393, %p108;
	add.s64 	%rd398, %rd396, %rd395;
	setp.eq.s32 	%p109, %r6, 10;
	selp.b64 	%rd399, %rd398, %rd397, %p109;
	ld.shared.v2.u64 	{%rd400, %rd401}, [_ZZN3cub18CUB_300001_SM_10006detail4scan16DeviceScanKernelINS2_10policy_hubImmmjN4cuda3std3__44plusIvEEE10Policy1000EPmSC_NS0_13ScanTileStateImLb1EEES9_NS1_10InputValueImSC_EEjmLb0EmEEvT0_T1_T2_iT3_T4_T5_E12temp_storage+112];
	add.s64 	%rd402, %rd398, %rd400;
	setp.eq.s32 	%p110, %r6, 11;
	selp.b64 	%rd403, %rd402, %rd399, %p110;
	add.s64 	%rd404, %rd402, %rd401;
	setp.eq.s32 	%p111, %r6, 12;
	selp.b64 	%rd405, %rd404, %rd403, %p111;
	ld.shared.u64 	%rd406, [_ZZN3cub18CUB_300001_SM_10006detail4scan16DeviceScanKernelINS2_10policy_hubImmmjN4cuda3std3__44plusIvEEE10Policy1000EPmSC_NS0_13ScanTileStateImLb1EEES9_NS1_10InputValueImSC_EEjmLb0EmEEvT0_T1_T2_iT3_T4_T5_E12temp_storage+128];
	add.s64 	%rd23, %rd404, %rd406;
	setp.gt.u32 	%p112, %r4, 31;
	setp.lt.u32 	%p113, %r4, 32;
	setp.eq.s32 	%p114, %r393, 0;
	selp.b64 	%rd407, 0, %rd371, %p114;
	add.s64 	%rd568, %rd405, %rd407;
	selp.b64 	%rd25, %rd371, %rd568, %p113;
	@%p112 bra 	$L__BB136_26;
	setp.ne.s32 	%p115, %r4, 0;
	mul.wide.s32 	%rd408, %r665, 16;
	add.s64 	%rd26, %rd132, %rd408;
	@%p115 bra 	$L__BB136_13;
	st.shared.u64 	[_ZZN3cub18CUB_300001_SM_10006detail4scan16DeviceScanKernelINS2_10policy_hubImmmjN4cuda3std3__44plusIvEEE10Policy1000EPmSC_NS0_13ScanTileStateImLb1EEES9_NS1_10InputValueImSC_EEjmLb0EmEEvT0_T1_T2_iT3_T4_T5_E12temp_storage+24], %rd23;
	add.s64 	%rd409, %rd26, 512;
	mov.b64 	%rd410, 100;
	// begin inline asm
	st.relaxed.gpu.v2.u64 [%rd409], {%rd410, %rd23};
	// end inline asm
$L__BB136_13:
	not.b32 	%r456, %r4;
	add.s32 	%r9, %r665, %r456;
	mov.b32 	%r454, 710;
	// begin inline asm
	nanosleep.u32 %r454;
	// end inline asm
	mul.wide.s32 	%rd415, %r9, 16;
	add.s64 	%rd416, %rd132, %rd415;
	add.s64 	%rd414, %rd416, 512;
	// begin inline asm
	ld.relaxed.gpu.v2.u64 {%rd566, %rd563}, [%rd414];
	// end inline asm
	mov.b32 	%r666, 386;
$L__BB136_14:
	setp.eq.s64 	%p116, %rd566, 99;
	mov.b32 	%r457, -1;
	vote.sync.any.pred 	%p117, %p116, %r457;
	not.pred 	%p118, %p117;
	@%p118 bra 	$L__BB136_16;
	shr.u32 	%r12, %r666, 1;
	mul.lo.s32 	%r594, %r665, 16807;
	and.b32  	%r665, %r594, 2147483647;
	sub.s32 	%r595, %r666, %r12;
	add.s32 	%r596, %r595, 1;
	rem.u32 	%r597, %r665, %r596;
	add.s32 	%r593, %r597, %r12;
	// begin inline asm
	nanosleep.u32 %r593;
	// end inline asm
	// begin inline asm
	ld.relaxed.gpu.v2.u64 {%rd566, %rd563}, [%rd414];
	// end inline asm
	mov.u32 	%r666, %r12;
	bra.uni 	$L__BB136_14;
$L__BB136_16:
	ld.param.u32 	%r663, [_ZN3cub18CUB_300001_SM_10006detail4scan16DeviceScanKernelINS2_10policy_hubImmmjN4cuda3std3__44plusIvEEE10Policy1000EPmSC_NS0_13ScanTileStateImLb1EEES9_NS1_10InputValueImSC_EEjmLb0EmEEvT0_T1_T2_iT3_T4_T5__param_3];
	mov.u32 	%r511, %ctaid.x;
	add.s32 	%r512, %r663, %r511;
	not.b32 	%r513, %r4;
	add.s32 	%r669, %r512, %r513;
	setp.eq.s64 	%p119, %rd566, 101;
	mov.b32 	%r509, -1;
	vote.sync.ballot.b32 	%r514, %p119, %r509;
	// begin inline asm
	mov.u32 %r459, %lanemask_ge;
	// end inline asm
	and.b32  	%r515, %r514, %r459;
	or.b32  	%r516, %r515, -2147483648;
	add.s32 	%r517, %r516, -1;
	not.b32 	%r518, %r516;
	and.b32  	%r519, %r518, %r517;
	popc.b32 	%r463, %r519;
	mov.b64 	{%r461, %r466}, %rd563;
	mov.b32 	%r467, 1;
	// begin inline asm
	shfl.sync.down.b32 %r460, %r461, %r467, %r463, %r509;
	// end inline asm
	// begin inline asm
	shfl.sync.down.b32 %r465, %r466, %r467, %r463, %r509;
	// end inline asm
	mov.b64 	%rd417, {%r460, %r465};
	setp.lt.s32 	%p121, %r393, %r463;
	selp.b64 	%rd418, %rd417, 0, %p121;
	add.s64 	%rd419, %rd418, %rd563;
	mov.b64 	{%r471, %r476}, %rd419;
	mov.b32 	%r477, 2;
	// begin inline asm
	shfl.sync.down.b32 %r470, %r471, %r477, %r463, %r509;
	// end inline asm
	// begin inline asm
	shfl.sync.down.b32 %r475, %r476, %r477, %r463, %r509;
	// end inline asm
	mov.b64 	%rd420, {%r470, %r475};
	add.s32 	%r520, %r393, 2;
	setp.gt.s32 	%p122, %r520, %r463;
	selp.b64 	%rd421, 0, %rd420, %p122;
	add.s64 	%rd422, %rd421, %rd419;
	mov.b64 	{%r481, %r486}, %rd422;
	mov.b32 	%r487, 4;
	// begin inline asm
	shfl.sync.down.b32 %r480, %r481, %r487, %r463, %r509;
	// end inline asm
	// begin inline asm
	shfl.sync.down.b32 %r485, %r486, %r487, %r463, %r509;
	// end inline asm
	mov.b64 	%rd423, {%r480, %r485};
	add.s32 	%r521, %r393, 4;
	setp.gt.s32 	%p123, %r521, %r463;
	selp.b64 	%rd424, 0, %rd423, %p123;
	add.s64 	%rd425, %rd424, %rd422;
	mov.b64 	{%r491, %r496}, %rd425;
	mov.b32 	%r497, 8;
	// begin inline asm
	shfl.sync.down.b32 %r490, %r491, %r497, %r463, %r509;
	// end inline asm
	// begin inline asm
	shfl.sync.down.b32 %r495, %r496, %r497, %r463, %r509;
	// end inline asm
	mov.b64 	%rd426, {%r490, %r495};
	add.s32 	%r522, %r393, 8;
	setp.gt.s32 	%p124, %r522, %r463;
	selp.b64 	%rd427, 0, %rd426, %p124;
	add.s64 	%rd428, %rd427, %rd425;
	mov.b64 	{%r501, %r506}, %rd428;
	mov.b32 	%r507, 16;
	// begin inline asm
	shfl.sync.down.b32 %r500, %r501, %r507, %r463, %r509;
	// end inline asm
	// begin inline asm
	shfl.sync.down.b32 %r505, %r506, %r507, %r463, %r509;
	// end inline asm
	mov.b64 	%rd429, {%r500, %r505};
	add.s32 	%r523, %r393, 16;
	setp.gt.s32 	%p125, %r523, %r463;
	selp.b64 	%rd430, 0, %rd429, %p125;
	add.s64 	%rd565, %rd430, %rd428;
	add.s64 	%rd36, %rd132, 512;
	mov.b32 	%r668, 386;
$L__BB136_17:
	setp.ne.s64 	%p126, %rd566, 101;
	mov.b32 	%r524, -1;
	vote.sync.all.pred 	%p127, %p126, %r524;
	not.pred 	%p128, %p127;
	@%p128 bra 	$L__BB136_22;
	shr.u32 	%r668, %r668, 1;
	mul.wide.s32 	%rd439, %r669, 16;
	add.s64 	%rd440, %rd36, %rd439;
	add.s64 	%rd438, %rd440, -512;
	// begin inline asm
	ld.relaxed.gpu.v2.u64 {%rd566, %rd567}, [%rd438];
	// end inline asm
	mov.u32 	%r671, %r668;
$L__BB136_19:
	setp.eq.s64 	%p132, %rd566, 99;
	mov.b32 	%r526, -1;
	vote.sync.any.pred 	%p133, %p132, %r526;
	not.pred 	%p134, %p133;
	@%p134 bra 	$L__BB136_21;
	shr.u32 	%r22, %r671, 1;
	mul.lo.s32 	%r589, %r665, 16807;
	and.b32  	%r665, %r589, 2147483647;
	sub.s32 	%r590, %r671, %r22;
	add.s32 	%r591, %r590, 1;
	rem.u32 	%r592, %r665, %r591;
	add.s32 	%r588, %r592, %r22;
	// begin inline asm
	nanosleep.u32 %r588;
	// end inline asm
	mul.wide.s32 	%rd459, %r669, 16;
	add.s64 	%rd460, %rd36, %rd459;
	add.s64 	%rd458, %rd460, -512;
	// begin inline asm
	ld.relaxed.gpu.v2.u64 {%rd566, %rd567}, [%rd458];
	// end inline asm
	mov.u32 	%r671, %r22;
	bra.uni 	$L__BB136_19;
$L__BB136_21:
	setp.eq.s64 	%p135, %rd566, 101;
	mov.b32 	%r577, -1;
	vote.sync.ballot.b32 	%r578, %p135, %r577;
	and.b32  	%r579, %r578, %r459;
	or.b32  	%r580, %r579, -2147483648;
	add.s32 	%r581, %r580, -1;
	not.b32 	%r582, %r580;
	and.b32  	%r583, %r582, %r581;
	popc.b32 	%r531, %r583;
	mov.b64 	{%r529, %r534}, %rd567;
	mov.b32 	%r535, 1;
	// begin inline asm
	shfl.sync.down.b32 %r528, %r529, %r535, %r531, %r577;
	// end inline asm
	// begin inline asm
	shfl.sync.down.b32 %r533, %r534, %r535, %r531, %r577;
	// end inline asm
	mov.b64 	%rd441, {%r528, %r533};
	setp.lt.s32 	%p137, %r393, %r531;
	selp.b64 	%rd442, %rd441, 0, %p137;
	add.s64 	%rd443, %rd442, %rd567;
	mov.b64 	{%r539, %r544}, %rd443;
	mov.b32 	%r545, 2;
	// begin inline asm
	shfl.sync.down.b32 %r538, %r539, %r545, %r531, %r577;
	// end inline asm
	// begin inline asm
	shfl.sync.down.b32 %r543, %r544, %r545, %r531, %r577;
	// end inline asm
	mov.b64 	%rd444, {%r538, %r543};
	add.s32 	%r584, %r393, 2;
	setp.gt.s32 	%p138, %r584, %r531;
	selp.b64 	%rd445, 0, %rd444, %p138;
	add.s64 	%rd446, %rd443, %rd445;
	mov.b64 	{%r549, %r554}, %rd446;
	mov.b32 	%r555, 4;
	// begin inline asm
	shfl.sync.down.b32 %r548, %r549, %r555, %r531, %r577;
	// end inline asm
	// begin inline asm
	shfl.sync.down.b32 %r553, %r554, %r555, %r531, %r577;
	// end inline asm
	mov.b64 	%rd447, {%r548, %r553};
	add.s32 	%r585, %r393, 4;
	setp.gt.s32 	%p139, %r585, %r531;
	selp.b64 	%rd448, 0, %rd447, %p139;
	add.s64 	%rd449, %rd448, %rd446;
	mov.b64 	{%r559, %r564}, %rd449;
	mov.b32 	%r565, 8;
	// begin inline asm
	shfl.sync.down.b32 %r558, %r559, %r565, %r531, %r577;
	// end inline asm
	// begin inline asm
	shfl.sync.down.b32 %r563, %r564, %r565, %r531, %r577;
	// end inline asm
	mov.b64 	%rd450, {%r558, %r563};
	add.s32 	%r586, %r393, 8;
	setp.gt.s32 	%p140, %r586, %r531;
	selp.b64 	%rd451, 0, %rd450, %p140;
	add.s64 	%rd452, %rd451, %rd449;
	mov.b64 	{%r569, %r574}, %rd452;
	mov.b32 	%r575, 16;
	// begin inline asm
	shfl.sync.down.b32 %r568, %r569, %r575, %r531, %r577;
	// end inline asm
	// begin inline asm
	shfl.sync.down.b32 %r573, %r574, %r575, %r531, %r577;
	// end inline asm
	mov.b64 	%rd453, {%r568, %r573};
	add.s32 	%r587, %r393, 16;
	setp.gt.s32 	%p141, %r587, %r531;
	selp.b64 	%rd454, 0, %rd453, %p141;
	add.s64 	%rd455, %rd452, %rd565;
	add.s64 	%rd565, %rd455, %rd454;
	add.s32 	%r669, %r669, -32;
	bra.uni 	$L__BB136_17;
$L__BB136_22:
	@%p115 bra 	$L__BB136_24;
	add.s64 	%rd433, %rd565, %rd23;
	add.s64 	%rd431, %rd26, 512;
	mov.b64 	%rd432, 101;
	// begin inline asm
	st.relaxed.gpu.v2.u64 [%rd431], {%rd432, %rd433};
	// end inline asm
	st.shared.u64 	[_ZZN3cub18CUB_300001_SM_10006detail4scan16DeviceScanKernelINS2_10policy_hubImmmjN4cuda3std3__44plusIvEEE10Policy1000EPmSC_NS0_13ScanTileStateImLb1EEES9_NS1_10InputValueImSC_EEjmLb0EmEEvT0_T1_T2_iT3_T4_T5_E12temp_storage+8], %rd565;
	st.shared.u64 	[_ZZN3cub18CUB_300001_SM_10006detail4scan16DeviceScanKernelINS2_10policy_hubImmmjN4cuda3std3__44plusIvEEE10Policy1000EPmSC_NS0_13ScanTileStateImLb1EEES9_NS1_10InputValueImSC_EEjmLb0EmEEvT0_T1_T2_iT3_T4_T5_E12temp_storage+16], %rd433;
$L__BB136_24:
	setp.ne.s32 	%p130, %r393, 0;
	mov.u64 	%rd568, %rd25;
	@%p130 bra 	$L__BB136_26;
	st.shared.u64 	[_ZZN3cub18CUB_300001_SM_10006detail4scan16DeviceScanKernelINS2_10policy_hubImmmjN4cuda3std3__44plusIvEEE10Policy1000EPmSC_NS0_13ScanTileStateImLb1EEES9_NS1_10InputValueImSC_EEjmLb0EmEEvT0_T1_T2_iT3_T4_T5_E12temp_storage+152], %rd565;
	mov.u64 	%rd568, %rd565;
$L__BB136_26:
	bar.sync 	0;
	setp.eq.s32 	%p131, %r4, 0;
	ld.shared.u64 	%rd434, [_ZZN3cub18CUB_300001_SM_10006detail4scan16DeviceScanKernelINS2_10policy_hubImmmjN4cuda3std3__44plusIvEEE10Policy1000EPmSC_NS0_13ScanTileStateImLb1EEES9_NS1_10InputValueImSC_EEjmLb0EmEEvT0_T1_T2_iT3_T4_T5_E12temp_storage+152];
	selp.b64 	%rd435, 0, %rd434, %p131;
	add.s64 	%rd569, %rd435, %rd568;
$L__BB136_27:
	ld.param.u32 	%r664, [_ZN3cub18CUB_300001_SM_10006detail4scan16DeviceScanKernelINS2_10policy_hubImmmjN4cuda3std3__44plusIvEEE10Policy1000EPmSC_NS0_13ScanTileStateImLb1EEES9_NS1_10InputValueImSC_EEjmLb0EmEEvT0_T1_T2_iT3_T4_T5__param_3];
	ld.param.u64 	%rd560, [_ZN3cub18CUB_300001_SM_10006detail4scan16DeviceScanKernelINS2_10policy_hubImmmjN4cuda3std3__44plusIvEEE10Policy1000EPmSC_NS0_13ScanTileStateImLb1EEES9_NS1_10InputValueImSC_EEjmLb0EmEEvT0_T1_T2_iT3_T4_T5__param_1];
	add.s64 	%rd532, %rd569, %rd6;
	add.s64 	%rd533, %rd7, %rd532;
	add.s64 	%rd534, %rd8, %rd533;
	add.s64 	%rd535, %rd9, %rd534;
	add.s64 	%rd536, %rd10, %rd535;
	add.s64 	%rd537, %rd11, %rd536;
	add.s64 	%rd538, %rd12, %rd537;
	add.s64 	%rd539, %rd13, %rd538;
	add.s64 	%rd540, %rd14, %rd539;
	add.s64 	%rd541, %rd15, %rd540;
	bar.sync 	0;
	st.shared.u64 	[%r8], %rd569;
	st.shared.u64 	[%r8+8], %rd532;
	st.shared.u64 	[%r8+16], %rd533;
	st.shared.u64 	[%r8+24], %rd534;
	st.shared.u64 	[%r8+32], %rd535;
	st.shared.u64 	[%r8+40], %rd536;
	st.shared.u64 	[%r8+48], %rd537;
	st.shared.u64 	[%r8+56], %rd538;
	st.shared.u64 	[%r8+64], %rd539;
	st.shared.u64 	[%r8+72], %rd540;
	st.shared.u64 	[%r8+80], %rd541;
	bar.warp.sync 	-1;
	ld.shared.u64 	%rd542, [%r7];
	ld.shared.u64 	%rd543, [%r7+256];
	ld.shared.u64 	%rd544, [%r7+512];
	ld.shared.u64 	%rd545, [%r7+768];
	ld.shared.u64 	%rd546, [%r7+1024];
	ld.shared.u64 	%rd547, [%r7+1280];
	ld.shared.u64 	%rd548, [%r7+1536];
	ld.shared.u64 	%rd549, [%r7+1792];
	ld.shared.u64 	%rd550, [%r7+2048];
	ld.shared.u64 	%rd551, [%r7+2304];
	ld.shared.u64 	%rd552, [%r7+2560];
	cvta.to.global.u64 	%rd553, %rd560;
	mov.u32 	%r651, %tid.x;
	and.b32  	%r652, %r651, 992;
	mul.lo.s32 	%r653, %r652, 11;
	and.b32  	%r654, %r651, 31;
	or.b32  	%r655, %r653, %r654;
	cvt.u64.u32 	%rd554, %r655;
	mov.u32 	%r656, %ctaid.x;
	add.s32 	%r657, %r664, %r656;
	mul.lo.s32 	%r658, %r657, 4576;
	cvt.u64.u32 	%rd555, %r658;
	add.s64 	%rd556, %rd554, %rd555;
	shl.b64 	%rd557, %rd556, 3;
	add.s64 	%rd558, %rd553, %rd557;
	st.global.u64 	[%rd558], %rd542;
	st.global.u64 	[%rd558+256], %rd543;
	st.global.u64 	[%rd558+512], %rd544;
	st.global.u64 	[%rd558+768], %rd545;
	st.global.u64 	[%rd558+1024], %rd546;
	st.global.u64 	[%rd558+1280], %rd547;
	st.global.u64 	[%rd558+1536], %rd548;
	st.global.u64 	[%rd558+1792], %rd549;
	st.global.u64 	[%rd558+2048], %rd550;
	st.global.u64 	[%rd558+2304], %rd551;
	st.global.u64 	[%rd558+2560], %rd552;
	bra.uni 	$L__BB136_98;
$L__BB136_28:
	setp.eq.s32 	%p3, %r3, 0;
	@%p3 bra 	$L__BB136_98;
	mul.wide.u32 	%rd135, %r2, 8;
	add.s64 	%rd136, %rd1, %rd135;
	mov.u32 	%r25, %tid.x;
	ld.global.u64 	%rd580, [%rd136];
	and.b32  	%r52, %r25, 31;
	and.b32  	%r53, %r25, 992;
	mul.lo.s32 	%r54, %r53, 11;
	or.b32  	%r26, %r54, %r52;
	setp.ge.u32 	%p4, %r26, %r3;
	shl.b32 	%r55, %r26, 3;
	cvt.u64.u32 	%rd137, %r55;
	add.s64 	%rd52, %rd136, %rd137;
	mov.u64 	%rd570, %rd580;
	@%p4 bra 	$L__BB136_31;
	ld.global.u64 	%rd570, [%rd52];
$L__BB136_31:
	add.s32 	%r56, %r26, 32;
	setp.ge.u32 	%p5, %r56, %r3;
	mov.u64 	%rd571, %rd580;
	@%p5 bra 	$L__BB136_33;
	ld.global.u64 	%rd571, [%rd52+256];
$L__BB136_33:
	add.s32 	%r57, %r26, 64;
	setp.ge.u32 	%p6, %r57, %r3;
	mov.u64 	%rd572, %rd580;
	@%p6 bra 	$L__BB136_35;
	ld.global.u64 	%rd572, [%rd52+512];
$L__BB136_35:
	add.s32 	%r58, %r26, 96;
	setp.ge.u32 	%p7, %r58, %r3;
	mov.u64 	%rd573, %rd580;
	@%p7 bra 	$L__BB136_37;
	ld.global.u64 	%rd573, [%rd52+768];
$L__BB136_37:
	add.s32 	%r59, %r26, 128;
	setp.ge.u32 	%p8, %r59, %r3;
	mov.u64 	%rd574, %rd580;
	@%p8 bra 	$L__BB136_39;
	ld.global.u64 	%rd574, [%rd52+1024];
$L__BB136_39:
	add.s32 	%r60, %r26, 160;
	setp.ge.u32 	%p9, %r60, %r3;
	mov.u64 	%rd575, %rd580;
	@%p9 bra 	$L__BB136_41;
	ld.global.u64 	%rd575, [%rd52+1280];
$L__BB136_41:
	add.s32 	%r61, %r26, 192;
	setp.ge.u32 	%p10, %r61, %r3;
	mov.u64 	%rd576, %rd580;
	@%p10 bra 	$L__BB136_43;
	ld.global.u64 	%rd576, [%rd52+1536];
$L__BB136_43:
	add.s32 	%r62, %r26, 224;
	setp.ge.u32 	%p11, %r62, %r3;
	mov.u64 	%rd577, %rd580;
	@%p11 bra 	$L__BB136_45;
	ld.global.u64 	%rd577, [%rd52+1792];
$L__BB136_45:
	add.s32 	%r63, %r26, 256;
	setp.ge.u32 	%p12, %r63, %r3;
	mov.u64 	%rd578, %rd580;
	@%p12 bra 	$L__BB136_47;
	ld.global.u64 	%rd578, [%rd52+2048];
$L__BB136_47:
	add.s32 	%r64, %r26, 288;
	setp.ge.u32 	%p13, %r64, %r3;
	mov.u64 	%rd579, %rd580;
	@%p13 bra 	$L__BB136_49;
	ld.global.u64 	%rd579, [%rd52+2304];
$L__BB136_49:
	add.s32 	%r65, %r26, 320;
	setp.ge.u32 	%p14, %r65, %r3;
	@%p14 bra 	$L__BB136_51;
	ld.global.u64 	%rd580, [%rd52+2560];
$L__BB136_51:
	// begin inline asm
	mov.u32 %r66, %laneid;
	// end inline asm
	shr.u32 	%r28, %r25, 5;
	mad.lo.s32 	%r67, %r28, 352, %r66;
	shl.b32 	%r68, %r67, 3;
	mov.u32 	%r69, _ZZN3cub18CUB_300001_SM_10006detail4scan16DeviceScanKernelINS2_10policy_hubImmmjN4cuda3std3__44plusIvEEE10Policy1000EPmSC_NS0_13ScanTileStateImLb1EEES9_NS1_10InputValueImSC_EEjmLb0EmEEvT0_T1_T2_iT3_T4_T5_E12temp_storage;
	add.s32 	%r29, %r69, %r68;
	st.shared.u64 	[%r29], %rd570;
	st.shared.u64 	[%r29+256], %rd571;
	st.shared.u64 	[%r29+512], %rd572;
	st.shared.u64 	[%r29+768], %rd573;
	st.shared.u64 	[%r29+1024], %rd574;
	st.shared.u64 	[%r29+1280], %rd575;
	st.shared.u64 	[%r29+1536], %rd576;
	st.shared.u64 	[%r29+1792], %rd577;
	st.shared.u64 	[%r29+2048], %rd578;
	st.shared.u64 	[%r29+2304], %rd579;
	st.shared.u64 	[%r29+2560], %rd580;
	bar.warp.sync 	-1;
	mad.lo.s32 	%r30, %r66, 80, %r29;
	ld.shared.u64 	%rd75, [%r30];
	ld.shared.u64 	%rd76, [%r30+8];
	ld.shared.u64 	%rd77, [%r30+16];
	ld.shared.u64 	%rd78, [%r30+24];
	ld.shared.u64 	%rd79, [%r30+32];
	ld.shared.u64 	%rd80, [%r30+40];
	ld.shared.u64 	%rd81, [%r30+48];
	ld.shared.u64 	%rd82, [%r30+56];
	ld.shared.u64 	%rd83, [%r30+64];
	ld.shared.u64 	%rd84, [%r30+72];
	ld.shared.u64 	%rd85, [%r30+80];
	bar.sync 	0;
	setp.ne.s32 	%p15, %r665, 0;
	@%p15 bra 	$L__BB136_55;
	add.s64 	%rd256, %rd76, %rd75;
	add.s64 	%rd257, %rd77, %rd256;
	add.s64 	%rd258, %rd78, %rd257;
	add.s64 	%rd259, %rd79, %rd258;
	add.s64 	%rd260, %rd80, %rd259;
	add.s64 	%rd261, %rd81, %rd260;
	add.s64 	%rd262, %rd82, %rd261;
	add.s64 	%rd263, %rd83, %rd262;
	add.s64 	%rd264, %rd84, %rd263;
	add.s64 	%rd86, %rd85, %rd264;
	mov.b64 	{%r277, %r282}, %rd86;
	mov.b32 	%r283, 1;
	mov.b32 	%r324, 0;
	mov.b32 	%r325, -1;
	// begin inline asm
	shfl.sync.up.b32 %r276, %r277, %r283, %r324, %r325;
	// end inline asm
	// begin inline asm
	shfl.sync.up.b32 %r281, %r282, %r283, %r324, %r325;
	// end inline asm
	mov.b64 	%rd265, {%r276, %r281};
	setp.lt.s32 	%p63, %r66, 1;
	selp.b64 	%rd266, 0, %rd265, %p63;
	add.s64 	%rd267, %rd266, %rd86;
	mov.b64 	{%r287, %r292}, %rd267;
	mov.b32 	%r293, 2;
	// begin inline asm
	shfl.sync.up.b32 %r286, %r287, %r293, %r324, %r325;
	// end inline asm
	// begin inline asm
	shfl.sync.up.b32 %r291, %r292, %r293, %r324, %r325;
	// end inline asm
	mov.b64 	%rd268, {%r286, %r291};
	setp.lt.s32 	%p64, %r66, 2;
	selp.b64 	%rd269, 0, %rd268, %p64;
	add.s64 	%rd270, %rd269, %rd267;
	mov.b64 	{%r297, %r302}, %rd270;
	mov.b32 	%r303, 4;
	// begin inline asm
	shfl.sync.up.b32 %r296, %r297, %r303, %r324, %r325;
	// end inline asm
	// begin inline asm
	shfl.sync.up.b32 %r301, %r302, %r303, %r324, %r325;
	// end inline asm
	mov.b64 	%rd271, {%r296, %r301};
	setp.lt.s32 	%p65, %r66, 4;
	selp.b64 	%rd272, 0, %rd271, %p65;
	add.s64 	%rd273, %rd272, %rd270;
	mov.b64 	{%r307, %r312}, %rd273;
	mov.b32 	%r313, 8;
	// begin inline asm
	shfl.sync.up.b32 %r306, %r307, %r313, %r324, %r325;
	// end inline asm
	// begin inline asm
	shfl.sync.up.b32 %r311, %r312, %r313, %r324, %r325;
	// end inline asm
	mov.b64 	%rd274, {%r306, %r311};
	setp.lt.s32 	%p66, %r66, 8;
	selp.b64 	%rd275, 0, %rd274, %p66;
	add.s64 	%rd276, %rd275, %rd273;
	mov.b64 	{%r317, %r322}, %rd276;
	mov.b32 	%r323, 16;
	// begin inline asm
	shfl.sync.up.b32 %r316, %r317, %r323, %r324, %r325;
	// end inline asm
	// begin inline asm
	shfl.sync.up.b32 %r321, %r322, %r323, %r324, %r325;
	// end inline asm
	mov.b64 	%rd277, {%r316, %r321};
	setp.lt.s32 	%p67, %r66, 16;
	selp.b64 	%rd278, 0, %rd277, %p67;
	add.s64 	%rd87, %rd278, %rd276;
	setp.ne.s32 	%p68, %r66, 31;
	@%p68 bra 	$L__BB136_54;
	shl.b32 	%r326, %r28, 3;
	mov.u32 	%r327, _ZZN3cub18CUB_300001_SM_10006detail4scan16DeviceScanKernelINS2_10policy_hubImmmjN4cuda3std3__44plusIvEEE10Policy1000EPmSC_NS0_13ScanTileStateImLb1EEES9_NS1_10InputValueImSC_EEjmLb0EmEEvT0_T1_T2_iT3_T4_T5_E12temp_storage;
	add.s32 	%r328, %r327, %r326;
	st.shared.u64 	[%r328+32], %rd87;
$L__BB136_54:
	bar.sync 	0;
	ld.shared.v2.u64 	{%rd279, %rd280}, [_ZZN3cub18CUB_300001_SM_10006detail4scan16DeviceScanKernelINS2_10policy_hubImmmjN4cuda3std3__44plusIvEEE10Policy1000EPmSC_NS0_13ScanTileStateImLb1EEES9_NS1_10InputValueImSC_EEjmLb0EmEEvT0_T1_T2_iT3_T4_T5_E12temp_storage+32];
	add.s64 	%rd281, %rd280, %rd279;
	setp.eq.s32 	%p69, %r28, 2;
	selp.b64 	%rd282, %rd281, %rd279, %p69;
	ld.shared.v2.u64 	{%rd283, %rd284}, [_ZZN3cub18CUB_300001_SM_10006detail4scan16DeviceScanKernelINS2_10policy_hubImmmjN4cuda3std3__44plusIvEEE10Policy1000EPmSC_NS0_13ScanTileStateImLb1EEES9_NS1_10InputValueImSC_EEjmLb0EmEEvT0_T1_T2_iT3_T4_T5_E12temp_storage+48];
	add.s64 	%rd285, %rd281, %rd283;
	setp.eq.s32 	%p70, %r28, 3;
	selp.b64 	%rd286, %rd285, %rd282, %p70;
	add.s64 	%rd287, %rd285, %rd284;
	setp.eq.s32 	%p71, %r28, 4;
	selp.b64 	%rd288, %rd287, %rd286, %p71;
	ld.shared.v2.u64 	{%rd289, %rd290}, [_ZZN3cub18CUB_300001_SM_10006detail4scan16DeviceScanKernelINS2_10policy_hubImmmjN4cuda3std3__44plusIvEEE10Policy1000EPmSC_NS0_13ScanTileStateImLb1EEES9_NS1_10InputValueImSC_EEjmLb0EmEEvT0_T1_T2_iT3_T4_T5_E12temp_storage+64];
	add.s64 	%rd291, %rd287, %rd289;
	setp.eq.s32 	%p72, %r28, 5;
	selp.b64 	%rd292, %rd291, %rd288, %p72;
	add.s64 	%rd293, %rd291, %rd290;
	setp.eq.s32 	%p73, %r28, 6;
	selp.b64 	%rd294, %rd293, %rd292, %p73;
	ld.shared.v2.u64 	{%rd295, %rd296}, [_ZZN3cub18CUB_300001_SM_10006detail4scan16DeviceScanKernelINS2_10policy_hubImmmjN4cuda3std3__44plusIvEEE10Policy1000EPmSC_NS0_13ScanTileStateImLb1EEES9_NS1_10InputValueImSC_EEjmLb0EmEEvT0_T1_T2_iT3_T4_T5_E12temp_storage+80];
	add.s64 	%rd297, %rd293, %rd295;
	setp.eq.s32 	%p74, %r28, 7;
	selp.b64 	%rd298, %rd297, %rd294, %p74;
	add.s64 	%rd299, %rd297, %rd296;
	setp.eq.s32 	%p75, %r28, 8;
	selp.b64 	%rd300, %rd299, %rd298, %p75;
	ld.shared.v2.u64 	{%rd301, %rd302}, [_ZZN3cub18CUB_300001_SM_10006detail4scan16DeviceScanKernelINS2_10policy_hubImmmjN4cuda3std3__44plusIvEEE10Policy1000EPmSC_NS0_13ScanTileStateImLb1EEES9_NS1_10InputValueImSC_EEjmLb0EmEEvT0_T1_T2_iT3_T4_T5_E12temp_storage+96];
	add.s64 	%rd303, %rd299, %rd301;
	setp.eq.s32 	%p76, %r28, 9;
	selp.b64 	%rd304, %rd303, %rd300, %p76;
	add.s64 	%rd305, %rd303, %rd302;
	setp.eq.s32 	%p77, %r28, 10;
	selp.b64 	%rd306, %rd305, %rd304, %p77;
	ld.shared.v2.u64 	{%rd307, %rd308}, [_ZZN3cub18CUB_300001_SM_10006detail4scan16DeviceScanKernelINS2_10policy_hubImmmjN4cuda3std3__44plusIvEEE10Policy1000EPmSC_NS0_13ScanTileStateImLb1EEES9_NS1_10InputValueImSC_EEjmLb0EmEEvT0_T1_T2_iT3_T4_T5_E12temp_storage+112];
	add.s64 	%rd309, %rd305, %rd307;
	setp.eq.s32 	%p78, %r28, 11;
	selp.b64 	%rd310, %rd309, %rd306, %p78;
	add.s64 	%rd311, %rd309, %rd308;
	setp.eq.s32 	%p79, %r28, 12;
	selp.b64 	%rd312, %rd311, %rd310, %p79;
	setp.lt.u32 	%p80, %r25, 32;
	selp.b64 	%rd313, 0, %rd312, %p80;
	setp.eq.s32 	%p81, %r66, 0;
	sub.s64 	%rd314, %rd87, %rd86;
	selp.b64 	%rd315, 0, %rd314, %p81;
	add.s64 	%rd316, %rd315, %rd561;
	add.s64 	%rd588, %rd316, %rd313;
	bra.uni 	$L__BB136_74;
$L__BB136_55:
	add.s64 	%rd138, %rd76, %rd75;
	add.s64 	%rd139, %rd77, %rd138;
	add.s64 	%rd140, %rd78, %rd139;
	add.s64 	%rd141, %rd79, %rd140;
	add.s64 	%rd142, %rd80, %rd141;
	add.s64 	%rd143, %rd81, %rd142;
	add.s64 	%rd144, %rd82, %rd143;
	add.s64 	%rd145, %rd83, %rd144;
	add.s64 	%rd146, %rd84, %rd145;
	add.s64 	%rd89, %rd85, %rd146;
	mov.b64 	{%r71, %r76}, %rd89;
	mov.b32 	%r77, 1;
	mov.b32 	%r118, 0;
	mov.b32 	%r119, -1;
	// begin inline asm
	shfl.sync.up.b32 %r70, %r71, %r77, %r118, %r119;
	// end inline asm
	// begin inline asm
	shfl.sync.up.b32 %r75, %r76, %r77, %r118, %r119;
	// end inline asm
	mov.b64 	%rd147, {%r70, %r75};
	setp.lt.s32 	%p16, %r66, 1;
	selp.b64 	%rd148, 0, %rd147, %p16;
	add.s64 	%rd149, %rd148, %rd89;
	mov.b64 	{%r81, %r86}, %rd149;
	mov.b32 	%r87, 2;
	// begin inline asm
	shfl.sync.up.b32 %r80, %r81, %r87, %r118, %r119;
	// end inline asm
	// begin inline asm
	shfl.sync.up.b32 %r85, %r86, %r87, %r118, %r119;
	// end inline asm
	mov.b64 	%rd150, {%r80, %r85};
	setp.lt.s32 	%p17, %r66, 2;
	selp.b64 	%rd151, 0, %rd150, %p17;
	add.s64 	%rd152, %rd151, %rd149;
	mov.b64 	{%r91, %r96}, %rd152;
	mov.b32 	%r97, 4;
	// begin inline asm
	shfl.sync.up.b32 %r90, %r91, %r97, %r118, %r119;
	// end inline asm
	// begin inline asm
	shfl.sync.up.b32 %r95, %r96, %r97, %r118, %r119;
	// end inline asm
	mov.b64 	%rd153, {%r90, %r95};
	setp.lt.s32 	%p18, %r66, 4;
	selp.b64 	%rd154, 0, %rd153, %p18;
	add.s64 	%rd155, %rd154, %rd152;
	mov.b64 	{%r101, %r106}, %rd155;
	mov.b32 	%r107, 8;
	// begin inline asm
	shfl.sync.up.b32 %r100, %r101, %r107, %r118, %r119;
	// end inline asm
	// begin inline asm
	shfl.sync.up.b32 %r105, %r106, %r107, %r118, %r119;
	// end inline asm
	mov.b64 	%rd156, {%r100, %r105};
	setp.lt.s32 	%p19, %r66, 8;
	selp.b64 	%rd157, 0, %rd156, %p19;
	add.s64 	%rd158, %rd157, %rd155;
	mov.b64 	{%r111, %r116}, %rd158;
	mov.b32 	%r117, 16;
	// begin inline asm
	shfl.sync.up.b32 %r110, %r111, %r117, %r118, %r119;
	// end inline asm
	// begin inline asm
	shfl.sync.up.b32 %r115, %r116, %r117, %r118, %r119;
	// end inline asm
	mov.b64 	%rd159, {%r110, %r115};
	setp.lt.s32 	%p20, %r66, 16;
	selp.b64 	%rd160, 0, %rd159, %p20;
	add.s64 	%rd90, %rd160, %rd158;
	setp.ne.s32 	%p21, %r66, 31;
	@%p21 bra 	$L__BB136_57;
	shl.b32 	%r120, %r28, 3;
	mov.u32 	%r121, _ZZN3cub18CUB_300001_SM_10006detail4scan16DeviceScanKernelINS2_10policy_hubImmmjN4cuda3std3__44plusIvEEE10Policy1000EPmSC_NS0_13ScanTileStateImLb1EEES9_NS1_10InputValueImSC_EEjmLb0EmEEvT0_T1_T2_iT3_T4_T5_E12temp_storage;
	add.s32 	%r122, %r121, %r120;
	st.shared.u64 	[%r122+32], %rd90;
$L__BB136_57:
	sub.s64 	%rd161, %rd90, %rd89;
	bar.sync 	0;
	ld.shared.v2.u64 	{%rd162, %rd163}, [_ZZN3cub18CUB_300001_SM_10006detail4scan16DeviceScanKernelINS2_10policy_hubImmmjN4cuda3std3__44plusIvEEE10Policy1000EPmSC_NS0_13ScanTileStateImLb1EEES9_NS1_10InputValueImSC_EEjmLb0EmEEvT0_T1_T2_iT3_T4_T5_E12temp_storage+32];
	add.s64 	%rd164, %rd163, %rd162;
	setp.eq.s32 	%p22, %r28, 2;
	selp.b64 	%rd165, %rd164, %rd162, %p22;
	ld.shared.v2.u64 	{%rd166, %rd167}, [_ZZN3cub18CUB_300001_SM_10006detail4scan16DeviceScanKernelINS2_10policy_hubImmmjN4cuda3std3__44plusIvEEE10Policy1000EPmSC_NS0_13ScanTileStateImLb1EEES9_NS1_10InputValueImSC_EEjmLb0EmEEvT0_T1_T2_iT3_T4_T5_E12temp_storage+48];
	add.s64 	%rd168, %rd164, %rd166;
	setp.eq.s32 	%p23, %r28, 3;
	selp.b64 	%rd169, %rd168, %rd165, %p23;
	add.s64 	%rd170, %rd168, %rd167;
	setp.eq.s32 	%p24, %r28, 4;
	selp.b64 	%rd171, %rd170, %rd169, %p24;
	ld.shared.v2.u64 	{%rd172, %rd173}, [_ZZN3cub18CUB_300001_SM_10006detail4scan16DeviceScanKernelINS2_10policy_hubImmmjN4cuda3std3__44plusIvEEE10Policy1000EPmSC_NS0_13ScanTileStateImLb1EEES9_NS1_10InputValueImSC_EEjmLb0EmEEvT0_T1_T2_iT3_T4_T5_E12temp_storage+64];
	add.s64 	%rd174, %rd170, %rd172;
	setp.eq.s32 	%p25, %r28, 5;
	selp.b64 	%rd175, %rd174, %rd171, %p25;
	add.s64 	%rd176, %rd174, %rd173;
	setp.eq.s32 	%p26, %r28, 6;
	selp.b64 	%rd177, %rd176, %rd175, %p26;
	ld.shared.v2.u64 	{%rd178, %rd179}, [_ZZN3cub18CUB_300001_SM_10006detail4scan16DeviceScanKernelINS2_10policy_hubImmmjN4cuda3std3__44plusIvEEE10Policy1000EPmSC_NS0_13ScanTileStateImLb1EEES9_NS1_10InputValueImSC_EEjmLb0EmEEvT0_T1_T2_iT3_T4_T5_E12temp_storage+80];
	add.s64 	%rd180, %rd176, %rd178;
	setp.eq.s32 	%p27, %r28, 7;
	selp.b64 	%rd181, %rd180, %rd177, %p27;
	add.s64 	%rd182, %rd180, %rd179;
	setp.eq.s32 	%p28, %r28, 8;
	selp.b64 	%rd183, %rd182, %rd181, %p28;
	ld.shared.v2.u64 	{%rd184, %rd185}, [_ZZN3cub18CUB_300001_SM_10006detail4scan16DeviceScanKernelINS2_10policy_hubImmmjN4cuda3std3__44plusIvEEE10Policy1000EPmSC_NS0_13ScanTileStateImLb1EEES9_NS1_10InputValueImSC_EEjmLb0EmEEvT0_T1_T2_iT3_T4_T5_E12temp_storage+96];
	add.s64 	%rd186, %rd182, %rd184;
	setp.eq.s32 	%p29, %r28, 9;
	selp.b64 	%rd187, %rd186, %rd183, %p29;
	add.s64 	%rd188, %rd186, %rd185;
	setp.eq.s32 	%p30, %r28, 10;
	selp.b64 	%rd189, %rd188, %rd187, %p30;
	ld.shared.v2.u64 	{%rd190, %rd191}, [_ZZN3cub18CUB_300001_SM_10006detail4scan16DeviceScanKernelINS2_10policy_hubImmmjN4cuda3std3__44plusIvEEE10Policy1000EPmSC_NS0_13ScanTileStateImLb1EEES9_NS1_10InputValueImSC_EEjmLb0EmEEvT0_T1_T2_iT3_T4_T5_E12temp_storage+112];
	add.s64 	%rd192, %rd188, %rd190;
	setp.eq.s32 	%p31, %r28, 11;
	selp.b64 	%rd193, %rd192, %rd189, %p31;
	add.s64 	%rd194, %rd192, %rd191;
	setp.eq.s32 	%p32, %r28, 12;
	selp.b64 	%rd195, %rd194, %rd193, %p32;
	ld.shared.u64 	%rd196, [_ZZN3cub18CUB_300001_SM_10006detail4scan16DeviceScanKernelINS2_10policy_hubImmmjN4cuda3std3__44plusIvEEE10Policy1000EPmSC_NS0_13ScanTileStateImLb1EEES9_NS1_10InputValueImSC_EEjmLb0EmEEvT0_T1_T2_iT3_T4_T5_E12temp_storage+128];
	add.s64 	%rd91, %rd194, %rd196;
	setp.gt.u32 	%p33, %r25, 31;
	setp.lt.u32 	%p34, %r25, 32;
	setp.eq.s32 	%p35, %r66, 0;
	selp.b64 	%rd197, 0, %rd161, %p35;
	add.s64 	%rd587, %rd195, %rd197;
	selp.b64 	%rd93, %rd161, %rd587, %p34;
	@%p33 bra 	$L__BB136_73;
	setp.ne.s32 	%p36, %r25, 0;
	mul.wide.s32 	%rd198, %r665, 16;
	add.s64 	%rd94, %rd132, %rd198;
	@%p36 bra 	$L__BB136_60;
	st.shared.u64 	[_ZZN3cub18CUB_300001_SM_10006detail4scan16DeviceScanKernelINS2_10policy_hubImmmjN4cuda3std3__44plusIvEEE10Policy1000EPmSC_NS0_13ScanTileStateImLb1EEES9_NS1_10InputValueImSC_EEjmLb0EmEEvT0_T1_T2_iT3_T4_T5_E12temp_storage+24], %rd91;
	add.s64 	%rd199, %rd94, 512;
	mov.b64 	%rd200, 100;
	// begin inline asm
	st.relaxed.gpu.v2.u64 [%rd199], {%rd200, %rd91};
	// end inline asm
$L__BB136_60:
	not.b32 	%r125, %r25;
	add.s32 	%r126, %r665, %r125;
	mov.b32 	%r123, 710;
	// begin inline asm
	nanosleep.u32 %r123;
	// end inline asm
	mul.wide.s32 	%rd205, %r126, 16;
	add.s64 	%rd206, %rd132, %rd205;
	add.s64 	%rd204, %rd206, 512;
	// begin inline asm
	ld.relaxed.gpu.v2.u64 {%rd585, %rd582}, [%rd204];
	// end inline asm
	mov.b32 	%r673, 386;
$L__BB136_61:
	setp.eq.s64 	%p37, %rd585, 99;
	mov.b32 	%r127, -1;
	vote.sync.any.pred 	%p38, %p37, %r127;
	not.pred 	%p39, %p38;
	@%p39 bra 	$L__BB136_63;
	ld.param.u32 	%r661, [_ZN3cub18CUB_300001_SM_10006detail4scan16DeviceScanKernelINS2_10policy_hubImmmjN4cuda3std3__44plusIvEEE10Policy1000EPmSC_NS0_13ScanTileStateImLb1EEES9_NS1_10InputValueImSC_EEjmLb0EmEEvT0_T1_T2_iT3_T4_T5__param_3];
	shr.u32 	%r33, %r673, 1;
	mul.lo.s32 	%r267, %r665, 16807;
	and.b32  	%r665, %r267, 2147483647;
	sub.s32 	%r268, %r673, %r33;
	add.s32 	%r269, %r268, 1;
	rem.u32 	%r270, %r665, %r269;
	add.s32 	%r266, %r270, %r33;
	// begin inline asm
	nanosleep.u32 %r266;
	// end inline asm
	mov.u32 	%r271, %ctaid.x;
	add.s32 	%r272, %r661, %r271;
	mov.u32 	%r273, %tid.x;
	not.b32 	%r274, %r273;
	add.s32 	%r275, %r272, %r274;
	mul.wide.s32 	%rd254, %r275, 16;
	add.s64 	%rd255, %rd132, %rd254;
	add.s64 	%rd253, %rd255, 512;
	// begin inline asm
	ld.relaxed.gpu.v2.u64 {%rd585, %rd582}, [%rd253];
	// end inline asm
	mov.u32 	%r673, %r33;
	bra.uni 	$L__BB136_61;
$L__BB136_63:
	ld.param.u32 	%r660, [_ZN3cub18CUB_300001_SM_10006detail4scan16DeviceScanKernelINS2_10policy_hubImmmjN4cuda3std3__44plusIvEEE10Policy1000EPmSC_NS0_13ScanTileStateImLb1EEES9_NS1_10InputValueImSC_EEjmLb0EmEEvT0_T1_T2_iT3_T4_T5__param_3];
	mov.u32 	%r181, %ctaid.x;
	add.s32 	%r182, %r660, %r181;
	mov.u32 	%r183, %tid.x;
	not.b32 	%r184, %r183;
	add.s32 	%r676, %r182, %r184;
	setp.eq.s64 	%p40, %rd585, 101;
	mov.b32 	%r179, -1;
	vote.sync.ballot.b32 	%r185, %p40, %r179;
	// begin inline asm
	mov.u32 %r129, %lanemask_ge;
	// end inline asm
	and.b32  	%r186, %r185, %r129;
	or.b32  	%r187, %r186, -2147483648;
	add.s32 	%r188, %r187, -1;
	not.b32 	%r189, %r187;
	and.b32  	%r190, %r189, %r188;
	popc.b32 	%r133, %r190;
	mov.b64 	{%r131, %r136}, %rd582;
	mov.b32 	%r137, 1;
	// begin inline asm
	shfl.sync.down.b32 %r130, %r131, %r137, %r133, %r179;
	// end inline asm
	// begin inline asm
	shfl.sync.down.b32 %r135, %r136, %r137, %r133, %r179;
	// end inline asm
	mov.b64 	%rd207, {%r130, %r135};
	setp.lt.s32 	%p42, %r66, %r133;
	selp.b64 	%rd208, %rd207, 0, %p42;
	add.s64 	%rd209, %rd208, %rd582;
	mov.b64 	{%r141, %r146}, %rd209;
	mov.b32 	%r147, 2;
	// begin inline asm
	shfl.sync.down.b32 %r140, %r141, %r147, %r133, %r179;
	// end inline asm
	// begin inline asm
	shfl.sync.down.b32 %r145, %r146, %r147, %r133, %r179;
	// end inline asm
	mov.b64 	%rd210, {%r140, %r145};
	add.s32 	%r191, %r66, 2;
	setp.gt.s32 	%p43, %r191, %r133;
	selp.b64 	%rd211, 0, %rd210, %p43;
	add.s64 	%rd212, %rd211, %rd209;
	mov.b64 	{%r151, %r156}, %rd212;
	mov.b32 	%r157, 4;
	// begin inline asm
	shfl.sync.down.b32 %r150, %r151, %r157, %r133, %r179;
	// end inline asm
	// begin inline asm
	shfl.sync.down.b32 %r155, %r156, %r157, %r133, %r179;
	// end inline asm
	mov.b64 	%rd213, {%r150, %r155};
	add.s32 	%r192, %r66, 4;
	setp.gt.s32 	%p44, %r192, %r133;
	selp.b64 	%rd214, 0, %rd213, %p44;
	add.s64 	%rd215, %rd214, %rd212;
	mov.b64 	{%r161, %r166}, %rd215;
	mov.b32 	%r167, 8;
	// begin inline asm
	shfl.sync.down.b32 %r160, %r161, %r167, %r133, %r179;
	// end inline asm
	// begin inline asm
	shfl.sync.down.b32 %r165, %r166, %r167, %r133, %r179;
	// end inline asm
	mov.b64 	%rd216, {%r160, %r165};
	add.s32 	%r193, %r66, 8;
	setp.gt.s32 	%p45, %r193, %r133;
	selp.b64 	%rd217, 0, %rd216, %p45;
	add.s64 	%rd218, %rd217, %rd215;
	mov.b64 	{%r171, %r176}, %rd218;
	mov.b32 	%r177, 16;
	// begin inline asm
	shfl.sync.down.b32 %r170, %r171, %r177, %r133, %r179;
	// end inline asm
	// begin inline asm
	shfl.sync.down.b32 %r175, %r176, %r177, %r133, %r179;
	// end inline asm
	mov.b64 	%rd219, {%r170, %r175};
	add.s32 	%r194, %r66, 16;
	setp.gt.s32 	%p46, %r194, %r133;
	selp.b64 	%rd220, 0, %rd219, %p46;
	add.s64 	%rd583, %rd220, %rd218;
	add.s64 	%rd104, %rd132, 512;
	mov.b32 	%r675, 386;
$L__BB136_64:
	setp.ne.s64 	%p47, %rd585, 101;
	mov.b32 	%r195, -1;
	vote.sync.all.pred 	%p48, %p47, %r195;
	not.pred 	%p49, %p48;
	@%p49 bra 	$L__BB136_69;
	shr.u32 	%r675, %r675, 1;
	mul.wide.s32 	%rd229, %r676, 16;
	add.s64 	%rd230, %rd104, %rd229;
	add.s64 	%rd228, %rd230, -512;
	// begin inline asm
	ld.relaxed.gpu.v2.u64 {%rd585, %rd586}, [%rd228];
	// end inline asm
	mov.u32 	%r678, %r675;
$L__BB136_66:
	setp.eq.s64 	%p53, %rd585, 99;
	mov.b32 	%r199, -1;
	vote.sync.any.pred 	%p54, %p53, %r199;
	not.pred 	%p55, %p54;
	@%p55 bra 	$L__BB136_68;
	shr.u32 	%r43, %r678, 1;
	mul.lo.s32 	%r262, %r665, 16807;
	and.b32  	%r665, %r262, 2147483647;
	sub.s32 	%r263, %r678, %r43;
	add.s32 	%r264, %r263, 1;
	rem.u32 	%r265, %r665, %r264;
	add.s32 	%r261, %r265, %r43;
	// begin inline asm
	nanosleep.u32 %r261;
	// end inline asm
	mul.wide.s32 	%rd249, %r676, 16;
	add.s64 	%rd250, %rd104, %rd249;
	add.s64 	%rd248, %rd250, -512;
	// begin inline asm
	ld.relaxed.gpu.v2.u64 {%rd585, %rd586}, [%rd248];
	// end inline asm
	mov.u32 	%r678, %r43;
	bra.uni 	$L__BB136_66;
$L__BB136_68:
	setp.eq.s64 	%p56, %rd585, 101;
	mov.b32 	%r250, -1;
	vote.sync.ballot.b32 	%r251, %p56, %r250;
	and.b32  	%r252, %r251, %r129;
	or.b32  	%r253, %r252, -2147483648;
	add.s32 	%r254, %r253, -1;
	not.b32 	%r255, %r253;
	and.b32  	%r256, %r255, %r254;
	popc.b32 	%r204, %r256;
	mov.b64 	{%r202, %r207}, %rd586;
	mov.b32 	%r208, 1;
	// begin inline asm
	shfl.sync.down.b32 %r201, %r202, %r208, %r204, %r250;
	// end inline asm
	// begin inline asm
	shfl.sync.down.b32 %r206, %r207, %r208, %r204, %r250;
	// end inline asm
	mov.b64 	%rd231, {%r201, %r206};
	setp.lt.s32 	%p58, %r66, %r204;
	selp.b64 	%rd232, %rd231, 0, %p58;
	add.s64 	%rd233, %rd232, %rd586;
	mov.b64 	{%r212, %r217}, %rd233;
	mov.b32 	%r218, 2;
	// begin inline asm
	shfl.sync.down.b32 %r211, %r212, %r218, %r204, %r250;
	// end inline asm
	// begin inline asm
	shfl.sync.down.b32 %r216, %r217, %r218, %r204, %r250;
	// end inline asm
	mov.b64 	%rd234, {%r211, %r216};
	add.s32 	%r257, %r66, 2;
	setp.gt.s32 	%p59, %r257, %r204;
	selp.b64 	%rd235, 0, %rd234, %p59;
	add.s64 	%rd236, %rd233, %rd235;
	mov.b64 	{%r222, %r227}, %rd236;
	mov.b32 	%r228, 4;
	// begin inline asm
	shfl.sync.down.b32 %r221, %r222, %r228, %r204, %r250;
	// end inline asm
	// begin inline asm
	shfl.sync.down.b32 %r226, %r227, %r228, %r204, %r250;
	// end inline asm
	mov.b64 	%rd237, {%r221, %r226};
	add.s32 	%r258, %r66, 4;
	setp.gt.s32 	%p60, %r258, %r204;
	selp.b64 	%rd238, 0, %rd237, %p60;
	add.s64 	%rd239, %rd238, %rd236;
	mov.b64 	{%r232, %r237}, %rd239;
	mov.b32 	%r238, 8;
	// begin inline asm
	shfl.sync.down.b32 %r231, %r232, %r238, %r204, %r250;
	// end inline asm
	// begin inline asm
	shfl.sync.down.b32 %r236, %r237, %r238, %r204, %r250;
	// end inline asm
	mov.b64 	%rd240, {%r231, %r236};
	add.s32 	%r259, %r66, 8;
	setp.gt.s32 	%p61, %r259, %r204;
	selp.b64 	%rd241, 0, %rd240, %p61;
	add.s64 	%rd242, %rd241, %rd239;
	mov.b64 	{%r242, %r247}, %rd242;
	mov.b32 	%r248, 16;
	// begin inline asm
	shfl.sync.down.b32 %r241, %r242, %r248, %r204, %r250;
	// end inline asm
	// begin inline asm
	shfl.sync.down.b32 %r246, %r247, %r248, %r204, %r250;
	// end inline asm
	mov.b64 	%rd243, {%r241, %r246};
	add.s32 	%r260, %r66, 16;
	setp.gt.s32 	%p62, %r260, %r204;
	selp.b64 	%rd244, 0, %rd243, %p62;
	add.s64 	%rd245, %rd242, %rd583;
	add.s64 	%rd583, %rd245, %rd244;
	add.s32 	%r676, %r676, -32;
	bra.uni 	$L__BB136_64;
$L__BB136_69:
	mov.u32 	%r197, %tid.x;
	setp.ne.s32 	%p50, %r197, 0;
	@%p50 bra 	$L__BB136_71;
	add.s64 	%rd223, %rd583, %rd91;
	add.s64 	%rd221, %rd94, 512;
	mov.b64 	%rd222, 101;
	// begin inline asm
	st.relaxed.gpu.v2.u64 [%rd221], {%rd222, %rd223};
	// end inline asm
	st.shared.u64 	[_ZZN3cub18CUB_300001_SM_10006detail4scan16DeviceScanKernelINS2_10policy_hubImmmjN4cuda3std3__44plusIvEEE10Policy1000EPmSC_NS0_13ScanTileStateImLb1EEES9_NS1_10InputValueImSC_EEjmLb0EmEEvT0_T1_T2_iT3_T4_T5_E12temp_storage+8], %rd583;
	st.shared.u64 	[_ZZN3cub18CUB_300001_SM_10006detail4scan16DeviceScanKernelINS2_10policy_hubImmmjN4cuda3std3__44plusIvEEE10Policy1000EPmSC_NS0_13ScanTileStateImLb1EEES9_NS1_10InputValueImSC_EEjmLb0EmEEvT0_T1_T2_iT3_T4_T5_E12temp_storage+16], %rd223;
$L__BB136_71:
	setp.ne.s32 	%p51, %r66, 0;
	mov.u64 	%rd587, %rd93;
	@%p51 bra 	$L__BB136_73;
	st.shared.u64 	[_ZZN3cub18CUB_300001_SM_10006detail4scan16DeviceScanKernelINS2_10policy_hubImmmjN4cuda3std3__44plusIvEEE10Policy1000EPmSC_NS0_13ScanTileStateImLb1EEES9_NS1_10InputValueImSC_EEjmLb0EmEEvT0_T1_T2_iT3_T4_T5_E12temp_storage+152], %rd583;
	mov.u64 	%rd587, %rd583;
$L__BB136_73:
	bar.sync 	0;
	mov.u32 	%r198, %tid.x;
	setp.eq.s32 	%p52, %r198, 0;
	ld.shared.u64 	%rd224, [_ZZN3cub18CUB_300001_SM_10006detail4scan16DeviceScanKernelINS2_10policy_hubImmmjN4cuda3std3__44plusIvEEE10Policy1000EPmSC_NS0_13ScanTileStateImLb1EEES9_NS1_10InputValueImSC_EEjmLb0EmEEvT0_T1_T2_iT3_T4_T5_E12temp_storage+152];
	selp.b64 	%rd225, 0, %rd224, %p52;
	add.s64 	%rd588, %rd225, %rd587;
$L__BB136_74:
	add.s64 	%rd317, %rd588, %rd75;
	add.s64 	%rd318, %rd76, %rd317;
	add.s64 	%rd319, %rd77, %rd318;
	add.s64 	%rd320, %rd78, %rd319;
	add.s64 	%rd321, %rd79, %rd320;
	add.s64 	%rd322, %rd80, %rd321;
	add.s64 	%rd323, %rd81, %rd322;
	add.s64 	%rd324, %rd82, %rd323;
	add.s64 	%rd325, %rd83, %rd324;
	add.s64 	%rd326, %rd84, %rd325;
	bar.sync 	0;
	st.shared.u64 	[%r30], %rd588;
	st.shared.u64 	[%r30+8], %rd317;
	st.shared.u64 	[%r30+16], %rd318;
	st.shared.u64 	[%r30+24], %rd319;
	st.shared.u64 	[%r30+32], %rd320;
	st.shared.u64 	[%r30+40], %rd321;
	st.shared.u64 	[%r30+48], %rd322;
	st.shared.u64 	[%r30+56], %rd323;
	st.shared.u64 	[%r30+64], %rd324;
	st.shared.u64 	[%r30+72], %rd325;
	st.shared.u64 	[%r30+80], %rd326;
	bar.warp.sync 	-1;
	ld.shared.u64 	%rd119, [%r29];
	ld.shared.u64 	%rd120, [%r29+256];
	ld.shared.u64 	%rd121, [%r29+512];
	ld.shared.u64 	%rd122, [%r29+768];
	ld.shared.u64 	%rd123, [%r29+1024];
	ld.shared.u64 	%rd124, [%r29+1280];
	ld.shared.u64 	%rd125, [%r29+1536];
	ld.shared.u64 	%rd126, [%r29+1792];
	ld.shared.u64 	%rd127, [%r29+2048];
	ld.shared.u64 	%rd128, [%r29+2304];
	ld.shared.u64 	%rd129, [%r29+2560];
	mov.u32 	%r329, %tid.x;
	setp.ne.s32 	%p82, %r329, 0;
	@%p82 bra 	$L__BB136_76;
	st.volatile.shared.u32 	[_ZZN3cub18CUB_300001_SM_10006detail4scan16DeviceScanKernelINS2_10policy_hubImmmjN4cuda3std3__44plusIvEEE10Policy1000EPmSC_NS0_13ScanTileStateImLb1EEES9_NS1_10InputValueImSC_EEjmLb0EmEEvT0_T1_T2_iT3_T4_T5_E12temp_storage+36608], %r3;
$L__BB136_76:
	ld.param.u32 	%r662, [_ZN3cub18CUB_300001_SM_10006detail4scan16DeviceScanKernelINS2_10policy_hubImmmjN4cuda3std3__44plusIvEEE10Policy1000EPmSC_NS0_13ScanTileStateImLb1EEES9_NS1_10InputValueImSC_EEjmLb0EmEEvT0_T1_T2_iT3_T4_T5__param_3];
	ld.param.u64 	%rd559, [_ZN3cub18CUB_300001_SM_10006detail4scan16DeviceScanKernelINS2_10policy_hubImmmjN4cuda3std3__44plusIvEEE10Policy1000EPmSC_NS0_13ScanTileStateImLb1EEES9_NS1_10InputValueImSC_EEjmLb0EmEEvT0_T1_T2_iT3_T4_T5__param_1];
	bar.sync 	0;
	ld.volatile.shared.u32 	%r46, [_ZZN3cub18CUB_300001_SM_10006detail4scan16DeviceScanKernelINS2_10policy_hubImmmjN4cuda3std3__44plusIvEEE10Policy1000EPmSC_NS0_13ScanTileStateImLb1EEES9_NS1_10InputValueImSC_EEjmLb0EmEEvT0_T1_T2_iT3_T4_T5_E12temp_storage+36608];
	setp.ge.s32 	%p83, %r26, %r46;
	cvt.u64.u32 	%rd327, %r26;
	mov.u32 	%r330, %ctaid.x;
	add.s32 	%r331, %r662, %r330;
	mul.lo.s32 	%r332, %r331, 4576;
	cvt.u64.u32 	%rd328, %r332;
	add.s64 	%rd329, %rd327, %rd328;
	cvta.to.global.u64 	%rd330, %rd559;
	shl.b64 	%rd331, %rd329, 3;
	add.s64 	%rd130, %rd330, %rd331;
	@%p83 bra 	$L__BB136_78;
	st.global.u64 	[%rd130], %rd119;
$L__BB136_78:
	and.b32  	%r334, %r329, 992;
	mul.lo.s32 	%r335, %r334, 11;
	and.b32  	%r336, %r329, 31;
	or.b32  	%r337, %r335, %r336;
	add.s32 	%r338, %r337, 32;
	setp.ge.s32 	%p84, %r338, %r46;
	@%p84 bra 	$L__BB136_80;
	st.global.u64 	[%rd130+256], %rd120;
$L__BB136_80:
	add.s32 	%r344, %r337, 64;
	setp.ge.s32 	%p85, %r344, %r46;
	@%p85 bra 	$L__BB136_82;
	st.global.u64 	[%rd130+512], %rd121;
$L__BB136_82:
	add.s32 	%r350, %r337, 96;
	setp.ge.s32 	%p86, %r350, %r46;
	@%p86 bra 	$L__BB136_84;
	st.global.u64 	[%rd130+768], %rd122;
$L__BB136_84:
	add.s32 	%r356, %r337, 128;
	setp.ge.s32 	%p87, %r356, %r46;
	@%p87 bra 	$L__BB136_86;
	st.global.u64 	[%rd130+1024], %rd123;
$L__BB136_86:
	add.s32 	%r362, %r337, 160;
	setp.ge.s32 	%p88, %r362, %r46;
	@%p88 bra 	$L__BB136_88;
	st.global.u64 	[%rd130+1280], %rd124;
$L__BB136_88:
	add.s32 	%r368, %r337, 192;
	setp.ge.s32 	%p89, %r368, %r46;
	@%p89 bra 	$L__BB136_90;
	st.global.u64 	[%rd130+1536], %rd125;
$L__BB136_90:
	add.s32 	%r374, %r337, 224;
	setp.ge.s32 	%p90, %r374, %r46;
	@%p90 bra 	$L__BB136_92;
	st.global.u64 	[%rd130+1792], %rd126;
$L__BB136_92:
	add.s32 	%r380, %r337, 256;
	setp.ge.s32 	%p91, %r380, %r46;
	@%p91 bra 	$L__BB136_94;
	st.global.u64 	[%rd130+2048], %rd127;
$L__BB136_94:
	add.s32 	%r386, %r337, 288;
	setp.ge.s32 	%p92, %r386, %r46;
	@%p92 bra 	$L__BB136_96;
	st.global.u64 	[%rd130+2304], %rd128;
$L__BB136_96:
	add.s32 	%r392, %r337, 320;
	setp.ge.s32 	%p93, %r392, %r46;
	@%p93 bra 	$L__BB136_98;
	st.global.u64 	[%rd130+2560], %rd129;
$L__BB136_98:
	ret;

}
	// .globl	_ZN3cub18CUB_300001_SM_10006detail4scan16DeviceScanKernelINS2_10policy_hubImmmmN4cuda3std3__44plusIvEEE10Policy1000EPmSC_NS0_13ScanTileStateImLb1EEES9_NS1_10InputValueImSC_EEmmLb0EmEEvT0_T1_T2_iT3_T4_T5_
.visible .entry _ZN3cub18CUB_300001_SM_10006detail4scan16DeviceScanKernelINS2_10policy_hubImmmmN4cuda3std3__44plusIvEEE10Policy1000EPmSC_NS0_13ScanTileStateImLb1EEES9_NS1_10InputValueImSC_EEmmLb0EmEEvT0_T1_T2_iT3_T4_T5_(
	.param .u64 .ptr .align 1 _ZN3cub18CUB_300001_SM_10006detail4scan16DeviceScanKernelINS2_10policy_hubImmmmN4cuda3std3__44plusIvEEE10Policy1000EPmSC_NS0_13ScanTileStateImLb1EEES9_NS1_10InputValueImSC_EEmmLb0EmEEvT0_T1_T2_iT3_T4_T5__param_0,
	.param .u64 .ptr .align 1 _ZN3cub18CUB_300001_SM_10006detail4scan16DeviceScanKernelINS2_10policy_hubImmmmN4cuda3std3__44plusIvEEE10Policy1000EPmSC_NS0_13ScanTileStateImLb1EEES9_NS1_10InputValueImSC_EEmmLb0EmEEvT0_T1_T2_iT3_T4_T5__param_1,
	.param .align 8 .b8 _ZN3cub18CUB_300001_SM_10006detail4scan16DeviceScanKernelINS2_10policy_hubImmmmN4cuda3std3__44plusIvEEE10Policy1000EPmSC_NS0_13ScanTileStateImLb1EEES9_NS1_10InputValueImSC_EEmmLb0EmEEvT0_T1_T2_iT3_T4_T5__param_2[8],
	.param .u32 _ZN3cub18CUB_300001_SM_10006detail4scan16DeviceScanKernelINS2_10policy_hubImmmmN4cuda3std3__44plusIvEEE10Policy1000EPmSC_NS0_13ScanTileStateImLb1EEES9_NS1_10InputValueImSC_EEmmLb0EmEEvT0_T1_T2_iT3_T4_T5__param_3,
	.param .align 1 .b8 _ZN3cub18CUB_300001_SM_10006detail4scan16DeviceScanKernelINS2_10policy_hubImmmmN4cuda3std3__44plusIvEEE10Policy1000EPmSC_NS0_13ScanTileStateImLb1EEES9_NS1_10InputValueImSC_EEmmLb0EmEEvT0_T1_T2_iT3_T4_T5__param_4[1],
	.param .align 8 .b8 _ZN3cub18CUB_300001_SM_10006detail4scan16DeviceScanKernelINS2_10policy_hubImmmmN4cuda3std3__44plusIvEEE10Policy1000EPmSC_NS0_13ScanTileStateImLb1EEES9_NS1_10InputValueImSC_EEmmLb0EmEEvT0_T1_T2_iT3_T4_T5__param_5[16],
	.param .u64 _ZN3cub18CUB_300001_SM_10006detail4scan16DeviceScanKernelINS2_10policy_hubImmmmN4cuda3std3__44plusIvEEE10Policy1000EPmSC_NS0_13ScanTileStateImLb1EEES9_NS1_10InputValueImSC_EEmmLb0EmEEvT0_T1_T2_iT3_T4_T5__param_6
)
.maxntid 320
{
	.reg .pred 	%p<150>;
	.reg .b16 	%rs<3>;
	.reg .b32 	%r<538>;
	.reg .b64 	%rd<554>;
	// demoted variable
	.shared .align 16 .b8 _ZZN3cub18CUB_300001_SM_10006detail4scan16DeviceScanKernelINS2_10policy_hubImmmmN4cuda3std3__44plusIvEEE10Policy1000EPmSC_NS0_13ScanTileStateImLb1EEES9_NS1_10InputValueImSC_EEmmLb0EmEEvT0_T1_T2_iT3_T4_T5_E12temp_storage[28176];
	ld.param.u32 	%r49, [_ZN3cub18CUB_300001_SM_10006detail4scan16DeviceScanKernelINS2_10policy_hubImmmmN4cuda3std3__44plusIvEEE10Policy1000EPmSC_NS0_13ScanTileStateImLb1EEES9_NS1_10InputValueImSC_EEmmLb0EmEEvT0_T1_T2_iT3_T4_T5__param_5];
	bfe.u32 	%r50, %r49, 0, 8;
	cvt.u16.u32 	%rs1, %r50;
	and.b16  	%rs2, %rs1, 255;
	ld.param.u64 	%rd148, [_ZN3cub18CUB_300001_SM_10006detail4scan16DeviceScanKernelINS2_10policy_hubImmmmN4cuda3std3__44plusIvEEE10Policy1000EPmSC_NS0_13ScanTileStateImLb1EEES9_NS1_10InputValueImSC_EEmmLb0EmEEvT0_T1_T2_iT3_T4_T5__param_2];
	ld.param.u64 	%rd522, [_ZN3cub18CUB_300001_SM_10006detail4scan16DeviceScanKernelINS2_10policy_hubImmmmN4cuda3std3__44plusIvEEE10Policy1000EPmSC_NS0_13ScanTileStateImLb1EEES9_NS1_10InputValueImSC_EEmmLb0EmEEvT0_T1_T2_iT3_T4_T5__param_5+8];
	ld.param.u64 	%rd150, [_ZN3cub18CUB_300001_SM_10006detail4scan16DeviceScanKernelINS2_10policy_hubImmmmN4cuda3std3__44plusIvEEE10Policy1000EPmSC_NS0_13ScanTileStateImLb1EEES9_NS1_10InputValueImSC_EEmmLb0EmEEvT0_T1_T2_iT3_T4_T5__param_0];
	ld.param.u64 	%rd147, [_ZN3cub18CUB_300001_SM_10006detail4scan16DeviceScanKernelINS2_10policy_hubImmmmN4cuda3std3__44plusIvEEE10Policy1000EPmSC_NS0_13ScanTileStateImLb1EEES9_NS1_10InputValueImSC_EEmmLb0EmEEvT0_T1_T2_iT3_T4_T5__param_1];
	ld.param.u32 	%r48, [_ZN3cub18CUB_300001_SM_10006detail4scan16DeviceScanKernelINS2_10policy_hubImmmmN4cuda3std3__44plusIvEEE10Policy1000EPmSC_NS0_13ScanTileStateImLb1EEES9_NS1_10InputValueImSC_EEmmLb0EmEEvT0_T1_T2_iT3_T4_T5__param_3];
	ld.param.u64 	%rd149, [_ZN3cub18CUB_300001_SM_10006detail4scan16DeviceScanKernelINS2_10policy_hubImmmmN4cuda3std3__44plusIvEEE10Policy1000EPmSC_NS0_13ScanTileStateImLb1EEES9_NS1_10InputValueImSC_EEmmLb0EmEEvT0_T1_T2_iT3_T4_T5__param_6];
	cvta.to.global.u64 	%rd1, %rd147;
	cvta.to.global.u64 	%rd2, %rd150;
	setp.eq.s16 	%p1, %rs2, 0;
	@%p1 bra 	$L__BB137_2;
	cvta.to.global.u64 	%rd151, %rd522;
	ld.global.u64 	%rd522, [%rd151];
$L__BB137_2:
	mov.u32 	%r51, %ctaid.x;
	add.s32 	%r1, %r48, %r51;
	mul.wide.s32 	%rd7, %r1, 3520;
	sub.s64 	%rd8, %rd149, %rd7;
	setp.lt.u64 	%p2, %rd8, 3521;
	@%p2 bra 	$L__BB137_30;
	mov.u32 	%r2, %tid.x;
	and.b32  	%r294, %r2, 31;
	and.b32  	%r295, %r2, 992;
	mul.lo.s32 	%r296, %r295, 11;
	or.b32  	%r297, %r296, %r294;
	cvt.u64.u32 	%rd324, %r297;
	add.s64 	%rd9, %rd7, %rd324;
	shl.b64 	%rd325, %rd9, 3;
	add.s64 	%rd326, %rd2, %rd325;
	ld.global.u64 	%rd327, [%rd326];
	ld.global.u64 	%rd328, [%rd326+256];
	ld.global.u64 	%rd329, [%rd326+512];
	ld.global.u64 	%rd330, [%rd326+768];
	ld.global.u64 	%rd331, [%rd326+1024];
	ld.global.u64 	%rd332, [%rd326+1280];
	ld.global.u64 	%rd333, [%rd326+1536];
	ld.global.u64 	%rd334, [%rd326+1792];
	ld.global.u64 	%rd335, [%rd326+2048];
	ld.global.u64 	%rd336, [%rd326+2304];
	ld.global.u64 	%rd337, [%rd326+2560];
	// begin inline asm
	mov.u32 %r293, %laneid;
	// end inline asm
	shr.u32 	%r4, %r2, 5;
	mad.lo.s32 	%r298, %r4, 352, %r293;
	shl.b32 	%r299, %r298, 3;
	mov.u32 	%r300, _ZZN3cub18CUB_300001_SM_10006detail4scan16DeviceScanKernelINS2_10policy_hubImmmmN4cuda3std3__44plusIvEEE10Policy1000EPmSC_NS0_13ScanTileStateImLb1EEES9_NS1_10InputValueImSC_EEmmLb0EmEEvT0_T1_T2_iT3_T4_T5_E12temp_storage;
	add.s32 	%r5, %r300, %r299;
	st.shared.u64 	[%r5], %rd327;
	st.shared.u64 	[%r5+256], %rd328;
	st.shared.u64 	[%r5+512], %rd329;
	st.shared.u64 	[%r5+768], %rd330;
	st.shared.u64 	[%r5+1024], %rd331;
	st.shared.u64 	[%r5+1280], %rd332;
	st.shared.u64 	[%r5+1536], %rd333;
	st.shared.u64 	[%r5+1792], %rd334;
	st.shared.u64 	[%r5+2048], %rd335;
	st.shared.u64 	[%r5+2304], %rd336;
	st.shared.u64 	[%r5+2560], %rd337;
	bar.warp.sync 	-1;
	mad.lo.s32 	%r6, %r293, 80, %r5;
	ld.shared.u64 	%rd10, [%r6];
	ld.shared.u64 	%rd11, [%r6+8];
	ld.shared.u64 	%rd12, [%r6+16];
	ld.shared.u64 	%rd13, [%r6+24];
	ld.shared.u64 	%rd14, [%r6+32];
	ld.shared.u64 	%rd15, [%r6+40];
	ld.shared.u64 	%rd16, [%r6+48];
	ld.shared.u64 	%rd17, [%r6+56];
	ld.shared.u64 	%rd18, [%r6+64];
	ld.shared.u64 	%rd19, [%r6+72];
	ld.shared.u64 	%rd20, [%r6+80];
	bar.sync 	0;
	setp.ne.s32 	%p88, %r1, 0;
	@%p88 bra 	$L__BB137_8;
	add.s64 	%rd442, %rd11, %rd10;
	add.s64 	%rd443, %rd12, %rd442;
	add.s64 	%rd444, %rd13, %rd443;
	add.s64 	%rd445, %rd14, %rd444;
	add.s64 	%rd446, %rd15, %rd445;
	add.s64 	%rd447, %rd16, %rd446;
	add.s64 	%rd448, %rd17, %rd447;
	add.s64 	%rd449, %rd18, %rd448;
	add.s64 	%rd450, %rd19, %rd449;
	add.s64 	%rd21, %rd20, %rd450;
	mov.b64 	{%r480, %r485}, %rd21;
	mov.b32 	%r486, 1;
	mov.b32 	%r527, 0;
	mov.b32 	%r528, -1;
	// begin inline asm
	shfl.sync.up.b32 %r479, %r480, %r486, %r527, %r528;
	// end inline asm
	// begin inline asm
	shfl.sync.up.b32 %r484, %r485, %r486, %r527, %r528;
	// end inline asm
	mov.b64 	%rd451, {%r479, %r484};
	setp.lt.s32 	%p133, %r293, 1;
	selp.b64 	%rd452, 0, %rd451, %p133;
	add.s64 	%rd453, %rd452, %rd21;
	mov.b64 	{%r490, %r495}, %rd453;
	mov.b32 	%r496, 2;
	// begin inline asm
	shfl.sync.up.b32 %r489, %r490, %r496, %r527, %r528;
	// end inline asm
	// begin inline asm
	shfl.sync.up.b32 %r494, %r495, %r496, %r527, %r528;
	// end inline asm
	mov.b64 	%rd454, {%r489, %r494};
	setp.lt.s32 	%p134, %r293, 2;
	selp.b64 	%rd455, 0, %rd454, %p134;
	add.s64 	%rd456, %rd455, %rd453;
	mov.b64 	{%r500, %r505}, %rd456;
	mov.b32 	%r506, 4;
	// begin inline asm
	shfl.sync.up.b32 %r499, %r500, %r506, %r527, %r528;
	// end inline asm
	// begin inline asm
	shfl.sync.up.b32 %r504, %r505, %r506, %r527, %r528;
	// end inline asm
	mov.b64 	%rd457, {%r499, %r504};
	setp.lt.s32 	%p135, %r293, 4;
	selp.b64 	%rd458, 0, %rd457, %p135;
	add.s64 	%rd459, %rd458, %rd456;
	mov.b64 	{%r510, %r515}, %rd459;
	mov.b32 	%r516, 8;
	// begin inline asm
	shfl.sync.up.b32 %r509, %r510, %r516, %r527, %r528;
	// end inline asm
	// begin inline asm
	shfl.sync.up.b32 %r514, %r515, %r516, %r527, %r528;
	// end inline asm
	mov.b64 	%rd460, {%r509, %r514};
	setp.lt.s32 	%p136, %r293, 8;
	selp.b64 	%rd461, 0, %rd460, %p136;
	add.s64 	%rd462, %rd461, %rd459;
	mov.b64 	{%r520, %r525}, %rd462;
	mov.b32 	%r526, 16;
	// begin inline asm
	shfl.sync.up.b32 %r519, %r520, %r526, %r527, %r528;
	// end inline asm
	// begin inline asm
	shfl.sync.up.b32 %r524, %r525, %r526, %r527, %r528;
	// end inline asm
	mov.b64 	%rd463, {%r519, %r524};
	setp.lt.s32 	%p137, %r293, 16;
	selp.b64 	%rd464, 0, %rd463, %p137;
	add.s64 	%rd22, %rd464, %rd462;
	setp.ne.s32 	%p138, %r293, 31;
	@%p138 bra 	$L__BB137_6;
	shl.b32 	%r529, %r4, 3;
	add.s32 	%r531, %r300, %r529;
	st.shared.u64 	[%r531+32], %rd22;
$L__BB137_6:
	bar.sync 	0;
	ld.shared.v2.u64 	{%rd465, %rd466}, [_ZZN3cub18CUB_300001_SM_10006detail4scan16DeviceScanKernelINS2_10policy_hubImmmmN4cuda3std3__44plusIvEEE10Policy1000EPmSC_NS0_13ScanTileStateImLb1EEES9_NS1_10InputValueImSC_EEmmLb0EmEEvT0_T1_T2_iT3_T4_T5_E12temp_storage+32];
	add.s64 	%rd467, %rd466, %rd465;
	setp.eq.s32 	%p139, %r4, 2;
	selp.b64 	%rd468, %rd467, %rd465, %p139;
	ld.shared.v2.u64 	{%rd469, %rd470}, [_ZZN3cub18CUB_300001_SM_10006detail4scan16DeviceScanKernelINS2_10policy_hubImmmmN4cuda3std3__44plusIvEEE10Policy1000EPmSC_NS0_13ScanTileStateImLb1EEES9_NS1_10InputValueImSC_EEmmLb0EmEEvT0_T1_T2_iT3_T4_T5_E12temp_storage+48];
	add.s64 	%rd471, %rd467, %rd469;
	setp.eq.s32 	%p140, %r4, 3;
	selp.b64 	%rd472, %rd471, %rd468, %p140;
	add.s64 	%rd473, %rd471, %rd470;
	setp.eq.s32 	%p141, %r4, 4;
	selp.b64 	%rd474, %rd473, %rd472, %p141;
	ld.shared.v2.u64 	{%rd475, %rd476}, [_ZZN3cub18CUB_300001_SM_10006detail4scan16DeviceScanKernelINS2_10policy_hubImmmmN4cuda3std3__44plusIvEEE10Policy1000EPmSC_NS0_13ScanTileStateImLb1EEES9_NS1_10InputValueImSC_EEmmLb0EmEEvT0_T1_T2_iT3_T4_T5_E12temp_storage+64];
	add.s64 	%rd477, %rd473, %rd475;
	setp.eq.s32 	%p142, %r4, 5;
	selp.b64 	%rd478, %rd477, %rd474, %p142;
	add.s64 	%rd479, %rd477, %rd476;
	setp.eq.s32 	%p143, %r4, 6;
	selp.b64 	%rd480, %rd479, %rd478, %p143;
	ld.shared.v2.u64 	{%rd481, %rd482}, [_ZZN3cub18CUB_300001_SM_10006detail4scan16DeviceScanKernelINS2_10policy_hubImmmmN4cuda3std3__44plusIvEEE10Policy1000EPmSC_NS0_13ScanTileStateImLb1EEES9_NS1_10InputValueImSC_EEmmLb0EmEEvT0_T1_T2_iT3_T4_T5_E12temp_storage+80];
	add.s64 	%rd483, %rd479, %rd481;
	setp.eq.s32 	%p144, %r4, 7;
	selp.b64 	%rd484, %rd483, %rd480, %p144;
	add.s64 	%rd485, %rd483, %rd482;
	setp.eq.s32 	%p145, %r4, 8;
	selp.b64 	%rd486, %rd485, %rd484, %p145;
	ld.shared.v2.u64 	{%rd487, %rd488}, [_ZZN3cub18CUB_300001_SM_10006detail4scan16DeviceScanKernelINS2_10policy_hubImmmmN4cuda3std3__44plusIvEEE10Policy1000EPmSC_NS0_13ScanTileStateImLb1EEES9_NS1_10InputValueImSC_EEmmLb0EmEEvT0_T1_T2_iT3_T4_T5_E12temp_storage+96];
	add.s64 	%rd489, %rd485, %rd487;
	setp.eq.s32 	%p146, %r4, 9;
	selp.b64 	%rd490, %rd489, %rd486, %p146;
	setp.lt.u32 	%p147, %r2, 32;
	selp.b64 	%rd491, 0, %rd490, %p147;
	setp.eq.s32 	%p148, %r293, 0;
	sub.s64 	%rd492, %rd22, %rd21;
	selp.b64 	%rd493, 0, %rd492, %p148;
	add.s64 	%rd494, %rd493, %rd522;
	add.s64 	%rd529, %rd494, %rd491;
	add.s64 	%rd531, %rd529, %rd10;
	add.s64 	%rd495, %rd488, %rd522;
	add.s64 	%rd25, %rd495, %rd489;
	setp.ne.s32 	%p149, %r2, 0;
	@%p149 bra 	$L__BB137_29;
	add.s64 	%rd496, %rd148, 512;
	mov.b64 	%rd497, 101;
	// begin inline asm
	st.relaxed.gpu.v2.u64 [%rd496], {%rd497, %rd25};
	// end inline asm
	bra.uni 	$L__BB137_29;
$L__BB137_8:
	add.s64 	%rd338, %rd11, %rd10;
	add.s64 	%rd339, %rd12, %rd338;
	add.s64 	%rd340, %rd13, %rd339;
	add.s64 	%rd341, %rd14, %rd340;
	add.s64 	%rd342, %rd15, %rd341;
	add.s64 	%rd343, %rd16, %rd342;
	add.s64 	%rd344, %rd17, %rd343;
	add.s64 	%rd345, %rd18, %rd344;
	add.s64 	%rd346, %rd19, %rd345;
	add.s64 	%rd26, %rd20, %rd346;
	mov.b64 	{%r302, %r307}, %rd26;
	mov.b32 	%r308, 1;
	mov.b32 	%r349, 0;
	mov.b32 	%r350, -1;
	// begin inline asm
	shfl.sync.up.b32 %r301, %r302, %r308, %r349, %r350;
	// end inline asm
	// begin inline asm
	shfl.sync.up.b32 %r306, %r307, %r308, %r349, %r350;
	// end inline asm
	mov.b64 	%rd347, {%r301, %r306};
	setp.lt.s32 	%p89, %r293, 1;
	selp.b64 	%rd348, 0, %rd347, %p89;
	add.s64 	%rd349, %rd348, %rd26;
	mov.b64 	{%r312, %r317}, %rd349;
	mov.b32 	%r318, 2;
	// begin inline asm
	shfl.sync.up.b32 %r311, %r312, %r318, %r349, %r350;
	// end inline asm
	// begin inline asm
	shfl.sync.up.b32 %r316, %r317, %r318, %r349, %r350;
	// end inline asm
	mov.b64 	%rd350, {%r311, %r316};
	setp.lt.s32 	%p90, %r293, 2;
	selp.b64 	%rd351, 0, %rd350, %p90;
	add.s64 	%rd352, %rd351, %rd349;
	mov.b64 	{%r322, %r327}, %rd352;
	mov.b32 	%r328, 4;
	// begin inline asm
	shfl.sync.up.b32 %r321, %r322, %r328, %r349, %r350;
	// end inline asm
	// begin inline asm
	shfl.sync.up.b32 %r326, %r327, %r328, %r349, %r350;
	// end inline asm
	mov.b64 	%rd353, {%r321, %r326};
	setp.lt.s32 	%p91, %r293, 4;
	selp.b64 	%rd354, 0, %rd353, %p91;
	add.s64 	%rd355, %rd354, %rd352;
	mov.b64 	{%r332, %r337}, %rd355;
	mov.b32 	%r338, 8;
	// begin inline asm
	shfl.sync.up.b32 %r331, %r332, %r338, %r349, %r350;
	// end inline asm
	// begin inline asm
	shfl.sync.up.b32 %r336, %r337, %r338, %r349, %r350;
	// end inline asm
	mov.b64 	%rd356, {%r331, %r336};
	setp.lt.s32 	%p92, %r293, 8;
	selp.b64 	%rd357, 0, %rd356, %p92;
	add.s64 	%rd358, %rd357, %rd355;
	mov.b64 	{%r342, %r347}, %rd358;
	mov.b32 	%r348, 16;
	// begin inline asm
	shfl.sync.up.b32 %r341, %r342, %r348, %r349, %r350;
	// end inline asm
	// begin inline asm
	shfl.sync.up.b32 %r346, %r347, %r348, %r349, %r350;
	// end inline asm
	mov.b64 	%rd359, {%r341, %r346};
	setp.lt.s32 	%p93, %r293, 16;
	selp.b64 	%rd360, 0, %rd359, %p93;
	add.s64 	%rd27, %rd360, %rd358;
	setp.ne.s32 	%p94, %r293, 31;
	@%p94 bra 	$L__BB137_10;
	shl.b32 	%r351, %r4, 3;
	add.s32 	%r353, %r300, %r351;
	st.shared.u64 	[%r353+32], %rd27;
$L__BB137_10:
	sub.s64 	%rd361, %rd27, %rd26;
	bar.sync 	0;
	ld.shared.v2.u64 	{%rd362, %rd363}, [_ZZN3cub18CUB_300001_SM_10006detail4scan16DeviceScanKernelINS2_10policy_hubImmmmN4cuda3std3__44plusIvEEE10Policy1000EPmSC_NS0_13ScanTileStateImLb1EEES9_NS1_10InputValueImSC_EEmmLb0EmEEvT0_T1_T2_iT3_T4_T5_E12temp_storage+32];
	add.s64 	%rd364, %rd363, %rd362;
	setp.eq.s32 	%p95, %r4, 2;
	selp.b64 	%rd365, %rd364, %rd362, %p95;
	ld.shared.v2.u64 	{%rd366, %rd367}, [_ZZN3cub18CUB_300001_SM_10006detail4scan16DeviceScanKernelINS2_10policy_hubImmmmN4cuda3std3__44plusIvEEE10Policy1000EPmSC_NS0_13ScanTileStateImLb1EEES9_NS1_10InputValueImSC_EEmmLb0EmEEvT0_T1_T2_iT3_T4_T5_E12temp_storage+48];
	add.s64 	%rd368, %rd364, %rd366;
	setp.eq.s32 	%p96, %r4, 3;
	selp.b64 	%rd369, %rd368, %rd365, %p96;
	add.s64 	%rd370, %rd368, %rd367;
	setp.eq.s32 	%p97, %r4, 4;
	selp.b64 	%rd371, %rd370, %rd369, %p97;
	ld.shared.v2.u64 	{%rd372, %rd373}, [_ZZN3cub18CUB_300001_SM_10006detail4scan16DeviceScanKernelINS2_10policy_hubImmmmN4cuda3std3__44plusIvEEE10Policy1000EPmSC_NS0_13ScanTileStateImLb1EEES9_NS1_10InputValueImSC_EEmmLb0EmEEvT0_T1_T2_iT3_T4_T5_E12temp_storage+64];
	add.s64 	%rd374, %rd370, %rd372;
	setp.eq.s32 	%p98, %r4, 5;
	selp.b64 	%rd375, %rd374, %rd371, %p98;
	add.s64 	%rd376, %rd374, %rd373;
	setp.eq.s32 	%p99, %r4, 6;
	selp.b64 	%rd377, %rd376, %rd375, %p99;
	ld.shared.v2.u64 	{%rd378, %rd379}, [_ZZN3cub18CUB_300001_SM_10006detail4scan16DeviceScanKernelINS2_10policy_hubImmmmN4cuda3std3__44plusIvEEE10Policy1000EPmSC_NS0_13ScanTileStateImLb1EEES9_NS1_10InputValueImSC_EEmmLb0EmEEvT0_T1_T2_iT3_T4_T5_E12temp_storage+80];
	add.s64 	%rd380, %rd376, %rd378;
	setp.eq.s32 	%p100, %r4, 7;
	selp.b64 	%rd381, %rd380, %rd377, %p100;
	add.s64 	%rd382, %rd380, %rd379;
	setp.eq.s32 	%p101, %r4, 8;
	selp.b64 	%rd383, %rd382, %rd381, %p101;
	ld.shared.v2.u64 	{%rd384, %rd385}, [_ZZN3cub18CUB_300001_SM_10006detail4scan16DeviceScanKernelINS2_10policy_hubImmmmN4cuda3std3__44plusIvEEE10Policy1000EPmSC_NS0_13ScanTileStateImLb1EEES9_NS1_10InputValueImSC_EEmmLb0EmEEvT0_T1_T2_iT3_T4_T5_E12temp_storage+96];
	add.s64 	%rd386, %rd382, %rd384;
	setp.eq.s32 	%p102, %r4, 9;
	selp.b64 	%rd387, %rd386, %rd383, %p102;
	add.s64 	%rd28, %rd386, %rd385;
	setp.gt.u32 	%p103, %r2, 31;
	setp.lt.u32 	%p104, %r2, 32;
	setp.eq.s32 	%p105, %r293, 0;
	selp.b64 	%rd388, 0, %rd361, %p105;
	add.s64 	%rd529, %rd387, %rd388;
	selp.b64 	%rd30, %rd361, %rd529, %p104;
	@%p103 bra 	$L__BB137_26;
	setp.ne.s32 	%p106, %r2, 0;
	mul.wide.s32 	%rd389, %r1, 16;
	add.s64 	%rd31, %rd148, %rd389;
	@%p106 bra 	$L__BB137_13;
	st.shared.u64 	[_ZZN3cub18CUB_300001_SM_10006detail4scan16DeviceScanKernelINS2_10policy_hubImmmmN4cuda3std3__44plusIvEEE10Policy1000EPmSC_NS0_13ScanTileStateImLb1EEES9_NS1_10InputValueImSC_EEmmLb0EmEEvT0_T1_T2_iT3_T4_T5_E12temp_storage+24], %rd28;
	add.s64 	%rd390, %rd31, 512;
	mov.b64 	%rd391, 100;
	// begin inline asm
	st.relaxed.gpu.v2.u64 [%rd390], {%rd391, %rd28};
	// end inline asm
$L__BB137_13:
	not.b32 	%r356, %r2;
	add.s32 	%r533, %r1, %r356;
	mov.b32 	%r354, 965;
	// begin inline asm
	nanosleep.u32 %r354;
	// end inline asm
	mul.wide.s32 	%rd396, %r533, 16;
	add.s64 	%rd397, %rd148, %rd396;
	add.s64 	%rd395, %rd397, 512;
	// begin inline asm
	ld.relaxed.gpu.v2.u64 {%rd527, %rd524}, [%rd395];
	// end inline asm
	mov.b32 	%r532, 328;
$L__BB137_14:
	setp.eq.s64 	%p107, %rd527, 99;
	mov.b32 	%r357, -1;
	vote.sync.any.pred 	%p108, %p107, %r357;
	not.pred 	%p109, %p108;
	@%p109 bra 	$L__BB137_16;
	// begin inline asm
	nanosleep.u32 %r532;
	// end inline asm
	shl.b32 	%r532, %r532, 1;
	// begin inline asm
	ld.relaxed.gpu.v2.u64 {%rd527, %rd524}, [%rd395];
	// end inline asm
	bra.uni 	$L__BB137_14;
$L__BB137_16:
	setp.eq.s64 	%p110, %rd527, 101;
	mov.b32 	%r409, -1;
	vote.sync.ballot.b32 	%r410, %p110, %r409;
	// begin inline asm
	mov.u32 %r359, %lanemask_ge;
	// end inline asm
	and.b32  	%r411, %r410, %r359;
	or.b32  	%r412, %r411, -2147483648;
	add.s32 	%r413, %r412, -1;
	not.b32 	%r414, %r412;
	and.b32  	%r415, %r414, %r413;
	popc.b32 	%r363, %r415;
	mov.b64 	{%r361, %r366}, %rd524;
	mov.b32 	%r367, 1;
	// begin inline asm
	shfl.sync.down.b32 %r360, %r361, %r367, %r363, %r409;
	// end inline asm
	// begin inline asm
	shfl.sync.down.b32 %r365, %r366, %r367, %r363, %r409;
	// end inline asm
	mov.b64 	%rd398, {%r360, %r365};
	setp.lt.s32 	%p112, %r293, %r363;
	selp.b64 	%rd399, %rd398, 0, %p112;
	add.s64 	%rd400, %rd399, %rd524;
	mov.b64 	{%r371, %r376}, %rd400;
	mov.b32 	%r377, 2;
	// begin inline asm
	shfl.sync.down.b32 %r370, %r371, %r377, %r363, %r409;
	// end inline asm
	// begin inline asm
	shfl.sync.down.b32 %r375, %r376, %r377, %r363, %r409;
	// end inline asm
	mov.b64 	%rd401, {%r370, %r375};
	add.s32 	%r11, %r293, 2;
	setp.gt.s32 	%p113, %r11, %r363;
	selp.b64 	%rd402, 0, %rd401, %p113;
	add.s64 	%rd403, %rd402, %rd400;
	mov.b64 	{%r381, %r386}, %rd403;
	mov.b32 	%r387, 4;
	// begin inline asm
	shfl.sync.down.b32 %r380, %r381, %r387, %r363, %r409;
	// end inline asm
	// begin inline asm
	shfl.sync.down.b32 %r385, %r386, %r387, %r363, %r409;
	// end inline asm
	mov.b64 	%rd404, {%r380, %r385};
	add.s32 	%r12, %r293, 4;
	setp.gt.s32 	%p114, %r12, %r363;
	selp.b64 	%rd405, 0, %rd404, %p114;
	add.s64 	%rd406, %rd405, %rd403;
	mov.b64 	{%r391, %r396}, %rd406;
	mov.b32 	%r397, 8;
	// begin inline asm
	shfl.sync.down.b32 %r390, %r391, %r397, %r363, %r409;
	// end inline asm
	// begin inline asm
	shfl.sync.down.b32 %r395, %r396, %r397, %r363, %r409;
	// end inline asm
	mov.b64 	%rd407, {%r390, %r395};
	add.s32 	%r13, %r293, 8;
	setp.gt.s32 	%p115, %r13, %r363;
	selp.b64 	%rd408, 0, %rd407, %p115;
	add.s64 	%rd409, %rd408, %rd406;
	mov.b64 	{%r401, %r406}, %rd409;
	mov.b32 	%r407, 16;
	// begin inline asm
	shfl.sync.down.b32 %r400, %r401, %r407, %r363, %r409;
	// end inline asm
	// begin inline asm
	shfl.sync.down.b32 %r405, %r406, %r407, %r363, %r409;
	// end inline asm
	mov.b64 	%rd410, {%r400, %r405};
	add.s32 	%r14, %r293, 16;
	setp.gt.s32 	%p116, %r14, %r363;
	selp.b64 	%rd411, 0, %rd410, %p116;
	add.s64 	%rd526, %rd411, %rd409;
	add.s64 	%rd42, %rd148, 512;
$L__BB137_17:
	setp.ne.s64 	%p117, %rd527, 101;
	mov.b32 	%r416, -1;
	vote.sync.all.pred 	%p118, %p117, %r416;
	not.pred 	%p119, %p118;
	@%p119 bra 	$L__BB137_22;
	mul.wide.s32 	%rd419, %r533, 16;
	add.s64 	%rd420, %rd42, %rd419;
	add.s64 	%rd418, %rd420, -512;
	// begin inline asm
	ld.relaxed.gpu.v2.u64 {%rd527, %rd528}, [%rd418];
	// end inline asm
	mov.b32 	%r534, 328;
$L__BB137_19:
	setp.eq.s64 	%p123, %rd527, 99;
	mov.b32 	%r419, -1;
	vote.sync.any.pred 	%p124, %p123, %r419;
	not.pred 	%p125, %p124;
	@%p125 bra 	$L__BB137_21;
	// begin inline asm
	nanosleep.u32 %r534;
	// end inline asm
	shl.b32 	%r534, %r534, 1;
	// begin inline asm
	ld.relaxed.gpu.v2.u64 {%rd527, %rd528}, [%rd418];
	// end inline asm
	bra.uni 	$L__BB137_19;
$L__BB137_21:
	setp.eq.s64 	%p126, %rd527, 101;
	mov.b32 	%r470, -1;
	vote.sync.ballot.b32 	%r471, %p126, %r470;
	and.b32  	%r472, %r471, %r359;
	or.b32  	%r473, %r472, -2147483648;
	add.s32 	%r474, %r473, -1;
	not.b32 	%r475, %r473;
	and.b32  	%r476, %r475, %r474;
	popc.b32 	%r424, %r476;
	mov.b64 	{%r422, %r427}, %rd528;
	mov.b32 	%r428, 1;
	// begin inline asm
	shfl.sync.down.b32 %r421, %r422, %r428, %r424, %r470;
	// end inline asm
	// begin inline asm
	shfl.sync.down.b32 %r426, %r427, %r428, %r424, %r470;
	// end inline asm
	mov.b64 	%rd421, {%r421, %r426};
	setp.lt.s32 	%p128, %r293, %r424;
	selp.b64 	%rd422, %rd421, 0, %p128;
	add.s64 	%rd423, %rd422, %rd528;
	mov.b64 	{%r432, %r437}, %rd423;
	mov.b32 	%r438, 2;
	// begin inline asm
	shfl.sync.down.b32 %r431, %r432, %r438, %r424, %r470;
	// end inline asm
	// begin inline asm
	shfl.sync.down.b32 %r436, %r437, %r438, %r424, %r470;
	// end inline asm
	mov.b64 	%rd424, {%r431, %r436};
	setp.gt.s32 	%p129, %r11, %r424;
	selp.b64 	%rd425, 0, %rd424, %p129;
	add.s64 	%rd426, %rd423, %rd425;
	mov.b64 	{%r442, %r447}, %rd426;
	mov.b32 	%r448, 4;
	// begin inline asm
	shfl.sync.down.b32 %r441, %r442, %r448, %r424, %r470;
	// end inline asm
	// begin inline asm
	shfl.sync.down.b32 %r446, %r447, %r448, %r424, %r470;
	// end inline asm
	mov.b64 	%rd427, {%r441, %r446};
	setp.gt.s32 	%p130, %r12, %r424;
	selp.b64 	%rd428, 0, %rd427, %p130;
	add.s64 	%rd429, %rd428, %rd426;
	mov.b64 	{%r452, %r457}, %rd429;
	mov.b32 	%r458, 8;
	// begin inline asm
	shfl.sync.down.b32 %r451, %r452, %r458, %r424, %r470;
	// end inline asm
	// begin inline asm
	shfl.sync.down.b32 %r456, %r457, %r458, %r424, %r470;
	// end inline asm
	mov.b64 	%rd430, {%r451, %r456};
	setp.gt.s32 	%p131, %r13, %r424;
	selp.b64 	%rd431, 0, %rd430, %p131;
	add.s64 	%rd432, %rd431, %rd429;
	mov.b64 	{%r462, %r467}, %rd432;
	mov.b32 	%r468, 16;
	// begin inline asm
	shfl.sync.down.b32 %r461, %r462, %r468, %r424, %r470;
	// end inline asm
	// begin inline asm
	shfl.sync.down.b32 %r466, %r467, %r468, %r424, %r470;
	// end inline asm
	mov.b64 	%rd433, {%r461, %r466};
	setp.gt.s32 	%p132, %r14, %r424;
	selp.b64 	%rd434, 0, %rd433, %p132;
	add.s64 	%rd435, %rd432, %rd526;
	add.s64 	%rd526, %rd435, %rd434;
	add.s32 	%r533, %r533, -32;
	bra.uni 	$L__BB137_17;
$L__BB137_22:
	setp.ne.s32 	%p120, %r2, 0;
	@%p120 bra 	$L__BB137_24;
	add.s64 	%rd414, %rd526, %rd28;
	add.s64 	%rd412, %rd31, 512;
	mov.b64 	%rd413, 101;
	// begin inline asm
	st.relaxed.gpu.v2.u64 [%rd412], {%rd413, %rd414};
	// end inline asm
	st.shared.u64 	[_ZZN3cub18CUB_300001_SM_10006detail4scan16DeviceScanKernelINS2_10policy_hubImmmmN4cuda3std3__44plusIvEEE10Policy1000EPmSC_NS0_13ScanTileStateImLb1EEES9_NS1_10InputValueImSC_EEmmLb0EmEEvT0_T1_T2_iT3_T4_T5_E12temp_storage+8], %rd526;
	st.shared.u64 	[_ZZN3cub18CUB_300001_SM_10006detail4scan16DeviceScanKernelINS2_10policy_hubImmmmN4cuda3std3__44plusIvEEE10Policy1000EPmSC_NS0_13ScanTileStateImLb1EEES9_NS1_10InputValueImSC_EEmmLb0EmEEvT0_T1_T2_iT3_T4_T5_E12temp_storage+16], %rd414;
$L__BB137_24:
	setp.ne.s32 	%p121, %r293, 0;
	mov.u64 	%rd529, %rd30;
	@%p121 bra 	$L__BB137_26;
	st.shared.u64 	[_ZZN3cub18CUB_300001_SM_10006detail4scan16DeviceScanKernelINS2_10policy_hubImmmmN4cuda3std3__44plusIvEEE10Policy1000EPmSC_NS0_13ScanTileStateImLb1EEES9_NS1_10InputValueImSC_EEmmLb0EmEEvT0_T1_T2_iT3_T4_T5_E12temp_storage+128], %rd526;
	mov.u64 	%rd529, %rd526;
$L__BB137_26:
	bar.sync 	0;
	setp.eq.s32 	%p122, %r2, 0;
	@%p122 bra 	$L__BB137_28;
	ld.shared.u64 	%rd415, [_ZZN3cub18CUB_300001_SM_10006detail4scan16DeviceScanKernelINS2_10policy_hubImmmmN4cuda3std3__44plusIvEEE10Policy1000EPmSC_NS0_13ScanTileStateImLb1EEES9_NS1_10InputValueImSC_EEmmLb0EmEEvT0_T1_T2_iT3_T4_T5_E12temp_storage+128];
	add.s64 	%rd529, %rd415, %rd529;
$L__BB137_28:
	add.s64 	%rd531, %rd10, %rd529;
$L__BB137_29:
	add.s64 	%rd499, %rd11, %rd531;
	add.s64 	%rd500, %rd12, %rd499;
	add.s64 	%rd501, %rd13, %rd500;
	add.s64 	%rd502, %rd14, %rd501;
	add.s64 	%rd503, %rd15, %rd502;
	add.s64 	%rd504, %rd16, %rd503;
	add.s64 	%rd505, %rd17, %rd504;
	add.s64 	%rd506, %rd18, %rd505;
	add.s64 	%rd507, %rd19, %rd506;
	bar.sync 	0;
	st.shared.u64 	[%r6], %rd529;
	st.shared.u64 	[%r6+8], %rd531;
	st.shared.u64 	[%r6+16], %rd499;
	st.shared.u64 	[%r6+24], %rd500;
	st.shared.u64 	[%r6+32], %rd501;
	st.shared.u64 	[%r6+40], %rd502;
	st.shared.u64 	[%r6+48], %rd503;
	st.shared.u64 	[%r6+56], %rd504;
	st.shared.u64 	[%r6+64], %rd505;
	st.shared.u64 	[%r6+72], %rd506;
	st.shared.u64 	[%r6+80], %rd507;
	bar.warp.sync 	-1;
	ld.shared.u64 	%rd508, [%r5];
	ld.shared.u64 	%rd509, [%r5+256];
	ld.shared.u64 	%rd510, [%r5+512];
	ld.shared.u64 	%rd511, [%r5+768];
	ld.shared.u64 	%rd512, [%r5+1024];
	ld.shared.u64 	%rd513, [%r5+1280];
	ld.shared.u64 	%rd514, [%r5+1536];
	ld.shared.u64 	%rd515, [%r5+1792];
	ld.shared.u64 	%rd516, [%r5+2048];
	ld.shared.u64 	%rd517, [%r5+2304];
	ld.shared.u64 	%rd518, [%r5+2560];
	add.s64 	%rd520, %rd1, %rd325;
	st.global.u64 	[%rd520], %rd508;
	st.global.u64 	[%rd520+256], %rd509;
	st.global.u64 	[%rd520+512], %rd510;
	st.global.u64 	[%rd520+768], %rd511;
	st.global.u64 	[%rd520+1024], %rd512;
	st.global.u64 	[%rd520+1280], %rd513;
	st.global.u64 	[%rd520+1536], %rd514;
	st.global.u64 	[%rd520+1792], %rd515;
	st.global.u64 	[%rd520+2048], %rd516;
	st.global.u64 	[%rd520+2304], %rd517;
	st.global.u64 	[%rd520+2560], %rd518;
	bra.uni 	$L__BB137_102;
$L__BB137_30:
	setp.eq.s64 	%p3, %rd8, 0;
	@%p3 bra 	$L__BB137_102;
	cvt.u32.u64 	%r19, %rd8;
	shl.b64 	%rd152, %rd7, 3;
	add.s64 	%rd153, %rd2, %rd152;
	mov.u32 	%r20, %tid.x;
	ld.global.u64 	%rd543, [%rd153];
	and.b32  	%r52, %r20, 31;
	and.b32  	%r53, %r20, 992;
	mul.lo.s32 	%r54, %r53, 11;
	or.b32  	%r21, %r54, %r52;
	setp.ge.u32 	%p4, %r21, %r19;
	shl.b32 	%r55, %r21, 3;
	cvt.u64.u32 	%rd154, %r55;
	add.s64 	%rd62, %rd153, %rd154;
	mov.u64 	%rd533, %rd543;
	@%p4 bra 	$L__BB137_33;
	ld.global.u64 	%rd533, [%rd62];
$L__BB137_33:
	add.s32 	%r22, %r21, 32;
	setp.ge.u32 	%p5, %r22, %r19;
	mov.u64 	%rd534, %rd543;
	@%p5 bra 	$L__BB137_35;
	ld.global.u64 	%rd534, [%rd62+256];
$L__BB137_35:
	add.s32 	%r23, %r21, 64;
	setp.ge.u32 	%p6, %r23, %r19;
	mov.u64 	%rd535, %rd543;
	@%p6 bra 	$L__BB137_37;
	ld.global.u64 	%rd535, [%rd62+512];
$L__BB137_37:
	add.s32 	%r24, %r21, 96;
	setp.ge.u32 	%p7, %r24, %r19;
	mov.u64 	%rd536, %rd543;
	@%p7 bra 	$L__BB137_39;
	ld.global.u64 	%rd536, [%rd62+768];
$L__BB137_39:
	add.s32 	%r25, %r21, 128;
	setp.ge.u32 	%p8, %r25, %r19;
	mov.u64 	%rd537, %rd543;
	@%p8 bra 	$L__BB137_41;
	ld.global.u64 	%rd537, [%rd62+1024];
$L__BB137_41:
	add.s32 	%r26, %r21, 160;
	setp.ge.u32 	%p9, %r26, %r19;
	mov.u64 	%rd538, %rd543;
	@%p9 bra 	$L__BB137_43;
	ld.global.u64 	%rd538, [%rd62+1280];
$L__BB137_43:
	add.s32 	%r27, %r21, 192;
	setp.ge.u32 	%p10, %r27, %r19;
	mov.u64 	%rd539, %rd543;
	@%p10 bra 	$L__BB137_45;
	ld.global.u64 	%rd539, [%rd62+1536];
$L__BB137_45:
	add.s32 	%r28, %r21, 224;
	setp.ge.u32 	%p11, %r28, %r19;
	mov.u64 	%rd540, %rd543;
	@%p11 bra 	$L__BB137_47;
	ld.global.u64 	%rd540, [%rd62+1792];
$L__BB137_47:
	add.s32 	%r29, %r21, 256;
	setp.ge.u32 	%p12, %r29, %r19;
	mov.u64 	%rd541, %rd543;
	@%p12 bra 	$L__BB137_49;
	ld.global.u64 	%rd541, [%rd62+2048];
$L__BB137_49:
	add.s32 	%r30, %r21, 288;
	setp.ge.u32 	%p13, %r30, %r19;
	mov.u64 	%rd542, %rd543;
	@%p13 bra 	$L__BB137_51;
	ld.global.u64 	%rd542, [%rd62+2304];
$L__BB137_51:
	add.s32 	%r31, %r21, 320;
	setp.ge.u32 	%p14, %r31, %r19;
	@%p14 bra 	$L__BB137_53;
	ld.global.u64 	%rd543, [%rd62+2560];
$L__BB137_53:
	// begin inline asm
	mov.u32 %r56, %laneid;
	// end inline asm
	shr.u32 	%r33, %r20, 5;
	mad.lo.s32 	%r57, %r33, 352, %r56;
	shl.b32 	%r58, %r57, 3;
	mov.u32 	%r59, _ZZN3cub18CUB_300001_SM_10006detail4scan16DeviceScanKernelINS2_10policy_hubImmmmN4cuda3std3__44plusIvEEE10Policy1000EPmSC_NS0_13ScanTileStateImLb1EEES9_NS1_10InputValueImSC_EEmmLb0EmEEvT0_T1_T2_iT3_T4_T5_E12temp_storage;
	add.s32 	%r34, %r59, %r58;
	st.shared.u64 	[%r34], %rd533;
	st.shared.u64 	[%r34+256], %rd534;
	st.shared.u64 	[%r34+512], %rd535;
	st.shared.u64 	[%r34+768], %rd536;
	st.shared.u64 	[%r34+1024], %rd537;
	st.shared.u64 	[%r34+1280], %rd538;
	st.shared.u64 	[%r34+1536], %rd539;
	st.shared.u64 	[%r34+1792], %rd540;
	st.shared.u64 	[%r34+2048], %rd541;
	st.shared.u64 	[%r34+2304], %rd542;
	st.shared.u64 	[%r34+2560], %rd543;
	bar.warp.sync 	-1;
	mad.lo.s32 	%r35, %r56, 80, %r34;
	ld.shared.u64 	%rd85, [%r35];
	ld.shared.u64 	%rd86, [%r35+8];
	ld.shared.u64 	%rd87, [%r35+16];
	ld.shared.u64 	%rd88, [%r35+24];
	ld.shared.u64 	%rd89, [%r35+32];
	ld.shared.u64 	%rd90, [%r35+40];
	ld.shared.u64 	%rd91, [%r35+48];
	ld.shared.u64 	%rd92, [%r35+56];
	ld.shared.u64 	%rd93, [%r35+64];
	ld.shared.u64 	%rd94, [%r35+72];
	ld.shared.u64 	%rd95, [%r35+80];
	bar.sync 	0;
	setp.ne.s32 	%p15, %r1, 0;
	@%p15 bra 	$L__BB137_57;
	add.s64 	%rd259, %rd86, %rd85;
	add.s64 	%rd260, %rd87, %rd259;
	add.s64 	%rd261, %rd88, %rd260;
	add.s64 	%rd262, %rd89, %rd261;
	add.s64 	%rd263, %rd90, %rd262;
	add.s64 	%rd264, %rd91, %rd263;
	add.s64 	%rd265, %rd92, %rd264;
	add.s64 	%rd266, %rd93, %rd265;
	add.s64 	%rd267, %rd94, %rd266;
	add.s64 	%rd96, %rd95, %rd267;
	mov.b64 	{%r241, %r246}, %rd96;
	mov.b32 	%r247, 1;
	mov.b32 	%r288, 0;
	mov.b32 	%r289, -1;
	// begin inline asm
	shfl.sync.up.b32 %r240, %r241, %r247, %r288, %r289;
	// end inline asm
	// begin inline asm
	shfl.sync.up.b32 %r245, %r246, %r247, %r288, %r289;
	// end inline asm
	mov.b64 	%rd268, {%r240, %r245};
	setp.lt.s32 	%p60, %r56, 1;
	selp.b64 	%rd269, 0, %rd268, %p60;
	add.s64 	%rd270, %rd269, %rd96;
	mov.b64 	{%r251, %r256}, %rd270;
	mov.b32 	%r257, 2;
	// begin inline asm
	shfl.sync.up.b32 %r250, %r251, %r257, %r288, %r289;
	// end inline asm
	// begin inline asm
	shfl.sync.up.b32 %r255, %r256, %r257, %r288, %r289;
	// end inline asm
	mov.b64 	%rd271, {%r250, %r255};
	setp.lt.s32 	%p61, %r56, 2;
	selp.b64 	%rd272, 0, %rd271, %p61;
	add.s64 	%rd273, %rd272, %rd270;
	mov.b64 	{%r261, %r266}, %rd273;
	mov.b32 	%r267, 4;
	// begin inline asm
	shfl.sync.up.b32 %r260, %r261, %r267, %r288, %r289;
	// end inline asm
	// begin inline asm
	shfl.sync.up.b32 %r265, %r266, %r267, %r288, %r289;
	// end inline asm
	mov.b64 	%rd274, {%r260, %r265};
	setp.lt.s32 	%p62, %r56, 4;
	selp.b64 	%rd275, 0, %rd274, %p62;
	add.s64 	%rd276, %rd275, %rd273;
	mov.b64 	{%r271, %r276}, %rd276;
	mov.b32 	%r277, 8;
	// begin inline asm
	shfl.sync.up.b32 %r270, %r271, %r277, %r288, %r289;
	// end inline asm
	// begin inline asm
	shfl.sync.up.b32 %r275, %r276, %r277, %r288, %r289;
	// end inline asm
	mov.b64 	%rd277, {%r270, %r275};
	setp.lt.s32 	%p63, %r56, 8;
	selp.b64 	%rd278, 0, %rd277, %p63;
	add.s64 	%rd279, %rd278, %rd276;
	mov.b64 	{%r281, %r286}, %rd279;
	mov.b32 	%r287, 16;
	// begin inline asm
	shfl.sync.up.b32 %r280, %r281, %r287, %r288, %r289;
	// end inline asm
	// begin inline asm
	shfl.sync.up.b32 %r285, %r286, %r287, %r288, %r289;
	// end inline asm
	mov.b64 	%rd280, {%r280, %r285};
	setp.lt.s32 	%p64, %r56, 16;
	selp.b64 	%rd281, 0, %rd280, %p64;
	add.s64 	%rd97, %rd281, %rd279;
	setp.ne.s32 	%p65, %r56, 31;
	@%p65 bra 	$L__BB137_56;
	shl.b32 	%r290, %r33, 3;
	mov.u32 	%r291, _ZZN3cub18CUB_300001_SM_10006detail4scan16DeviceScanKernelINS2_10policy_hubImmmmN4cuda3std3__44plusIvEEE10Policy1000EPmSC_NS0_13ScanTileStateImLb1EEES9_NS1_10InputValueImSC_EEmmLb0EmEEvT0_T1_T2_iT3_T4_T5_E12temp_storage;
	add.s32 	%r292, %r291, %r290;
	st.shared.u64 	[%r292+32], %rd97;
$L__BB137_56:
	bar.sync 	0;
	ld.shared.v2.u64 	{%rd282, %rd283}, [_ZZN3cub18CUB_300001_SM_10006detail4scan16DeviceScanKernelINS2_10policy_hubImmmmN4cuda3std3__44plusIvEEE10Policy1000EPmSC_NS0_13ScanTileStateImLb1EEES9_NS1_10InputValueImSC_EEmmLb0EmEEvT0_T1_T2_iT3_T4_T5_E12temp_storage+32];
	add.s64 	%rd284, %rd283, %rd282;
	setp.eq.s32 	%p66, %r33, 2;
	selp.b64 	%rd285, %rd284, %rd282, %p66;
	ld.shared.v2.u64 	{%rd286, %rd287}, [_ZZN3cub18CUB_300001_SM_10006detail4scan16DeviceScanKernelINS2_10policy_hubImmmmN4cuda3std3__44plusIvEEE10Policy1000EPmSC_NS0_13ScanTileStateImLb1EEES9_NS1_10InputValueImSC_EEmmLb0EmEEvT0_T1_T2_iT3_T4_T5_E12temp_storage+48];
	add.s64 	%rd288, %rd284, %rd286;
	setp.eq.s32 	%p67, %r33, 3;
	selp.b64 	%rd289, %rd288, %rd285, %p67;
	add.s64 	%rd290, %rd288, %rd287;
	setp.eq.s32 	%p68, %r33, 4;
	selp.b64 	%rd291, %rd290, %rd289, %p68;
	ld.shared.v2.u64 	{%rd292, %rd293}, [_ZZN3cub18CUB_300001_SM_10006detail4scan16DeviceScanKernelINS2_10policy_hubImmmmN4cuda3std3__44plusIvEEE10Policy1000EPmSC_NS0_13ScanTileStateImLb1EEES9_NS1_10InputValueImSC_EEmmLb0EmEEvT0_T1_T2_iT3_T4_T5_E12temp_storage+64];
	add.s64 	%rd294, %rd290, %rd292;
	setp.eq.s32 	%p69, %r33, 5;
	selp.b64 	%rd295, %rd294, %rd291, %p69;
	add.s64 	%rd296, %rd294, %rd293;
	setp.eq.s32 	%p70, %r33, 6;
	selp.b64 	%rd297, %rd296, %rd295, %p70;
	ld.shared.v2.u64 	{%rd298, %rd299}, [_ZZN3cub18CUB_300001_SM_10006detail4scan16DeviceScanKernelINS2_10policy_hubImmmmN4cuda3std3__44plusIvEEE10Policy1000EPmSC_NS0_13ScanTileStateImLb1EEES9_NS1_10InputValueImSC_EEmmLb0EmEEvT0_T1_T2_iT3_T4_T5_E12temp_storage+80];
	add.s64 	%rd300, %rd296, %rd298;
	setp.eq.s32 	%p71, %r33, 7;
	selp.b64 	%rd301, %rd300, %rd297, %p71;
	add.s64 	%rd302, %rd300, %rd299;
	setp.eq.s32 	%p72, %r33, 8;
	selp.b64 	%rd303, %rd302, %rd301, %p72;
	ld.shared.u64 	%rd304, [_ZZN3cub18CUB_300001_SM_10006detail4scan16DeviceScanKernelINS2_10policy_hubImmmmN4cuda3std3__44plusIvEEE10Policy1000EPmSC_NS0_13ScanTileStateImLb1EEES9_NS1_10InputValueImSC_EEmmLb0EmEEvT0_T1_T2_iT3_T4_T5_E12temp_storage+96];
	add.s64 	%rd305, %rd302, %rd304;
	setp.eq.s32 	%p73, %r33, 9;
	selp.b64 	%rd306, %rd305, %rd303, %p73;
	setp.lt.u32 	%p74, %r20, 32;
	selp.b64 	%rd307, 0, %rd306, %p74;
	setp.eq.s32 	%p75, %r56, 0;
	sub.s64 	%rd308, %rd97, %rd96;
	selp.b64 	%rd309, 0, %rd308, %p75;
	add.s64 	%rd310, %rd309, %rd522;
	add.s64 	%rd550, %rd310, %rd307;
	add.s64 	%rd552, %rd550, %rd85;
	bra.uni 	$L__BB137_78;
$L__BB137_57:
	add.s64 	%rd155, %rd86, %rd85;
	add.s64 	%rd156, %rd87, %rd155;
	add.s64 	%rd157, %rd88, %rd156;
	add.s64 	%rd158, %rd89, %rd157;
	add.s64 	%rd159, %rd90, %rd158;
	add.s64 	%rd160, %rd91, %rd159;
	add.s64 	%rd161, %rd92, %rd160;
	add.s64 	%rd162, %rd93, %rd161;
	add.s64 	%rd163, %rd94, %rd162;
	add.s64 	%rd100, %rd95, %rd163;
	mov.b64 	{%r61, %r66}, %rd100;
	mov.b32 	%r67, 1;
	mov.b32 	%r108, 0;
	mov.b32 	%r109, -1;
	// begin inline asm
	shfl.sync.up.b32 %r60, %r61, %r67, %r108, %r109;
	// end inline asm
	// begin inline asm
	shfl.sync.up.b32 %r65, %r66, %r67, %r108, %r109;
	// end inline asm
	mov.b64 	%rd164, {%r60, %r65};
	setp.lt.s32 	%p16, %r56, 1;
	selp.b64 	%rd165, 0, %rd164, %p16;
	add.s64 	%rd166, %rd165, %rd100;
	mov.b64 	{%r71, %r76}, %rd166;
	mov.b32 	%r77, 2;
	// begin inline asm
	shfl.sync.up.b32 %r70, %r71, %r77, %r108, %r109;
	// end inline asm
	// begin inline asm
	shfl.sync.up.b32 %r75, %r76, %r77, %r108, %r109;
	// end inline asm
	mov.b64 	%rd167, {%r70, %r75};
	setp.lt.s32 	%p17, %r56, 2;
	selp.b64 	%rd168, 0, %rd167, %p17;
	add.s64 	%rd169, %rd168, %rd166;
	mov.b64 	{%r81, %r86}, %rd169;
	mov.b32 	%r87, 4;
	// begin inline asm
	shfl.sync.up.b32 %r80, %r81, %r87, %r108, %r109;
	// end inline asm
	// begin inline asm
	shfl.sync.up.b32 %r85, %r86, %r87, %r108, %r109;
	// end inline asm
	mov.b64 	%rd170, {%r80, %r85};
	setp.lt.s32 	%p18, %r56, 4;
	selp.b64 	%rd171, 0, %rd170, %p18;
	add.s64 	%rd172, %rd171, %rd169;
	mov.b64 	{%r91, %r96}, %rd172;
	mov.b32 	%r97, 8;
	// begin inline asm
	shfl.sync.up.b32 %r90, %r91, %r97, %r108, %r109;
	// end inline asm
	// begin inline asm
	shfl.sync.up.b32 %r95, %r96, %r97, %r108, %r109;
	// end inline asm
	mov.b64 	%rd173, {%r90, %r95};
	setp.lt.s32 	%p19, %r56, 8;
	selp.b64 	%rd174, 0, %rd173, %p19;
	add.s64 	%rd175, %rd174, %rd172;
	mov.b64 	{%r101, %r106}, %rd175;
	mov.b32 	%r107, 16;
	// begin inline asm
	shfl.sync.up.b32 %r100, %r101, %r107, %r108, %r109;
	// end inline asm
	// begin inline asm
	shfl.sync.up.b32 %r105, %r106, %r107, %r108, %r109;
	// end inline asm
	mov.b64 	%rd176, {%r100, %r105};
	setp.lt.s32 	%p20, %r56, 16;
	selp.b64 	%rd177, 0, %rd176, %p20;
	add.s64 	%rd101, %rd177, %rd175;
	setp.ne.s32 	%p21, %r56, 31;
	@%p21 bra 	$L__BB137_59;
	shl.b32 	%r110, %r33, 3;
	mov.u32 	%r111, _ZZN3cub18CUB_300001_SM_10006detail4scan16DeviceScanKernelINS2_10policy_hubImmmmN4cuda3std3__44plusIvEEE10Policy1000EPmSC_NS0_13ScanTileStateImLb1EEES9_NS1_10InputValueImSC_EEmmLb0EmEEvT0_T1_T2_iT3_T4_T5_E12temp_storage;
	add.s32 	%r112, %r111, %r110;
	st.shared.u64 	[%r112+32], %rd101;
$L__BB137_59:
	sub.s64 	%rd178, %rd101, %rd100;
	bar.sync 	0;
	ld.shared.v2.u64 	{%rd179, %rd180}, [_ZZN3cub18CUB_300001_SM_10006detail4scan16DeviceScanKernelINS2_10policy_hubImmmmN4cuda3std3__44plusIvEEE10Policy1000EPmSC_NS0_13ScanTileStateImLb1EEES9_NS1_10InputValueImSC_EEmmLb0EmEEvT0_T1_T2_iT3_T4_T5_E12temp_storage+32];
	add.s64 	%rd181, %rd180, %rd179;
	setp.eq.s32 	%p22, %r33, 2;
	selp.b64 	%rd182, %rd181, %rd179, %p22;
	ld.shared.v2.u64 	{%rd183, %rd184}, [_ZZN3cub18CUB_300001_SM_10006detail4scan16DeviceScanKernelINS2_10policy_hubImmmmN4cuda3std3__44plusIvEEE10Policy1000EPmSC_NS0_13ScanTileStateImLb1EEES9_NS1_10InputValueImSC_EEmmLb0EmEEvT0_T1_T2_iT3_T4_T5_E12temp_storage+48];
	add.s64 	%rd185, %rd181, %rd183;
	setp.eq.s32 	%p23, %r33, 3;
	selp.b64 	%rd186, %rd185, %rd182, %p23;
	add.s64 	%rd187, %rd185, %rd184;
	setp.eq.s32 	%p24, %r33, 4;
	selp.b64 	%rd188, %rd187, %rd186, %p24;
	ld.shared.v2.u64 	{%rd189, %rd190}, [_ZZN3cub18CUB_300001_SM_10006detail4scan16DeviceScanKernelINS2_10policy_hubImmmmN4cuda3std3__44plusIvEEE10Policy1000EPmSC_NS0_13ScanTileStateImLb1EEES9_NS1_10InputValueImSC_EEmmLb0EmEEvT0_T1_T2_iT3_T4_T5_E12temp_storage+64];
	add.s64 	%rd191, %rd187, %rd189;
	setp.eq.s32 	%p25, %r33, 5;
	selp.b64 	%rd192, %rd191, %rd188, %p25;
	add.s64 	%rd193, %rd191, %rd190;
	setp.eq.s32 	%p26, %r33, 6;
	selp.b64 	%rd194, %rd193, %rd192, %p26;
	ld.shared.v2.u64 	{%rd195, %rd196}, [_ZZN3cub18CUB_300001_SM_10006detail4scan16DeviceScanKernelINS2_10policy_hubImmmmN4cuda3std3__44plusIvEEE10Policy1000EPmSC_NS0_13ScanTileStateImLb1EEES9_NS1_10InputValueImSC_EEmmLb0EmEEvT0_T1_T2_iT3_T4_T5_E12temp_storage+80];
	add.s64 	%rd197, %rd193, %rd195;
	setp.eq.s32 	%p27, %r33, 7;
	selp.b64 	%rd198, %rd197, %rd194, %p27;
	add.s64 	%rd199, %rd197, %rd196;
	setp.eq.s32 	%p28, %r33, 8;
	selp.b64 	%rd200, %rd199, %rd198, %p28;
	ld.shared.v2.u64 	{%rd201, %rd202}, [_ZZN3cub18CUB_300001_SM_10006detail4scan16DeviceScanKernelINS2_10policy_hubImmmmN4cuda3std3__44plusIvEEE10Policy1000EPmSC_NS0_13ScanTileStateImLb1EEES9_NS1_10InputValueImSC_EEmmLb0EmEEvT0_T1_T2_iT3_T4_T5_E12temp_storage+96];
	add.s64 	%rd203, %rd199, %rd201;
	setp.eq.s32 	%p29, %r33, 9;
	selp.b64 	%rd204, %rd203, %rd200, %p29;
	add.s64 	%rd102, %rd203, %rd202;
	setp.gt.u32 	%p30, %r20, 31;
	setp.lt.u32 	%p31, %r20, 32;
	setp.eq.s32 	%p32, %r56, 0;
	selp.b64 	%rd205, 0, %rd178, %p32;
	add.s64 	%rd550, %rd204, %rd205;
	selp.b64 	%rd104, %rd178, %rd550, %p31;
	@%p30 bra 	$L__BB137_75;
	setp.ne.s32 	%p33, %r20, 0;
	mul.wide.s32 	%rd206, %r1, 16;
	add.s64 	%rd105, %rd148, %rd206;
	@%p33 bra 	$L__BB137_62;
	st.shared.u64 	[_ZZN3cub18CUB_300001_SM_10006detail4scan16DeviceScanKernelINS2_10policy_hubImmmmN4cuda3std3__44plusIvEEE10Policy1000EPmSC_NS0_13ScanTileStateImLb1EEES9_NS1_10InputValueImSC_EEmmLb0EmEEvT0_T1_T2_iT3_T4_T5_E12temp_storage+24], %rd102;
	add.s64 	%rd207, %rd105, 512;
	mov.b64 	%rd208, 100;
	// begin inline asm
	st.relaxed.gpu.v2.u64 [%rd207], {%rd208, %rd102};
	// end inline asm
$L__BB137_62:
	not.b32 	%r115, %r20;
	add.s32 	%r536, %r1, %r115;
	mov.b32 	%r113, 965;
	// begin inline asm
	nanosleep.u32 %r113;
	// end inline asm
	mul.wide.s32 	%rd213, %r536, 16;
	add.s64 	%rd214, %rd148, %rd213;
	add.s64 	%rd212, %rd214, 512;
	// begin inline asm
	ld.relaxed.gpu.v2.u64 {%rd548, %rd545}, [%rd212];
	// end inline asm
	mov.b32 	%r535, 328;
$L__BB137_63:
	setp.eq.s64 	%p34, %rd548, 99;
	mov.b32 	%r116, -1;
	vote.sync.any.pred 	%p35, %p34, %r116;
	not.pred 	%p36, %p35;
	@%p36 bra 	$L__BB137_65;
	// begin inline asm
	nanosleep.u32 %r535;
	// end inline asm
	shl.b32 	%r535, %r535, 1;
	// begin inline asm
	ld.relaxed.gpu.v2.u64 {%rd548, %rd545}, [%rd212];
	// end inline asm
	bra.uni 	$L__BB137_63;
$L__BB137_65:
	setp.eq.s64 	%p37, %rd548, 101;
	mov.b32 	%r168, -1;
	vote.sync.ballot.b32 	%r169, %p37, %r168;
	// begin inline asm
	mov.u32 %r118, %lanemask_ge;
	// end inline asm
	and.b32  	%r170, %r169, %r118;
	or.b32  	%r171, %r170, -2147483648;
	add.s32 	%r172, %r171, -1;
	not.b32 	%r173, %r171;
	and.b32  	%r174, %r173, %r172;
	popc.b32 	%r122, %r174;
	mov.b64 	{%r120, %r125}, %rd545;
	mov.b32 	%r126, 1;
	// begin inline asm
	shfl.sync.down.b32 %r119, %r120, %r126, %r122, %r168;
	// end inline asm
	// begin inline asm
	shfl.sync.down.b32 %r124, %r125, %r126, %r122, %r168;
	// end inline asm
	mov.b64 	%rd215, {%r119, %r124};
	setp.lt.s32 	%p39, %r56, %r122;
	selp.b64 	%rd216, %rd215, 0, %p39;
	add.s64 	%rd217, %rd216, %rd545;
	mov.b64 	{%r130, %r135}, %rd217;
	mov.b32 	%r136, 2;
	// begin inline asm
	shfl.sync.down.b32 %r129, %r130, %r136, %r122, %r168;
	// end inline asm
	// begin inline asm
	shfl.sync.down.b32 %r134, %r135, %r136, %r122, %r168;
	// end inline asm
	mov.b64 	%rd218, {%r129, %r134};
	add.s32 	%r40, %r56, 2;
	setp.gt.s32 	%p40, %r40, %r122;
	selp.b64 	%rd219, 0, %rd218, %p40;
	add.s64 	%rd220, %rd219, %rd217;
	mov.b64 	{%r140, %r145}, %rd220;
	mov.b32 	%r146, 4;
	// begin inline asm
	shfl.sync.down.b32 %r139, %r140, %r146, %r122, %r168;
	// end inline asm
	// begin inline asm
	shfl.sync.down.b32 %r144, %r145, %r146, %r122, %r168;
	// end inline asm
	mov.b64 	%rd221, {%r139, %r144};
	add.s32 	%r41, %r56, 4;
	setp.gt.s32 	%p41, %r41, %r122;
	selp.b64 	%rd222, 0, %rd221, %p41;
	add.s64 	%rd223, %rd222, %rd220;
	mov.b64 	{%r150, %r155}, %rd223;
	mov.b32 	%r156, 8;
	// begin inline asm
	shfl.sync.down.b32 %r149, %r150, %r156, %r122, %r168;
	// end inline asm
	// begin inline asm
	shfl.sync.down.b32 %r154, %r155, %r156, %r122, %r168;
	// end inline asm
	mov.b64 	%rd224, {%r149, %r154};
	add.s32 	%r175, %r56, 8;
	setp.gt.s32 	%p42, %r175, %r122;
	selp.b64 	%rd225, 0, %rd224, %p42;
	add.s64 	%rd226, %rd225, %rd223;
	mov.b64 	{%r160, %r165}, %rd226;
	mov.b32 	%r166, 16;
	// begin inline asm
	shfl.sync.down.b32 %r159, %r160, %r166, %r122, %r168;
	// end inline asm
	// begin inline asm
	shfl.sync.down.b32 %r164, %r165, %r166, %r122, %r168;
	// end inline asm
	mov.b64 	%rd227, {%r159, %r164};
	add.s32 	%r42, %r56, 16;
	setp.gt.s32 	%p43, %r42, %r122;
	selp.b64 	%rd228, 0, %rd227, %p43;
	add.s64 	%rd546, %rd228, %rd226;
	add.s64 	%rd116, %rd148, 512;
$L__BB137_66:
	setp.ne.s64 	%p44, %rd548, 101;
	mov.b32 	%r176, -1;
	vote.sync.all.pred 	%p45, %p44, %r176;
	not.pred 	%p46, %p45;
	@%p46 bra 	$L__BB137_71;
	mul.wide.s32 	%rd236, %r536, 16;
	add.s64 	%rd237, %rd116, %rd236;
	add.s64 	%rd235, %rd237, -512;
	// begin inline asm
	ld.relaxed.gpu.v2.u64 {%rd548, %rd549}, [%rd235];
	// end inline asm
	mov.b32 	%r537, 328;
$L__BB137_68:
	setp.eq.s64 	%p50, %rd548, 99;
	mov.b32 	%r179, -1;
	vote.sync.any.pred 	%p51, %p50, %r179;
	not.pred 	%p52, %p51;
	@%p52 bra 	$L__BB137_70;
	// begin inline asm
	nanosleep.u32 %r537;
	// end inline asm
	shl.b32 	%r537, %r537, 1;
	// begin inline asm
	ld.relaxed.gpu.v2.u64 {%rd548, %rd549}, [%rd235];
	// end inline asm
	bra.uni 	$L__BB137_68;
$L__BB137_70:
	setp.eq.s64 	%p53, %rd548, 101;
	mov.b32 	%r230, -1;
	vote.sync.ballot.b32 	%r231, %p53, %r230;
	and.b32  	%r232, %r231, %r118;
	or.b32  	%r233, %r232, -2147483648;
	add.s32 	%r234, %r233, -1;
	not.b32 	%r235, %r233;
	and.b32  	%r236, %r235, %r234;
	popc.b32 	%r184, %r236;
	mov.b64 	{%r182, %r187}, %rd549;
	mov.b32 	%r188, 1;
	// begin inline asm
	shfl.sync.down.b32 %r181, %r182, %r188, %r184, %r230;
	// end inline asm
	// begin inline asm
	shfl.sync.down.b32 %r186, %r187, %r188, %r184, %r230;
	// end inline asm
	mov.b64 	%rd238, {%r181, %r186};
	setp.lt.s32 	%p55, %r56, %r184;
	selp.b64 	%rd239, %rd238, 0, %p55;
	add.s64 	%rd240, %rd239, %rd549;
	mov.b64 	{%r192, %r197}, %rd240;
	mov.b32 	%r198, 2;
	// begin inline asm
	shfl.sync.down.b32 %r191, %r192, %r198, %r184, %r230;
	// end inline asm
	// begin inline asm
	shfl.sync.down.b32 %r196, %r197, %r198, %r184, %r230;
	// end inline asm
	mov.b64 	%rd241, {%r191, %r196};
	setp.gt.s32 	%p56, %r40, %r184;
	selp.b64 	%rd242, 0, %rd241, %p56;
	add.s64 	%rd243, %rd240, %rd242;
	mov.b64 	{%r202, %r207}, %rd243;
	mov.b32 	%r208, 4;
	// begin inline asm
	shfl.sync.down.b32 %r201, %r202, %r208, %r184, %r230;
	// end inline asm
	// begin inline asm
	shfl.sync.down.b32 %r206, %r207, %r208, %r184, %r230;
	// end inline asm
	mov.b64 	%rd244, {%r201, %r206};
	setp.gt.s32 	%p57, %r41, %r184;
	selp.b64 	%rd245, 0, %rd244, %p57;
	add.s64 	%rd246, %rd245, %rd243;
	mov.b64 	{%r212, %r217}, %rd246;
	mov.b32 	%r218, 8;
	// begin inline asm
	shfl.sync.down.b32 %r211, %r212, %r218, %r184, %r230;
	// end inline asm
	// begin inline asm
	shfl.sync.down.b32 %r216, %r217, %r218, %r184, %r230;
	// end inline asm
	mov.b64 	%rd247, {%r211, %r216};
	add.s32 	%r237, %r56, 8;
	setp.gt.s32 	%p58, %r237, %r184;
	selp.b64 	%rd248, 0, %rd247, %p58;
	add.s64 	%rd249, %rd248, %rd246;
	mov.b64 	{%r222, %r227}, %rd249;
	mov.b32 	%r228, 16;
	// begin inline asm
	shfl.sync.down.b32 %r221, %r222, %r228, %r184, %r230;
	// end inline asm
	// begin inline asm
	shfl.sync.down.b32 %r226, %r227, %r228, %r184, %r230;
	// end inline asm
	mov.b64 	%rd250, {%r221, %r226};
	setp.gt.s32 	%p59, %r42, %r184;
	selp.b64 	%rd251, 0, %rd250, %p59;
	add.s64 	%rd252, %rd249, %rd546;
	add.s64 	%rd546, %rd252, %rd251;
	add.s32 	%r536, %r536, -32;
	bra.uni 	$L__BB137_66;
$L__BB137_71:
	@%p33 bra 	$L__BB137_73;
	add.s64 	%rd231, %rd546, %rd102;
	add.s64 	%rd229, %rd105, 512;
	mov.b64 	%rd230, 101;
	// begin inline asm
	st.relaxed.gpu.v2.u64 [%rd229], {%rd230, %rd231};
	// end inline asm
	st.shared.u64 	[_ZZN3cub18CUB_300001_SM_10006detail4scan16DeviceScanKernelINS2_10policy_hubImmmmN4cuda3std3__44plusIvEEE10Policy1000EPmSC_NS0_13ScanTileStateImLb1EEES9_NS1_10InputValueImSC_EEmmLb0EmEEvT0_T1_T2_iT3_T4_T5_E12temp_storage+8], %rd546;
	st.shared.u64 	[_ZZN3cub18CUB_300001_SM_10006detail4scan16DeviceScanKernelINS2_10policy_hubImmmmN4cuda3std3__44plusIvEEE10Policy1000EPmSC_NS0_13ScanTileStateImLb1EEES9_NS1_10InputValueImSC_EEmmLb0EmEEvT0_T1_T2_iT3_T4_T5_E12temp_storage+16], %rd231;
$L__BB137_73:
	setp.ne.s32 	%p48, %r56, 0;
	mov.u64 	%rd550, %rd104;
	@%p48 bra 	$L__BB137_75;
	st.shared.u64 	[_ZZN3cub18CUB_300001_SM_10006detail4scan16DeviceScanKernelINS2_10policy_hubImmmmN4cuda3std3__44plusIvEEE10Policy1000EPmSC_NS0_13ScanTileStateImLb1EEES9_NS1_10InputValueImSC_EEmmLb0EmEEvT0_T1_T2_iT3_T4_T5_E12temp_storage+128], %rd546;
	mov.u64 	%rd550, %rd546;
$L__BB137_75:
	bar.sync 	0;
	setp.eq.s32 	%p49, %r20, 0;
	@%p49 bra 	$L__BB137_77;
	ld.shared.u64 	%rd232, [_ZZN3cub18CUB_300001_SM_10006detail4scan16DeviceScanKernelINS2_10policy_hubImmmmN4cuda3std3__44plusIvEEE10Policy1000EPmSC_NS0_13ScanTileStateImLb1EEES9_NS1_10InputValueImSC_EEmmLb0EmEEvT0_T1_T2_iT3_T4_T5_E12temp_storage+128];
	add.s64 	%rd550, %rd232, %rd550;
$L__BB137_77:
	add.s64 	%rd552, %rd85, %rd550;
$L__BB137_78:
	add.s64 	%rd311, %rd86, %rd552;
	add.s64 	%rd312, %rd87, %rd311;
	add.s64 	%rd313, %rd88, %rd312;
	add.s64 	%rd314, %rd89, %rd313;
	add.s64 	%rd315, %rd90, %rd314;
	add.s64 	%rd316, %rd91, %rd315;
	add.s64 	%rd317, %rd92, %rd316;
	add.s64 	%rd318, %rd93, %rd317;
	add.s64 	%rd319, %rd94, %rd318;
	bar.sync 	0;
	st.shared.u64 	[%r35], %rd550;
	st.shared.u64 	[%r35+8], %rd552;
	st.shared.u64 	[%r35+16], %rd311;
	st.shared.u64 	[%r35+24], %rd312;
	st.shared.u64 	[%r35+32], %rd313;
	st.shared.u64 	[%r35+40], %rd314;
	st.shared.u64 	[%r35+48], %rd315;
	st.shared.u64 	[%r35+56], %rd316;
	st.shared.u64 	[%r35+64], %rd317;
	st.shared.u64 	[%r35+72], %rd318;
	st.shared.u64 	[%r35+80], %rd319;
	bar.warp.sync 	-1;
	ld.shared.u64 	%rd135, [%r34];
	ld.shared.u64 	%rd136, [%r34+256];
	ld.shared.u64 	%rd137, [%r34+512];
	ld.shared.u64 	%rd138, [%r34+768];
	ld.shared.u64 	%rd139, [%r34+1024];
	ld.shared.u64 	%rd140, [%r34+1280];
	ld.shared.u64 	%rd141, [%r34+1536];
	ld.shared.u64 	%rd142, [%r34+1792];
	ld.shared.u64 	%rd143, [%r34+2048];
	ld.shared.u64 	%rd144, [%r34+2304];
	ld.shared.u64 	%rd145, [%r34+2560];
	setp.ne.s32 	%p76, %r20, 0;
	@%p76 bra 	$L__BB137_80;
	st.volatile.shared.u32 	[_ZZN3cub18CUB_300001_SM_10006detail4scan16DeviceScanKernelINS2_10policy_hubImmmmN4cuda3std3__44plusIvEEE10Policy1000EPmSC_NS0_13ScanTileStateImLb1EEES9_NS1_10InputValueImSC_EEmmLb0EmEEvT0_T1_T2_iT3_T4_T5_E12temp_storage+28160], %r19;
$L__BB137_80:
	ld.param.u64 	%rd521, [_ZN3cub18CUB_300001_SM_10006detail4scan16DeviceScanKernelINS2_10policy_hubImmmmN4cuda3std3__44plusIvEEE10Policy1000EPmSC_NS0_13ScanTileStateImLb1EEES9_NS1_10InputValueImSC_EEmmLb0EmEEvT0_T1_T2_iT3_T4_T5__param_1];
	bar.sync 	0;
	ld.volatile.shared.u32 	%r47, [_ZZN3cub18CUB_300001_SM_10006detail4scan16DeviceScanKernelINS2_10policy_hubImmmmN4cuda3std3__44plusIvEEE10Policy1000EPmSC_NS0_13ScanTileStateImLb1EEES9_NS1_10InputValueImSC_EEmmLb0EmEEvT0_T1_T2_iT3_T4_T5_E12temp_storage+28160];
	setp.ge.s32 	%p77, %r21, %r47;
	cvt.u64.u32 	%rd320, %r21;
	add.s64 	%rd321, %rd7, %rd320;
	cvta.to.global.u64 	%rd322, %rd521;
	shl.b64 	%rd323, %rd321, 3;
	add.s64 	%rd146, %rd322, %rd323;
	@%p77 bra 	$L__BB137_82;
	st.global.u64 	[%rd146], %rd135;
$L__BB137_82:
	setp.ge.s32 	%p78, %r22, %r47;
	@%p78 bra 	$L__BB137_84;
	st.global.u64 	[%rd146+256], %rd136;
$L__BB137_84:
	setp.ge.s32 	%p79, %r23, %r47;
	@%p79 bra 	$L__BB137_86;
	st.global.u64 	[%rd146+512], %rd137;
$L__BB137_86:
	setp.ge.s32 	%p80, %r24, %r47;
	@%p80 bra 	$L__BB137_88;
	st.global.u64 	[%rd146+768], %rd138;
$L__BB137_88:
	setp.ge.s32 	%p81, %r25, %r47;
	@%p81 bra 	$L__BB137_90;
	st.global.u64 	[%rd146+1024], %rd139;
$L__BB137_90:
	setp.ge.s32 	%p82, %r26, %r47;
	@%p82 bra 	$L__BB137_92;
	st.global.u64 	[%rd146+1280], %rd140;
$L__BB137_92:
	setp.ge.s32 	%p83, %r27, %r47;
	@%p83 bra 	$L__BB137_94;
	st.global.u64 	[%rd146+1536], %rd141;
$L__BB137_94:
	setp.ge.s32 	%p84, %r28, %r47;
	@%p84 bra 	$L__BB137_96;
	st.global.u64 	[%rd146+1792], %rd142;
$L__BB137_96:
	setp.ge.s32 	%p85, %r29, %r47;
	@%p85 bra 	$L__BB137_98;
	st.global.u64 	[%rd146+2048], %rd143;
$L__BB137_98:
	setp.ge.s32 	%p86, %r30, %r47;
	@%p86 bra 	$L__BB137_100;
	st.global.u64 	[%rd146+2304], %rd144;
$L__BB137_100:
	setp.ge.s32 	%p87, %r31, %r47;
	@%p87 bra 	$L__BB137_102;
	st.global.u64 	[%rd146+2560], %rd145;
$L__BB137_102:
	ret;

}
	// .globl	_ZN3cub18CUB_300001_SM_10006detail4scan20DeviceScanInitKernelINS0_13ScanTileStateIyLb1EEEEEvT_i
.visible .entry _ZN3cub18CUB_300001_SM_10006detail4scan20DeviceScanInitKernelINS0_13ScanTileStateIyLb1EEEEEvT_i(
	.param .align 8 .b8 _ZN3cub18CUB_300001_SM_10006detail4scan20DeviceScanInitKernelINS0_13ScanTileStateIyLb1EEEEEvT_i_param_0[8],
	.param .u32 _ZN3cub18CUB_300001_SM_10006detail4scan20DeviceScanInitKernelINS0_13ScanTileStateIyLb1EEEEEvT_i_param_1
)
{
	.reg .pred 	%p<5>;
	.reg .b32 	%r<7>;
	.reg .b64 	%rd<10>;

	ld.param.u64 	%rd2, [_ZN3cub18CUB_300001_SM_10006detail4scan20DeviceScanInitKernelINS0_13ScanTileStateIyLb1EEEEEvT_i_param_0];
	ld.param.u32 	%r4, [_ZN3cub18CUB_300001_SM_10006detail4scan20DeviceScanInitKernelINS0_13ScanTileStateIyLb1EEEEEvT_i_param_1];
	cvta.to.global.u64 	%rd1, %rd2;
	mov.u32 	%r1, %ctaid.x;
	mov.u32 	%r5, %ntid.x;
	mov.u32 	%r2, %tid.x;
	mad.lo.s32 	%r3, %r1, %r5, %r2;
	setp.ge.s32 	%p1, %r3, %r4;
	@%p1 bra 	$L__BB138_2;
	mul.wide.s32 	%rd3, %r3, 16;
	add.s64 	%rd4, %rd1, %rd3;
	mov.b64 	%rd5, 0;
	mov.b64 	%rd6, 99;
	st.global.v2.u64 	[%rd4+512], {%rd6, %rd5};
$L__BB138_2:
	setp.ne.s32 	%p2, %r1, 0;
	setp.gt.u32 	%p3, %r2, 31;
	or.pred  	%p4, %p2, %p3;
	@%p4 bra 	$L__BB138_4;
	mul.wide.u32 	%rd7, %r2, 16;
	add.s64 	%rd8, %rd1, %rd7;
	mov.b64 	%rd9, 0;
	st.global.v2.u64 	[%rd8], {%rd9, %rd9};
$L__BB138_4:
	ret;

}
	// .globl	_ZN3cub18CUB_300001_SM_10006detail4scan16DeviceScanKernelINS2_10policy_hubIyyyjN4cuda3std3__44plusIvEEE10Policy1000EPySC_NS0_13ScanTileStateIyLb1EEES9_NS1_10InputValueIySC_EEjyLb0EyEEvT0_T1_T2_iT3_T4_T5_
.visible .entry _ZN3cub18CUB_300001_SM_10006detail4scan16DeviceScanKernelINS2_10policy_hubIyyyjN4cuda3std3__44plusIvEEE10Policy1000EPySC_NS0_13ScanTileStateIyLb1EEES9_NS1_10InputValueIySC_EEjyLb0EyEEvT0_T1_T2_iT3_T4_T5_(
	.param .u64 .ptr .align 1 _ZN3cub18CUB_300001_SM_10006detail4scan16DeviceScanKernelINS2_10policy_hubIyyyjN4cuda3std3__44plusIvEEE10Policy1000EPySC_NS0_13ScanTileStateIyLb1EEES9_NS1_10InputValueIySC_EEjyLb0EyEEvT0_T1_T2_iT3_T4_T5__param_0,
	.param .u64 .ptr .align 1 _ZN3cub18CUB_300001_SM_10006detail4scan16DeviceScanKernelINS2_10policy_hubIyyyjN4cuda3std3__44plusIvEEE10Policy1000EPySC_NS0_13ScanTileStateIyLb1EEES9_NS1_10InputValueIySC_EEjyLb0EyEEvT0_T1_T2_iT3_T4_T5__param_1,
	.param .align 8 .b8 _ZN3cub18CUB_300001_SM_10006detail4scan16DeviceScanKernelINS2_10policy_hubIyyyjN4cuda3std3__44plusIvEEE10Policy1000EPySC_NS0_13ScanTileStateIyLb1EEES9_NS1_10InputValueIySC_EEjyLb0EyEEvT0_T1_T2_iT3_T4_T5__param_2[8],
	.param .u32 _ZN3cub18CUB_300001_SM_10006detail4scan16DeviceScanKernelINS2_10policy_hubIyyyjN4cuda3std3__44plusIvEEE10Policy1000EPySC_NS0_13ScanTileStateIyLb1EEES9_NS1_10InputValueIySC_EEjyLb0EyEEvT0_T1_T2_iT3_T4_T5__param_3,
	.param .align 1 .b8 _ZN3cub18CUB_300001_SM_10006detail4scan16DeviceScanKernelINS2_10policy_hubIyyyjN4cuda3std3__44plusIvEEE10Policy1000EPySC_NS0_13ScanTileStateIyLb1EEES9_NS1_10InputValueIySC_EEjyLb0EyEEvT0_T1_T2_iT3_T4_T5__param_4[1],
	.param .align 8 .b8 _ZN3cub18CUB_300001_SM_10006detail4scan16DeviceScanKernelINS2_10policy_hubIyyyjN4cuda3std3__44plusIvEEE10Policy1000EPySC_NS0_13ScanTileStateIyLb1EEES9_NS1_10InputValueIySC_EEjyLb0EyEEvT0_T1_T2_iT3_T4_T5__param_5[16],
	.param .u32 _ZN3cub18CUB_300001_SM_10006detail4scan16DeviceScanKernelINS2_10policy_hubIyyyjN4cuda3std3__44plusIvEEE10Policy1000EPySC_NS0_13ScanTileStateIyLb1EEES9_NS1_10InputValueIySC_EEjyLb0EyEEvT0_T1_T2_iT3_T4_T5__param_6
)
.maxntid 416
{
	.reg .pred 	%p<142>;
	.reg .b16 	%rs<3>;
	.reg .b32 	%r<539>;
	.reg .b64 	%rd<593>;
	// demoted variable
	.shared .align 16 .b8 _ZZN3cub18CUB_300001_SM_10006detail4scan16DeviceScanKernelINS2_10policy_hubIyyyjN4cuda3std3__44plusIvEEE10Policy1000EPySC_NS0_13ScanTileStateIyLb1EEES9_NS1_10InputValueIySC_EEjyLb0EyEEvT0_T1_T2_iT3_T4_T5_E12temp_storage[36624];
	ld.param.u32 	%r49, [_ZN3cub18CUB_300001_SM_10006detail4scan16DeviceScanKernelINS2_10policy_hubIyyyjN4cuda3std3__44plusIvEEE10Policy1000EPySC_NS0_13ScanTileStateIyLb1EEES9_NS1_10InputValueIySC_EEjyLb0EyEEvT0_T1_T2_iT3_T4_T5__param_5];
	bfe.u32 	%r50, %r49, 0, 8;
	cvt.u16.u32 	%rs1, %r50;
	and.b16  	%rs2, %rs1, 255;
	ld.param.u64 	%rd132, [_ZN3cub18CUB_300001_SM_10006detail4scan16DeviceScanKernelINS2_10policy_hubIyyyjN4cuda3std3__44plusIvEEE10Policy1000EPySC_NS0_13ScanTileStateIyLb1EEES9_NS1_10InputValueIySC_EEjyLb0EyEEvT0_T1_T2_iT3_T4_T5__param_2];
	ld.param.u64 	%rd565, [_ZN3cub18CUB_300001_SM_10006detail4scan16DeviceScanKernelINS2_10policy_hubIyyyjN4cuda3std3__44plusIvEEE10Policy1000EPySC_NS0_13ScanTileStateIyLb1EEES9_NS1_10InputValueIySC_EEjyLb0EyEEvT0_T1_T2_iT3_T4_T5__param_5+8];
	ld.param.u64 	%rd133, [_ZN3cub18CUB_300001_SM_10006detail4scan16DeviceScanKernelINS2_10policy_hubIyyyjN4cuda3std3__44plusIvEEE10Policy1000EPySC_NS0_13ScanTileStateIyLb1EEES9_NS1_10InputValueIySC_EEjyLb0EyEEvT0_T1_T2_iT3_T4_T5__param_0];
	ld.param.u32 	%r48, [_ZN3cub18CUB_300001_SM_10006detail4scan16DeviceScanKernelINS2_10policy_hubIyyyjN4cuda3std3__44plusIvEEE10Policy1000EPySC_NS0_13ScanTileStateIyLb1EEES9_NS1_10InputValueIySC_EEjyLb0EyEEvT0_T1_T2_iT3_T4_T5__param_6];
	cvta.to.global.u64 	%rd1, %rd133;
	setp.eq.s16 	%p1, %rs2, 0;
	@%p1 bra 	$L__BB139_2;
	cvta.to.global.u64 	%rd134, %rd565;
	ld.global.u64 	%rd565, [%rd134];
$L__BB139_2:
	ld.param.u32 	%r519, [_ZN3cub18CUB_300001_SM_10006detail4scan16DeviceScanKernelINS2_10policy_hubIyyyjN4cuda3std3__44plusIvEEE10Policy1000EPySC_NS0_13ScanTileStateIyLb1EEES9_NS1_10InputValueIySC_EEjyLb0EyEEvT0_T1_T2_iT3_T4_T5__param_3];
	mov.u32 	%r51, %ctaid.x;
	add.s32 	%r525, %r519, %r51;
	mul.lo.s32 	%r2, %r525, 4576;
	sub.s32 	%r3, %r48, %r2;
	setp.lt.u32 	%p2, %r3, 4577;
	@%p2 bra 	$L__BB139_28;
	cvt.u64.u32 	%rd334, %r2;
	mov.u32 	%r4, %tid.x;
	and.b32  	%r324, %r4, 31;
	and.b32  	%r325, %r4, 992;
	mul.lo.s32 	%r326, %r325, 11;
	or.b32  	%r327, %r326, %r324;
	cvt.u64.u32 	%rd335, %r327;
	add.s64 	%rd336, %rd335, %rd334;
	shl.b64 	%rd337, %rd336, 3;
	add.s64 	%rd338, %rd1, %rd337;
	ld.global.u64 	%rd339, [%rd338];
	ld.global.u64 	%rd340, [%rd338+256];
	ld.global.u64 	%rd341, [%rd338+512];
	ld.global.u64 	%rd342, [%rd338+768];
	ld.global.u64 	%rd343, [%rd338+1024];
	ld.global.u64 	%rd344, [%rd338+1280];
	ld.global.u64 	%rd345, [%rd338+1536];
	ld.global.u64 	%rd346, [%rd338+1792];
	ld.global.u64 	%rd347, [%rd338+2048];
	ld.global.u64 	%rd348, [%rd338+2304];
	ld.global.u64 	%rd349, [%rd338+2560];
	// begin inline asm
	mov.u32 %r323, %laneid;
	// end inline asm
	shr.u32 	%r6, %r4, 5;
	mad.lo.s32 	%r328, %r6, 352, %r323;
	shl.b32 	%r329, %r328, 3;
	mov.u32 	%r330, _ZZN3cub18CUB_300001_SM_10006detail4scan16DeviceScanKernelINS2_10policy_hubIyyyjN4cuda3std3__44plusIvEEE10Policy1000EPySC_NS0_13ScanTileStateIyLb1EEES9_NS1_10InputValueIySC_EEjyLb0EyEEvT0_T1_T2_iT3_T4_T5_E12temp_storage;
	add.s32 	%r7, %r330, %r329;
	st.shared.u64 	[%r7], %rd339;
	st.shared.u64 	[%r7+256], %rd340;
	st.shared.u64 	[%r7+512], %rd341;
	st.shared.u64 	[%r7+768], %rd342;
	st.shared.u64 	[%r7+1024], %rd343;
	st.shared.u64 	[%r7+1280], %rd344;
	st.shared.u64 	[%r7+1536], %rd345;
	st.shared.u64 	[%r7+1792], %rd346;
	st.shared.u64 	[%r7+2048], %rd347;
	st.shared.u64 	[%r7+2304], %rd348;
	st.shared.u64 	[%r7+2560], %rd349;
	bar.warp.sync 	-1;
	mad.lo.s32 	%r8, %r323, 80, %r7;
	ld.shared.u64 	%rd6, [%r8];
	ld.shared.u64 	%rd7, [%r8+8];
	ld.shared.u64 	%rd8, [%r8+16];
	ld.shared.u64 	%rd9, [%r8+24];
	ld.shared.u64 	%rd10, [%r8+32];
	ld.shared.u64 	%rd11, [%r8+40];
	ld.shared.u64 	%rd12, [%r8+48];
	ld.shared.u64 	%rd13, [%r8+56];
	ld.shared.u64 	%rd14, [%r8+64];
	ld.shared.u64 	%rd15, [%r8+72];
	ld.shared.u64 	%rd16, [%r8+80];
	bar.sync 	0;
	setp.ne.s32 	%p84, %r525, 0;
	@%p84 bra 	$L__BB139_8;
	add.s64 	%rd484, %rd7, %rd6;
	add.s64 	%rd485, %rd8, %rd484;
	add.s64 	%rd486, %rd9, %rd485;
	add.s64 	%rd487, %rd10, %rd486;
	add.s64 	%rd488, %rd11, %rd487;
	add.s64 	%rd489, %rd12, %rd488;
	add.s64 	%rd490, %rd13, %rd489;
	add.s64 	%rd491, %rd14, %rd490;
	add.s64 	%rd492, %rd15, %rd491;
	add.s64 	%rd471, %rd16, %rd492;
	mov.b32 	%r493, 1;
	mov.b32 	%r506, 0;
	mov.b32 	%r507, -1;
	// begin inline asm
	{  .reg .u64 r0;  .reg .u32 lo;  .reg .u32 hi;  .reg .pred p;  mov.b64 {lo, hi}, %rd471;  shfl.sync.up.b32 lo|p, lo, %r493, %r506, %r507;  shfl.sync.up.b32 hi|p, hi, %r493, %r506, %r507;  mov.b64 r0, {lo, hi};  @p add.u64 r0, r0, %rd471;  mov.u64 %rd469, r0;}
	// end inline asm
	mov.b32 	%r496, 2;
	// begin inline asm
	{  .reg .u64 r0;  .reg .u32 lo;  .reg .u32 hi;  .reg .pred p;  mov.b64 {lo, hi}, %rd469;  shfl.sync.up.b32 lo|p, lo, %r496, %r506, %r507;  shfl.sync.up.b32 hi|p, hi, %r496, %r506, %r507;  mov.b64 r0, {lo, hi};  @p add.u64 r0, r0, %rd469;  mov.u64 %rd472, r0;}
	// end inline asm
	mov.b32 	%r499, 4;
	// begin inline asm
	{  .reg .u64 r0;  .reg .u32 lo;  .reg .u32 hi;  .reg .pred p;  mov.b64 {lo, hi}, %rd472;  shfl.sync.up.b32 lo|p, lo, %r499, %r506, %r507;  shfl.sync.up.b32 hi|p, hi, %r499, %r506, %r507;  mov.b64 r0, {lo, hi};  @p add.u64 r0, r0, %rd472;  mov.u64 %rd475, r0;}
	// end inline asm
	mov.b32 	%r502, 8;
	// begin inline asm
	{  .reg .u64 r0;  .reg .u32 lo;  .reg .u32 hi;  .reg .pred p;  mov.b64 {lo, hi}, %rd475;  shfl.sync.up.b32 lo|p, lo, %r502, %r506, %r507;  shfl.sync.up.b32 hi|p, hi, %r502, %r506, %r507;  mov.b64 r0, {lo, hi};  @p add.u64 r0, r0, %rd475;  mov.u64 %rd478, r0;}
	// end inline asm
	mov.b32 	%r505, 16;
	// begin inline asm
	{  .reg .u64 r0;  .reg .u32 lo;  .reg .u32 hi;  .reg .pred p;  mov.b64 {lo, hi}, %rd478;  shfl.sync.up.b32 lo|p, lo, %r505, %r506, %r507;  shfl.sync.up.b32 hi|p, hi, %r505, %r506, %r507;  mov.b64 r0, {lo, hi};  @p add.u64 r0, r0, %rd478;  mov.u64 %rd481, r0;}
	// end inline asm
	setp.ne.s32 	%p127, %r323, 31;
	@%p127 bra 	$L__BB139_6;
	shl.b32 	%r508, %r6, 3;
	mov.u32 	%r509, _ZZN3cub18CUB_300001_SM_10006detail4scan16DeviceScanKernelINS2_10policy_hubIyyyjN4cuda3std3__44plusIvEEE10Policy1000EPySC_NS0_13ScanTileStateIyLb1EEES9_NS1_10InputValueIySC_EEjyLb0EyEEvT0_T1_T2_iT3_T4_T5_E12temp_storage;
	add.s32 	%r510, %r509, %r508;
	st.shared.u64 	[%r510+32], %rd481;
$L__BB139_6:
	bar.sync 	0;
	ld.shared.v2.u64 	{%rd493, %rd494}, [_ZZN3cub18CUB_300001_SM_10006detail4scan16DeviceScanKernelINS2_10policy_hubIyyyjN4cuda3std3__44plusIvEEE10Policy1000EPySC_NS0_13ScanTileStateIyLb1EEES9_NS1_10InputValueIySC_EEjyLb0EyEEvT0_T1_T2_iT3_T4_T5_E12temp_storage+32];
	add.s64 	%rd495, %rd494, %rd493;
	setp.eq.s32 	%p128, %r6, 2;
	selp.b64 	%rd496, %rd495, %rd493, %p128;
	ld.shared.v2.u64 	{%rd497, %rd498}, [_ZZN3cub18CUB_300001_SM_10006detail4scan16DeviceScanKernelINS2_10policy_hubIyyyjN4cuda3std3__44plusIvEEE10Policy1000EPySC_NS0_13ScanTileStateIyLb1EEES9_NS1_10InputValueIySC_EEjyLb0EyEEvT0_T1_T2_iT3_T4_T5_E12temp_storage+48];
	add.s64 	%rd499, %rd495, %rd497;
	setp.eq.s32 	%p129, %r6, 3;
	selp.b64 	%rd500, %rd499, %rd496, %p129;
	add.s64 	%rd501, %rd499, %rd498;
	setp.eq.s32 	%p130, %r6, 4;
	selp.b64 	%rd502, %rd501, %rd500, %p130;
	ld.shared.v2.u64 	{%rd503, %rd504}, [_ZZN3cub18CUB_300001_SM_10006detail4scan16DeviceScanKernelINS2_10policy_hubIyyyjN4cuda3std3__44plusIvEEE10Policy1000EPySC_NS0_13ScanTileStateIyLb1EEES9_NS1_10InputValueIySC_EEjyLb0EyEEvT0_T1_T2_iT3_T4_T5_E12temp_storage+64];
	add.s64 	%rd505, %rd501, %rd503;
	setp.eq.s32 	%p131, %r6, 5;
	selp.b64 	%rd506, %rd505, %rd502, %p131;
	add.s64 	%rd507, %rd505, %rd504;
	setp.eq.s32 	%p132, %r6, 6;
	selp.b64 	%rd508, %rd507, %rd506, %p132;
	ld.shared.v2.u64 	{%rd509, %rd510}, [_ZZN3cub18CUB_300001_SM_10006detail4scan16DeviceScanKernelINS2_10policy_hubIyyyjN4cuda3std3__44plusIvEEE10Policy1000EPySC_NS0_13ScanTileStateIyLb1EEES9_NS1_10InputValueIySC_EEjyLb0EyEEvT0_T1_T2_iT3_T4_T5_E12temp_storage+80];
	add.s64 	%rd511, %rd507, %rd509;
	setp.eq.s32 	%p133, %r6, 7;
	selp.b64 	%rd512, %rd511, %rd508, %p133;
	add.s64 	%rd513, %rd511, %rd510;
	setp.eq.s32 	%p134, %r6, 8;
	selp.b64 	%rd514, %rd513, %rd512, %p134;
	ld.shared.v2.u64 	{%rd515, %rd516}, [_ZZN3cub18CUB_300001_SM_10006detail4scan16DeviceScanKernelINS2_10policy_hubIyyyjN4cuda3std3__44plusIvEEE10Policy1000EPySC_NS0_13ScanTileStateIyLb1EEES9_NS1_10InputValueIySC_EEjyLb0EyEEvT0_T1_T2_iT3_T4_T5_E12temp_storage+96];
	add.s64 	%rd517, %rd513, %rd515;
	setp.eq.s32 	%p135, %r6, 9;
	selp.b64 	%rd518, %rd517, %rd514, %p135;
	add.s64 	%rd519, %rd517, %rd516;
	setp.eq.s32 	%p136, %r6, 10;
	selp.b64 	%rd520, %rd519, %rd518, %p136;
	ld.shared.v2.u64 	{%rd521, %rd522}, [_ZZN3cub18CUB_300001_SM_10006detail4scan16DeviceScanKernelINS2_10policy_hubIyyyjN4cuda3std3__44plusIvEEE10Policy1000EPySC_NS0_13ScanTileStateIyLb1EEES9_NS1_10InputValueIySC_EEjyLb0EyEEvT0_T1_T2_iT3_T4_T5_E12temp_storage+112];
	add.s64 	%rd523, %rd519, %rd521;
	setp.eq.s32 	%p137, %r6, 11;
	selp.b64 	%rd524, %rd523, %rd520, %p137;
	add.s64 	%rd525, %rd523, %rd522;
	setp.eq.s32 	%p138, %r6, 12;
	selp.b64 	%rd526, %rd525, %rd524, %p138;
	ld.shared.u64 	%rd527, [_ZZN3cub18CUB_300001_SM_10006detail4scan16DeviceScanKernelINS2_10policy_hubIyyyjN4cuda3std3__44plusIvEEE10Policy1000EPySC_NS0_13ScanTileStateIyLb1EEES9_NS1_10InputValueIySC_EEjyLb0EyEEvT0_T1_T2_iT3_T4_T5_E12temp_storage+128];
	setp.lt.u32 	%p139, %r4, 32;
	selp.b64 	%rd528, 0, %rd526, %p139;
	setp.eq.s32 	%p140, %r323, 0;
	sub.s64 	%rd529, %rd481, %rd471;
	selp.b64 	%rd530, 0, %rd529, %p140;
	add.s64 	%rd531, %rd530, %rd565;
	add.s64 	%rd573, %rd531, %rd528;
	add.s64 	%rd532, %rd527, %rd565;
	add.s64 	%rd20, %rd532, %rd525;
	setp.ne.s32 	%p141, %r4, 0;
	@%p141 bra 	$L__BB139_27;
	add.s64 	%rd533, %rd132, 512;
	mov.b64 	%rd534, 101;
	// begin inline asm
	st.relaxed.gpu.v2.u64 [%rd533], {%rd534, %rd20};
	// end inline asm
	bra.uni 	$L__BB139_27;
$L__BB139_8:
	add.s64 	%rd365, %rd7, %rd6;
	add.s64 	%rd366, %rd8, %rd365;
	add.s64 	%rd367, %rd9, %rd366;
	add.s64 	%rd368, %rd10, %rd367;
	add.s64 	%rd369, %rd11, %rd368;
	add.s64 	%rd370, %rd12, %rd369;
	add.s64 	%rd371, %rd13, %rd370;
	add.s64 	%rd372, %rd14, %rd371;
	add.s64 	%rd373, %rd15, %rd372;
	add.s64 	%rd352, %rd16, %rd373;
	mov.b32 	%r331, 1;
	mov.b32 	%r344, 0;
	mov.b32 	%r345, -1;
	// begin inline asm
	{  .reg .u64 r0;  .reg .u32 lo;  .reg .u32 hi;  .reg .pred p;  mov.b64 {lo, hi}, %rd352;  shfl.sync.up.b32 lo|p, lo, %r331, %r344, %r345;  shfl.sync.up.b32 hi|p, hi, %r331, %r344, %r345;  mov.b64 r0, {lo, hi};  @p add.u64 r0, r0, %rd352;  mov.u64 %rd350, r0;}
	// end inline asm
	mov.b32 	%r334, 2;
	// begin inline asm
	{  .reg .u64 r0;  .reg .u32 lo;  .reg .u32 hi;  .reg .pred p;  mov.b64 {lo, hi}, %rd350;  shfl.sync.up.b32 lo|p, lo, %r334, %r344, %r345;  shfl.sync.up.b32 hi|p, hi, %r334, %r344, %r345;  mov.b64 r0, {lo, hi};  @p add.u64 r0, r0, %rd350;  mov.u64 %rd353, r0;}
	// end inline asm
	mov.b32 	%r337, 4;
	// begin inline asm
	{  .reg .u64 r0;  .reg .u32 lo;  .reg .u32 hi;  .reg .pred p;  mov.b64 {lo, hi}, %rd353;  shfl.sync.up.b32 lo|p, lo, %r337, %r344, %r345;  shfl.sync.up.b32 hi|p, hi, %r337, %r344, %r345;  mov.b64 r0, {lo, hi};  @p add.u64 r0, r0, %rd353;  mov.u64 %rd356, r0;}
	// end inline asm
	mov.b32 	%r340, 8;
	// begin inline asm
	{  .reg .u64 r0;  .reg .u32 lo;  .reg .u32 hi;  .reg .pred p;  mov.b64 {lo, hi}, %rd356;  shfl.sync.up.b32 lo|p, lo, %r340, %r344, %r345;  shfl.sync.up.b32 hi|p, hi, %r340, %r344, %r345;  mov.b64 r0, {lo, hi};  @p add.u64 r0, r0, %rd356;  mov.u64 %rd359, r0;}
	// end inline asm
	mov.b32 	%r343, 16;
	// begin inline asm
	{  .reg .u64 r0;  .reg .u32 lo;  .reg .u32 hi;  .reg .pred p;  mov.b64 {lo, hi}, %rd359;  shfl.sync.up.b32 lo|p, lo, %r343, %r344, %r345;  shfl.sync.up.b32 hi|p, hi, %r343, %r344, %r345;  mov.b64 r0, {lo, hi};  @p add.u64 r0, r0, %rd359;  mov.u64 %rd362, r0;}
	// end inline asm
	setp.ne.s32 	%p85, %r323, 31;
	@%p85 bra 	$L__BB139_10;
	shl.b32 	%r346, %r6, 3;
	mov.u32 	%r347, _ZZN3cub18CUB_300001_SM_10006detail4scan16DeviceScanKernelINS2_10policy_hubIyyyjN4cuda3std3__44plusIvEEE10Policy1000EPySC_NS0_13ScanTileStateIyLb1EEES9_NS1_10InputValueIySC_EEjyLb0EyEEvT0_T1_T2_iT3_T4_T5_E12temp_storage;
	add.s32 	%r348, %r347, %r346;
	st.shared.u64 	[%r348+32], %rd362;
$L__BB139_10:
	sub.s64 	%rd374, %rd362, %rd352;
	bar.sync 	0;
	ld.shared.v2.u64 	{%rd375, %rd376}, [_ZZN3cub18CUB_300001_SM_10006detail4scan16DeviceScanKernelINS2_10policy_hubIyyyjN4cuda3std3__44plusIvEEE10Policy1000EPySC_NS0_13ScanTileStateIyLb1EEES9_NS1_10InputValueIySC_EEjyLb0EyEEvT0_T1_T2_iT3_T4_T5_E12temp_storage+32];
	add.s64 	%rd377, %rd376, %rd375;
	setp.eq.s32 	%p86, %r6, 2;
	selp.b64 	%rd378, %rd377, %rd375, %p86;
	ld.shared.v2.u64 	{%rd379, %rd380}, [_ZZN3cub18CUB_300001_SM_10006detail4scan16DeviceScanKernelINS2_10policy_hubIyyyjN4cuda3std3__44plusIvEEE10Policy1000EPySC_NS0_13ScanTileStateIyLb1EEES9_NS1_10InputValueIySC_EEjyLb0EyEEvT0_T1_T2_iT3_T4_T5_E12temp_storage+48];
	add.s64 	%rd381, %rd377, %rd379;
	setp.eq.s32 	%p87, %r6, 3;
	selp.b64 	%rd382, %rd381, %rd378, %p87;
	add.s64 	%rd383, %rd381, %rd380;
	setp.eq.s32 	%p88, %r6, 4;
	selp.b64 	%rd384, %rd383, %rd382, %p88;
	ld.shared.v2.u64 	{%rd385, %rd386}, [_ZZN3cub18CUB_300001_SM_10006detail4scan16DeviceScanKernelINS2_10policy_hubIyyyjN4cuda3std3__44plusIvEEE10Policy1000EPySC_NS0_13ScanTileStateIyLb1EEES9_NS1_10InputValueIySC_EEjyLb0EyEEvT0_T1_T2_iT3_T4_T5_E12temp_storage+64];
	add.s64 	%rd387, %rd383, %rd385;
	setp.eq.s32 	%p89, %r6, 5;
	selp.b64 	%rd388, %rd387, %rd384, %p89;
	add.s64 	%rd389, %rd387, %rd386;
	setp.eq.s32 	%p90, %r6, 6;
	selp.b64 	%rd390, %rd389, %rd388, %p90;
	ld.shared.v2.u64 	{%rd391, %rd392}, [_ZZN3cub18CUB_300001_SM_10006detail4scan16DeviceScanKernelINS2_10policy_hubIyyyjN4cuda3std3__44plusIvEEE10Policy1000EPySC_NS0_13ScanTileStateIyLb1EEES9_NS1_10InputValueIySC_EEjyLb0EyEEvT0_T1_T2_iT3_T4_T5_E12temp_storage+80];
	add.s64 	%rd393, %rd389, %rd391;
	setp.eq.s32 	%p91, %r6, 7;
	selp.b64 	%rd394, %rd393, %rd390, %p91;
	add.s64 	%rd395, %rd393, %rd392;
	setp.eq.s32 	%p92, %r6, 8;
	selp.b64 	%rd396, %rd395, %rd394, %p92;
	ld.shared.v2.u64 	{%rd397, %rd398}, [_ZZN3cub18CUB_300001_SM_10006detail4scan16DeviceScanKernelINS2_10policy_hubIyyyjN4cuda3std3__44plusIvEEE10Policy1000EPySC_NS0_13ScanTileStateIyLb1EEES9_NS1_10InputValueIySC_EEjyLb0EyEEvT0_T1_T2_iT3_T4_T5_E12temp_storage+96];
	add.s64 	%rd399, %rd395, %rd397;
	setp.eq.s32 	%p93, %r6, 9;
	selp.b64 	%rd400, %rd399, %rd396, %p93;
	add.s64 	%rd401, %rd399, %rd398;
	setp.eq.s32 	%p94, %r6, 10;
	selp.b64 	%rd402, %rd401, %rd400, %p94;
	ld.shared.v2.u64 	{%rd403, %rd404}, [_ZZN3cub18CUB_300001_SM_10006detail4scan16DeviceScanKernelINS2_10policy_hubIyyyjN4cuda3std3__44plusIvEEE10Policy1000EPySC_NS0_13ScanTileStateIyLb1EEES9_NS1_10InputValueIySC_EEjyLb0EyEEvT0_T1_T2_iT3_T4_T5_E12temp_storage+112];
	add.s64 	%rd405, %rd401, %rd403;
	setp.eq.s32 	%p95, %r6, 11;
	selp.b64 	%rd406, %rd405, %rd402, %p95;
	add.s64 	%rd407, %rd405, %rd404;
	setp.eq.s32 	%p96, %r6, 12;
	selp.b64 	%rd408, %rd407, %rd406, %p96;
	ld.shared.u64 	%rd409, [_ZZN3cub18CUB_300001_SM_10006detail4scan16DeviceScanKernelINS2_10policy_hubIyyyjN4cuda3std3__44plusIvEEE10Policy1000EPySC_NS0_13ScanTileStateIyLb1EEES9_NS1_10InputValueIySC_EEjyLb0EyEEvT0_T1_T2_iT3_T4_T5_E12temp_storage+128];
	add.s64 	%rd23, %rd407, %rd409;
	setp.gt.u32 	%p97, %r4, 31;
	setp.lt.u32 	%p98, %r4, 32;
	setp.eq.s32 	%p99, %r323, 0;
	selp.b64 	%rd410, 0, %rd374, %p99;
	add.s64 	%rd572, %rd408, %rd410;
	selp.b64 	%rd25, %rd374, %rd572, %p98;
	@%p97 bra 	$L__BB139_26;
	setp.ne.s32 	%p100, %r4, 0;
	mul.wide.s32 	%rd411, %r525, 16;
	add.s64 	%rd26, %rd132, %rd411;
	@%p100 bra 	$L__BB139_13;
	st.shared.u64 	[_ZZN3cub18CUB_300001_SM_10006detail4scan16DeviceScanKernelINS2_10policy_hubIyyyjN4cuda3std3__44plusIvEEE10Policy1000EPySC_NS0_13ScanTileStateIyLb1EEES9_NS1_10InputValueIySC_EEjyLb0EyEEvT0_T1_T2_iT3_T4_T5_E12temp_storage+24], %rd23;
	add.s64 	%rd412, %rd26, 512;
	mov.b64 	%rd413, 100;
	// begin inline asm
	st.relaxed.gpu.v2.u64 [%rd412], {%rd413, %rd23};
	// end inline asm
$L__BB139_13:
	not.b32 	%r351, %r4;
	add.s32 	%r9, %r525, %r351;
	mov.b32 	%r349, 710;
	// begin inline asm
	nanosleep.u32 %r349;
	// end inline asm
	mul.wide.s32 	%rd418, %r9, 16;
	add.s64 	%rd419, %rd132, %rd418;
	add.s64 	%rd417, %rd419, 512;
	// begin inline asm
	ld.relaxed.gpu.v2.u64 {%rd570, %rd567}, [%rd417];
	// end inline asm
	mov.b32 	%r526, 386;
$L__BB139_14:
	setp.eq.s64 	%p101, %rd570, 99;
	mov.b32 	%r352, -1;
	vote.sync.any.pred 	%p102, %p101, %r352;
	not.pred 	%p103, %p102;
	@%p103 bra 	$L__BB139_16;
	shr.u32 	%r12, %r526, 1;
	mul.lo.s32 	%r489, %r525, 16807;
	and.b32  	%r525, %r489, 2147483647;
	sub.s32 	%r490, %r526, %r12;
	add.s32 	%r491, %r490, 1;
	rem.u32 	%r492, %r525, %r491;
	add.s32 	%r488, %r492, %r12;
	// begin inline asm
	nanosleep.u32 %r488;
	// end inline asm
	// begin inline asm
	ld.relaxed.gpu.v2.u64 {%rd570, %rd567}, [%rd417];
	// end inline asm
	mov.u32 	%r526, %r12;
	bra.uni 	$L__BB139_14;
$L__BB139_16:
	ld.param.u32 	%r523, [_ZN3cub18CUB_300001_SM_10006detail4scan16DeviceScanKernelINS2_10policy_hubIyyyjN4cuda3std3__44plusIvEEE10Policy1000EPySC_NS0_13ScanTileStateIyLb1EEES9_NS1_10InputValueIySC_EEjyLb0EyEEvT0_T1_T2_iT3_T4_T5__param_3];
	mov.u32 	%r406, %ctaid.x;
	add.s32 	%r407, %r523, %r406;
	not.b32 	%r408, %r4;
	add.s32 	%r529, %r407, %r408;
	setp.eq.s64 	%p104, %rd570, 101;
	mov.b32 	%r404, -1;
	vote.sync.ballot.b32 	%r409, %p104, %r404;
	// begin inline asm
	mov.u32 %r354, %lanemask_ge;
	// end inline asm
	and.b32  	%r410, %r409, %r354;
	or.b32  	%r411, %r410, -2147483648;
	add.s32 	%r412, %r411, -1;
	not.b32 	%r413, %r411;
	and.b32  	%r414, %r413, %r412;
	popc.b32 	%r358, %r414;
	mov.b64 	{%r356, %r361}, %rd567;
	mov.b32 	%r362, 1;
	// begin inline asm
	shfl.sync.down.b32 %r355, %r356, %r362, %r358, %r404;
	// end inline asm
	// begin inline asm
	shfl.sync.down.b32 %r360, %r361, %r362, %r358, %r404;
	// end inline asm
	mov.b64 	%rd420, {%r355, %r360};
	setp.lt.s32 	%p106, %r323, %r358;
	selp.b64 	%rd421, %rd420, 0, %p106;
	add.s64 	%rd422, %rd421, %rd567;
	mov.b64 	{%r366, %r371}, %rd422;
	mov.b32 	%r372, 2;
	// begin inline asm
	shfl.sync.down.b32 %r365, %r366, %r372, %r358, %r404;
	// end inline asm
	// begin inline asm
	shfl.sync.down.b32 %r370, %r371, %r372, %r358, %r404;
	// end inline asm
	mov.b64 	%rd423, {%r365, %r370};
	add.s32 	%r415, %r323, 2;
	setp.gt.s32 	%p107, %r415, %r358;
	selp.b64 	%rd424, 0, %rd423, %p107;
	add.s64 	%rd425, %rd424, %rd422;
	mov.b64 	{%r376, %r381}, %rd425;
	mov.b32 	%r382, 4;
	// begin inline asm
	shfl.sync.down.b32 %r375, %r376, %r382, %r358, %r404;
	// end inline asm
	// begin inline asm
	shfl.sync.down.b32 %r380, %r381, %r382, %r358, %r404;
	// end inline asm
	mov.b64 	%rd426, {%r375, %r380};
	add.s32 	%r416, %r323, 4;
	setp.gt.s32 	%p108, %r416, %r358;
	selp.b64 	%rd427, 0, %rd426, %p108;
	add.s64 	%rd428, %rd427, %rd425;
	mov.b64 	{%r386, %r391}, %rd428;
	mov.b32 	%r392, 8;
	// begin inline asm
	shfl.sync.down.b32 %r385, %r386, %r392, %r358, %r404;
	// end inline asm
	// begin inline asm
	shfl.sync.down.b32 %r390, %r391, %r392, %r358, %r404;
	// end inline asm
	mov.b64 	%rd429, {%r385, %r390};
	add.s32 	%r417, %r323, 8;
	setp.gt.s32 	%p109, %r417, %r358;
	selp.b64 	%rd430, 0, %rd429, %p109;
	add.s64 	%rd431, %rd430, %rd428;
	mov.b64 	{%r396, %r401}, %rd431;
	mov.b32 	%r402, 16;
	// begin inline asm
	shfl.sync.down.b32 %r395, %r396, %r402, %r358, %r404;
	// end inline asm
	// begin inline asm
	shfl.sync.down.b32 %r400, %r401, %r402, %r358, %r404;
	// end inline asm
	mov.b64 	%rd432, {%r395, %r400};
	add.s32 	%r418, %r323, 16;
	setp.gt.s32 	%p110, %r418, %r358;
	selp.b64 	%rd433, 0, %rd432, %p110;
	add.s64 	%rd569, %rd433, %rd431;
	add.s64 	%rd36, %rd132, 512;
	mov.b32 	%r527, 386;
$L__BB139_17:
	setp.ne.s64 	%p111, %rd570, 101;
	mov.b32 	%r419, -1;
	vote.sync.all.pred 	%p112, %p111, %r419;
	not.pred 	%p113, %p112;
	@%p113 bra 	$L__BB139_22;
	shr.u32 	%r527, %r527, 1;
	mul.wide.s32 	%rd442, %r529, 16;
	add.s64 	%rd443, %rd36, %rd442;
	add.s64 	%rd441, %rd443, -512;
	// begin inline asm
	ld.relaxed.gpu.v2.u64 {%rd570, %rd571}, [%rd441];
	// end inline asm
	mov.u32 	%r531, %r527;
$L__BB139_19:
	setp.eq.s64 	%p117, %rd570, 99;
	mov.b32 	%r421, -1;
	vote.sync.any.pred 	%p118, %p117, %r421;
	not.pred 	%p119, %p118;
	@%p119 bra 	$L__BB139_21;
	shr.u32 	%r22, %r531, 1;
	mul.lo.s32 	%r484, %r525, 16807;
	and.b32  	%r525, %r484, 2147483647;
	sub.s32 	%r485, %r531, %r22;
	add.s32 	%r486, %r485, 1;
	rem.u32 	%r487, %r525, %r486;
	add.s32 	%r483, %r487, %r22;
	// begin inline asm
	nanosleep.u32 %r483;
	// end inline asm
	mul.wide.s32 	%rd462, %r529, 16;
	add.s64 	%rd463, %rd36, %rd462;
	add.s64 	%rd461, %rd463, -512;
	// begin inline asm
	ld.relaxed.gpu.v2.u64 {%rd570, %rd571}, [%rd461];
	// end inline asm
	mov.u32 	%r531, %r22;
	bra.uni 	$L__BB139_19;
$L__BB139_21:
	setp.eq.s64 	%p120, %rd570, 101;
	mov.b32 	%r472, -1;
	vote.sync.ballot.b32 	%r473, %p120, %r472;
	and.b32  	%r474, %r473, %r354;
	or.b32  	%r475, %r474, -2147483648;
	add.s32 	%r476, %r475, -1;
	not.b32 	%r477, %r475;
	and.b32  	%r478, %r477, %r476;
	popc.b32 	%r426, %r478;
	mov.b64 	{%r424, %r429}, %rd571;
	mov.b32 	%r430, 1;
	// begin inline asm
	shfl.sync.down.b32 %r423, %r424, %r430, %r426, %r472;
	// end inline asm
	// begin inline asm
	shfl.sync.down.b32 %r428, %r429, %r430, %r426, %r472;
	// end inline asm
	mov.b64 	%rd444, {%r423, %r428};
	setp.lt.s32 	%p122, %r323, %r426;
	selp.b64 	%rd445, %rd444, 0, %p122;
	add.s64 	%rd446, %rd445, %rd571;
	mov.b64 	{%r434, %r439}, %rd446;
	mov.b32 	%r440, 2;
	// begin inline asm
	shfl.sync.down.b32 %r433, %r434, %r440, %r426, %r472;
	// end inline asm
	// begin inline asm
	shfl.sync.down.b32 %r438, %r439, %r440, %r426, %r472;
	// end inline asm
	mov.b64 	%rd447, {%r433, %r438};
	add.s32 	%r479, %r323, 2;
	setp.gt.s32 	%p123, %r479, %r426;
	selp.b64 	%rd448, 0, %rd447, %p123;
	add.s64 	%rd449, %rd446, %rd448;
	mov.b64 	{%r444, %r449}, %rd449;
	mov.b32 	%r450, 4;
	// begin inline asm
	shfl.sync.down.b32 %r443, %r444, %r450, %r426, %r472;
	// end inline asm
	// begin inline asm
	shfl.sync.down.b32 %r448, %r449, %r450, %r426, %r472;
	// end inline asm
	mov.b64 	%rd450, {%r443, %r448};
	add.s32 	%r480, %r323, 4;
	setp.gt.s32 	%p124, %r480, %r426;
	selp.b64 	%rd451, 0, %rd450, %p124;
	add.s64 	%rd452, %rd451, %rd449;
	mov.b64 	{%r454, %r459}, %rd452;
	mov.b32 	%r460, 8;
	// begin inline asm
	shfl.sync.down.b32 %r453, %r454, %r460, %r426, %r472;
	// end inline asm
	// begin inline asm
	shfl.sync.down.b32 %r458, %r459, %r460, %r426, %r472;
	// end inline asm
	mov.b64 	%rd453, {%r453, %r458};
	add.s32 	%r481, %r323, 8;
	setp.gt.s32 	%p125, %r481, %r426;
	selp.b64 	%rd454, 0, %rd453, %p125;
	add.s64 	%rd455, %rd454, %rd452;
	mov.b64 	{%r464, %r469}, %rd455;
	mov.b32 	%r470, 16;
	// begin inline asm
	shfl.sync.down.b32 %r463, %r464, %r470, %r426, %r472;
	// end inline asm
	// begin inline asm
	shfl.sync.down.b32 %r468, %r469, %r470, %r426, %r472;
	// end inline asm
	mov.b64 	%rd456, {%r463, %r468};
	add.s32 	%r482, %r323, 16;
	setp.gt.s32 	%p126, %r482, %r426;
	selp.b64 	%rd457, 0, %rd456, %p126;
	add.s64 	%rd458, %rd455, %rd569;
	add.s64 	%rd569, %rd458, %rd457;
	add.s32 	%r529, %r529, -32;
	bra.uni 	$L__BB139_17;
$L__BB139_22:
	@%p100 bra 	$L__BB139_24;
	add.s64 	%rd436, %rd569, %rd23;
	add.s64 	%rd434, %rd26, 512;
	mov.b64 	%rd435, 101;
	// begin inline asm
	st.relaxed.gpu.v2.u64 [%rd434], {%rd435, %rd436};
	// end inline asm
	st.shared.u64 	[_ZZN3cub18CUB_300001_SM_10006detail4scan16DeviceScanKernelINS2_10policy_hubIyyyjN4cuda3std3__44plusIvEEE10Policy1000EPySC_NS0_13ScanTileStateIyLb1EEES9_NS1_10InputValueIySC_EEjyLb0EyEEvT0_T1_T2_iT3_T4_T5_E12temp_storage+8], %rd569;
	st.shared.u64 	[_ZZN3cub18CUB_300001_SM_10006detail4scan16DeviceScanKernelINS2_10policy_hubIyyyjN4cuda3std3__44plusIvEEE10Policy1000EPySC_NS0_13ScanTileStateIyLb1EEES9_NS1_10InputValueIySC_EEjyLb0EyEEvT0_T1_T2_iT3_T4_T5_E12temp_storage+16], %rd436;
$L__BB139_24:
	setp.ne.s32 	%p115, %r323, 0;
	mov.u64 	%rd572, %rd25;
	@%p115 bra 	$L__BB139_26;
	st.shared.u64 	[_ZZN3cub18CUB_300001_SM_10006detail4scan16DeviceScanKernelINS2_10policy_hubIyyyjN4cuda3std3__44plusIvEEE10Policy1000EPySC_NS0_13ScanTileStateIyLb1EEES9_NS1_10InputValueIySC_EEjyLb0EyEEvT0_T1_T2_iT3_T4_T5_E12temp_storage+152], %rd569;
	mov.u64 	%rd572, %rd569;
$L__BB139_26:
	bar.sync 	0;
	setp.eq.s32 	%p116, %r4, 0;
	ld.shared.u64 	%rd437, [_ZZN3cub18CUB_300001_SM_10006detail4scan16DeviceScanKernelINS2_10policy_hubIyyyjN4cuda3std3__44plusIvEEE10Policy1000EPySC_NS0_13ScanTileStateIyLb1EEES9_NS1_10InputValueIySC_EEjyLb0EyEEvT0_T1_T2_iT3_T4_T5_E12temp_storage+152];
	selp.b64 	%rd438, 0, %rd437, %p116;
	add.s64 	%rd573, %rd438, %rd572;
$L__BB139_27:
	ld.param.u32 	%r524, [_ZN3cub18CUB_300001_SM_10006detail4scan16DeviceScanKernelINS2_10policy_hubIyyyjN4cuda3std3__44plusIvEEE10Policy1000EPySC_NS0_13ScanTileStateIyLb1EEES9_NS1_10InputValueIySC_EEjyLb0EyEEvT0_T1_T2_iT3_T4_T5__param_3];
	ld.param.u64 	%rd564, [_ZN3cub18CUB_300001_SM_10006detail4scan16DeviceScanKernelINS2_10policy_hubIyyyjN4cuda3std3__44plusIvEEE10Policy1000EPySC_NS0_13ScanTileStateIyLb1EEES9_NS1_10InputValueIySC_EEjyLb0EyEEvT0_T1_T2_iT3_T4_T5__param_1];
	add.s64 	%rd536, %rd573, %rd6;
	add.s64 	%rd537, %rd7, %rd536;
	add.s64 	%rd538, %rd8, %rd537;
	add.s64 	%rd539, %rd9, %rd538;
	add.s64 	%rd540, %rd10, %rd539;
	add.s64 	%rd541, %rd11, %rd540;
	add.s64 	%rd542, %rd12, %rd541;
	add.s64 	%rd543, %rd13, %rd542;
	add.s64 	%rd544, %rd14, %rd543;
	add.s64 	%rd545, %rd15, %rd544;
	bar.sync 	0;
	st.shared.u64 	[%r8], %rd573;
	st.shared.u64 	[%r8+8], %rd536;
	st.shared.u64 	[%r8+16], %rd537;
	st.shared.u64 	[%r8+24], %rd538;
	st.shared.u64 	[%r8+32], %rd539;
	st.shared.u64 	[%r8+40], %rd540;
	st.shared.u64 	[%r8+48], %rd541;
	st.shared.u64 	[%r8+56], %rd542;
	st.shared.u64 	[%r8+64], %rd543;
	st.shared.u64 	[%r8+72], %rd544;
	st.shared.u64 	[%r8+80], %rd545;
	bar.warp.sync 	-1;
	ld.shared.u64 	%rd546, [%r7];
	ld.shared.u64 	%rd547, [%r7+256];
	ld.shared.u64 	%rd548, [%r7+512];
	ld.shared.u64 	%rd549, [%r7+768];
	ld.shared.u64 	%rd550, [%r7+1024];
	ld.shared.u64 	%rd551, [%r7+1280];
	ld.shared.u64 	%rd552, [%r7+1536];
	ld.shared.u64 	%rd553, [%r7+1792];
	ld.shared.u64 	%rd554, [%r7+2048];
	ld.shared.u64 	%rd555, [%r7+2304];
	ld.shared.u64 	%rd556, [%r7+2560];
	cvta.to.global.u64 	%rd557, %rd564;
	mov.u32 	%r511, %tid.x;
	and.b32  	%r512, %r511, 992;
	mul.lo.s32 	%r513, %r512, 11;
	and.b32  	%r514, %r511, 31;
	or.b32  	%r515, %r513, %r514;
	cvt.u64.u32 	%rd558, %r515;
	mov.u32 	%r516, %ctaid.x;
	add.s32 	%r517, %r524, %r516;
	mul.lo.s32 	%r518, %r517, 4576;
	cvt.u64.u32 	%rd559, %r518;
	add.s64 	%rd560, %rd558, %rd559;
	shl.b64 	%rd561, %rd560, 3;
	add.s64 	%rd562, %rd557, %rd561;
	st.global.u64 	[%rd562], %rd546;
	st.global.u64 	[%rd562+256], %rd547;
	st.global.u64 	[%rd562+512], %rd548;
	st.global.u64 	[%rd562+768], %rd549;
	st.global.u64 	[%rd562+1024], %rd550;
	st.global.u64 	[%rd562+1280], %rd551;
	st.global.u64 	[%rd562+1536], %rd552;
	st.global.u64 	[%rd562+1792], %rd553;
	st.global.u64 	[%rd562+2048], %rd554;
	st.global.u64 	[%rd562+2304], %rd555;
	st.global.u64 	[%rd562+2560], %rd556;
	bra.uni 	$L__BB139_98;
$L__BB139_28:
	setp.eq.s32 	%p3, %r3, 0;
	@%p3 bra 	$L__BB139_98;
	mul.wide.u32 	%rd135, %r2, 8;
	add.s64 	%rd136, %rd1, %rd135;
	mov.u32 	%r25, %tid.x;
	ld.global.u64 	%rd584, [%rd136];
	and.b32  	%r52, %r25, 31;
	and.b32  	%r53, %r25, 992;
	mul.lo.s32 	%r54, %r53, 11;
	or.b32  	%r26, %r54, %r52;
	setp.ge.u32 	%p4, %r26, %r3;
	shl.b32 	%r55, %r26, 3;
	cvt.u64.u32 	%rd137, %r55;
	add.s64 	%rd52, %rd136, %rd137;
	mov.u64 	%rd574, %rd584;
	@%p4 bra 	$L__BB139_31;
	ld.global.u64 	%rd574, [%rd52];
$L__BB139_31:
	add.s32 	%r56, %r26, 32;
	setp.ge.u32 	%p5, %r56, %r3;
	mov.u64 	%rd575, %rd584;
	@%p5 bra 	$L__BB139_33;
	ld.global.u64 	%rd575, [%rd52+256];
$L__BB139_33:
	add.s32 	%r57, %r26, 64;
	setp.ge.u32 	%p6, %r57, %r3;
	mov.u64 	%rd576, %rd584;
	@%p6 bra 	$L__BB139_35;
	ld.global.u64 	%rd576, [%rd52+512];
$L__BB139_35:
	add.s32 	%r58, %r26, 96;
	setp.ge.u32 	%p7, %r58, %r3;
	mov.u64 	%rd577, %rd584;
	@%p7 bra 	$L__BB139_37;
	ld.global.u64 	%rd577, [%rd52+768];
$L__BB139_37:
	add.s32 	%r59, %r26, 128;
	setp.ge.u32 	%p8, %r59, %r3;
	mov.u64 	%rd578, %rd584;
	@%p8 bra 	$L__BB139_39;
	ld.global.u64 	%rd578, [%rd52+1024];
$L__BB139_39:
	add.s32 	%r60, %r26, 160;
	setp.ge.u32 	%p9, %r60, %r3;
	mov.u64 	%rd579, %rd584;
	@%p9 bra 	$L__BB139_41;
	ld.global.u64 	%rd579, [%rd52+1280];
$L__BB139_41:
	add.s32 	%r61, %r26, 192;
	setp.ge.u32 	%p10, %r61, %r3;
	mov.u64 	%rd580, %rd584;
	@%p10 bra 	$L__BB139_43;
	ld.global.u64 	%rd580, [%rd52+1536];
$L__BB139_43:
	add.s32 	%r62, %r26, 224;
	setp.ge.u32 	%p11, %r62, %r3;
	mov.u64 	%rd581, %rd584;
	@%p11 bra 	$L__BB139_45;
	ld.global.u64 	%rd581, [%rd52+1792];
$L__BB139_45:
	add.s32 	%r63, %r26, 256;
	setp.ge.u32 	%p12, %r63, %r3;
	mov.u64 	%rd582, %rd584;
	@%p12 bra 	$L__BB139_47;
	ld.global.u64 	%rd582, [%rd52+2048];
$L__BB139_47:
	add.s32 	%r64, %r26, 288;
	setp.ge.u32 	%p13, %r64, %r3;
	mov.u64 	%rd583, %rd584;
	@%p13 bra 	$L__BB139_49;
	ld.global.u64 	%rd583, [%rd52+2304];
$L__BB139_49:
	add.s32 	%r65, %r26, 320;
	setp.ge.u32 	%p14, %r65, %r3;
	@%p14 bra 	$L__BB139_51;
	ld.global.u64 	%rd584, [%rd52+2560];
$L__BB139_51:
	// begin inline asm
	mov.u32 %r66, %laneid;
	// end inline asm
	shr.u32 	%r28, %r25, 5;
	mad.lo.s32 	%r67, %r28, 352, %r66;
	shl.b32 	%r68, %r67, 3;
	mov.u32 	%r69, _ZZN3cub18CUB_300001_SM_10006detail4scan16DeviceScanKernelINS2_10policy_hubIyyyjN4cuda3std3__44plusIvEEE10Policy1000EPySC_NS0_13ScanTileStateIyLb1EEES9_NS1_10InputValueIySC_EEjyLb0EyEEvT0_T1_T2_iT3_T4_T5_E12temp_storage;
	add.s32 	%r29, %r69, %r68;
	st.shared.u64 	[%r29], %rd574;
	st.shared.u64 	[%r29+256], %rd575;
	st.shared.u64 	[%r29+512], %rd576;
	st.shared.u64 	[%r29+768], %rd577;
	st.shared.u64 	[%r29+1024], %rd578;
	st.shared.u64 	[%r29+1280], %rd579;
	st.shared.u64 	[%r29+1536], %rd580;
	st.shared.u64 	[%r29+1792], %rd581;
	st.shared.u64 	[%r29+2048], %rd582;
	st.shared.u64 	[%r29+2304], %rd583;
	st.shared.u64 	[%r29+2560], %rd584;
	bar.warp.sync 	-1;
	mad.lo.s32 	%r30, %r66, 80, %r29;
	ld.shared.u64 	%rd75, [%r30];
	ld.shared.u64 	%rd76, [%r30+8];
	ld.shared.u64 	%rd77, [%r30+16];
	ld.shared.u64 	%rd78, [%r30+24];
	ld.shared.u64 	%rd79, [%r30+32];
	ld.shared.u64 	%rd80, [%r30+40];
	ld.shared.u64 	%rd81, [%r30+48];
	ld.shared.u64 	%rd82, [%r30+56];
	ld.shared.u64 	%rd83, [%r30+64];
	ld.shared.u64 	%rd84, [%r30+72];
	ld.shared.u64 	%rd85, [%r30+80];
	bar.sync 	0;
	setp.ne.s32 	%p15, %r525, 0;
	@%p15 bra 	$L__BB139_55;
	add.s64 	%rd272, %rd76, %rd75;
	add.s64 	%rd273, %rd77, %rd272;
	add.s64 	%rd274, %rd78, %rd273;
	add.s64 	%rd275, %rd79, %rd274;
	add.s64 	%rd276, %rd80, %rd275;
	add.s64 	%rd277, %rd81, %rd276;
	add.s64 	%rd278, %rd82, %rd277;
	add.s64 	%rd279, %rd83, %rd278;
	add.s64 	%rd280, %rd84, %rd279;
	add.s64 	%rd259, %rd85, %rd280;
	mov.b32 	%r241, 1;
	mov.b32 	%r254, 0;
	mov.b32 	%r255, -1;
	// begin inline asm
	{  .reg .u64 r0;  .reg .u32 lo;  .reg .u32 hi;  .reg .pred p;  mov.b64 {lo, hi}, %rd259;  shfl.sync.up.b32 lo|p, lo, %r241, %r254, %r255;  shfl.sync.up.b32 hi|p, hi, %r241, %r254, %r255;  mov.b64 r0, {lo, hi};  @p add.u64 r0, r0, %rd259;  mov.u64 %rd257, r0;}
	// end inline asm
	mov.b32 	%r244, 2;
	// begin inline asm
	{  .reg .u64 r0;  .reg .u32 lo;  .reg .u32 hi;  .reg .pred p;  mov.b64 {lo, hi}, %rd257;  shfl.sync.up.b32 lo|p, lo, %r244, %r254, %r255;  shfl.sync.up.b32 hi|p, hi, %r244, %r254, %r255;  mov.b64 r0, {lo, hi};  @p add.u64 r0, r0, %rd257;  mov.u64 %rd260, r0;}
	// end inline asm
	mov.b32 	%r247, 4;
	// begin inline asm
	{  .reg .u64 r0;  .reg .u32 lo;  .reg .u32 hi;  .reg .pred p;  mov.b64 {lo, hi}, %rd260;  shfl.sync.up.b32 lo|p, lo, %r247, %r254, %r255;  shfl.sync.up.b32 hi|p, hi, %r247, %r254, %r255;  mov.b64 r0, {lo, hi};  @p add.u64 r0, r0, %rd260;  mov.u64 %rd263, r0;}
	// end inline asm
	mov.b32 	%r250, 8;
	// begin inline asm
	{  .reg .u64 r0;  .reg .u32 lo;  .reg .u32 hi;  .reg .pred p;  mov.b64 {lo, hi}, %rd263;  shfl.sync.up.b32 lo|p, lo, %r250, %r254, %r255;  shfl.sync.up.b32 hi|p, hi, %r250, %r254, %r255;  mov.b64 r0, {lo, hi};  @p add.u64 r0, r0, %rd263;  mov.u64 %rd266, r0;}
	// end inline asm
	mov.b32 	%r253, 16;
	// begin inline asm
	{  .reg .u64 r0;  .reg .u32 lo;  .reg .u32 hi;  .reg .pred p;  mov.b64 {lo, hi}, %rd266;  shfl.sync.up.b32 lo|p, lo, %r253, %r254, %r255;  shfl.sync.up.b32 hi|p, hi, %r253, %r254, %r255;  mov.b64 r0, {lo, hi};  @p add.u64 r0, r0, %rd266;  mov.u64 %rd269, r0;}
	// end inline asm
	setp.ne.s32 	%p58, %r66, 31;
	@%p58 bra 	$L__BB139_54;
	shl.b32 	%r256, %r28, 3;
	mov.u32 	%r257, _ZZN3cub18CUB_300001_SM_10006detail4scan16DeviceScanKernelINS2_10policy_hubIyyyjN4cuda3std3__44plusIvEEE10Policy1000EPySC_NS0_13ScanTileStateIyLb1EEES9_NS1_10InputValueIySC_EEjyLb0EyEEvT0_T1_T2_iT3_T4_T5_E12temp_storage;
	add.s32 	%r258, %r257, %r256;
	st.shared.u64 	[%r258+32], %rd269;
$L__BB139_54:
	bar.sync 	0;
	ld.shared.v2.u64 	{%rd281, %rd282}, [_ZZN3cub18CUB_300001_SM_10006detail4scan16DeviceScanKernelINS2_10policy_hubIyyyjN4cuda3std3__44plusIvEEE10Policy1000EPySC_NS0_13ScanTileStateIyLb1EEES9_NS1_10InputValueIySC_EEjyLb0EyEEvT0_T1_T2_iT3_T4_T5_E12temp_storage+32];
	add.s64 	%rd283, %rd282, %rd281;
	setp.eq.s32 	%p59, %r28, 2;
	selp.b64 	%rd284, %rd283, %rd281, %p59;
	ld.shared.v2.u64 	{%rd285, %rd286}, [_ZZN3cub18CUB_300001_SM_10006detail4scan16DeviceScanKernelINS2_10policy_hubIyyyjN4cuda3std3__44plusIvEEE10Policy1000EPySC_NS0_13ScanTileStateIyLb1EEES9_NS1_10InputValueIySC_EEjyLb0EyEEvT0_T1_T2_iT3_T4_T5_E12temp_storage+48];
	add.s64 	%rd287, %rd283, %rd285;
	setp.eq.s32 	%p60, %r28, 3;
	selp.b64 	%rd288, %rd287, %rd284, %p60;
	add.s64 	%rd289, %rd287, %rd286;
	setp.eq.s32 	%p61, %r28, 4;
	selp.b64 	%rd290, %rd289, %rd288, %p61;
	ld.shared.v2.u64 	{%rd291, %rd292}, [_ZZN3cub18CUB_300001_SM_10006detail4scan16DeviceScanKernelINS2_10policy_hubIyyyjN4cuda3std3__44plusIvEEE10Policy1000EPySC_NS0_13ScanTileStateIyLb1EEES9_NS1_10InputValueIySC_EEjyLb0EyEEvT0_T1_T2_iT3_T4_T5_E12temp_storage+64];
	add.s64 	%rd293, %rd289, %rd291;
	setp.eq.s32 	%p62, %r28, 5;
	selp.b64 	%rd294, %rd293, %rd290, %p62;
	add.s64 	%rd295, %rd293, %rd292;
	setp.eq.s32 	%p63, %r28, 6;
	selp.b64 	%rd296, %rd295, %rd294, %p63;
	ld.shared.v2.u64 	{%rd297, %rd298}, [_ZZN3cub18CUB_300001_SM_10006detail4scan16DeviceScanKernelINS2_10policy_hubIyyyjN4cuda3std3__44plusIvEEE10Policy1000EPySC_NS0_13ScanTileStateIyLb1EEES9_NS1_10InputValueIySC_EEjyLb0EyEEvT0_T1_T2_iT3_T4_T5_E12temp_storage+80];
	add.s64 	%rd299, %rd295, %rd297;
	setp.eq.s32 	%p64, %r28, 7;
	selp.b64 	%rd300, %rd299, %rd296, %p64;
	add.s64 	%rd301, %rd299, %rd298;
	setp.eq.s32 	%p65, %r28, 8;
	selp.b64 	%rd302, %rd301, %rd300, %p65;
	ld.shared.v2.u64 	{%rd303, %rd304}, [_ZZN3cub18CUB_300001_SM_10006detail4scan16DeviceScanKernelINS2_10policy_hubIyyyjN4cuda3std3__44plusIvEEE10Policy1000EPySC_NS0_13ScanTileStateIyLb1EEES9_NS1_10InputValueIySC_EEjyLb0EyEEvT0_T1_T2_iT3_T4_T5_E12temp_storage+96];
	add.s64 	%rd305, %rd301, %rd303;
	setp.eq.s32 	%p66, %r28, 9;
	selp.b64 	%rd306, %rd305, %rd302, %p66;
	add.s64 	%rd307, %rd305, %rd304;
	setp.eq.s32 	%p67, %r28, 10;
	selp.b64 	%rd308, %rd307, %rd306, %p67;
	ld.shared.v2.u64 	{%rd309, %rd310}, [_ZZN3cub18CUB_300001_SM_10006detail4scan16DeviceScanKernelINS2_10policy_hubIyyyjN4cuda3std3__44plusIvEEE10Policy1000EPySC_NS0_13ScanTileStateIyLb1EEES9_NS1_10InputValueIySC_EEjyLb0EyEEvT0_T1_T2_iT3_T4_T5_E12temp_storage+112];
	add.s64 	%rd311, %rd307, %rd309;
	setp.eq.s32 	%p68, %r28, 11;
	selp.b64 	%rd312, %rd311, %rd308, %p68;
	add.s64 	%rd313, %rd311, %rd310;
	setp.eq.s32 	%p69, %r28, 12;
	selp.b64 	%rd314, %rd313, %rd312, %p69;
	setp.lt.u32 	%p70, %r25, 32;
	selp.b64 	%rd315, 0, %rd314, %p70;
	setp.eq.s32 	%p71, %r66, 0;
	sub.s64 	%rd316, %rd269, %rd259;
	selp.b64 	%rd317, 0, %rd316, %p71;
	add.s64 	%rd318, %rd317, %rd565;
	add.s64 	%rd592, %rd318, %rd315;
	bra.uni 	$L__BB139_74;
$L__BB139_55:
	add.s64 	%rd153, %rd76, %rd75;
	add.s64 	%rd154, %rd77, %rd153;
	add.s64 	%rd155, %rd78, %rd154;
	add.s64 	%rd156, %rd79, %rd155;
	add.s64 	%rd157, %rd80, %rd156;
	add.s64 	%rd158, %rd81, %rd157;
	add.s64 	%rd159, %rd82, %rd158;
	add.s64 	%rd160, %rd83, %rd159;
	add.s64 	%rd161, %rd84, %rd160;
	add.s64 	%rd140, %rd85, %rd161;
	mov.b32 	%r70, 1;
	mov.b32 	%r83, 0;
	mov.b32 	%r84, -1;
	// begin inline asm
	{  .reg .u64 r0;  .reg .u32 lo;  .reg .u32 hi;  .reg .pred p;  mov.b64 {lo, hi}, %rd140;  shfl.sync.up.b32 lo|p, lo, %r70, %r83, %r84;  shfl.sync.up.b32 hi|p, hi, %r70, %r83, %r84;  mov.b64 r0, {lo, hi};  @p add.u64 r0, r0, %rd140;  mov.u64 %rd138, r0;}
	// end inline asm
	mov.b32 	%r73, 2;
	// begin inline asm
	{  .reg .u64 r0;  .reg .u32 lo;  .reg .u32 hi;  .reg .pred p;  mov.b64 {lo, hi}, %rd138;  shfl.sync.up.b32 lo|p, lo, %r73, %r83, %r84;  shfl.sync.up.b32 hi|p, hi, %r73, %r83, %r84;  mov.b64 r0, {lo, hi};  @p add.u64 r0, r0, %rd138;  mov.u64 %rd141, r0;}
	// end inline asm
	mov.b32 	%r76, 4;
	// begin inline asm
	{  .reg .u64 r0;  .reg .u32 lo;  .reg .u32 hi;  .reg .pred p;  mov.b64 {lo, hi}, %rd141;  shfl.sync.up.b32 lo|p, lo, %r76, %r83, %r84;  shfl.sync.up.b32 hi|p, hi, %r76, %r83, %r84;  mov.b64 r0, {lo, hi};  @p add.u64 r0, r0, %rd141;  mov.u64 %rd144, r0;}
	// end inline asm
	mov.b32 	%r79, 8;
	// begin inline asm
	{  .reg .u64 r0;  .reg .u32 lo;  .reg .u32 hi;  .reg .pred p;  mov.b64 {lo, hi}, %rd144;  shfl.sync.up.b32 lo|p, lo, %r79, %r83, %r84;  shfl.sync.up.b32 hi|p, hi, %r79, %r83, %r84;  mov.b64 r0, {lo, hi};  @p add.u64 r0, r0, %rd144;  mov.u64 %rd147, r0;}
	// end inline asm
	mov.b32 	%r82, 16;
	// begin inline asm
	{  .reg .u64 r0;  .reg .u32 lo;  .reg .u32 hi;  .reg .pred p;  mov.b64 {lo, hi}, %rd147;  shfl.sync.up.b32 lo|p, lo, %r82, %r83, %r84;  shfl.sync.up.b32 hi|p, hi, %r82, %r83, %r84;  mov.b64 r0, {lo, hi};  @p add.u64 r0, r0, %rd147;  mov.u64 %rd150, r0;}
	// end inline asm
	setp.ne.s32 	%p16, %r66, 31;
	@%p16 bra 	$L__BB139_57;
	shl.b32 	%r85, %r28, 3;
	mov.u32 	%r86, _ZZN3cub18CUB_300001_SM_10006detail4scan16DeviceScanKernelINS2_10policy_hubIyyyjN4cuda3std3__44plusIvEEE10Policy1000EPySC_NS0_13ScanTileStateIyLb1EEES9_NS1_10InputValueIySC_EEjyLb0EyEEvT0_T1_T2_iT3_T4_T5_E12temp_storage;
	add.s32 	%r87, %r86, %r85;
	st.shared.u64 	[%r87+32], %rd150;
$L__BB139_57:
	sub.s64 	%rd162, %rd150, %rd140;
	bar.sync 	0;
	ld.shared.v2.u64 	{%rd163, %rd164}, [_ZZN3cub18CUB_300001_SM_10006detail4scan16DeviceScanKernelINS2_10policy_hubIyyyjN4cuda3std3__44plusIvEEE10Policy1000EPySC_NS0_13ScanTileStateIyLb1EEES9_NS1_10InputValueIySC_EEjyLb0EyEEvT0_T1_T2_iT3_T4_T5_E12temp_storage+32];
	add.s64 	%rd165, %rd164, %rd163;
	setp.eq.s32 	%p17, %r28, 2;
	selp.b64 	%rd166, %rd165, %rd163, %p17;
	ld.shared.v2.u64 	{%rd167, %rd168}, [_ZZN3cub18CUB_300001_SM_10006detail4scan16DeviceScanKernelINS2_10policy_hubIyyyjN4cuda3std3__44plusIvEEE10Policy1000EPySC_NS0_13ScanTileStateIyLb1EEES9_NS1_10InputValueIySC_EEjyLb0EyEEvT0_T1_T2_iT3_T4_T5_E12temp_storage+48];
	add.s64 	%rd169, %rd165, %rd167;
	setp.eq.s32 	%p18, %r28, 3;
	selp.b64 	%rd170, %rd169, %rd166, %p18;
	add.s64 	%rd171, %rd169, %rd168;
	setp.eq.s32 	%p19, %r28, 4;
	selp.b64 	%rd172, %rd171, %rd170, %p19;
	ld.shared.v2.u64 	{%rd173, %rd174}, [_ZZN3cub18CUB_300001_SM_10006detail4scan16DeviceScanKernelINS2_10policy_hubIyyyjN4cuda3std3__44plusIvEEE10Policy1000EPySC_NS0_13ScanTileStateIyLb1EEES9_NS1_10InputValueIySC_EEjyLb0EyEEvT0_T1_T2_iT3_T4_T5_E12temp_storage+64];
	add.s64 	%rd175, %rd171, %rd173;
	setp.eq.s32 	%p20, %r28, 5;
	selp.b64 	%rd176, %rd175, %rd172, %p20;
	add.s64 	%rd177, %rd175, %rd174;
	setp.eq.s32 	%p21, %r28, 6;
	selp.b64 	%rd178, %rd177, %rd176, %p21;
	ld.shared.v2.u64 	{%rd179, %rd180}, [_ZZN3cub18CUB_300001_SM_10006detail4scan16DeviceScanKernelINS2_10policy_hubIyyyjN4cuda3std3__44plusIvEEE10Policy1000EPySC_NS0_13ScanTileStateIyLb1EEES9_NS1_10InputValueIySC_EEjyLb0EyEEvT0_T1_T2_iT3_T4_T5_E12temp_storage+80];
	add.s64 	%rd181, %rd177, %rd179;
	setp.eq.s32 	%p22, %r28, 7;
	selp.b64 	%rd182, %rd181, %rd178, %p22;
	add.s64 	%rd183, %rd181, %rd180;
	setp.eq.s32 	%p23, %r28, 8;
	selp.b64 	%rd184, %rd183, %rd182, %p23;
	ld.shared.v2.u64 	{%rd185, %rd186}, [_ZZN3cub18CUB_300001_SM_10006detail4scan16DeviceScanKernelINS2_10policy_hubIyyyjN4cuda3std3__44plusIvEEE10Policy1000EPySC_NS0_13ScanTileStateIyLb1EEES9_NS1_10InputValueIySC_EEjyLb0EyEEvT0_T1_T2_iT3_T4_T5_E12temp_storage+96];
	add.s64 	%rd187, %rd183, %rd185;
	setp.eq.s32 	%p24, %r28, 9;
	selp.b64 	%rd188, %rd187, %rd184, %p24;
	add.s64 	%rd189, %rd187, %rd186;
	setp.eq.s32 	%p25, %r28, 10;
	selp.b64 	%rd190, %rd189, %rd188, %p25;
	ld.shared.v2.u64 	{%rd191, %rd192}, [_ZZN3cub18CUB_300001_SM_10006detail4scan16DeviceScanKernelINS2_10policy_hubIyyyjN4cuda3std3__44plusIvEEE10Policy1000EPySC_NS0_13ScanTileStateIyLb1EEES9_NS1_10InputValueIySC_EEjyLb0EyEEvT0_T1_T2_iT3_T4_T5_E12temp_storage+112];
	add.s64 	%rd193, %rd189, %rd191;
	setp.eq.s32 	%p26, %r28, 11;
	selp.b64 	%rd194, %rd193, %rd190, %p26;
	add.s64 	%rd195, %rd193, %rd192;
	setp.eq.s32 	%p27, %r28, 12;
	selp.b64 	%rd196, %rd195, %rd194, %p27;
	ld.shared.u64 	%rd197, [_ZZN3cub18CUB_300001_SM_10006detail4scan16DeviceScanKernelINS2_10policy_hubIyyyjN4cuda3std3__44plusIvEEE10Policy1000EPySC_NS0_13ScanTileStateIyLb1EEES9_NS1_10InputValueIySC_EEjyLb0EyEEvT0_T1_T2_iT3_T4_T5_E12temp_storage+128];
	add.s64 	%rd91, %rd195, %rd197;
	setp.gt.u32 	%p28, %r25, 31;
	setp.lt.u32 	%p29, %r25, 32;
	setp.eq.s32 	%p30, %r66, 0;
	selp.b64 	%rd198, 0, %rd162, %p30;
	add.s64 	%rd591, %rd196, %rd198;
	selp.b64 	%rd93, %rd162, %rd591, %p29;
	@%p28 bra 	$L__BB139_73;
	setp.ne.s32 	%p31, %r25, 0;
	mul.wide.s32 	%rd199, %r525, 16;
	add.s64 	%rd94, %rd132, %rd199;
	@%p31 bra 	$L__BB139_60;
	st.shared.u64 	[_ZZN3cub18CUB_300001_SM_10006detail4scan16DeviceScanKernelINS2_10policy_hubIyyyjN4cuda3std3__44plusIvEEE10Policy1000EPySC_NS0_13ScanTileStateIyLb1EEES9_NS1_10InputValueIySC_EEjyLb0EyEEvT0_T1_T2_iT3_T4_T5_E12temp_storage+24], %rd91;
	add.s64 	%rd200, %rd94, 512;
	mov.b64 	%rd201, 100;
	// begin inline asm
	st.relaxed.gpu.v2.u64 [%rd200], {%rd201, %rd91};
	// end inline asm
$L__BB139_60:
	not.b32 	%r90, %r25;
	add.s32 	%r91, %r525, %r90;
	mov.b32 	%r88, 710;
	// begin inline asm
	nanosleep.u32 %r88;
	// end inline asm
	mul.wide.s32 	%rd206, %r91, 16;
	add.s64 	%rd207, %rd132, %rd206;
	add.s64 	%rd205, %rd207, 512;
	// begin inline asm
	ld.relaxed.gpu.v2.u64 {%rd589, %rd586}, [%rd205];
	// end inline asm
	mov.b32 	%r533, 386;
$L__BB139_61:
	setp.eq.s64 	%p32, %rd589, 99;
	mov.b32 	%r92, -1;
	vote.sync.any.pred 	%p33, %p32, %r92;
	not.pred 	%p34, %p33;
	@%p34 bra 	$L__BB139_63;
	ld.param.u32 	%r521, [_ZN3cub18CUB_300001_SM_10006detail4scan16DeviceScanKernelINS2_10policy_hubIyyyjN4cuda3std3__44plusIvEEE10Policy1000EPySC_NS0_13ScanTileStateIyLb1EEES9_NS1_10InputValueIySC_EEjyLb0EyEEvT0_T1_T2_iT3_T4_T5__param_3];
	shr.u32 	%r33, %r533, 1;
	mul.lo.s32 	%r232, %r525, 16807;
	and.b32  	%r525, %r232, 2147483647;
	sub.s32 	%r233, %r533, %r33;
	add.s32 	%r234, %r233, 1;
	rem.u32 	%r235, %r525, %r234;
	add.s32 	%r231, %r235, %r33;
	// begin inline asm
	nanosleep.u32 %r231;
	// end inline asm
	mov.u32 	%r236, %ctaid.x;
	add.s32 	%r237, %r521, %r236;
	mov.u32 	%r238, %tid.x;
	not.b32 	%r239, %r238;
	add.s32 	%r240, %r237, %r239;
	mul.wide.s32 	%rd255, %r240, 16;
	add.s64 	%rd256, %rd132, %rd255;
	add.s64 	%rd254, %rd256, 512;
	// begin inline asm
	ld.relaxed.gpu.v2.u64 {%rd589, %rd586}, [%rd254];
	// end inline asm
	mov.u32 	%r533, %r33;
	bra.uni 	$L__BB139_61;
$L__BB139_63:
	ld.param.u32 	%r520, [_ZN3cub18CUB_300001_SM_10006detail4scan16DeviceScanKernelINS2_10policy_hubIyyyjN4cuda3std3__44plusIvEEE10Policy1000EPySC_NS0_13ScanTileStateIyLb1EEES9_NS1_10InputValueIySC_EEjyLb0EyEEvT0_T1_T2_iT3_T4_T5__param_3];
	mov.u32 	%r146, %ctaid.x;
	add.s32 	%r147, %r520, %r146;
	mov.u32 	%r148, %tid.x;
	not.b32 	%r149, %r148;
	add.s32 	%r536, %r147, %r149;
	setp.eq.s64 	%p35, %rd589, 101;
	mov.b32 	%r144, -1;
	vote.sync.ballot.b32 	%r150, %p35, %r144;
	// begin inline asm
	mov.u32 %r94, %lanemask_ge;
	// end inline asm
	and.b32  	%r151, %r150, %r94;
	or.b32  	%r152, %r151, -2147483648;
	add.s32 	%r153, %r152, -1;
	not.b32 	%r154, %r152;
	and.b32  	%r155, %r154, %r153;
	popc.b32 	%r98, %r155;
	mov.b64 	{%r96, %r101}, %rd586;
	mov.b32 	%r102, 1;
	// begin inline asm
	shfl.sync.down.b32 %r95, %r96, %r102, %r98, %r144;
	// end inline asm
	// begin inline asm
	shfl.sync.down.b32 %r100, %r101, %r102, %r98, %r144;
	// end inline asm
	mov.b64 	%rd208, {%r95, %r100};
	setp.lt.s32 	%p37, %r66, %r98;
	selp.b64 	%rd209, %rd208, 0, %p37;
	add.s64 	%rd210, %rd209, %rd586;
	mov.b64 	{%r106, %r111}, %rd210;
	mov.b32 	%r112, 2;
	// begin inline asm
	shfl.sync.down.b32 %r105, %r106, %r112, %r98, %r144;
	// end inline asm
	// begin inline asm
	shfl.sync.down.b32 %r110, %r111, %r112, %r98, %r144;
	// end inline asm
	mov.b64 	%rd211, {%r105, %r110};
	add.s32 	%r156, %r66, 2;
	setp.gt.s32 	%p38, %r156, %r98;
	selp.b64 	%rd212, 0, %rd211, %p38;
	add.s64 	%rd213, %rd212, %rd210;
	mov.b64 	{%r116, %r121}, %rd213;
	mov.b32 	%r122, 4;
	// begin inline asm
	shfl.sync.down.b32 %r115, %r116, %r122, %r98, %r144;
	// end inline asm
	// begin inline asm
	shfl.sync.down.b32 %r120, %r121, %r122, %r98, %r144;
	// end inline asm
	mov.b64 	%rd214, {%r115, %r120};
	add.s32 	%r157, %r66, 4;
	setp.gt.s32 	%p39, %r157, %r98;
	selp.b64 	%rd215, 0, %rd214, %p39;
	add.s64 	%rd216, %rd215, %rd213;
	mov.b64 	{%r126, %r131}, %rd216;
	mov.b32 	%r132, 8;
	// begin inline asm
	shfl.sync.down.b32 %r125, %r126, %r132, %r98, %r144;
	// end inline asm
	// begin inline asm
	shfl.sync.down.b32 %r130, %r131, %r132, %r98, %r144;
	// end inline asm
	mov.b64 	%rd217, {%r125, %r130};
	add.s32 	%r158, %r66, 8;
	setp.gt.s32 	%p40, %r158, %r98;
	selp.b64 	%rd218, 0, %rd217, %p40;
	add.s64 	%rd219, %rd218, %rd216;
	mov.b64 	{%r136, %r141}, %rd219;
	mov.b32 	%r142, 16;
	// begin inline asm
	shfl.sync.down.b32 %r135, %r136, %r142, %r98, %r144;
	// end inline asm
	// begin inline asm
	shfl.sync.down.b32 %r140, %r141, %r142, %r98, %r144;
	// end inline asm
	mov.b64 	%rd220, {%r135, %r140};
	add.s32 	%r159, %r66, 16;
	setp.gt.s32 	%p41, %r159, %r98;
	selp.b64 	%rd221, 0, %rd220, %p41;
	add.s64 	%rd587, %rd221, %rd219;
	add.s64 	%rd104, %rd132, 512;
	mov.b32 	%r535, 386;
$L__BB139_64:
	setp.ne.s64 	%p42, %rd589, 101;
	mov.b32 	%r160, -1;
	vote.sync.all.pred 	%p43, %p42, %r160;
	not.pred 	%p44, %p43;
	@%p44 bra 	$L__BB139_69;
	shr.u32 	%r535, %r535, 1;
	mul.wide.s32 	%rd230, %r536, 16;
	add.s64 	%rd231, %rd104, %rd230;
	add.s64 	%rd229, %rd231, -512;
	// begin inline asm
	ld.relaxed.gpu.v2.u64 {%rd589, %rd590}, [%rd229];
	// end inline asm
	mov.u32 	%r538, %r535;
$L__BB139_66:
	setp.eq.s64 	%p48, %rd589, 99;
	mov.b32 	%r164, -1;
	vote.sync.any.pred 	%p49, %p48, %r164;
	not.pred 	%p50, %p49;
	@%p50 bra 	$L__BB139_68;
	shr.u32 	%r43, %r538, 1;
	mul.lo.s32 	%r227, %r525, 16807;
	and.b32  	%r525, %r227, 2147483647;
	sub.s32 	%r228, %r538, %r43;
	add.s32 	%r229, %r228, 1;
	rem.u32 	%r230, %r525, %r229;
	add.s32 	%r226, %r230, %r43;
	// begin inline asm
	nanosleep.u32 %r226;
	// end inline asm
	mul.wide.s32 	%rd250, %r536, 16;
	add.s64 	%rd251, %rd104, %rd250;
	add.s64 	%rd249, %rd251, -512;
	// begin inline asm
	ld.relaxed.gpu.v2.u64 {%rd589, %rd590}, [%rd249];
	// end inline asm
	mov.u32 	%r538, %r43;
	bra.uni 	$L__BB139_66;
$L__BB139_68:
	setp.eq.s64 	%p51, %rd589, 101;
	mov.b32 	%r215, -1;
	vote.sync.ballot.b32 	%r216, %p51, %r215;
	and.b32  	%r217, %r216, %r94;
	or.b32  	%r218, %r217, -2147483648;
	add.s32 	%r219, %r218, -1;
	not.b32 	%r220, %r218;
	and.b32  	%r221, %r220, %r219;
	popc.b32 	%r169, %r221;
	mov.b64 	{%r167, %r172}, %rd590;
	mov.b32 	%r173, 1;
	// begin inline asm
	shfl.sync.down.b32 %r166, %r167, %r173, %r169, %r215;
	// end inline asm
	// begin inline asm
	shfl.sync.down.b32 %r171, %r172, %r173, %r169, %r215;
	// end inline asm
	mov.b64 	%rd232, {%r166, %r171};
	setp.lt.s32 	%p53, %r66, %r169;
	selp.b64 	%rd233, %rd232, 0, %p53;
	add.s64 	%rd234, %rd233, %rd590;
	mov.b64 	{%r177, %r182}, %rd234;
	mov.b32 	%r183, 2;
	// begin inline asm
	shfl.sync.down.b32 %r176, %r177, %r183, %r169, %r215;
	// end inline asm
	// begin inline asm
	shfl.sync.down.b32 %r181, %r182, %r183, %r169, %r215;
	// end inline asm
	mov.b64 	%rd235, {%r176, %r181};
	add.s32 	%r222, %r66, 2;
	setp.gt.s32 	%p54, %r222, %r169;
	selp.b64 	%rd236, 0, %rd235, %p54;
	add.s64 	%rd237, %rd234, %rd236;
	mov.b64 	{%r187, %r192}, %rd237;
	mov.b32 	%r193, 4;
	// begin inline asm
	shfl.sync.down.b32 %r186, %r187, %r193, %r169, %r215;
	// end inline asm
	// begin inline asm
	shfl.sync.down.b32 %r191, %r192, %r193, %r169, %r215;
	// end inline asm
	mov.b64 	%rd238, {%r186, %r191};
	add.s32 	%r223, %r66, 4;
	setp.gt.s32 	%p55, %r223, %r169;
	selp.b64 	%rd239, 0, %rd238, %p55;
	add.s64 	%rd240, %rd239, %rd237;
	mov.b64 	{%r197, %r202}, %rd240;
	mov.b32 	%r203, 8;
	// begin inline asm
	shfl.sync.down.b32 %r196, %r197, %r203, %r169, %r215;
	// end inline asm
	// begin inline asm
	shfl.sync.down.b32 %r201, %r202, %r203, %r169, %r215;
	// end inline asm
	mov.b64 	%rd241, {%r196, %r201};
	add.s32 	%r224, %r66, 8;
	setp.gt.s32 	%p56, %r224, %r169;
	selp.b64 	%rd242, 0, %rd241, %p56;
	add.s64 	%rd243, %rd242, %rd240;
	mov.b64 	{%r207, %r212}, %rd243;
	mov.b32 	%r213, 16;
	// begin inline asm
	shfl.sync.down.b32 %r206, %r207, %r213, %r169, %r215;
	// end inline asm
	// begin inline asm
	shfl.sync.down.b32 %r211, %r212, %r213, %r169, %r215;
	// end inline asm
	mov.b64 	%rd244, {%r206, %r211};
	add.s32 	%r225, %r66, 16;
	setp.gt.s32 	%p57, %r225, %r169;
	selp.b64 	%rd245, 0, %rd244, %p57;
	add.s64 	%rd246, %rd243, %rd587;
	add.s64 	%rd587, %rd246, %rd245;
	add.s32 	%r536, %r536, -32;
	bra.uni 	$L__BB139_64;
$L__BB139_69:
	mov.u32 	%r162, %tid.x;
	setp.ne.s32 	%p45, %r162, 0;
	@%p45 bra 	$L__BB139_71;
	add.s64 	%rd224, %rd587, %rd91;
	add.s64 	%rd222, %rd94, 512;
	mov.b64 	%rd223, 101;
	// begin inline asm
	st.relaxed.gpu.v2.u64 [%rd222], {%rd223, %rd224};
	// end inline asm
	st.shared.u64 	[_ZZN3cub18CUB_300001_SM_10006detail4scan16DeviceScanKernelINS2_10policy_hubIyyyjN4cuda3std3__44plusIvEEE10Policy1000EPySC_NS0_13ScanTileStateIyLb1EEES9_NS1_10InputValueIySC_EEjyLb0EyEEvT0_T1_T2_iT3_T4_T5_E12temp_storage+8], %rd587;
	st.shared.u64 	[_ZZN3cub18CUB_300001_SM_10006detail4scan16DeviceScanKernelINS2_10policy_hubIyyyjN4cuda3std3__44plusIvEEE10Policy1000EPySC_NS0_13ScanTileStateIyLb1EEES9_NS1_10InputValueIySC_EEjyLb0EyEEvT0_T1_T2_iT3_T4_T5_E12temp_storage+16], %rd224;
$L__BB139_71:
	setp.ne.s32 	%p46, %r66, 0;
	mov.u64 	%rd591, %rd93;
	@%p46 bra 	$L__BB139_73;
	st.shared.u64 	[_ZZN3cub18CUB_300001_SM_10006detail4scan16DeviceScanKernelINS2_10policy_hubIyyyjN4cuda3std3__44plusIvEEE10Policy1000EPySC_NS0_13ScanTileStateIyLb1EEES9_NS1_10InputValueIySC_EEjyLb0EyEEvT0_T1_T2_iT3_T4_T5_E12temp_storage+152], %rd587;
	mov.u64 	%rd591, %rd587;
$L__BB139_73:
	bar.sync 	0;
	mov.u32 	%r163, %tid.x;
	setp.eq.s32 	%p47, %r163, 0;
	ld.shared.u64 	%rd225, [_ZZN3cub18CUB_300001_SM_10006detail4scan16DeviceScanKernelINS2_10policy_hubIyyyjN4cuda3std3__44plusIvEEE10Policy1000EPySC_NS0_13ScanTileStateIyLb1EEES9_NS1_10InputValueIySC_EEjyLb0EyEEvT0_T1_T2_iT3_T4_T5_E12temp_storage+152];
	selp.b64 	%rd226, 0, %rd225, %p47;
	add.s64 	%rd592, %rd226, %rd591;
$L__BB139_74:
	add.s64 	%rd319, %rd592, %rd75;
	add.s64 	%rd320, %rd76, %rd319;
	add.s64 	%rd321, %rd77, %rd320;
	add.s64 	%rd322, %rd78, %rd321;
	add.s64 	%rd323, %rd79, %rd322;
	add.s64 	%rd324, %rd80, %rd323;
	add.s64 	%rd325, %rd81, %rd324;
	add.s64 	%rd326, %rd82, %rd325;
	add.s64 	%rd327, %rd83, %rd326;
	add.s64 	%rd328, %rd84, %rd327;
	bar.sync 	0;
	st.shared.u64 	[%r30], %rd592;
	st.shared.u64 	[%r30+8], %rd319;
	st.shared.u64 	[%r30+16], %rd320;
	st.shared.u64 	[%r30+24], %rd321;
	st.shared.u64 	[%r30+32], %rd322;
	st.shared.u64 	[%r30+40], %rd323;
	st.shared.u64 	[%r30+48], %rd324;
	st.shared.u64 	[%r30+56], %rd325;
	st.shared.u64 	[%r30+64], %rd326;
	st.shared.u64 	[%r30+72], %rd327;
	st.shared.u64 	[%r30+80], %rd328;
	bar.warp.sync 	-1;
	ld.shared.u64 	%rd119, [%r29];
	ld.shared.u64 	%rd120, [%r29+256];
	ld.shared.u64 	%rd121, [%r29+512];
	ld.shared.u64 	%rd122, [%r29+768];
	ld.shared.u64 	%rd123, [%r29+1024];
	ld.shared.u64 	%rd124, [%r29+1280];
	ld.shared.u64 	%rd125, [%r29+1536];
	ld.shared.u64 	%rd126, [%r29+1792];
	ld.shared.u64 	%rd127, [%r29+2048];
	ld.shared.u64 	%rd128, [%r29+2304];
	ld.shared.u64 	%rd129, [%r29+2560];
	mov.u32 	%r259, %tid.x;
	setp.ne.s32 	%p72, %r259, 0;
	@%p72 bra 	$L__BB139_76;
	st.volatile.shared.u32 	[_ZZN3cub18CUB_300001_SM_10006detail4scan16DeviceScanKernelINS2_10policy_hubIyyyjN4cuda3std3__44plusIvEEE10Policy1000EPySC_NS0_13ScanTileStateIyLb1EEES9_NS1_10InputValueIySC_EEjyLb0EyEEvT0_T1_T2_iT3_T4_T5_E12temp_storage+36608], %r3;
$L__BB139_76:
	ld.param.u32 	%r522, [_ZN3cub18CUB_300001_SM_10006detail4scan16DeviceScanKernelINS2_10policy_hubIyyyjN4cuda3std3__44plusIvEEE10Policy1000EPySC_NS0_13ScanTileStateIyLb1EEES9_NS1_10InputValueIySC_EEjyLb0EyEEvT0_T1_T2_iT3_T4_T5__param_3];
	ld.param.u64 	%rd563, [_ZN3cub18CUB_300001_SM_10006detail4scan16DeviceScanKernelINS2_10policy_hubIyyyjN4cuda3std3__44plusIvEEE10Policy1000EPySC_NS0_13ScanTileStateIyLb1EEES9_NS1_10InputValueIySC_EEjyLb0EyEEvT0_T1_T2_iT3_T4_T5__param_1];
	bar.sync 	0;
	ld.volatile.shared.u32 	%r46, [_ZZN3cub18CUB_300001_SM_10006detail4scan16DeviceScanKernelINS2_10policy_hubIyyyjN4cuda3std3__44plusIvEEE10Policy1000EPySC_NS0_13ScanTileStateIyLb1EEES9_NS1_10InputValueIySC_EEjyLb0EyEEvT0_T1_T2_iT3_T4_T5_E12temp_storage+36608];
	setp.ge.s32 	%p73, %r26, %r46;
	cvt.u64.u32 	%rd329, %r26;
	mov.u32 	%r260, %ctaid.x;
	add.s32 	%r261, %r522, %r260;
	mul.lo.s32 	%r262, %r261, 4576;
	cvt.u64.u32 	%rd330, %r262;
	add.s64 	%rd331, %rd329, %rd330;
	cvta.to.global.u64 	%rd332, %rd563;
	shl.b64 	%rd333, %rd331, 3;
	add.s64 	%rd130, %rd332, %rd333;
	@%p73 bra 	$L__BB139_78;
	st.global.u64 	[%rd130], %rd119;
$L__BB139_78:
	and.b32  	%r264, %r259, 992;
	mul.lo.s32 	%r265, %r264, 11;
	and.b32  	%r266, %r259, 31;
	or.b32  	%r267, %r265, %r266;
	add.s32 	%r268, %r267, 32;
	setp.ge.s32 	%p74, %r268, %r46;
	@%p74 bra 	$L__BB139_80;
	st.global.u64 	[%rd130+256], %rd120;
$L__BB139_80:
	add.s32 	%r274, %r267, 64;
	setp.ge.s32 	%p75, %r274, %r46;
	@%p75 bra 	$L__BB139_82;
	st.global.u64 	[%rd130+512], %rd121;
$L__BB139_82:
	add.s32 	%r280, %r267, 96;
	setp.ge.s32 	%p76, %r280, %r46;
	@%p76 bra 	$L__BB139_84;
	st.global.u64 	[%rd130+768], %rd122;
$L__BB139_84:
	add.s32 	%r286, %r267, 128;
	setp.ge.s32 	%p77, %r286, %r46;
	@%p77 bra 	$L__BB139_86;
	st.global.u64 	[%rd130+1024], %rd123;
$L__BB139_86:
	add.s32 	%r292, %r267, 160;
	setp.ge.s32 	%p78, %r292, %r46;
	@%p78 bra 	$L__BB139_88;
	st.global.u64 	[%rd130+1280], %rd124;
$L__BB139_88:
	add.s32 	%r298, %r267, 192;
	setp.ge.s32 	%p79, %r298, %r46;
	@%p79 bra 	$L__BB139_90;
	st.global.u64 	[%rd130+1536], %rd125;
$L__BB139_90:
	add.s32 	%r304, %r267, 224;
	setp.ge.s32 	%p80, %r304, %r46;
	@%p80 bra 	$L__BB139_92;
	st.global.u64 	[%rd130+1792], %rd126;
$L__BB139_92:
	add.s32 	%r310, %r267, 256;
	setp.ge.s32 	%p81, %r310, %r46;
	@%p81 bra 	$L__BB139_94;
	st.global.u64 	[%rd130+2048], %rd127;
$L__BB139_94:
	add.s32 	%r316, %r267, 288;
	setp.ge.s32 	%p82, %r316, %r46;
	@%p82 bra 	$L__BB139_96;
	st.global.u64 	[%rd130+2304], %rd128;
$L__BB139_96:
	add.s32 	%r322, %r267, 320;
	setp.ge.s32 	%p83, %r322, %r46;
	@%p83 bra 	$L__BB139_98;
	st.global.u64 	[%rd130+2560], %rd129;
$L__BB139_98:
	ret;

}
	// .globl	_ZN3cub18CUB_300001_SM_10006detail4scan16DeviceScanKernelINS2_10policy_hubIyyymN4cuda3std3__44plusIvEEE10Policy1000EPySC_NS0_13ScanTileStateIyLb1EEES9_NS1_10InputValueIySC_EEmyLb0EyEEvT0_T1_T2_iT3_T4_T5_
.visible .entry _ZN3cub18CUB_300001_SM_10006detail4scan16DeviceScanKernelINS2_10policy_hubIyyymN4cuda3std3__44plusIvEEE10Policy1000EPySC_NS0_13ScanTileStateIyLb1EEES9_NS1_10InputValueIySC_EEmyLb0EyEEvT0_T1_T2_iT3_T4_T5_(
	.param .u64 .ptr .align 1 _ZN3cub18CUB_300001_SM_10006detail4scan16DeviceScanKernelINS2_10policy_hubIyyymN4cuda3std3__44plusIvEEE10Policy1000EPySC_NS0_13ScanTileStateIyLb1EEES9_NS1_10InputValueIySC_EEmyLb0EyEEvT0_T1_T2_iT3_T4_T5__param_0,
	.param .u64 .ptr .align 1 _ZN3cub18CUB_300001_SM_10006detail4scan16DeviceScanKernelINS2_10policy_hubIyyymN4cuda3std3__44plusIvEEE10Policy1000EPySC_NS0_13ScanTileStateIyLb1EEES9_NS1_10InputValueIySC_EEmyLb0EyEEvT0_T1_T2_iT3_T4_T5__param_1,
	.param .align 8 .b8 _ZN3cub18CUB_300001_SM_10006detail4scan16DeviceScanKernelINS2_10policy_hubIyyymN4cuda3std3__44plusIvEEE10Policy1000EPySC_NS0_13ScanTileStateIyLb1EEES9_NS1_10InputValueIySC_EEmyLb0EyEEvT0_T1_T2_iT3_T4_T5__param_2[8],
	.param .u32 _ZN3cub18CUB_300001_SM_10006detail4scan16DeviceScanKernelINS2_10policy_hubIyyymN4cuda3std3__44plusIvEEE10Policy1000EPySC_NS0_13ScanTileStateIyLb1EEES9_NS1_10InputValueIySC_EEmyLb0EyEEvT0_T1_T2_iT3_T4_T5__param_3,
	.param .align 1 .b8 _ZN3cub18CUB_300001_SM_10006detail4scan16DeviceScanKernelINS2_10policy_hubIyyymN4cuda3std3__44plusIvEEE10Policy1000EPySC_NS0_13ScanTileStateIyLb1EEES9_NS1_10InputValueIySC_EEmyLb0EyEEvT0_T1_T2_iT3_T4_T5__param_4[1],
	.param .align 8 .b8 _ZN3cub18CUB_300001_SM_10006detail4scan16DeviceScanKernelINS2_10policy_hubIyyymN4cuda3std3__44plusIvEEE10Policy1000EPySC_NS0_13ScanTileStateIyLb1EEES9_NS1_10InputValueIySC_EEmyLb0EyEEvT0_T1_T2_iT3_T4_T5__param_5[16],
	.param .u64 _ZN3cub18CUB_300001_SM_10006detail4scan16DeviceScanKernelINS2_10policy_hubIyyymN4cuda3std3__44plusIvEEE10Policy1000EPySC_NS0_13ScanTileStateIyLb1EEES9_NS1_10InputValueIySC_EEmyLb0EyEEvT0_T1_T2_iT3_T4_T5__param_6
)
.maxntid 320
{
	.reg .pred 	%p<130>;
	.reg .b16 	%rs<3>;
	.reg .b32 	%r<398>;
	.reg .b64 	%rd<558>;
	// demoted variable
	.shared .align 16 .b8 _ZZN3cub18CUB_300001_SM_10006detail4scan16DeviceScanKernelINS2_10policy_hubIyyymN4cuda3std3__44plusIvEEE10Policy1000EPySC_NS0_13ScanTileStateIyLb1EEES9_NS1_10InputValueIySC_EEmyLb0EyEEvT0_T1_T2_iT3_T4_T5_E12temp_storage[28176];
	ld.param.u32 	%r49, [_ZN3cub18CUB_300001_SM_10006detail4scan16DeviceScanKernelINS2_10policy_hubIyyymN4cuda3std3__44plusIvEEE10Policy1000EPySC_NS0_13ScanTileStateIyLb1EEES9_NS1_10InputValueIySC_EEmyLb0EyEEvT0_T1_T2_iT3_T4_T5__param_5];
	bfe.u32 	%r50, %r49, 0, 8;
	cvt.u16.u32 	%rs1, %r50;
	and.b16  	%rs2, %rs1, 255;
	ld.param.u64 	%rd148, [_ZN3cub18CUB_300001_SM_10006detail4scan16DeviceScanKernelINS2_10policy_hubIyyymN4cuda3std3__44plusIvEEE10Policy1000EPySC_NS0_13ScanTileStateIyLb1EEES9_NS1_10InputValueIySC_EEmyLb0EyEEvT0_T1_T2_iT3_T4_T5__param_2];
	ld.param.u64 	%rd526, [_ZN3cub18CUB_300001_SM_10006detail4scan16DeviceScanKernelINS2_10policy_hubIyyymN4cuda3std3__44plusIvEEE10Policy1000EPySC_NS0_13ScanTileStateIyLb1EEES9_NS1_10InputValueIySC_EEmyLb0EyEEvT0_T1_T2_iT3_T4_T5__param_5+8];
	ld.param.u64 	%rd150, [_ZN3cub18CUB_300001_SM_10006detail4scan16DeviceScanKernelINS2_10policy_hubIyyymN4cuda3std3__44plusIvEEE10Policy1000EPySC_NS0_13ScanTileStateIyLb1EEES9_NS1_10InputValueIySC_EEmyLb0EyEEvT0_T1_T2_iT3_T4_T5__param_0];
	ld.param.u64 	%rd147, [_ZN3cub18CUB_300001_SM_10006detail4scan16DeviceScanKernelINS2_10policy_hubIyyymN4cuda3std3__44plusIvEEE10Policy1000EPySC_NS0_13ScanTileStateIyLb1EEES9_NS1_10InputValueIySC_EEmyLb0EyEEvT0_T1_T2_iT3_T4_T5__param_1];
	ld.param.u32 	%r48, [_ZN3cub18CUB_300001_SM_10006detail4scan16DeviceScanKernelINS2_10policy_hubIyyymN4cuda3std3__44plusIvEEE10Policy1000EPySC_NS0_13ScanTileStateIyLb1EEES9_NS1_10InputValueIySC_EEmyLb0EyEEvT0_T1_T2_iT3_T4_T5__param_3];
	ld.param.u64 	%rd149, [_ZN3cub18CUB_300001_SM_10006detail4scan16DeviceScanKernelINS2_10policy_hubIyyymN4cuda3std3__44plusIvEEE10Policy1000EPySC_NS0_13ScanTileStateIyLb1EEES9_NS1_10InputValueIySC_EEmyLb0EyEEvT0_T1_T2_iT3_T4_T5__param_6];
	cvta.to.global.u64 	%rd1, %rd147;
	cvta.to.global.u64 	%rd2, %rd150;
	setp.eq.s16 	%p1, %rs2, 0;
	@%p1 bra 	$L__BB140_2;
	cvta.to.global.u64 	%rd151, %rd526;
	ld.global.u64 	%rd526, [%rd151];
$L__BB140_2:
	mov.u32 	%r51, %ctaid.x;
	add.s32 	%r1, %r48, %r51;
	mul.wide.s32 	%rd7, %r1, 3520;
	sub.s64 	%rd8, %rd149, %rd7;
	setp.lt.u64 	%p2, %rd8, 3521;
	@%p2 bra 	$L__BB140_30;
	mov.u32 	%r2, %tid.x;
	and.b32  	%r224, %r2, 31;
	and.b32  	%r225, %r2, 992;
	mul.lo.s32 	%r226, %r225, 11;
	or.b32  	%r227, %r226, %r224;
	cvt.u64.u32 	%rd326, %r227;
	add.s64 	%rd9, %rd7, %rd326;
	shl.b64 	%rd327, %rd9, 3;
	add.s64 	%rd328, %rd2, %rd327;
	ld.global.u64 	%rd329, [%rd328];
	ld.global.u64 	%rd330, [%rd328+256];
	ld.global.u64 	%rd331, [%rd328+512];
	ld.global.u64 	%rd332, [%rd328+768];
	ld.global.u64 	%rd333, [%rd328+1024];
	ld.global.u64 	%rd334, [%rd328+1280];
	ld.global.u64 	%rd335, [%rd328+1536];
	ld.global.u64 	%rd336, [%rd328+1792];
	ld.global.u64 	%rd337, [%rd328+2048];
	ld.global.u64 	%rd338, [%rd328+2304];
	ld.global.u64 	%rd339, [%rd328+2560];
	// begin inline asm
	mov.u32 %r223, %laneid;
	// end inline asm
	shr.u32 	%r4, %r2, 5;
	mad.lo.s32 	%r228, %r4, 352, %r223;
	shl.b32 	%r229, %r228, 3;
	mov.u32 	%r230, _ZZN3cub18CUB_300001_SM_10006detail4scan16DeviceScanKernelINS2_10policy_hubIyyymN4cuda3std3__44plusIvEEE10Policy1000EPySC_NS0_13ScanTileStateIyLb1EEES9_NS1_10InputValueIySC_EEmyLb0EyEEvT0_T1_T2_iT3_T4_T5_E12temp_storage;
	add.s32 	%r5, %r230, %r229;
	st.shared.u64 	[%r5], %rd329;
	st.shared.u64 	[%r5+256], %rd330;
	st.shared.u64 	[%r5+512], %rd331;
	st.shared.u64 	[%r5+768], %rd332;
	st.shared.u64 	[%r5+1024], %rd333;
	st.shared.u64 	[%r5+1280], %rd334;
	st.shared.u64 	[%r5+1536], %rd335;
	st.shared.u64 	[%r5+1792], %rd336;
	st.shared.u64 	[%r5+2048], %rd337;
	st.shared.u64 	[%r5+2304], %rd338;
	st.shared.u64 	[%r5+2560], %rd339;
	bar.warp.sync 	-1;
	mad.lo.s32 	%r6, %r223, 80, %r5;
	ld.shared.u64 	%rd10, [%r6];
	ld.shared.u64 	%rd11, [%r6+8];
	ld.shared.u64 	%rd12, [%r6+16];
	ld.shared.u64 	%rd13, [%r6+24];
	ld.shared.u64 	%rd14, [%r6+32];
	ld.shared.u64 	%rd15, [%r6+40];
	ld.shared.u64 	%rd16, [%r6+48];
	ld.shared.u64 	%rd17, [%r6+56];
	ld.shared.u64 	%rd18, [%r6+64];
	ld.shared.u64 	%rd19, [%r6+72];
	ld.shared.u64 	%rd20, [%r6+80];
	bar.sync 	0;
	setp.ne.s32 	%p78, %r1, 0;
	@%p78 bra 	$L__BB140_8;
	add.s64 	%rd460, %rd11, %rd10;
	add.s64 	%rd461, %rd12, %rd460;
	add.s64 	%rd462, %rd13, %rd461;
	add.s64 	%rd463, %rd14, %rd462;
	add.s64 	%rd464, %rd15, %rd463;
	add.s64 	%rd465, %rd16, %rd464;
	add.s64 	%rd466, %rd17, %rd465;
	add.s64 	%rd467, %rd18, %rd466;
	add.s64 	%rd468, %rd19, %rd467;
	add.s64 	%rd447, %rd20, %rd468;
	mov.b32 	%r374, 1;
	mov.b32 	%r387, 0;
	mov.b32 	%r388, -1;
	// begin inline asm
	{  .reg .u64 r0;  .reg .u32 lo;  .reg .u32 hi;  .reg .pred p;  mov.b64 {lo, hi}, %rd447;  shfl.sync.up.b32 lo|p, lo, %r374, %r387, %r388;  shfl.sync.up.b32 hi|p, hi, %r374, %r387, %r388;  mov.b64 r0, {lo, hi};  @p add.u64 r0, r0, %rd447;  mov.u64 %rd445, r0;}
	// end inline asm
	mov.b32 	%r377, 2;
	// begin inline asm
	{  .reg .u64 r0;  .reg .u32 lo;  .reg .u32 hi;  .reg .pred p;  mov.b64 {lo, hi}, %rd445;  shfl.sync.up.b32 lo|p, lo, %r377, %r387, %r388;  shfl.sync.up.b32 hi|p, hi, %r377, %r387, %r388;  mov.b64 r0, {lo, hi};  @p add.u64 r0, r0, %rd445;  mov.u64 %rd448, r0;}
	// end inline asm
	mov.b32 	%r380, 4;
	// begin inline asm
	{  .reg .u64 r0;  .reg .u32 lo;  .reg .u32 hi;  .reg .pred p;  mov.b64 {lo, hi}, %rd448;  shfl.sync.up.b32 lo|p, lo, %r380, %r387, %r388;  shfl.sync.up.b32 hi|p, hi, %r380, %r387, %r388;  mov.b64 r0, {lo, hi};  @p add.u64 r0, r0, %rd448;  mov.u64 %rd451, r0;}
	// end inline asm
	mov.b32 	%r383, 8;
	// begin inline asm
	{  .reg .u64 r0;  .reg .u32 lo;  .reg .u32 hi;  .reg .pred p;  mov.b64 {lo, hi}, %rd451;  shfl.sync.up.b32 lo|p, lo, %r383, %r387, %r388;  shfl.sync.up.b32 hi|p, hi, %r383, %r387, %r388;  mov.b64 r0, {lo, hi};  @p add.u64 r0, r0, %rd451;  mov.u64 %rd454, r0;}
	// end inline asm
	mov.b32 	%r386, 16;
	// begin inline asm
	{  .reg .u64 r0;  .reg .u32 lo;  .reg .u32 hi;  .reg .pred p;  mov.b64 {lo, hi}, %rd454;  shfl.sync.up.b32 lo|p, lo, %r386, %r387, %r388;  shfl.sync.up.b32 hi|p, hi, %r386, %r387, %r388;  mov.b64 r0, {lo, hi};  @p add.u64 r0, r0, %rd454;  mov.u64 %rd457, r0;}
	// end inline asm
	setp.ne.s32 	%p118, %r223, 31;
	@%p118 bra 	$L__BB140_6;
	shl.b32 	%r389, %r4, 3;
	add.s32 	%r391, %r230, %r389;
	st.shared.u64 	[%r391+32], %rd457;
$L__BB140_6:
	bar.sync 	0;
	ld.shared.v2.u64 	{%rd469, %rd470}, [_ZZN3cub18CUB_300001_SM_10006detail4scan16DeviceScanKernelINS2_10policy_hubIyyymN4cuda3std3__44plusIvEEE10Policy1000EPySC_NS0_13ScanTileStateIyLb1EEES9_NS1_10InputValueIySC_EEmyLb0EyEEvT0_T1_T2_iT3_T4_T5_E12temp_storage+32];
	add.s64 	%rd471, %rd470, %rd469;
	setp.eq.s32 	%p119, %r4, 2;
	selp.b64 	%rd472, %rd471, %rd469, %p119;
	ld.shared.v2.u64 	{%rd473, %rd474}, [_ZZN3cub18CUB_300001_SM_10006detail4scan16DeviceScanKernelINS2_10policy_hubIyyymN4cuda3std3__44plusIvEEE10Policy1000EPySC_NS0_13ScanTileStateIyLb1EEES9_NS1_10InputValueIySC_EEmyLb0EyEEvT0_T1_T2_iT3_T4_T5_E12temp_storage+48];
	add.s64 	%rd475, %rd471, %rd473;
	setp.eq.s32 	%p120, %r4, 3;
	selp.b64 	%rd476, %rd475, %rd472, %p120;
	add.s64 	%rd477, %rd475, %rd474;
	setp.eq.s32 	%p121, %r4, 4;
	selp.b64 	%rd478, %rd477, %rd476, %p121;
	ld.shared.v2.u64 	{%rd479, %rd480}, [_ZZN3cub18CUB_300001_SM_10006detail4scan16DeviceScanKernelINS2_10policy_hubIyyymN4cuda3std3__44plusIvEEE10Policy1000EPySC_NS0_13ScanTileStateIyLb1EEES9_NS1_10InputValueIySC_EEmyLb0EyEEvT0_T1_T2_iT3_T4_T5_E12temp_storage+64];
	add.s64 	%rd481, %rd477, %rd479;
	setp.eq.s32 	%p122, %r4, 5;
	selp.b64 	%rd482, %rd481, %rd478, %p122;
	add.s64 	%rd483, %rd481, %rd480;
	setp.eq.s32 	%p123, %r4, 6;
	selp.b64 	%rd484, %rd483, %rd482, %p123;
	ld.shared.v2.u64 	{%rd485, %rd486}, [_ZZN3cub18CUB_300001_SM_10006detail4scan16DeviceScanKernelINS2_10policy_hubIyyymN4cuda3std3__44plusIvEEE10Policy1000EPySC_NS0_13ScanTileStateIyLb1EEES9_NS1_10InputValueIySC_EEmyLb0EyEEvT0_T1_T2_iT3_T4_T5_E12temp_storage+80];
	add.s64 	%rd487, %rd483, %rd485;
	setp.eq.s32 	%p124, %r4, 7;
	selp.b64 	%rd488, %rd487, %rd484, %p124;
	add.s64 	%rd489, %rd487, %rd486;
	setp.eq.s32 	%p125, %r4, 8;
	selp.b64 	%rd490, %rd489, %rd488, %p125;
	ld.shared.v2.u64 	{%rd491, %rd492}, [_ZZN3cub18CUB_300001_SM_10006detail4scan16DeviceScanKernelINS2_10policy_hubIyyymN4cuda3std3__44plusIvEEE10Policy1000EPySC_NS0_13ScanTileStateIyLb1EEES9_NS1_10InputValueIySC_EEmyLb0EyEEvT0_T1_T2_iT3_T4_T5_E12temp_storage+96];
	add.s64 	%rd493, %rd489, %rd491;
	setp.eq.s32 	%p126, %r4, 9;
	selp.b64 	%rd494, %rd493, %rd490, %p126;
	setp.lt.u32 	%p127, %r2, 32;
	selp.b64 	%rd495, 0, %rd494, %p127;
	setp.eq.s32 	%p128, %r223, 0;
	sub.s64 	%rd496, %rd457, %rd447;
	selp.b64 	%rd497, 0, %rd496, %p128;
	add.s64 	%rd498, %rd497, %rd526;
	add.s64 	%rd533, %rd498, %rd495;
	add.s64 	%rd535, %rd533, %rd10;
	add.s64 	%rd499, %rd492, %rd526;
	add.s64 	%rd25, %rd499, %rd493;
	setp.ne.s32 	%p129, %r2, 0;
	@%p129 bra 	$L__BB140_29;
	add.s64 	%rd500, %rd148, 512;
	mov.b64 	%rd501, 101;
	// begin inline asm
	st.relaxed.gpu.v2.u64 [%rd500], {%rd501, %rd25};
	// end inline asm
	bra.uni 	$L__BB140_29;
$L__BB140_8:
	add.s64 	%rd355, %rd11, %rd10;
	add.s64 	%rd356, %rd12, %rd355;
	add.s64 	%rd357, %rd13, %rd356;
	add.s64 	%rd358, %rd14, %rd357;
	add.s64 	%rd359, %rd15, %rd358;
	add.s64 	%rd360, %rd16, %rd359;
	add.s64 	%rd361, %rd17, %rd360;
	add.s64 	%rd362, %rd18, %rd361;
	add.s64 	%rd363, %rd19, %rd362;
	add.s64 	%rd342, %rd20, %rd363;
	mov.b32 	%r231, 1;
	mov.b32 	%r244, 0;
	mov.b32 	%r245, -1;
	// begin inline asm
	{  .reg .u64 r0;  .reg .u32 lo;  .reg .u32 hi;  .reg .pred p;  mov.b64 {lo, hi}, %rd342;  shfl.sync.up.b32 lo|p, lo, %r231, %r244, %r245;  shfl.sync.up.b32 hi|p, hi, %r231, %r244, %r245;  mov.b64 r0, {lo, hi};  @p add.u64 r0, r0, %rd342;  mov.u64 %rd340, r0;}
	// end inline asm
	mov.b32 	%r234, 2;
	// begin inline asm
	{  .reg .u64 r0;  .reg .u32 lo;  .reg .u32 hi;  .reg .pred p;  mov.b64 {lo, hi}, %rd340;  shfl.sync.up.b32 lo|p, lo, %r234, %r244, %r245;  shfl.sync.up.b32 hi|p, hi, %r234, %r244, %r245;  mov.b64 r0, {lo, hi};  @p add.u64 r0, r0, %rd340;  mov.u64 %rd343, r0;}
	// end inline asm
	mov.b32 	%r237, 4;
	// begin inline asm
	{  .reg .u64 r0;  .reg .u32 lo;  .reg .u32 hi;  .reg .pred p;  mov.b64 {lo, hi}, %rd343;  shfl.sync.up.b32 lo|p, lo, %r237, %r244, %r245;  shfl.sync.up.b32 hi|p, hi, %r237, %r244, %r245;  mov.b64 r0, {lo, hi};  @p add.u64 r0, r0, %rd343;  mov.u64 %rd346, r0;}
	// end inline asm
	mov.b32 	%r240, 8;
	// begin inline asm
	{  .reg .u64 r0;  .reg .u32 lo;  .reg .u32 hi;  .reg .pred p;  mov.b64 {lo, hi}, %rd346;  shfl.sync.up.b32 lo|p, lo, %r240, %r244, %r245;  shfl.sync.up.b32 hi|p, hi, %r240, %r244, %r245;  mov.b64 r0, {lo, hi};  @p add.u64 r0, r0, %rd346;  mov.u64 %rd349, r0;}
	// end inline asm
	mov.b32 	%r243, 16;
	// begin inline asm
	{  .reg .u64 r0;  .reg .u32 lo;  .reg .u32 hi;  .reg .pred p;  mov.b64 {lo, hi}, %rd349;  shfl.sync.up.b32 lo|p, lo, %r243, %r244, %r245;  shfl.sync.up.b32 hi|p, hi, %r243, %r244, %r245;  mov.b64 r0, {lo, hi};  @p add.u64 r0, r0, %rd349;  mov.u64 %rd352, r0;}
	// end inline asm
	setp.ne.s32 	%p79, %r223, 31;
	@%p79 bra 	$L__BB140_10;
	shl.b32 	%r246, %r4, 3;
	add.s32 	%r248, %r230, %r246;
	st.shared.u64 	[%r248+32], %rd352;
$L__BB140_10:
	sub.s64 	%rd364, %rd352, %rd342;
	bar.sync 	0;
	ld.shared.v2.u64 	{%rd365, %rd366}, [_ZZN3cub18CUB_300001_SM_10006detail4scan16DeviceScanKernelINS2_10policy_hubIyyymN4cuda3std3__44plusIvEEE10Policy1000EPySC_NS0_13ScanTileStateIyLb1EEES9_NS1_10InputValueIySC_EEmyLb0EyEEvT0_T1_T2_iT3_T4_T5_E12temp_storage+32];
	add.s64 	%rd367, %rd366, %rd365;
	setp.eq.s32 	%p80, %r4, 2;
	selp.b64 	%rd368, %rd367, %rd365, %p80;
	ld.shared.v2.u64 	{%rd369, %rd370}, [_ZZN3cub18CUB_300001_SM_10006detail4scan16DeviceScanKernelINS2_10policy_hubIyyymN4cuda3std3__44plusIvEEE10Policy1000EPySC_NS0_13ScanTileStateIyLb1EEES9_NS1_10InputValueIySC_EEmyLb0EyEEvT0_T1_T2_iT3_T4_T5_E12temp_storage+48];
	add.s64 	%rd371, %rd367, %rd369;
	setp.eq.s32 	%p81, %r4, 3;
	selp.b64 	%rd372, %rd371, %rd368, %p81;
	add.s64 	%rd373, %rd371, %rd370;
	setp.eq.s32 	%p82, %r4, 4;
	selp.b64 	%rd374, %rd373, %rd372, %p82;
	ld.shared.v2.u64 	{%rd375, %rd376}, [_ZZN3cub18CUB_300001_SM_10006detail4scan16DeviceScanKernelINS2_10policy_hubIyyymN4cuda3std3__44plusIvEEE10Policy1000EPySC_NS0_13ScanTileStateIyLb1EEES9_NS1_10InputValueIySC_EEmyLb0EyEEvT0_T1_T2_iT3_T4_T5_E12temp_storage+64];
	add.s64 	%rd377, %rd373, %rd375;
	setp.eq.s32 	%p83, %r4, 5;
	selp.b64 	%rd378, %rd377, %rd374, %p83;
	add.s64 	%rd379, %rd377, %rd376;
	setp.eq.s32 	%p84, %r4, 6;
	selp.b64 	%rd380, %rd379, %rd378, %p84;
	ld.shared.v2.u64 	{%rd381, %rd382}, [_ZZN3cub18CUB_300001_SM_10006detail4scan16DeviceScanKernelINS2_10policy_hubIyyymN4cuda3std3__44plusIvEEE10Policy1000EPySC_NS0_13ScanTileStateIyLb1EEES9_NS1_10InputValueIySC_EEmyLb0EyEEvT0_T1_T2_iT3_T4_T5_E12temp_storage+80];
	add.s64 	%rd383, %rd379, %rd381;
	setp.eq.s32 	%p85, %r4, 7;
	selp.b64 	%rd384, %rd383, %rd380, %p85;
	add.s64 	%rd385, %rd383, %rd382;
	setp.eq.s32 	%p86, %r4, 8;
	selp.b64 	%rd386, %rd385, %rd384, %p86;
	ld.shared.v2.u64 	{%rd387, %rd388}, [_ZZN3cub18CUB_300001_SM_10006detail4scan16DeviceScanKernelINS2_10policy_hubIyyymN4cuda3std3__44plusIvEEE10Policy1000EPySC_NS0_13ScanTileStateIyLb1EEES9_NS1_10InputValueIySC_EEmyLb0EyEEvT0_T1_T2_iT3_T4_T5_E12temp_storage+96];
	add.s64 	%rd389, %rd385, %rd387;
	setp.eq.s32 	%p87, %r4, 9;
	selp.b64 	%rd390, %rd389, %rd386, %p87;
	add.s64 	%rd28, %rd389, %rd388;
	setp.gt.u32 	%p88, %r2, 31;
	setp.lt.u32 	%p89, %r2, 32;
	setp.eq.s32 	%p90, %r223, 0;
	selp.b64 	%rd391, 0, %rd364, %p90;
	add.s64 	%rd533, %rd390, %rd391;
	selp.b64 	%rd30, %rd364, %rd533, %p89;
	@%p88 bra 	$L__BB140_26;
	setp.ne.s32 	%p91, %r2, 0;
	mul.wide.s32 	%rd392, %r1, 16;
	add.s64 	%rd31, %rd148, %rd392;
	@%p91 bra 	$L__BB140_13;
	st.shared.u64 	[_ZZN3cub18CUB_300001_SM_10006detail4scan16DeviceScanKernelINS2_10policy_hubIyyymN4cuda3std3__44plusIvEEE10Policy1000EPySC_NS0_13ScanTileStateIyLb1EEES9_NS1_10InputValueIySC_EEmyLb0EyEEvT0_T1_T2_iT3_T4_T5_E12temp_storage+24], %rd28;
	add.s64 	%rd393, %rd31, 512;
	mov.b64 	%rd394, 100;
	// begin inline asm
	st.relaxed.gpu.v2.u64 [%rd393], {%rd394, %rd28};
	// end inline asm
$L__BB140_13:
	not.b32 	%r251, %r2;
	add.s32 	%r393, %r1, %r251;
	mov.b32 	%r249, 965;
	// begin inline asm
	nanosleep.u32 %r249;
	// end inline asm
	mul.wide.s32 	%rd399, %r393, 16;
	add.s64 	%rd400, %rd148, %rd399;
	add.s64 	%rd398, %rd400, 512;
	// begin inline asm
	ld.relaxed.gpu.v2.u64 {%rd531, %rd528}, [%rd398];
	// end inline asm
	mov.b32 	%r392, 328;
$L__BB140_14:
	setp.eq.s64 	%p92, %rd531, 99;
	mov.b32 	%r252, -1;
	vote.sync.any.pred 	%p93, %p92, %r252;
	not.pred 	%p94, %p93;
	@%p94 bra 	$L__BB140_16;
	// begin inline asm
	nanosleep.u32 %r392;
	// end inline asm
	shl.b32 	%r392, %r392, 1;
	// begin inline asm
	ld.relaxed.gpu.v2.u64 {%rd531, %rd528}, [%rd398];
	// end inline asm
	bra.uni 	$L__BB140_14;
$L__BB140_16:
	setp.eq.s64 	%p95, %rd531, 101;
	mov.b32 	%r304, -1;
	vote.sync.ballot.b32 	%r305, %p95, %r304;
	// begin inline asm
	mov.u32 %r254, %lanemask_ge;
	// end inline asm
	and.b32  	%r306, %r305, %r254;
	or.b32  	%r307, %r306, -2147483648;
	add.s32 	%r308, %r307, -1;
	not.b32 	%r309, %r307;
	and.b32  	%r310, %r309, %r308;
	popc.b32 	%r258, %r310;
	mov.b64 	{%r256, %r261}, %rd528;
	mov.b32 	%r262, 1;
	// begin inline asm
	shfl.sync.down.b32 %r255, %r256, %r262, %r258, %r304;
	// end inline asm
	// begin inline asm
	shfl.sync.down.b32 %r260, %r261, %r262, %r258, %r304;
	// end inline asm
	mov.b64 	%rd401, {%r255, %r260};
	setp.lt.s32 	%p97, %r223, %r258;
	selp.b64 	%rd402, %rd401, 0, %p97;
	add.s64 	%rd403, %rd402, %rd528;
	mov.b64 	{%r266, %r271}, %rd403;
	mov.b32 	%r272, 2;
	// begin inline asm
	shfl.sync.down.b32 %r265, %r266, %r272, %r258, %r304;
	// end inline asm
	// begin inline asm
	shfl.sync.down.b32 %r270, %r271, %r272, %r258, %r304;
	// end inline asm
	mov.b64 	%rd404, {%r265, %r270};
	add.s32 	%r11, %r223, 2;
	setp.gt.s32 	%p98, %r11, %r258;
	selp.b64 	%rd405, 0, %rd404, %p98;
	add.s64 	%rd406, %rd405, %rd403;
	mov.b64 	{%r276, %r281}, %rd406;
	mov.b32 	%r282, 4;
	// begin inline asm
	shfl.sync.down.b32 %r275, %r276, %r282, %r258, %r304;
	// end inline asm
	// begin inline asm
	shfl.sync.down.b32 %r280, %r281, %r282, %r258, %r304;
	// end inline asm
	mov.b64 	%rd407, {%r275, %r280};
	add.s32 	%r12, %r223, 4;
	setp.gt.s32 	%p99, %r12, %r258;
	selp.b64 	%rd408, 0, %rd407, %p99;
	add.s64 	%rd409, %rd408, %rd406;
	mov.b64 	{%r286, %r291}, %rd409;
	mov.b32 	%r292, 8;
	// begin inline asm
	shfl.sync.down.b32 %r285, %r286, %r292, %r258, %r304;
	// end inline asm
	// begin inline asm
	shfl.sync.down.b32 %r290, %r291, %r292, %r258, %r304;
	// end inline asm
	mov.b64 	%rd410, {%r285, %r290};
	add.s32 	%r13, %r223, 8;
	setp.gt.s32 	%p100, %r13, %r258;
	selp.b64 	%rd411, 0, %rd410, %p100;
	add.s64 	%rd412, %rd411, %rd409;
	mov.b64 	{%r296, %r301}, %rd412;
	mov.b32 	%r302, 16;
	// begin inline asm
	shfl.sync.down.b32 %r295, %r296, %r302, %r258, %r304;
	// end inline asm
	// begin inline asm
	shfl.sync.down.b32 %r300, %r301, %r302, %r258, %r304;
	// end inline asm
	mov.b64 	%rd413, {%r295, %r300};
	add.s32 	%r14, %r223, 16;
	setp.gt.s32 	%p101, %r14, %r258;
	selp.b64 	%rd414, 0, %rd413, %p101;
	add.s64 	%rd530, %rd414, %rd412;
	add.s64 	%rd42, %rd148, 512;
$L__BB140_17:
	setp.ne.s64 	%p102, %rd531, 101;
	mov.b32 	%r311, -1;
	vote.sync.all.pred 	%p103, %p102, %r311;
	not.pred 	%p104, %p103;
	@%p104 bra 	$L__BB140_22;
	mul.wide.s32 	%rd422, %r393, 16;
	add.s64 	%rd423, %rd42, %rd422;
	add.s64 	%rd421, %rd423, -512;
	// begin inline asm
	ld.relaxed.gpu.v2.u64 {%rd531, %rd532}, [%rd421];
	// end inline asm
	mov.b32 	%r394, 328;
$L__BB140_19:
	setp.eq.s64 	%p108, %rd531, 99;
	mov.b32 	%r314, -1;
	vote.sync.any.pred 	%p109, %p108, %r314;
	not.pred 	%p110, %p109;
	@%p110 bra 	$L__BB140_21;
	// begin inline asm
	nanosleep.u32 %r394;
	// end inline asm
	shl.b32 	%r394, %r394, 1;
	// begin inline asm
	ld.relaxed.gpu.v2.u64 {%rd531, %rd532}, [%rd421];
	// end inline asm
	bra.uni 	$L__BB140_19;
$L__BB140_21:
	setp.eq.s64 	%p111, %rd531, 101;
	mov.b32 	%r365, -1;
	vote.sync.ballot.b32 	%r366, %p111, %r365;
	and.b32  	%r367, %r366, %r254;
	or.b32  	%r368, %r367, -2147483648;
	add.s32 	%r369, %r368, -1;
	not.b32 	%r370, %r368;
	and.b32  	%r371, %r370, %r369;
	popc.b32 	%r319, %r371;
	mov.b64 	{%r317, %r322}, %rd532;
	mov.b32 	%r323, 1;
	// begin inline asm
	shfl.sync.down.b32 %r316, %r317, %r323, %r319, %r365;
	// end inline asm
	// begin inline asm
	shfl.sync.down.b32 %r321, %r322, %r323, %r319, %r365;
	// end inline asm
	mov.b64 	%rd424, {%r316, %r321};
	setp.lt.s32 	%p113, %r223, %r319;
	selp.b64 	%rd425, %rd424, 0, %p113;
	add.s64 	%rd426, %rd425, %rd532;
	mov.b64 	{%r327, %r332}, %rd426;
	mov.b32 	%r333, 2;
	// begin inline asm
	shfl.sync.down.b32 %r326, %r327, %r333, %r319, %r365;
	// end inline asm
	// begin inline asm
	shfl.sync.down.b32 %r331, %r332, %r333, %r319, %r365;
	// end inline asm
	mov.b64 	%rd427, {%r326, %r331};
	setp.gt.s32 	%p114, %r11, %r319;
	selp.b64 	%rd428, 0, %rd427, %p114;
	add.s64 	%rd429, %rd426, %rd428;
	mov.b64 	{%r337, %r342}, %rd429;
	mov.b32 	%r343, 4;
	// begin inline asm
	shfl.sync.down.b32 %r336, %r337, %r343, %r319, %r365;
	// end inline asm
	// begin inline asm
	shfl.sync.down.b32 %r341, %r342, %r343, %r319, %r365;
	// end inline asm
	mov.b64 	%rd430, {%r336, %r341};
	setp.gt.s32 	%p115, %r12, %r319;
	selp.b64 	%rd431, 0, %rd430, %p115;
	add.s64 	%rd432, %rd431, %rd429;
	mov.b64 	{%r347, %r352}, %rd432;
	mov.b32 	%r353, 8;
	// begin inline asm
	shfl.sync.down.b32 %r346, %r347, %r353, %r319, %r365;
	// end inline asm
	// begin inline asm
	shfl.sync.down.b32 %r351, %r352, %r353, %r319, %r365;
	// end inline asm
	mov.b64 	%rd433, {%r346, %r351};
	setp.gt.s32 	%p116, %r13, %r319;
	selp.b64 	%rd434, 0, %rd433, %p116;
	add.s64 	%rd435, %rd434, %rd432;
	mov.b64 	{%r357, %r362}, %rd435;
	mov.b32 	%r363, 16;
	// begin inline asm
	shfl.sync.down.b32 %r356, %r357, %r363, %r319, %r365;
	// end inline asm
	// begin inline asm
	shfl.sync.down.b32 %r361, %r362, %r363, %r319, %r365;
	// end inline asm
	mov.b64 	%rd436, {%r356, %r361};
	setp.gt.s32 	%p117, %r14, %r319;
	selp.b64 	%rd437, 0, %rd436, %p117;
	add.s64 	%rd438, %rd435, %rd530;
	add.s64 	%rd530, %rd438, %rd437;
	add.s32 	%r393, %r393, -32;
	bra.uni 	$L__BB140_17;
$L__BB140_22:
	setp.ne.s32 	%p105, %r2, 0;
	@%p105 bra 	$L__BB140_24;
	add.s64 	%rd417, %rd530, %rd28;
	add.s64 	%rd415, %rd31, 512;
	mov.b64 	%rd416, 101;
	// begin inline asm
	st.relaxed.gpu.v2.u64 [%rd415], {%rd416, %rd417};
	// end inline asm
	st.shared.u64 	[_ZZN3cub18CUB_300001_SM_10006detail4scan16DeviceScanKernelINS2_10policy_hubIyyymN4cuda3std3__44plusIvEEE10Policy1000EPySC_NS0_13ScanTileStateIyLb1EEES9_NS1_10InputValueIySC_EEmyLb0EyEEvT0_T1_T2_iT3_T4_T5_E12temp_storage+8], %rd530;
	st.shared.u64 	[_ZZN3cub18CUB_300001_SM_10006detail4scan16DeviceScanKernelINS2_10policy_hubIyyymN4cuda3std3__44plusIvEEE10Policy1000EPySC_NS0_13ScanTileStateIyLb1EEES9_NS1_10InputValueIySC_EEmyLb0EyEEvT0_T1_T2_iT3_T4_T5_E12temp_storage+16], %rd417;
$L__BB140_24:
	setp.ne.s32 	%p106, %r223, 0;
	mov.u64 	%rd533, %rd30;
	@%p106 bra 	$L__BB140_26;
	st.shared.u64 	[_ZZN3cub18CUB_300001_SM_10006detail4scan16DeviceScanKernelINS2_10policy_hubIyyymN4cuda3std3__44plusIvEEE10Policy1000EPySC_NS0_13ScanTileStateIyLb1EEES9_NS1_10InputValueIySC_EEmyLb0EyEEvT0_T1_T2_iT3_T4_T5_E12temp_storage+128], %rd530;
	mov.u64 	%rd533, %rd530;
$L__BB140_26:
	bar.sync 	0;
	setp.eq.s32 	%p107, %r2, 0;
	@%p107 bra 	$L__BB140_28;
	ld.shared.u64 	%rd418, [_ZZN3cub18CUB_300001_SM_10006detail4scan16DeviceScanKernelINS2_10policy_hubIyyymN4cuda3std3__44plusIvEEE10Policy1000EPySC_NS0_13ScanTileStateIyLb1EEES9_NS1_10InputValueIySC_EEmyLb0EyEEvT0_T1_T2_iT3_T4_T5_E12temp_storage+128];
	add.s64 	%rd533, %rd418, %rd533;
$L__BB140_28:
	add.s64 	%rd535, %rd10, %rd533;
$L__BB140_29:
	add.s64 	%rd503, %rd11, %rd535;
	add.s64 	%rd504, %rd12, %rd503;
	add.s64 	%rd505, %rd13, %rd504;
	add.s64 	%rd506, %rd14, %rd505;
	add.s64 	%rd507, %rd15, %rd506;
	add.s64 	%rd508, %rd16, %rd507;
	add.s64 	%rd509, %rd17, %rd508;
	add.s64 	%rd510, %rd18, %rd509;
	add.s64 	%rd511, %rd19, %rd510;
	bar.sync 	0;
	st.shared.u64 	[%r6], %rd533;
	st.shared.u64 	[%r6+8], %rd535;
	st.shared.u64 	[%r6+16], %rd503;
	st.shared.u64 	[%r6+24], %rd504;
	st.shared.u64 	[%r6+32], %rd505;
	st.shared.u64 	[%r6+40], %rd506;
	st.shared.u64 	[%r6+48], %rd507;
	st.shared.u64 	[%r6+56], %rd508;
	st.shared.u64 	[%r6+64], %rd509;
	st.shared.u64 	[%r6+72], %rd510;
	st.shared.u64 	[%r6+80], %rd511;
	bar.warp.sync 	-1;
	ld.shared.u64 	%rd512, [%r5];
	ld.shared.u64 	%rd513, [%r5+256];
	ld.shared.u64 	%rd514, [%r5+512];
	ld.shared.u64 	%rd515, [%r5+768];
	ld.shared.u64 	%rd516, [%r5+1024];
	ld.shared.u64 	%rd517, [%r5+1280];
	ld.shared.u64 	%rd518, [%r5+1536];
	ld.shared.u64 	%rd519, [%r5+1792];
	ld.shared.u64 	%rd520, [%r5+2048];
	ld.shared.u64 	%rd521, [%r5+2304];
	ld.shared.u64 	%rd522, [%r5+2560];
	add.s64 	%rd524, %rd1, %rd327;
	st.global.u64 	[%rd524], %rd512;
	st.global.u64 	[%rd524+256], %rd513;
	st.global.u64 	[%rd524+512], %rd514;
	st.global.u64 	[%rd524+768], %rd515;
	st.global.u64 	[%rd524+1024], %rd516;
	st.global.u64 	[%rd524+1280], %rd517;
	st.global.u64 	[%rd524+1536], %rd518;
	st.global.u64 	[%rd524+1792], %rd519;
	st.global.u64 	[%rd524+2048], %rd520;
	st.global.u64 	[%rd524+2304], %rd521;
	st.global.u64 	[%rd524+2560], %rd522;
	bra.uni 	$L__BB140_102;
$L__BB140_30:
	setp.eq.s64 	%p3, %rd8, 0;
	@%p3 bra 	$L__BB140_102;
	cvt.u32.u64 	%r19, %rd8;
	shl.b64 	%rd152, %rd7, 3;
	add.s64 	%rd153, %rd2, %rd152;
	mov.u32 	%r20, %tid.x;
	ld.global.u64 	%rd547, [%rd153];
	and.b32  	%r52, %r20, 31;
	and.b32  	%r53, %r20, 992;
	mul.lo.s32 	%r54, %r53, 11;
	or.b32  	%r21, %r54, %r52;
	setp.ge.u32 	%p4, %r21, %r19;
	shl.b32 	%r55, %r21, 3;
	cvt.u64.u32 	%rd154, %r55;
	add.s64 	%rd62, %rd153, %rd154;
	mov.u64 	%rd537, %rd547;
	@%p4 bra 	$L__BB140_33;
	ld.global.u64 	%rd537, [%rd62];
$L__BB140_33:
	add.s32 	%r22, %r21, 32;
	setp.ge.u32 	%p5, %r22, %r19;
	mov.u64 	%rd538, %rd547;
	@%p5 bra 	$L__BB140_35;
	ld.global.u64 	%rd538, [%rd62+256];
$L__BB140_35:
	add.s32 	%r23, %r21, 64;
	setp.ge.u32 	%p6, %r23, %r19;
	mov.u64 	%rd539, %rd547;
	@%p6 bra 	$L__BB140_37;
	ld.global.u64 	%rd539, [%rd62+512];
$L__BB140_37:
	add.s32 	%r24, %r21, 96;
	setp.ge.u32 	%p7, %r24, %r19;
	mov.u64 	%rd540, %rd547;
	@%p7 bra 	$L__BB140_39;
	ld.global.u64 	%rd540, [%rd62+768];
$L__BB140_39:
	add.s32 	%r25, %r21, 128;
	setp.ge.u32 	%p8, %r25, %r19;
	mov.u64 	%rd541, %rd547;
	@%p8 bra 	$L__BB140_41;
	ld.global.u64 	%rd541, [%rd62+1024];
$L__BB140_41:
	add.s32 	%r26, %r21, 160;
	setp.ge.u32 	%p9, %r26, %r19;
	mov.u64 	%rd542, %rd547;
	@%p9 bra 	$L__BB140_43;
	ld.global.u64 	%rd542, [%rd62+1280];
$L__BB140_43:
	add.s32 	%r27, %r21, 192;
	setp.ge.u32 	%p10, %r27, %r19;
	mov.u64 	%rd543, %rd547;
	@%p10 bra 	$L__BB140_45;
	ld.global.u64 	%rd543, [%rd62+1536];
$L__BB140_45:
	add.s32 	%r28, %r21, 224;
	setp.ge.u32 	%p11, %r28, %r19;
	mov.u64 	%rd544, %rd547;
	@%p11 bra 	$L__BB140_47;
	ld.global.u64 	%rd544, [%rd62+1792];
$L__BB140_47:
	add.s32 	%r29, %r21, 256;
	setp.ge.u32 	%p12, %r29, %r19;
	mov.u64 	%rd545, %rd547;
	@%p12 bra 	$L__BB140_49;
	ld.global.u64 	%rd545, [%rd62+2048];
$L__BB140_49:
	add.s32 	%r30, %r21, 288;
	setp.ge.u32 	%p13, %r30, %r19;
	mov.u64 	%rd546, %rd547;
	@%p13 bra 	$L__BB140_51;
	ld.global.u64 	%rd546, [%rd62+2304];
$L__BB140_51:
	add.s32 	%r31, %r21, 320;
	setp.ge.u32 	%p14, %r31, %r19;
	@%p14 bra 	$L__BB140_53;
	ld.global.u64 	%rd547, [%rd62+2560];
$L__BB140_53:
	// begin inline asm
	mov.u32 %r56, %laneid;
	// end inline asm
	shr.u32 	%r33, %r20, 5;
	mad.lo.s32 	%r57, %r33, 352, %r56;
	shl.b32 	%r58, %r57, 3;
	mov.u32 	%r59, _ZZN3cub18CUB_300001_SM_10006detail4scan16DeviceScanKernelINS2_10policy_hubIyyymN4cuda3std3__44plusIvEEE10Policy1000EPySC_NS0_13ScanTileStateIyLb1EEES9_NS1_10InputValueIySC_EEmyLb0EyEEvT0_T1_T2_iT3_T4_T5_E12temp_storage;
	add.s32 	%r34, %r59, %r58;
	st.shared.u64 	[%r34], %rd537;
	st.shared.u64 	[%r34+256], %rd538;
	st.shared.u64 	[%r34+512], %rd539;
	st.shared.u64 	[%r34+768], %rd540;
	st.shared.u64 	[%r34+1024], %rd541;
	st.shared.u64 	[%r34+1280], %rd542;
	st.shared.u64 	[%r34+1536], %rd543;
	st.shared.u64 	[%r34+1792], %rd544;
	st.shared.u64 	[%r34+2048], %rd545;
	st.shared.u64 	[%r34+2304], %rd546;
	st.shared.u64 	[%r34+2560], %rd547;
	bar.warp.sync 	-1;
	mad.lo.s32 	%r35, %r56, 80, %r34;
	ld.shared.u64 	%rd85, [%r35];
	ld.shared.u64 	%rd86, [%r35+8];
	ld.shared.u64 	%rd87, [%r35+16];
	ld.shared.u64 	%rd88, [%r35+24];
	ld.shared.u64 	%rd89, [%r35+32];
	ld.shared.u64 	%rd90, [%r35+40];
	ld.shared.u64 	%rd91, [%r35+48];
	ld.shared.u64 	%rd92, [%r35+56];
	ld.shared.u64 	%rd93, [%r35+64];
	ld.shared.u64 	%rd94, [%r35+72];
	ld.shared.u64 	%rd95, [%r35+80];
	bar.sync 	0;
	setp.ne.s32 	%p15, %r1, 0;
	@%p15 bra 	$L__BB140_57;
	add.s64 	%rd275, %rd86, %rd85;
	add.s64 	%rd276, %rd87, %rd275;
	add.s64 	%rd277, %rd88, %rd276;
	add.s64 	%rd278, %rd89, %rd277;
	add.s64 	%rd279, %rd90, %rd278;
	add.s64 	%rd280, %rd91, %rd279;
	add.s64 	%rd281, %rd92, %rd280;
	add.s64 	%rd282, %rd93, %rd281;
	add.s64 	%rd283, %rd94, %rd282;
	add.s64 	%rd262, %rd95, %rd283;
	mov.b32 	%r205, 1;
	mov.b32 	%r218, 0;
	mov.b32 	%r219, -1;
	// begin inline asm
	{  .reg .u64 r0;  .reg .u32 lo;  .reg .u32 hi;  .reg .pred p;  mov.b64 {lo, hi}, %rd262;  shfl.sync.up.b32 lo|p, lo, %r205, %r218, %r219;  shfl.sync.up.b32 hi|p, hi, %r205, %r218, %r219;  mov.b64 r0, {lo, hi};  @p add.u64 r0, r0, %rd262;  mov.u64 %rd260, r0;}
	// end inline asm
	mov.b32 	%r208, 2;
	// begin inline asm
	{  .reg .u64 r0;  .reg .u32 lo;  .reg .u32 hi;  .reg .pred p;  mov.b64 {lo, hi}, %rd260;  shfl.sync.up.b32 lo|p, lo, %r208, %r218, %r219;  shfl.sync.up.b32 hi|p, hi, %r208, %r218, %r219;  mov.b64 r0, {lo, hi};  @p add.u64 r0, r0, %rd260;  mov.u64 %rd263, r0;}
	// end inline asm
	mov.b32 	%r211, 4;
	// begin inline asm
	{  .reg .u64 r0;  .reg .u32 lo;  .reg .u32 hi;  .reg .pred p;  mov.b64 {lo, hi}, %rd263;  shfl.sync.up.b32 lo|p, lo, %r211, %r218, %r219;  shfl.sync.up.b32 hi|p, hi, %r211, %r218, %r219;  mov.b64 r0, {lo, hi};  @p add.u64 r0, r0, %rd263;  mov.u64 %rd266, r0;}
	// end inline asm
	mov.b32 	%r214, 8;
	// begin inline asm
	{  .reg .u64 r0;  .reg .u32 lo;  .reg .u32 hi;  .reg .pred p;  mov.b64 {lo, hi}, %rd266;  shfl.sync.up.b32 lo|p, lo, %r214, %r218, %r219;  shfl.sync.up.b32 hi|p, hi, %r214, %r218, %r219;  mov.b64 r0, {lo, hi};  @p add.u64 r0, r0, %rd266;  mov.u64 %rd269, r0;}
	// end inline asm
	mov.b32 	%r217, 16;
	// begin inline asm
	{  .reg .u64 r0;  .reg .u32 lo;  .reg .u32 hi;  .reg .pred p;  mov.b64 {lo, hi}, %rd269;  shfl.sync.up.b32 lo|p, lo, %r217, %r218, %r219;  shfl.sync.up.b32 hi|p, hi, %r217, %r218, %r219;  mov.b64 r0, {lo, hi};  @p add.u64 r0, r0, %rd269;  mov.u64 %rd272, r0;}
	// end inline asm
	setp.ne.s32 	%p55, %r56, 31;
	@%p55 bra 	$L__BB140_56;
	shl.b32 	%r220, %r33, 3;
	mov.u32 	%r221, _ZZN3cub18CUB_300001_SM_10006detail4scan16DeviceScanKernelINS2_10policy_hubIyyymN4cuda3std3__44plusIvEEE10Policy1000EPySC_NS0_13ScanTileStateIyLb1EEES9_NS1_10InputValueIySC_EEmyLb0EyEEvT0_T1_T2_iT3_T4_T5_E12temp_storage;
	add.s32 	%r222, %r221, %r220;
	st.shared.u64 	[%r222+32], %rd272;
$L__BB140_56:
	bar.sync 	0;
	ld.shared.v2.u64 	{%rd284, %rd285}, [_ZZN3cub18CUB_300001_SM_10006detail4scan16DeviceScanKernelINS2_10policy_hubIyyymN4cuda3std3__44plusIvEEE10Policy1000EPySC_NS0_13ScanTileStateIyLb1EEES9_NS1_10InputValueIySC_EEmyLb0EyEEvT0_T1_T2_iT3_T4_T5_E12temp_storage+32];
	add.s64 	%rd286, %rd285, %rd284;
	setp.eq.s32 	%p56, %r33, 2;
	selp.b64 	%rd287, %rd286, %rd284, %p56;
	ld.shared.v2.u64 	{%rd288, %rd289}, [_ZZN3cub18CUB_300001_SM_10006detail4scan16DeviceScanKernelINS2_10policy_hubIyyymN4cuda3std3__44plusIvEEE10Policy1000EPySC_NS0_13ScanTileStateIyLb1EEES9_NS1_10InputValueIySC_EEmyLb0EyEEvT0_T1_T2_iT3_T4_T5_E12temp_storage+48];
	add.s64 	%rd290, %rd286, %rd288;
	setp.eq.s32 	%p57, %r33, 3;
	selp.b64 	%rd291, %rd290, %rd287, %p57;
	add.s64 	%rd292, %rd290, %rd289;
	setp.eq.s32 	%p58, %r33, 4;
	selp.b64 	%rd293, %rd292, %rd291, %p58;
	ld.shared.v2.u64 	{%rd294, %rd295}, [_ZZN3cub18CUB_300001_SM_10006detail4scan16DeviceScanKernelINS2_10policy_hubIyyymN4cuda3std3__44plusIvEEE10Policy1000EPySC_NS0_13ScanTileStateIyLb1EEES9_NS1_10InputValueIySC_EEmyLb0EyEEvT0_T1_T2_iT3_T4_T5_E12temp_storage+64];
	add.s64 	%rd296, %rd292, %rd294;
	setp.eq.s32 	%p59, %r33, 5;
	selp.b64 	%rd297, %rd296, %rd293, %p59;
	add.s64 	%rd298, %rd296, %rd295;
	setp.eq.s32 	%p60, %r33, 6;
	selp.b64 	%rd299, %rd298, %rd297, %p60;
	ld.shared.v2.u64 	{%rd300, %rd301}, [_ZZN3cub18CUB_300001_SM_10006detail4scan16DeviceScanKernelINS2_10policy_hubIyyymN4cuda3std3__44plusIvEEE10Policy1000EPySC_NS0_13ScanTileStateIyLb1EEES9_NS1_10InputValueIySC_EEmyLb0EyEEvT0_T1_T2_iT3_T4_T5_E12temp_storage+80];
	add.s64 	%rd302, %rd298, %rd300;
	setp.eq.s32 	%p61, %r33, 7;
	selp.b64 	%rd303, %rd302, %rd299, %p61;
	add.s64 	%rd304, %rd302, %rd301;
	setp.eq.s32 	%p62, %r33, 8;
	selp.b64 	%rd305, %rd304, %rd303, %p62;
	ld.shared.u64 	%rd306, [_ZZN3cub18CUB_300001_SM_10006detail4scan16DeviceScanKernelINS2_10policy_hubIyyymN4cuda3std3__44plusIvEEE10Policy1000EPySC_NS0_13ScanTileStateIyLb1EEES9_NS1_10InputValueIySC_EEmyLb0EyEEvT0_T1_T2_iT3_T4_T5_E12temp_storage+96];
	add.s64 	%rd307, %rd304, %rd306;
	setp.eq.s32 	%p63, %r33, 9;
	selp.b64 	%rd308, %rd307, %rd305, %p63;
	setp.lt.u32 	%p64, %r20, 32;
	selp.b64 	%rd309, 0, %rd308, %p64;
	setp.eq.s32 	%p65, %r56, 0;
	sub.s64 	%rd310, %rd272, %rd262;
	selp.b64 	%rd311, 0, %rd310, %p65;
	add.s64 	%rd312, %rd311, %rd526;
	add.s64 	%rd554, %rd312, %rd309;
	add.s64 	%rd556, %rd554, %rd85;
	bra.uni 	$L__BB140_78;
$L__BB140_57:
	add.s64 	%rd170, %rd86, %rd85;
	add.s64 	%rd171, %rd87, %rd170;
	add.s64 	%rd172, %rd88, %rd171;
	add.s64 	%rd173, %rd89, %rd172;
	add.s64 	%rd174, %rd90, %rd173;
	add.s64 	%rd175, %rd91, %rd174;
	add.s64 	%rd176, %rd92, %rd175;
	add.s64 	%rd177, %rd93, %rd176;
	add.s64 	%rd178, %rd94, %rd177;
	add.s64 	%rd157, %rd95, %rd178;
	mov.b32 	%r60, 1;
	mov.b32 	%r73, 0;
	mov.b32 	%r74, -1;
	// begin inline asm
	{  .reg .u64 r0;  .reg .u32 lo;  .reg .u32 hi;  .reg .pred p;  mov.b64 {lo, hi}, %rd157;  shfl.sync.up.b32 lo|p, lo, %r60, %r73, %r74;  shfl.sync.up.b32 hi|p, hi, %r60, %r73, %r74;  mov.b64 r0, {lo, hi};  @p add.u64 r0, r0, %rd157;  mov.u64 %rd155, r0;}
	// end inline asm
	mov.b32 	%r63, 2;
	// begin inline asm
	{  .reg .u64 r0;  .reg .u32 lo;  .reg .u32 hi;  .reg .pred p;  mov.b64 {lo, hi}, %rd155;  shfl.sync.up.b32 lo|p, lo, %r63, %r73, %r74;  shfl.sync.up.b32 hi|p, hi, %r63, %r73, %r74;  mov.b64 r0, {lo, hi};  @p add.u64 r0, r0, %rd155;  mov.u64 %rd158, r0;}
	// end inline asm
	mov.b32 	%r66, 4;
	// begin inline asm
	{  .reg .u64 r0;  .reg .u32 lo;  .reg .u32 hi;  .reg .pred p;  mov.b64 {lo, hi}, %rd158;  shfl.sync.up.b32 lo|p, lo, %r66, %r73, %r74;  shfl.sync.up.b32 hi|p, hi, %r66, %r73, %r74;  mov.b64 r0, {lo, hi};  @p add.u64 r0, r0, %rd158;  mov.u64 %rd161, r0;}
	// end inline asm
	mov.b32 	%r69, 8;
	// begin inline asm
	{  .reg .u64 r0;  .reg .u32 lo;  .reg .u32 hi;  .reg .pred p;  mov.b64 {lo, hi}, %rd161;  shfl.sync.up.b32 lo|p, lo, %r69, %r73, %r74;  shfl.sync.up.b32 hi|p, hi, %r69, %r73, %r74;  mov.b64 r0, {lo, hi};  @p add.u64 r0, r0, %rd161;  mov.u64 %rd164, r0;}
	// end inline asm
	mov.b32 	%r72, 16;
	// begin inline asm
	{  .reg .u64 r0;  .reg .u32 lo;  .reg .u32 hi;  .reg .pred p;  mov.b64 {lo, hi}, %rd164;  shfl.sync.up.b32 lo|p, lo, %r72, %r73, %r74;  shfl.sync.up.b32 hi|p, hi, %r72, %r73, %r74;  mov.b64 r0, {lo, hi};  @p add.u64 r0, r0, %rd164;  mov.u64 %rd167, r0;}
	// end inline asm
	setp.ne.s32 	%p16, %r56, 31;
	@%p16 bra 	$L__BB140_59;
	shl.b32 	%r75, %r33, 3;
	mov.u32 	%r76, _ZZN3cub18CUB_300001_SM_10006detail4scan16DeviceScanKernelINS2_10policy_hubIyyymN4cuda3std3__44plusIvEEE10Policy1000EPySC_NS0_13ScanTileStateIyLb1EEES9_NS1_10InputValueIySC_EEmyLb0EyEEvT0_T1_T2_iT3_T4_T5_E12temp_storage;
	add.s32 	%r77, %r76, %r75;
	st.shared.u64 	[%r77+32], %rd167;
$L__BB140_59:
	sub.s64 	%rd179, %rd167, %rd157;
	bar.sync 	0;
	ld.shared.v2.u64 	{%rd180, %rd181}, [_ZZN3cub18CUB_300001_SM_10006detail4scan16DeviceScanKernelINS2_10policy_hubIyyymN4cuda3std3__44plusIvEEE10Policy1000EPySC_NS0_13ScanTileStateIyLb1EEES9_NS1_10InputValueIySC_EEmyLb0EyEEvT0_T1_T2_iT3_T4_T5_E12temp_storage+32];
	add.s64 	%rd182, %rd181, %rd180;
	setp.eq.s32 	%p17, %r33, 2;
	selp.b64 	%rd183, %rd182, %rd180, %p17;
	ld.shared.v2.u64 	{%rd184, %rd185}, [_ZZN3cub18CUB_300001_SM_10006detail4scan16DeviceScanKernelINS2_10policy_hubIyyymN4cuda3std3__44plusIvEEE10Policy1000EPySC_NS0_13ScanTileStateIyLb1EEES9_NS1_10InputValueIySC_EEmyLb0EyEEvT0_T1_T2_iT3_T4_T5_E12temp_storage+48];
	add.s64 	%rd186, %rd182, %rd184;
	setp.eq.s32 	%p18, %r33, 3;
	selp.b64 	%rd187, %rd186, %rd183, %p18;
	add.s64 	%rd188, %rd186, %rd185;
	setp.eq.s32 	%p19, %r33, 4;
	selp.b64 	%rd189, %rd188, %rd187, %p19;
	ld.shared.v2.u64 	{%rd190, %rd191}, [_ZZN3cub18CUB_300001_SM_10006detail4scan16DeviceScanKernelINS2_10policy_hubIyyymN4cuda3std3__44plusIvEEE10Policy1000EPySC_NS0_13ScanTileStateIyLb1EEES9_NS1_10InputValueIySC_EEmyLb0EyEEvT0_T1_T2_iT3_T4_T5_E12temp_storage+64];
	add.s64 	%rd192, %rd188, %rd190;
	setp.eq.s32 	%p20, %r33, 5;
	selp.b64 	%rd193, %rd192, %rd189, %p20;
	add.s64 	%rd194, %rd192, %rd191;
	setp.eq.s32 	%p21, %r33, 6;
	selp.b64 	%rd195, %rd194, %rd193, %p21;
	ld.shared.v2.u64 	{%rd196, %rd197}, [_ZZN3cub18CUB_300001_SM_10006detail4scan16DeviceScanKernelINS2_10policy_hubIyyymN4cuda3std3__44plusIvEEE10Policy1000EPySC_NS0_13ScanTileStateIyLb1EEES9_NS1_10InputValueIySC_EEmyLb0EyEEvT0_T1_T2_iT3_T4_T5_E12temp_storage+80];
	add.s64 	%rd198, %rd194, %rd196;
	setp.eq.s32 	%p22, %r33, 7;
	selp.b64 	%rd199, %rd198, %rd195, %p22;
	add.s64 	%rd200, %rd198, %rd197;
	setp.eq.s32 	%p23, %r33, 8;
	selp.b64 	%rd201, %rd200, %rd199, %p23;
	ld.shared.v2.u64 	{%rd202, %rd203}, [_ZZN3cub18CUB_300001_SM_10006detail4scan16DeviceScanKernelINS2_10policy_hubIyyymN4cuda3std3__44plusIvEEE10Policy1000EPySC_NS0_13ScanTileStateIyLb1EEES9_NS1_10InputValueIySC_EEmyLb0EyEEvT0_T1_T2_iT3_T4_T5_E12temp_storage+96];
	add.s64 	%rd204, %rd200, %rd202;
	setp.eq.s32 	%p24, %r33, 9;
	selp.b64 	%rd205, %rd204, %rd201, %p24;
	add.s64 	%rd102, %rd204, %rd203;
	setp.gt.u32 	%p25, %r20, 31;
	setp.lt.u32 	%p26, %r20, 32;
	setp.eq.s32 	%p27, %r56, 0;
	selp.b64 	%rd206, 0, %rd179, %p27;
	add.s64 	%rd554, %rd205, %rd206;
	selp.b64 	%rd104, %rd179, %rd554, %p26;
	@%p25 bra 	$L__BB140_75;
	setp.ne.s32 	%p28, %r20, 0;
	mul.wide.s32 	%rd207, %r1, 16;
	add.s64 	%rd105, %rd148, %rd207;
	@%p28 bra 	$L__BB140_62;
	st.shared.u64 	[_ZZN3cub18CUB_300001_SM_10006detail4scan16DeviceScanKernelINS2_10policy_hubIyyymN4cuda3std3__44plusIvEEE10Policy1000EPySC_NS0_13ScanTileStateIyLb1EEES9_NS1_10InputValueIySC_EEmyLb0EyEEvT0_T1_T2_iT3_T4_T5_E12temp_storage+24], %rd102;
	add.s64 	%rd208, %rd105, 512;
	mov.b64 	%rd209, 100;
	// begin inline asm
	st.relaxed.gpu.v2.u64 [%rd208], {%rd209, %rd102};
	// end inline asm
$L__BB140_62:
	not.b32 	%r80, %r20;
	add.s32 	%r396, %r1, %r80;
	mov.b32 	%r78, 965;
	// begin inline asm
	nanosleep.u32 %r78;
	// end inline asm
	mul.wide.s32 	%rd214, %r396, 16;
	add.s64 	%rd215, %rd148, %rd214;
	add.s64 	%rd213, %rd215, 512;
	// begin inline asm
	ld.relaxed.gpu.v2.u64 {%rd552, %rd549}, [%rd213];
	// end inline asm
	mov.b32 	%r395, 328;
$L__BB140_63:
	setp.eq.s64 	%p29, %rd552, 99;
	mov.b32 	%r81, -1;
	vote.sync.any.pred 	%p30, %p29, %r81;
	not.pred 	%p31, %p30;
	@%p31 bra 	$L__BB140_65;
	// begin inline asm
	nanosleep.u32 %r395;
	// end inline asm
	shl.b32 	%r395, %r395, 1;
	// begin inline asm
	ld.relaxed.gpu.v2.u64 {%rd552, %rd549}, [%rd213];
	// end inline asm
	bra.uni 	$L__BB140_63;
$L__BB140_65:
	setp.eq.s64 	%p32, %rd552, 101;
	mov.b32 	%r133, -1;
	vote.sync.ballot.b32 	%r134, %p32, %r133;
	// begin inline asm
	mov.u32 %r83, %lanemask_ge;
	// end inline asm
	and.b32  	%r135, %r134, %r83;
	or.b32  	%r136, %r135, -2147483648;
	add.s32 	%r137, %r136, -1;
	not.b32 	%r138, %r136;
	and.b32  	%r139, %r138, %r137;
	popc.b32 	%r87, %r139;
	mov.b64 	{%r85, %r90}, %rd549;
	mov.b32 	%r91, 1;
	// begin inline asm
	shfl.sync.down.b32 %r84, %r85, %r91, %r87, %r133;
	// end inline asm
	// begin inline asm
	shfl.sync.down.b32 %r89, %r90, %r91, %r87, %r133;
	// end inline asm
	mov.b64 	%rd216, {%r84, %r89};
	setp.lt.s32 	%p34, %r56, %r87;
	selp.b64 	%rd217, %rd216, 0, %p34;
	add.s64 	%rd218, %rd217, %rd549;
	mov.b64 	{%r95, %r100}, %rd218;
	mov.b32 	%r101, 2;
	// begin inline asm
	shfl.sync.down.b32 %r94, %r95, %r101, %r87, %r133;
	// end inline asm
	// begin inline asm
	shfl.sync.down.b32 %r99, %r100, %r101, %r87, %r133;
	// end inline asm
	mov.b64 	%rd219, {%r94, %r99};
	add.s32 	%r40, %r56, 2;
	setp.gt.s32 	%p35, %r40, %r87;
	selp.b64 	%rd220, 0, %rd219, %p35;
	add.s64 	%rd221, %rd220, %rd218;
	mov.b64 	{%r105, %r110}, %rd221;
	mov.b32 	%r111, 4;
	// begin inline asm
	shfl.sync.down.b32 %r104, %r105, %r111, %r87, %r133;
	// end inline asm
	// begin inline asm
	shfl.sync.down.b32 %r109, %r110, %r111, %r87, %r133;
	// end inline asm
	mov.b64 	%rd222, {%r104, %r109};
	add.s32 	%r41, %r56, 4;
	setp.gt.s32 	%p36, %r41, %r87;
	selp.b64 	%rd223, 0, %rd222, %p36;
	add.s64 	%rd224, %rd223, %rd221;
	mov.b64 	{%r115, %r120}, %rd224;
	mov.b32 	%r121, 8;
	// begin inline asm
	shfl.sync.down.b32 %r114, %r115, %r121, %r87, %r133;
	// end inline asm
	// begin inline asm
	shfl.sync.down.b32 %r119, %r120, %r121, %r87, %r133;
	// end inline asm
	mov.b64 	%rd225, {%r114, %r119};
	add.s32 	%r140, %r56, 8;
	setp.gt.s32 	%p37, %r140, %r87;
	selp.b64 	%rd226, 0, %rd225, %p37;
	add.s64 	%rd227, %rd226, %rd224;
	mov.b64 	{%r125, %r130}, %rd227;
	mov.b32 	%r131, 16;
	// begin inline asm
	shfl.sync.down.b32 %r124, %r125, %r131, %r87, %r133;
	// end inline asm
	// begin inline asm
	shfl.sync.down.b32 %r129, %r130, %r131, %r87, %r133;
	// end inline asm
	mov.b64 	%rd228, {%r124, %r129};
	add.s32 	%r42, %r56, 16;
	setp.gt.s32 	%p38, %r42, %r87;
	selp.b64 	%rd229, 0, %rd228, %p38;
	add.s64 	%rd550, %rd229, %rd227;
	add.s64 	%rd116, %rd148, 512;
$L__BB140_66:
	setp.ne.s64 	%p39, %rd552, 101;
	mov.b32 	%r141, -1;
	vote.sync.all.pred 	%p40, %p39, %r141;
	not.pred 	%p41, %p40;
	@%p41 bra 	$L__BB140_71;
	mul.wide.s32 	%rd237, %r396, 16;
	add.s64 	%rd238, %rd116, %rd237;
	add.s64 	%rd236, %rd238, -512;
	// begin inline asm
	ld.relaxed.gpu.v2.u64 {%rd552, %rd553}, [%rd236];
	// end inline asm
	mov.b32 	%r397, 328;
$L__BB140_68:
	setp.eq.s64 	%p45, %rd552, 99;
	mov.b32 	%r144, -1;
	vote.sync.any.pred 	%p46, %p45, %r144;
	not.pred 	%p47, %p46;
	@%p47 bra 	$L__BB140_70;
	// begin inline asm
	nanosleep.u32 %r397;
	// end inline asm
	shl.b32 	%r397, %r397, 1;
	// begin inline asm
	ld.relaxed.gpu.v2.u64 {%rd552, %rd553}, [%rd236];
	// end inline asm
	bra.uni 	$L__BB140_68;
$L__BB140_70:
	setp.eq.s64 	%p48, %rd552, 101;
	mov.b32 	%r195, -1;
	vote.sync.ballot.b32 	%r196, %p48, %r195;
	and.b32  	%r197, %r196, %r83;
	or.b32  	%r198, %r197, -2147483648;
	add.s32 	%r199, %r198, -1;
	not.b32 	%r200, %r198;
	and.b32  	%r201, %r200, %r199;
	popc.b32 	%r149, %r201;
	mov.b64 	{%r147, %r152}, %rd553;
	mov.b32 	%r153, 1;
	// begin inline asm
	shfl.sync.down.b32 %r146, %r147, %r153, %r149, %r195;
	// end inline asm
	// begin inline asm
	shfl.sync.down.b32 %r151, %r152, %r153, %r149, %r195;
	// end inline asm
	mov.b64 	%rd239, {%r146, %r151};
	setp.lt.s32 	%p50, %r56, %r149;
	selp.b64 	%rd240, %rd239, 0, %p50;
	add.s64 	%rd241, %rd240, %rd553;
	mov.b64 	{%r157, %r162}, %rd241;
	mov.b32 	%r163, 2;
	// begin inline asm
	shfl.sync.down.b32 %r156, %r157, %r163, %r149, %r195;
	// end inline asm
	// begin inline asm
	shfl.sync.down.b32 %r161, %r162, %r163, %r149, %r195;
	// end inline asm
	mov.b64 	%rd242, {%r156, %r161};
	setp.gt.s32 	%p51, %r40, %r149;
	selp.b64 	%rd243, 0, %rd242, %p51;
	add.s64 	%rd244, %rd241, %rd243;
	mov.b64 	{%r167, %r172}, %rd244;
	mov.b32 	%r173, 4;
	// begin inline asm
	shfl.sync.down.b32 %r166, %r167, %r173, %r149, %r195;
	// end inline asm
	// begin inline asm
	shfl.sync.down.b32 %r171, %r172, %r173, %r149, %r195;
	// end inline asm
	mov.b64 	%rd245, {%r166, %r171};
	setp.gt.s32 	%p52, %r41, %r149;
	selp.b64 	%rd246, 0, %rd245, %p52;
	add.s64 	%rd247, %rd246, %rd244;
	mov.b64 	{%r177, %r182}, %rd247;
	mov.b32 	%r183, 8;
	// begin inline asm
	shfl.sync.down.b32 %r176, %r177, %r183, %r149, %r195;
	// end inline asm
	// begin inline asm
	shfl.sync.down.b32 %r181, %r182, %r183, %r149, %r195;
	// end inline asm
	mov.b64 	%rd248, {%r176, %r181};
	add.s32 	%r202, %r56, 8;
	setp.gt.s32 	%p53, %r202, %r149;
	selp.b64 	%rd249, 0, %rd248, %p53;
	add.s64 	%rd250, %rd249, %rd247;
	mov.b64 	{%r187, %r192}, %rd250;
	mov.b32 	%r193, 16;
	// begin inline asm
	shfl.sync.down.b32 %r186, %r187, %r193, %r149, %r195;
	// end inline asm
	// begin inline asm
	shfl.sync.down.b32 %r191, %r192, %r193, %r149, %r195;
	// end inline asm
	mov.b64 	%rd251, {%r186, %r191};
	setp.gt.s32 	%p54, %r42, %r149;
	selp.b64 	%rd252, 0, %rd251, %p54;
	add.s64 	%rd253, %rd250, %rd550;
	add.s64 	%rd550, %rd253, %rd252;
	add.s32 	%r396, %r396, -32;
	bra.uni 	$L__BB140_66;
$L__BB140_71:
	@%p28 bra 	$L__BB140_73;
	add.s64 	%rd232, %rd550, %rd102;
	add.s64 	%rd230, %rd105, 512;
	mov.b64 	%rd231, 101;
	// begin inline asm
	st.relaxed.gpu.v2.u64 [%rd230], {%rd231, %rd232};
	// end inline asm
	st.shared.u64 	[_ZZN3cub18CUB_300001_SM_10006detail4scan16DeviceScanKernelINS2_10policy_hubIyyymN4cuda3std3__44plusIvEEE10Policy1000EPySC_NS0_13ScanTileStateIyLb1EEES9_NS1_10InputValueIySC_EEmyLb0EyEEvT0_T1_T2_iT3_T4_T5_E12temp_storage+8], %rd550;
	st.shared.u64 	[_ZZN3cub18CUB_300001_SM_10006detail4scan16DeviceScanKernelINS2_10policy_hubIyyymN4cuda3std3__44plusIvEEE10Policy1000EPySC_NS0_13ScanTileStateIyLb1EEES9_NS1_10InputValueIySC_EEmyLb0EyEEvT0_T1_T2_iT3_T4_T5_E12temp_storage+16], %rd232;
$L__BB140_73:
	setp.ne.s32 	%p43, %r56, 0;
	mov.u64 	%rd554, %rd104;
	@%p43 bra 	$L__BB140_75;
	st.shared.u64 	[_ZZN3cub18CUB_300001_SM_10006detail4scan16DeviceScanKernelINS2_10policy_hubIyyymN4cuda3std3__44plusIvEEE10Policy1000EPySC_NS0_13ScanTileStateIyLb1EEES9_NS1_10InputValueIySC_EEmyLb0EyEEvT0_T1_T2_iT3_T4_T5_E12temp_storage+128], %rd550;
	mov.u64 	%rd554, %rd550;
$L__BB140_75:
	bar.sync 	0;
	setp.eq.s32 	%p44, %r20, 0;
	@%p44 bra 	$L__BB140_77;
	ld.shared.u64 	%rd233, [_ZZN3cub18CUB_300001_SM_10006detail4scan16DeviceScanKernelINS2_10policy_hubIyyymN4cuda3std3__44plusIvEEE10Policy1000EPySC_NS0_13ScanTileStateIyLb1EEES9_NS1_10InputValueIySC_EEmyLb0EyEEvT0_T1_T2_iT3_T4_T5_E12temp_storage+128];
	add.s64 	%rd554, %rd233, %rd554;
$L__BB140_77:
	add.s64 	%rd556, %rd85, %rd554;
$L__BB140_78:
	add.s64 	%rd313, %rd86, %rd556;
	add.s64 	%rd314, %rd87, %rd313;
	add.s64 	%rd315, %rd88, %rd314;
	add.s64 	%rd316, %rd89, %rd315;
	add.s64 	%rd317, %rd90, %rd316;
	add.s64 	%rd318, %rd91, %rd317;
	add.s64 	%rd319, %rd92, %rd318;
	add.s64 	%rd320, %rd93, %rd319;
	add.s64 	%rd321, %rd94, %rd320;
	bar.sync 	0;
	st.shared.u64 	[%r35], %rd554;
	st.shared.u64 	[%r35+8], %rd556;
	st.shared.u64 	[%r35+16], %rd313;
	st.shared.u64 	[%r35+24], %rd314;
	st.shared.u64 	[%r35+32], %rd315;
	st.shared.u64 	[%r35+40], %rd316;
	st.shared.u64 	[%r35+48], %rd317;
	st.shared.u64 	[%r35+56], %rd318;
	st.shared.u64 	[%r35+64], %rd319;
	st.shared.u64 	[%r35+72], %rd320;
	st.shared.u64 	[%r35+80], %rd321;
	bar.warp.sync 	-1;
	ld.shared.u64 	%rd135, [%r34];
	ld.shared.u64 	%rd136, [%r34+256];
	ld.shared.u64 	%rd137, [%r34+512];
	ld.shared.u64 	%rd138, [%r34+768];
	ld.shared.u64 	%rd139, [%r34+1024];
	ld.shared.u64 	%rd140, [%r34+1280];
	ld.shared.u64 	%rd141, [%r34+1536];
	ld.shared.u64 	%rd142, [%r34+1792];
	ld.shared.u64 	%rd143, [%r34+2048];
	ld.shared.u64 	%rd144, [%r34+2304];
	ld.shared.u64 	%rd145, [%r34+2560];
	setp.ne.s32 	%p66, %r20, 0;
	@%p66 bra 	$L__BB140_80;
	st.volatile.shared.u32 	[_ZZN3cub18CUB_300001_SM_10006detail4scan16DeviceScanKernelINS2_10policy_hubIyyymN4cuda3std3__44plusIvEEE10Policy1000EPySC_NS0_13ScanTileStateIyLb1EEES9_NS1_10InputValueIySC_EEmyLb0EyEEvT0_T1_T2_iT3_T4_T5_E12temp_storage+28160], %r19;
$L__BB140_80:
	ld.param.u64 	%rd525, [_ZN3cub18CUB_300001_SM_10006detail4scan16DeviceScanKernelINS2_10policy_hubIyyymN4cuda3std3__44plusIvEEE10Policy1000EPySC_NS0_13ScanTileStateIyLb1EEES9_NS1_10InputValueIySC_EEmyLb0EyEEvT0_T1_T2_iT3_T4_T5__param_1];
	bar.sync 	0;
	ld.volatile.shared.u32 	%r47, [_ZZN3cub18CUB_300001_SM_10006detail4scan16DeviceScanKernelINS2_10policy_hubIyyymN4cuda3std3__44plusIvEEE10Policy1000EPySC_NS0_13ScanTileStateIyLb1EEES9_NS1_10InputValueIySC_EEmyLb0EyEEvT0_T1_T2_iT3_T4_T5_E12temp_storage+28160];
	setp.ge.s32 	%p67, %r21, %r47;
	cvt.u64.u32 	%rd322, %r21;
	add.s64 	%rd323, %rd7, %rd322;
	cvta.to.global.u64 	%rd324, %rd525;
	shl.b64 	%rd325, %rd323, 3;
	add.s64 	%rd146, %rd324, %rd325;
	@%p67 bra 	$L__BB140_82;
	st.global.u64 	[%rd146], %rd135;
$L__BB140_82:
	setp.ge.s32 	%p68, %r22, %r47;
	@%p68 bra 	$L__BB140_84;
	st.global.u64 	[%rd146+256], %rd136;
$L__BB140_84:
	setp.ge.s32 	%p69, %r23, %r47;
	@%p69 bra 	$L__BB140_86;
	st.global.u64 	[%rd146+512], %rd137;
$L__BB140_86:
	setp.ge.s32 	%p70, %r24, %r47;
	@%p70 bra 	$L__BB140_88;
	st.global.u64 	[%rd146+768], %rd138;
$L__BB140_88:
	setp.ge.s32 	%p71, %r25, %r47;
	@%p71 bra 	$L__BB140_90;
	st.global.u64 	[%rd146+1024], %rd139;
$L__BB140_90:
	setp.ge.s32 	%p72, %r26, %r47;
	@%p72 bra 	$L__BB140_92;
	st.global.u64 	[%rd146+1280], %rd140;
$L__BB140_92:
	setp.ge.s32 	%p73, %r27, %r47;
	@%p73 bra 	$L__BB140_94;
	st.global.u64 	[%rd146+1536], %rd141;
$L__BB140_94:
	setp.ge.s32 	%p74, %r28, %r47;
	@%p74 bra 	$L__BB140_96;
	st.global.u64 	[%rd146+1792], %rd142;
$L__BB140_96:
	setp.ge.s32 	%p75, %r29, %r47;
	@%p75 bra 	$L__BB140_98;
	st.global.u64 	[%rd146+2048], %rd143;
$L__BB140_98:
	setp.ge.s32 	%p76, %r30, %r47;
	@%p76 bra 	$L__BB140_100;
	st.global.u64 	[%rd146+2304], %rd144;
$L__BB140_100:
	setp.ge.s32 	%p77, %r31, %r47;
	@%p77 bra 	$L__BB140_102;
	st.global.u64 	[%rd146+2560], %rd145;
$L__BB140_102:
	ret;

}


// ===== COMPILED SASS (sm_100) =====

	.target	sm_100

	.elftype	@"ET_EXEC"


//--------------------- .note.nv.tkinfo           --------------------------
	.section	.note.nv.tkinfo,"",@"SHT_NOTE"
	.sectionflags	@"SHF_NOTE_NV_TKINFO"
	.tkinfo
        /*0018*/ 	.word	0x00000002
        /*0030*/ 	.string	""
        /*0030*/ 	.string	"ptxas"
        /*0030*/ 	.string	"Cuda compilation tools, release 13.0, V13.0.88"
        /*0030*/ 	.string	"Build cuda_13.0.r13.0/compiler.36424714_0"
        /*0030*/ 	.string	"-arch sm_100 -m 64 "



//--------------------- .note.nv.cuinfo           --------------------------
	.section	.note.nv.cuinfo,"",@"SHT_NOTE"
	.sectionflags	@"SHF_NOTE_NV_CUINFO"
        /*0018*/ 	.short	0x0002
        /*001a*/ 	.short	0x0064
        /*001c*/ 	.short	0x0082
	.zero		2


//--------------------- .nv.info                  --------------------------
	.section	.nv.info,"",@"SHT_CUDA_INFO"
	.align	4


	//----- nvinfo : EIATTR_REGCOUNT
	.align		4
        /*0000*/ 	.byte	0x04, 0x2f
        /*0002*/ 	.short	(.L_112 - .L_111)
	.align		4
.L_111:
        /*0004*/ 	.word	index@(_Z23build_bit_string_lookupv)
        /*0008*/ 	.word	0x0000000c


	//----- nvinfo : EIATTR_FRAME_SIZE
	.align		4
.L_112:
        /*000c*/ 	.byte	0x04, 0x11
        /*000e*/ 	.short	(.L_114 - .L_113)
	.align		4
.L_113:
        /*0010*/ 	.word	index@(_Z23build_bit_string_lookupv)
        /*0014*/ 	.word	0x00000000


	//----- nvinfo : EIATTR_REGCOUNT
	.align		4
.L_114:
        /*0018*/ 	.byte	0x04, 0x2f
        /*001a*/ 	.short	(.L_116 - .L_115)
	.align		4
.L_115:
        /*001c*/ 	.word	index@(_Z16print_bit_stringv)
        /*0020*/ 	.word	0x0000001a


	//----- nvinfo : EIATTR_FRAME_SIZE
	.align		4
.L_116:
        /*0024*/ 	.byte	0x04, 0x11
        /*0026*/ 	.short	(.L_118 - .L_117)
	.align		4
.L_117:
        /*0028*/ 	.word	index@(_Z16print_bit_stringv)
        /*002c*/ 	.word	0x00000010


	//----- nvinfo : EIATTR_REGCOUNT
	.align		4
.L_118:
        /*0030*/ 	.byte	0x04, 0x2f
        /*0032*/ 	.short	(.L_120 - .L_119)
	.align		4
.L_119:
        /*0034*/ 	.word	index@(_Z19data_structure_initP27vertex_dictionary_structurePmS1_PjS1_PP10edge_blockS5_)
        /*0038*/ 	.word	0x0000001c


	//----- nvinfo : EIATTR_FRAME_SIZE
	.align		4
.L_120:
        /*003c*/ 	.byte	0x04, 0x11
        /*003e*/ 	.short	(.L_122 - .L_121)
	.align		4
.L_121:
        /*0040*/ 	.word	index@(_Z19data_structure_initP27vertex_dictionary_structurePmS1_PjS1_PP10edge_blockS5_)
        /*0044*/ 	.word	0x00000000


	//----- nvinfo : EIATTR_REGCOUNT
	.align		4
.L_122:
        /*0048*/ 	.byte	0x04, 0x2f
        /*004a*/ 	.short	(.L_124 - .L_123)
	.align		4
.L_123:
        /*004c*/ 	.word	index@(_Z51parallel_push_edge_preallocate_list_to_device_queueP10edge_blockPP18adjacency_sentinelPmm)
        /*0050*/ 	.word	0x0000000e


	//----- nvinfo : EIATTR_FRAME_SIZE
	.align		4
.L_124:
        /*0054*/ 	.byte	0x04, 0x11
        /*0056*/ 	.short	(.L_126 - .L_125)
	.align		4
.L_125:
        /*0058*/ 	.word	index@(_Z51parallel_push_edge_preallocate_list_to_device_queueP10edge_blockPP18adjacency_sentinelPmm)
        /*005c*/ 	.word	0x00000000


	//----- nvinfo : EIATTR_REGCOUNT
	.align		4
.L_126:
        /*0060*/ 	.byte	0x04, 0x2f
        /*0062*/ 	.short	(.L_128 - .L_127)
	.align		4
.L_127:
        /*0064*/ 	.word	index@(_Z54parallel_push_edge_preallocate_list_to_device_queue_v1P10edge_blockm)
        /*0068*/ 	.word	0x0000000e


	//----- nvinfo : EIATTR_FRAME_SIZE
	.align		4
.L_128:
        /*006c*/ 	.byte	0x04, 0x11
        /*006e*/ 	.short	(.L_130 - .L_129)
	.align		4
.L_129:
        /*0070*/ 	.word	index@(_Z54parallel_push_edge_preallocate_list_to_device_queue_v1P10edge_blockm)
        /*0074*/ 	.word	0x00000000


	//----- nvinfo : EIATTR_REGCOUNT
	.align		4
.L_130:
        /*0078*/ 	.byte	0x04, 0x2f
        /*007a*/ 	.short	(.L_132 - .L_131)
	.align		4
.L_131:
        /*007c*/ 	.word	index@(_Z26parallel_push_queue_updatem)
        /*0080*/ 	.word	0x00000018


	//----- nvinfo : EIATTR_FRAME_SIZE
	.align		4
.L_132:
        /*0084*/ 	.byte	0x04, 0x11
        /*0086*/ 	.short	(.L_134 - .L_133)
	.align		4
.L_133:
        /*0088*/ 	.word	index@(_Z26parallel_push_queue_updatem)
        /*008c*/ 	.word	0x00000020


	//----- nvinfo : EIATTR_REGCOUNT
	.align		4
.L_134:
        /*0090*/ 	.byte	0x04, 0x2f
        /*0092*/ 	.short	(.L_136 - .L_135)
	.align		4
.L_135:
        /*0094*/ 	.word	index@(_Z34parallel_vertex_dictionary_init_v1P22adjacency_sentinel_newmPmP27vertex_dictionary_structure)
        /*0098*/ 	.word	0x0000000e


	//----- nvinfo : EIATTR_FRAME_SIZE
	.align		4
.L_136:
        /*009c*/ 	.byte	0x04, 0x11
        /*009e*/ 	.short	(.L_138 - .L_137)
	.align		4
.L_137:
        /*00a0*/ 	.word	index@(_Z34parallel_vertex_dictionary_init_v1P22adjacency_sentinel_newmPmP27vertex_dictionary_structure)
        /*00a4*/ 	.word	0x00000000


	//----- nvinfo : EIATTR_REGCOUNT
	.align		4
.L_138:
        /*00a8*/ 	.byte	0x04, 0x2f
        /*00aa*/ 	.short	(.L_140 - .L_139)
	.align		4
.L_139:
        /*00ac*/ 	.word	index@(_Z29adjacency_list_init_modded_v4P10edge_blockPmmmmS1_mP27vertex_dictionary_structuremmmmS1_S1_)
        /*00b0*/ 	.word	0x00000020


	//----- nvinfo : EIATTR_FRAME_SIZE
	.align		4
.L_140:
        /*00b4*/ 	.byte	0x04, 0x11
        /*00b6*/ 	.short	(.L_142 - .L_141)
	.align		4
.L_141:
        /*00b8*/ 	.word	index@($__internal_24_$__cuda_sm20_div_rn_f64_full)
        /*00bc*/ 	.word	0x00000320


	//----- nvinfo : EIATTR_FRAME_SIZE
	.align		4
.L_142:
        /*00c0*/ 	.byte	0x04, 0x11
        /*00c2*/ 	.short	(.L_144 - .L_143)
	.align		4
.L_143:
        /*00c4*/ 	.word	index@(_Z29adjacency_list_init_modded_v4P10edge_blockPmmmmS1_mP27vertex_dictionary_structuremmmmS1_S1_)
        /*00c8*/ 	.word	0x00000320


	//----- nvinfo : EIATTR_REGCOUNT
	.align		4
.L_144:
        /*00cc*/ 	.byte	0x04, 0x2f
        /*00ce*/ 	.short	(.L_146 - .L_145)
	.align		4
.L_145:
        /*00d0*/ 	.word	index@(_Z29adjacency_list_init_modded_v5P10edge_blockPmmmmS1_mP27vertex_dictionary_structuremmmmS1_S1_S1_)
        /*00d4*/ 	.word	0x00000028


	//----- nvinfo : EIATTR_FRAME_SIZE
	.align		4
.L_146:
        /*00d8*/ 	.byte	0x04, 0x11
        /*00da*/ 	.short	(.L_148 - .L_147)
	.align		4
.L_147:
        /*00dc*/ 	.word	index@($__internal_23_$__cuda_sm20_div_rn_f64_full)
        /*00e0*/ 	.word	0x00000000


	//----- nvinfo : EIATTR_FRAME_SIZE
	.align		4
.L_148:
        /*00e4*/ 	.byte	0x04, 0x11
        /*00e6*/ 	.short	(.L_150 - .L_149)
	.align		4
.L_149:
        /*00e8*/ 	.word	index@(_Z29adjacency_list_init_modded_v5P10edge_blockPmmmmS1_mP27vertex_dictionary_structuremmmmS1_S1_S1_)
        /*00ec*/ 	.word	0x00000000


	//----- nvinfo : EIATTR_REGCOUNT
	.align		4
.L_150:
        /*00f0*/ 	.byte	0x04, 0x2f
        /*00f2*/ 	.short	(.L_152 - .L_151)
	.align		4
.L_151:
        /*00f4*/ 	.word	index@(_Z27adjacency_list_kernel_VC_LBP10edge_blockPmmmmS1_mP27vertex_dictionary_structuremmmmS1_S1_S1_m)
        /*00f8*/ 	.word	0x00000028


	//----- nvinfo : EIATTR_FRAME_SIZE
	.align		4
.L_152:
        /*00fc*/ 	.byte	0x04, 0x11
        /*00fe*/ 	.short	(.L_154 - .L_153)
	.align		4
.L_153:
        /*0100*/ 	.word	index@($__internal_22_$__cuda_sm20_div_rn_f64_full)
        /*0104*/ 	.word	0x00000000


	//----- nvinfo : EIATTR_FRAME_SIZE
	.align		4
.L_154:
        /*0108*/ 	.byte	0x04, 0x11
        /*010a*/ 	.short	(.L_156 - .L_155)
	.align		4
.L_155:
        /*010c*/ 	.word	index@(_Z27adjacency_list_kernel_VC_LBP10edge_blockPmmmmS1_mP27vertex_dictionary_structuremmmmS1_S1_S1_m)
        /*0110*/ 	.word	0x00000000


	//----- nvinfo : EIATTR_REGCOUNT
	.align		4
.L_156:
        /*0114*/ 	.byte	0x04, 0x2f
        /*0116*/ 	.short	(.L_158 - .L_157)
	.align		4
.L_157:
        /*0118*/ 	.word	index@(_Z23batched_edge_inserts_ECP10edge_blockPmmmmS1_mP27vertex_dictionary_structuremmmmS1_S1_S1_)
        /*011c*/ 	.word	0x00000020


	//----- nvinfo : EIATTR_FRAME_SIZE
	.align		4
.L_158:
        /*0120*/ 	.byte	0x04, 0x11
        /*0122*/ 	.short	(.L_160 - .L_159)
	.align		4
.L_159:
        /*0124*/ 	.word	index@(_Z23batched_edge_inserts_ECP10edge_blockPmmmmS1_mP27vertex_dictionary_structuremmmmS1_S1_S1_)
        /*0128*/ 	.word	0x00000000


	//----- nvinfo : EIATTR_REGCOUNT
	.align		4
.L_160:
        /*012c*/ 	.byte	0x04, 0x2f
        /*012e*/ 	.short	(.L_162 - .L_161)
	.align		4
.L_161:
        /*0130*/ 	.word	index@(_Z38batched_edge_inserts_EC_postprocessingP27vertex_dictionary_structuremmPmS1_S1_S1_)
        /*0134*/ 	.word	0x0000001a


	//----- nvinfo : EIATTR_FRAME_SIZE
	.align		4
.L_162:
        /*0138*/ 	.byte	0x04, 0x11
        /*013a*/ 	.short	(.L_164 - .L_163)
	.align		4
.L_163:
        /*013c*/ 	.word	index@(_Z38batched_edge_inserts_EC_postprocessingP27vertex_dictionary_structuremmPmS1_S1_S1_)
        /*0140*/ 	.word	0x00000000


	//----- nvinfo : EIATTR_REGCOUNT
	.align		4
.L_164:
        /*0144*/ 	.byte	0x04, 0x2f
        /*0146*/ 	.short	(.L_166 - .L_165)
	.align		4
.L_165:
        /*0148*/ 	.word	index@(_Z22copy_vertex_dictionaryP27vertex_dictionary_structurePmS1_PjS1_PP10edge_blockS5_m)
        /*014c*/ 	.word	0x00000014


	//----- nvinfo : EIATTR_FRAME_SIZE
	.align		4
.L_166:
        /*0150*/ 	.byte	0x04, 0x11
        /*0152*/ 	.short	(.L_168 - .L_167)
	.align		4
.L_167:
        /*0154*/ 	.word	index@(_Z22copy_vertex_dictionaryP27vertex_dictionary_structurePmS1_PjS1_PP10edge_blockS5_m)
        /*0158*/ 	.word	0x00000000


	//----- nvinfo : EIATTR_REGCOUNT
	.align		4
.L_168:
        /*015c*/ 	.byte	0x04, 0x2f
        /*015e*/ 	.short	(.L_170 - .L_169)
	.align		4
.L_169:
        /*0160*/ 	.word	index@(_Z37copy_vertex_dictionary_postprocessingP27vertex_dictionary_structurePmS1_PjS1_PP10edge_blockS5_m)
        /*0164*/ 	.word	0x00000014


	//----- nvinfo : EIATTR_FRAME_SIZE
	.align		4
.L_170:
        /*0168*/ 	.byte	0x04, 0x11
        /*016a*/ 	.short	(.L_172 - .L_171)
	.align		4
.L_171:
        /*016c*/ 	.word	index@(_Z37copy_vertex_dictionary_postprocessingP27vertex_dictionary_structurePmS1_PjS1_PP10edge_blockS5_m)
        /*0170*/ 	.word	0x00000000


	//----- nvinfo : EIATTR_REGCOUNT
	.align		4
.L_172:
        /*0174*/ 	.byte	0x04, 0x2f
        /*0176*/ 	.short	(.L_174 - .L_173)
	.align		4
.L_173:
        /*0178*/ 	.word	index@(_Z20vertex_insert_kernelP27vertex_dictionary_structuremmPm)
        /*017c*/ 	.word	0x0000000a


	//----- nvinfo : EIATTR_FRAME_SIZE
	.align		4
.L_174:
        /*0180*/ 	.byte	0x04, 0x11
        /*0182*/ 	.short	(.L_176 - .L_175)
	.align		4
.L_175:
        /*0184*/ 	.word	index@(_Z20vertex_insert_kernelP27vertex_dictionary_structuremmPm)
        /*0188*/ 	.word	0x00000000


	//----- nvinfo : EIATTR_REGCOUNT
	.align		4
.L_176:
        /*018c*/ 	.byte	0x04, 0x2f
        /*018e*/ 	.short	(.L_178 - .L_177)
	.align		4
.L_177:
        /*0190*/ 	.word	index@(_Z35vertex_insert_kernel_postprocessingP27vertex_dictionary_structurem)
        /*0194*/ 	.word	0x00000008


	//----- nvinfo : EIATTR_FRAME_SIZE
	.align		4
.L_178:
        /*0198*/ 	.byte	0x04, 0x11
        /*019a*/ 	.short	(.L_180 - .L_179)
	.align		4
.L_179:
        /*019c*/ 	.word	index@(_Z35vertex_insert_kernel_postprocessingP27vertex_dictionary_structurem)
        /*01a0*/ 	.word	0x00000000


	//----- nvinfo : EIATTR_REGCOUNT
	.align		4
.L_180:
        /*01a4*/ 	.byte	0x04, 0x2f
        /*01a6*/ 	.short	(.L_182 - .L_181)
	.align		4
.L_181:
        /*01a8*/ 	.word	index@(_Z29vertex_delete_kernel_directedP27vertex_dictionary_structuremmPm)
        /*01ac*/ 	.word	0x0000001e


	//----- nvinfo : EIATTR_FRAME_SIZE
	.align		4
.L_182:
        /*01b0*/ 	.byte	0x04, 0x11
        /*01b2*/ 	.short	(.L_184 - .L_183)
	.align		4
.L_183:
        /*01b4*/ 	.word	index@(_Z29vertex_delete_kernel_directedP27vertex_dictionary_structuremmPm)
        /*01b8*/ 	.word	0x00000000


	//----- nvinfo : EIATTR_REGCOUNT
	.align		4
.L_184:
        /*01bc*/ 	.byte	0x04, 0x2f
        /*01be*/ 	.short	(.L_186 - .L_185)
	.align		4
.L_185:
        /*01c0*/ 	.word	index@(_Z28vertex_delete_kernel_stage_1P27vertex_dictionary_structuremmPm)
        /*01c4*/ 	.word	0x00000020


	//----- nvinfo : EIATTR_FRAME_SIZE
	.align		4
.L_186:
        /*01c8*/ 	.byte	0x04, 0x11
        /*01ca*/ 	.short	(.L_188 - .L_187)
	.align		4
.L_187:
        /*01cc*/ 	.word	index@(_Z28vertex_delete_kernel_stage_1P27vertex_dictionary_structuremmPm)
        /*01d0*/ 	.word	0x00000000


	//----- nvinfo : EIATTR_REGCOUNT
	.align		4
.L_188:
        /*01d4*/ 	.byte	0x04, 0x2f
        /*01d6*/ 	.short	(.L_190 - .L_189)
	.align		4
.L_189:
        /*01d8*/ 	.word	index@(_Z42vertex_delete_kernel_stage_2_preprocessingP27vertex_dictionary_structuremmPmS1_)
        /*01dc*/ 	.word	0x0000000c


	//----- nvinfo : EIATTR_FRAME_SIZE
	.align		4
.L_190:
        /*01e0*/ 	.byte	0x04, 0x11
        /*01e2*/ 	.short	(.L_192 - .L_191)
	.align		4
.L_191:
        /*01e4*/ 	.word	index@(_Z42vertex_delete_kernel_stage_2_preprocessingP27vertex_dictionary_structuremmPmS1_)
        /*01e8*/ 	.word	0x00000000


	//----- nvinfo : EIATTR_REGCOUNT
	.align		4
.L_192:
        /*01ec*/ 	.byte	0x04, 0x2f
        /*01ee*/ 	.short	(.L_194 - .L_193)
	.align		4
.L_193:
        /*01f0*/ 	.word	index@(_Z28vertex_delete_kernel_stage_2P27vertex_dictionary_structuremmPmS1_)
        /*01f4*/ 	.word	0x0000001a


	//----- nvinfo : EIATTR_FRAME_SIZE
	.align		4
.L_194:
        /*01f8*/ 	.byte	0x04, 0x11
        /*01fa*/ 	.short	(.L_196 - .L_195)
	.align		4
.L_195:
        /*01fc*/ 	.word	index@(_Z28vertex_delete_kernel_stage_2P27vertex_dictionary_structuremmPmS1_)
        /*0200*/ 	.word	0x00000000


	//----- nvinfo : EIATTR_REGCOUNT
	.align		4
.L_196:
        /*0204*/ 	.byte	0x04, 0x2f
        /*0206*/ 	.short	(.L_198 - .L_197)
	.align		4
.L_197:
        /*0208*/ 	.word	index@(_Z35vertex_delete_kernel_postprocessingP27vertex_dictionary_structuremPm)
        /*020c*/ 	.word	0x0000000a


	//----- nvinfo : EIATTR_FRAME_SIZE
	.align		4
.L_198:
        /*0210*/ 	.byte	0x04, 0x11
        /*0212*/ 	.short	(.L_200 - .L_199)
	.align		4
.L_199:
        /*0214*/ 	.word	index@(_Z35vertex_delete_kernel_postprocessingP27vertex_dictionary_structuremPm)
        /*0218*/ 	.word	0x00000000


	//----- nvinfo : EIATTR_REGCOUNT
	.align		4
.L_200:
        /*021c*/ 	.byte	0x04, 0x2f
        /*021e*/ 	.short	(.L_202 - .L_201)
	.align		4
.L_201:
        /*0220*/ 	.word	index@(_Z37batched_edge_inserts_preprocessing_v6P10edge_blockPmmmmS1_mP27vertex_dictionary_structuremmmmS1_S1_S1_)
        /*0224*/ 	.word	0x00000010


	//----- nvinfo : EIATTR_FRAME_SIZE
	.align		4
.L_202:
        /*0228*/ 	.byte	0x04, 0x11
        /*022a*/ 	.short	(.L_204 - .L_203)
	.align		4
.L_203:
        /*022c*/ 	.word	index@(_Z37batched_edge_inserts_preprocessing_v6P10edge_blockPmmmmS1_mP27vertex_dictionary_structuremmmmS1_S1_S1_)
        /*0230*/ 	.word	0x00000000


	//----- nvinfo : EIATTR_REGCOUNT
	.align		4
.L_204:
        /*0234*/ 	.byte	0x04, 0x2f
        /*0236*/ 	.short	(.L_206 - .L_205)
	.align		4
.L_205:
        /*0238*/ 	.word	index@(_Z23batched_edge_inserts_v6P10edge_blockPmmmmS1_mP27vertex_dictionary_structuremmmmS1_S1_S1_)
        /*023c*/ 	.word	0x0000001c


	//----- nvinfo : EIATTR_FRAME_SIZE
	.align		4
.L_206:
        /*0240*/ 	.byte	0x04, 0x11
        /*0242*/ 	.short	(.L_208 - .L_207)
	.align		4
.L_207:
        /*0244*/ 	.word	index@(_Z23batched_edge_inserts_v6P10edge_blockPmmmmS1_mP27vertex_dictionary_structuremmmmS1_S1_S1_)
        /*0248*/ 	.word	0x00000000


	//----- nvinfo : EIATTR_REGCOUNT
	.align		4
.L_208:
        /*024c*/ 	.byte	0x04, 0x2f
        /*024e*/ 	.short	(.L_210 - .L_209)
	.align		4
.L_209:
        /*0250*/ 	.word	index@(_Z17update_edge_queuem)
        /*0254*/ 	.word	0x0000000e


	//----- nvinfo : EIATTR_FRAME_SIZE
	.align		4
.L_210:
        /*0258*/ 	.byte	0x04, 0x11
        /*025a*/ 	.short	(.L_212 - .L_211)
	.align		4
.L_211:
        /*025c*/ 	.word	index@(_Z17update_edge_queuem)
        /*0260*/ 	.word	0x00000000


	//----- nvinfo : EIATTR_REGCOUNT
	.align		4
.L_212:
        /*0264*/ 	.byte	0x04, 0x2f
        /*0266*/ 	.short	(.L_214 - .L_213)
	.align		4
.L_213:
        /*0268*/ 	.word	index@(_Z18search_edge_kernelP27vertex_dictionary_structuremmmmPm)
        /*026c*/ 	.word	0x0000000c


	//----- nvinfo : EIATTR_FRAME_SIZE
	.align		4
.L_214:
        /*0270*/ 	.byte	0x04, 0x11
        /*0272*/ 	.short	(.L_216 - .L_215)
	.align		4
.L_215:
        /*0274*/ 	.word	index@(_Z18search_edge_kernelP27vertex_dictionary_structuremmmmPm)
        /*0278*/ 	.word	0x00000000


	//----- nvinfo : EIATTR_REGCOUNT
	.align		4
.L_216:
        /*027c*/ 	.byte	0x04, 0x2f
        /*027e*/ 	.short	(.L_218 - .L_217)
	.align		4
.L_217:
        /*0280*/ 	.word	index@(_Z21search_pre_processingP27vertex_dictionary_structurem)
        /*0284*/ 	.word	0x0000001c


	//----- nvinfo : EIATTR_FRAME_SIZE
	.align		4
.L_218:
        /*0288*/ 	.byte	0x04, 0x11
        /*028a*/ 	.short	(.L_220 - .L_219)
	.align		4
.L_219:
        /*028c*/ 	.word	index@($_Z21search_pre_processingP27vertex_dictionary_structurem$_Z23inorderTraversal_searchP10edge_block)
        /*0290*/ 	.word	0x00000000


	//----- nvinfo : EIATTR_FRAME_SIZE
	.align		4
.L_220:
        /*0294*/ 	.byte	0x04, 0x11
        /*0296*/ 	.short	(.L_222 - .L_221)
	.align		4
.L_221:
        /*0298*/ 	.word	index@(_Z21search_pre_processingP27vertex_dictionary_structurem)
        /*029c*/ 	.word	0x00000000


	//----- nvinfo : EIATTR_REGCOUNT
	.align		4
.L_222:
        /*02a0*/ 	.byte	0x04, 0x2f
        /*02a2*/ 	.short	(.L_224 - .L_223)
	.align		4
.L_223:
        /*02a4*/ 	.word	index@(_Z21search_edge_kernel_v1P27vertex_dictionary_structuremmmmPm)
        /*02a8*/ 	.word	0x0000000a


	//----- nvinfo : EIATTR_FRAME_SIZE
	.align		4
.L_224:
        /*02ac*/ 	.byte	0x04, 0x11
        /*02ae*/ 	.short	(.L_226 - .L_225)
	.align		4
.L_225:
        /*02b0*/ 	.word	index@(_Z21search_edge_kernel_v1P27vertex_dictionary_structuremmmmPm)
        /*02b4*/ 	.word	0x00000000


	//----- nvinfo : EIATTR_REGCOUNT
	.align		4
.L_226:
        /*02b8*/ 	.byte	0x04, 0x2f
        /*02ba*/ 	.short	(.L_228 - .L_227)
	.align		4
.L_227:
        /*02bc*/ 	.word	index@(_Z18delete_edge_kernelP27vertex_dictionary_structuremmmmPm)
        /*02c0*/ 	.word	0x0000000c


	//----- nvinfo : EIATTR_FRAME_SIZE
	.align		4
.L_228:
        /*02c4*/ 	.byte	0x04, 0x11
        /*02c6*/ 	.short	(.L_230 - .L_229)
	.align		4
.L_229:
        /*02c8*/ 	.word	index@(_Z18delete_edge_kernelP27vertex_dictionary_structuremmmmPm)
        /*02cc*/ 	.word	0x00000000


	//----- nvinfo : EIATTR_REGCOUNT
	.align		4
.L_230:
        /*02d0*/ 	.byte	0x04, 0x2f
        /*02d2*/ 	.short	(.L_232 - .L_231)
	.align		4
.L_231:
        /*02d4*/ 	.word	index@(_Z28batched_delete_preprocessingP27vertex_dictionary_structuremPmS1_S1_)
        /*02d8*/ 	.word	0x00000020


	//----- nvinfo : EIATTR_FRAME_SIZE
	.align		4
.L_232:
        /*02dc*/ 	.byte	0x04, 0x11
        /*02de*/ 	.short	(.L_234 - .L_233)
	.align		4
.L_233:
        /*02e0*/ 	.word	index@($_Z28batched_delete_preprocessingP27vertex_dictionary_structuremPmS1_S1_$_Z32inorderTraversal_batch_delete_v1P10edge_blockmmPm)
        /*02e4*/ 	.word	0x00000000


	//----- nvinfo : EIATTR_FRAME_SIZE
	.align		4
.L_234:
        /*02e8*/ 	.byte	0x04, 0x11
        /*02ea*/ 	.short	(.L_236 - .L_235)
	.align		4
.L_235:
        /*02ec*/ 	.word	index@(_Z28batched_delete_preprocessingP27vertex_dictionary_structuremPmS1_S1_)
        /*02f0*/ 	.word	0x00000000


	//----- nvinfo : EIATTR_REGCOUNT
	.align		4
.L_236:
        /*02f4*/ 	.byte	0x04, 0x2f
        /*02f6*/ 	.short	(.L_238 - .L_237)
	.align		4
.L_237:
        /*02f8*/ 	.word	index@(_Z24batched_delete_kernel_v1P27vertex_dictionary_structuremmPmS1_S1_)
        /*02fc*/ 	.word	0x0000001e


	//----- nvinfo : EIATTR_FRAME_SIZE
	.align		4
.L_238:
        /*0300*/ 	.byte	0x04, 0x11
        /*0302*/ 	.short	(.L_240 - .L_239)
	.align		4
.L_239:
        /*0304*/ 	.word	index@(_Z24batched_delete_kernel_v1P27vertex_dictionary_structuremmPmS1_S1_)
        /*0308*/ 	.word	0x00000000


	//----- nvinfo : EIATTR_REGCOUNT
	.align		4
.L_240:
        /*030c*/ 	.byte	0x04, 0x2f
        /*030e*/ 	.short	(.L_242 - .L_241)
	.align		4
.L_241:
        /*0310*/ 	.word	index@(_Z41batched_delete_preprocessing_edge_centricP27vertex_dictionary_structuremPmS1_S1_)
        /*0314*/ 	.word	0x00000020


	//----- nvinfo : EIATTR_FRAME_SIZE
	.align		4
.L_242:
        /*0318*/ 	.byte	0x04, 0x11
        /*031a*/ 	.short	(.L_244 - .L_243)
	.align		4
.L_243:
        /*031c*/ 	.word	index@($_Z41batched_delete_preprocessing_edge_centricP27vertex_dictionary_structuremPmS1_S1_$_Z43preorderTraversal_batch_delete_edge_centricP10edge_blockmmPm)
        /*0320*/ 	.word	0x00000000


	//----- nvinfo : EIATTR_FRAME_SIZE
	.align		4
.L_244:
        /*0324*/ 	.byte	0x04, 0x11
        /*0326*/ 	.short	(.L_246 - .L_245)
	.align		4
.L_245:
        /*0328*/ 	.word	index@(_Z41batched_delete_preprocessing_edge_centricP27vertex_dictionary_structuremPmS1_S1_)
        /*032c*/ 	.word	0x00000000


	//----- nvinfo : EIATTR_REGCOUNT
	.align		4
.L_246:
        /*0330*/ 	.byte	0x04, 0x2f
        /*0332*/ 	.short	(.L_248 - .L_247)
	.align		4
.L_247:
        /*0334*/ 	.word	index@(_Z34batched_delete_kernel_edge_centricP27vertex_dictionary_structuremmPmS1_S1_S1_S1_)
        /*0338*/ 	.word	0x00000016


	//----- nvinfo : EIATTR_FRAME_SIZE
	.align		4
.L_248:
        /*033c*/ 	.byte	0x04, 0x11
        /*033e*/ 	.short	(.L_250 - .L_249)
	.align		4
.L_249:
        /*0340*/ 	.word	index@(_Z34batched_delete_kernel_edge_centricP27vertex_dictionary_structuremmPmS1_S1_S1_S1_)
        /*0344*/ 	.word	0x00000000


	//----- nvinfo : EIATTR_REGCOUNT
	.align		4
.L_250:
        /*0348*/ 	.byte	0x04, 0x2f
        /*034a*/ 	.short	(.L_252 - .L_251)
	.align		4
.L_251:
        /*034c*/ 	.word	index@(_Z47batched_delete_kernel_edge_centric_parallelizedP27vertex_dictionary_structuremmmPmS1_S1_S1_S1_)
        /*0350*/ 	.word	0x00000016


	//----- nvinfo : EIATTR_FRAME_SIZE
	.align		4
.L_252:
        /*0354*/ 	.byte	0x04, 0x11
        /*0356*/ 	.short	(.L_254 - .L_253)
	.align		4
.L_253:
        /*0358*/ 	.word	index@(_Z47batched_delete_kernel_edge_centric_parallelizedP27vertex_dictionary_structuremmmPmS1_S1_S1_S1_)
        /*035c*/ 	.word	0x00000000


	//----- nvinfo : EIATTR_REGCOUNT
	.align		4
.L_254:
        /*0360*/ 	.byte	0x04, 0x2f
        /*0362*/ 	.short	(.L_256 - .L_255)
	.align		4
.L_255:
        /*0364*/ 	.word	index@(_Z21batched_delete_kernelP27vertex_dictionary_structuremmPmS1_)
        /*0368*/ 	.word	0x0000002a


	//----- nvinfo : EIATTR_FRAME_SIZE
	.align		4
.L_256:
        /*036c*/ 	.byte	0x04, 0x11
        /*036e*/ 	.short	(.L_258 - .L_257)
	.align		4
.L_257:
        /*0370*/ 	.word	index@($_Z21batched_delete_kernelP27vertex_dictionary_structuremmPmS1_$_Z29inorderTraversal_batch_deleteP10edge_blockmmPm)
        /*0374*/ 	.word	0x00000000


	//----- nvinfo : EIATTR_FRAME_SIZE
	.align		4
.L_258:
        /*0378*/ 	.byte	0x04, 0x11
        /*037a*/ 	.short	(.L_260 - .L_259)
	.align		4
.L_259:
        /*037c*/ 	.word	index@(_Z21batched_delete_kernelP27vertex_dictionary_structuremmPmS1_)
        /*0380*/ 	.word	0x00000000


	//----- nvinfo : EIATTR_REGCOUNT
	.align		4
.L_260:
        /*0384*/ 	.byte	0x04, 0x2f
        /*0386*/ 	.short	(.L_262 - .L_261)
	.align		4
.L_261:
        /*0388*/ 	.word	index@(_Z43device_prefix_sum_calculation_preprocessingP27vertex_dictionary_structuremPm)
        /*038c*/ 	.word	0x0000000c


	//----- nvinfo : EIATTR_FRAME_SIZE
	.align		4
.L_262:
        /*0390*/ 	.byte	0x04, 0x11
        /*0392*/ 	.short	(.L_264 - .L_263)
	.align		4
.L_263:
        /*0394*/ 	.word	index@(_Z43device_prefix_sum_calculation_preprocessingP27vertex_dictionary_structuremPm)
        /*0398*/ 	.word	0x00000000


	//----- nvinfo : EIATTR_REGCOUNT
	.align		4
.L_264:
        /*039c*/ 	.byte	0x04, 0x2f
        /*039e*/ 	.short	(.L_266 - .L_265)
	.align		4
.L_265:
        /*03a0*/ 	.word	index@(_Z29device_prefix_sum_calculationPmmS_)
        /*03a4*/ 	.word	0x00000012


	//----- nvinfo : EIATTR_FRAME_SIZE
	.align		4
.L_266:
        /*03a8*/ 	.byte	0x04, 0x11
        /*03aa*/ 	.short	(.L_268 - .L_267)
	.align		4
.L_267:
        /*03ac*/ 	.word	index@(_Z29device_prefix_sum_calculationPmmS_)
        /*03b0*/ 	.word	0x00000000


	//----- nvinfo : EIATTR_REGCOUNT
	.align		4
.L_268:
        /*03b4*/ 	.byte	0x04, 0x2f
        /*03b6*/ 	.short	(.L_270 - .L_269)
	.align		4
.L_269:
        /*03b8*/ 	.word	index@(_Z47batched_delete_preprocessing_edge_block_centricP27vertex_dictionary_structuremPmS1_S1_S1_)
        /*03bc*/ 	.word	0x00000010


	//----- nvinfo : EIATTR_FRAME_SIZE
	.align		4
.L_270:
        /*03c0*/ 	.byte	0x04, 0x11
        /*03c2*/ 	.short	(.L_272 - .L_271)
	.align		4
.L_271:
        /*03c4*/ 	.word	index@(_Z47batched_delete_preprocessing_edge_block_centricP27vertex_dictionary_structuremPmS1_S1_S1_)
        /*03c8*/ 	.word	0x00000000


	//----- nvinfo : EIATTR_REGCOUNT
	.align		4
.L_272:
        /*03cc*/ 	.byte	0x04, 0x2f
        /*03ce*/ 	.short	(.L_274 - .L_273)
	.align		4
.L_273:
        /*03d0*/ 	.word	index@(_Z50batched_delete_preprocessing_edge_block_centric_v4P27vertex_dictionary_structuremPmS1_S1_S1_)
        /*03d4*/ 	.word	0x00000011


	//----- nvinfo : EIATTR_FRAME_SIZE
	.align		4
.L_274:
        /*03d8*/ 	.byte	0x04, 0x11
        /*03da*/ 	.short	(.L_276 - .L_275)
	.align		4
.L_275:
        /*03dc*/ 	.word	index@(_Z50batched_delete_preprocessing_edge_block_centric_v4P27vertex_dictionary_structuremPmS1_S1_S1_)
        /*03e0*/ 	.word	0x00000000


	//----- nvinfo : EIATTR_REGCOUNT
	.align		4
.L_276:
        /*03e4*/ 	.byte	0x04, 0x2f
        /*03e6*/ 	.short	(.L_278 - .L_277)
	.align		4
.L_277:
        /*03e8*/ 	.word	index@(_Z34batched_delete_preprocessing_EC_LDP27vertex_dictionary_structuremPmS1_S1_S1_)
        /*03ec*/ 	.word	0x00000011


	//----- nvinfo : EIATTR_FRAME_SIZE
	.align		4
.L_278:
        /*03f0*/ 	.byte	0x04, 0x11
        /*03f2*/ 	.short	(.L_280 - .L_279)
	.align		4
.L_279:
        /*03f4*/ 	.word	index@(_Z34batched_delete_preprocessing_EC_LDP27vertex_dictionary_structuremPmS1_S1_S1_)
        /*03f8*/ 	.word	0x00000000


	//----- nvinfo : EIATTR_REGCOUNT
	.align		4
.L_280:
        /*03fc*/ 	.byte	0x04, 0x2f
        /*03fe*/ 	.short	(.L_282 - .L_281)
	.align		4
.L_281:
        /*0400*/ 	.word	index@(_Z31batched_delete_preprocessing_LBP27vertex_dictionary_structuremPmS1_S1_S1_)
        /*0404*/ 	.word	0x00000012


	//----- nvinfo : EIATTR_FRAME_SIZE
	.align		4
.L_282:
        /*0408*/ 	.byte	0x04, 0x11
        /*040a*/ 	.short	(.L_284 - .L_283)
	.align		4
.L_283:
        /*040c*/ 	.word	index@(_Z31batched_delete_preprocessing_LBP27vertex_dictionary_structuremPmS1_S1_S1_)
        /*0410*/ 	.word	0x00000000


	//----- nvinfo : EIATTR_REGCOUNT
	.align		4
.L_284:
        /*0414*/ 	.byte	0x04, 0x2f
        /*0416*/ 	.short	(.L_286 - .L_285)
	.align		4
.L_285:
        /*0418*/ 	.word	index@(_Z40batched_delete_kernel_edge_block_centricP27vertex_dictionary_structuremmPmS1_S1_S1_)
        /*041c*/ 	.word	0x00000016


	//----- nvinfo : EIATTR_FRAME_SIZE
	.align		4
.L_286:
        /*0420*/ 	.byte	0x04, 0x11
        /*0422*/ 	.short	(.L_288 - .L_287)
	.align		4
.L_287:
        /*0424*/ 	.word	index@(_Z40batched_delete_kernel_edge_block_centricP27vertex_dictionary_structuremmPmS1_S1_S1_)
        /*0428*/ 	.word	0x00000000


	//----- nvinfo : EIATTR_REGCOUNT
	.align		4
.L_288:
        /*042c*/ 	.byte	0x04, 0x2f
        /*042e*/ 	.short	(.L_290 - .L_289)
	.align		4
.L_289:
        /*0430*/ 	.word	index@(_Z24batched_delete_kernel_VCP27vertex_dictionary_structuremmPmS1_S1_S1_)
        /*0434*/ 	.word	0x00000020


	//----- nvinfo : EIATTR_FRAME_SIZE
	.align		4
.L_290:
        /*0438*/ 	.byte	0x04, 0x11
        /*043a*/ 	.short	(.L_292 - .L_291)
	.align		4
.L_291:
        /*043c*/ 	.word	index@(_Z24batched_delete_kernel_VCP27vertex_dictionary_structuremmPmS1_S1_S1_)
        /*0440*/ 	.word	0x00000000


	//----- nvinfo : EIATTR_REGCOUNT
	.align		4
.L_292:
        /*0444*/ 	.byte	0x04, 0x2f
        /*0446*/ 	.short	(.L_294 - .L_293)
	.align		4
.L_293:
        /*0448*/ 	.word	index@(_Z27batched_delete_kernel_VC_LBP27vertex_dictionary_structuremmPmS1_S1_S1_m)
        /*044c*/ 	.word	0x0000001e


	//----- nvinfo : EIATTR_FRAME_SIZE
	.align		4
.L_294:
        /*0450*/ 	.byte	0x04, 0x11
        /*0452*/ 	.short	(.L_296 - .L_295)
	.align		4
.L_295:
        /*0454*/ 	.word	index@($__internal_21_$__cuda_sm20_div_rn_f64_full)
        /*0458*/ 	.word	0x00000000


	//----- nvinfo : EIATTR_FRAME_SIZE
	.align		4
.L_296:
        /*045c*/ 	.byte	0x04, 0x11
        /*045e*/ 	.short	(.L_298 - .L_297)
	.align		4
.L_297:
        /*0460*/ 	.word	index@(_Z27batched_delete_kernel_VC_LBP27vertex_dictionary_structuremmPmS1_S1_S1_m)
        /*0464*/ 	.word	0x00000000


	//----- nvinfo : EIATTR_REGCOUNT
	.align		4
.L_298:
        /*0468*/ 	.byte	0x04, 0x2f
        /*046a*/ 	.short	(.L_300 - .L_299)
	.align		4
.L_299:
        /*046c*/ 	.word	index@(_Z27batched_delete_kernel_EC_HDP27vertex_dictionary_structuremmPmS1_S1_S1_)
        /*0470*/ 	.word	0x00000022


	//----- nvinfo : EIATTR_FRAME_SIZE
	.align		4
.L_300:
        /*0474*/ 	.byte	0x04, 0x11
        /*0476*/ 	.short	(.L_302 - .L_301)
	.align		4
.L_301:
        /*0478*/ 	.word	index@(_Z27batched_delete_kernel_EC_HDP27vertex_dictionary_structuremmPmS1_S1_S1_)
        /*047c*/ 	.word	0x00000030


	//----- nvinfo : EIATTR_REGCOUNT
	.align		4
.L_302:
        /*0480*/ 	.byte	0x04, 0x2f
        /*0482*/ 	.short	(.L_304 - .L_303)
	.align		4
.L_303:
        /*0484*/ 	.word	index@(_Z34batched_delete_kernel_EC_HD_vertexP27vertex_dictionary_structuremmPmS1_S1_S1_m)
        /*0488*/ 	.word	0x00000022


	//----- nvinfo : EIATTR_FRAME_SIZE
	.align		4
.L_304:
        /*048c*/ 	.byte	0x04, 0x11
        /*048e*/ 	.short	(.L_306 - .L_305)
	.align		4
.L_305:
        /*0490*/ 	.word	index@($__internal_20_$__cuda_sm20_div_u64)
        /*0494*/ 	.word	0x00000030


	//----- nvinfo : EIATTR_FRAME_SIZE
	.align		4
.L_306:
        /*0498*/ 	.byte	0x04, 0x11
        /*049a*/ 	.short	(.L_308 - .L_307)
	.align		4
.L_307:
        /*049c*/ 	.word	index@(_Z34batched_delete_kernel_EC_HD_vertexP27vertex_dictionary_structuremmPmS1_S1_S1_m)
        /*04a0*/ 	.word	0x00000030


	//----- nvinfo : EIATTR_REGCOUNT
	.align		4
.L_308:
        /*04a4*/ 	.byte	0x04, 0x2f
        /*04a6*/ 	.short	(.L_310 - .L_309)
	.align		4
.L_309:
        /*04a8*/ 	.word	index@(_Z27batched_delete_kernel_EC_LDP27vertex_dictionary_structuremmPmS1_S1_S1_)
        /*04ac*/ 	.word	0x00000019


	//----- nvinfo : EIATTR_FRAME_SIZE
	.align		4
.L_310:
        /*04b0*/ 	.byte	0x04, 0x11
        /*04b2*/ 	.short	(.L_312 - .L_311)
	.align		4
.L_311:
        /*04b4*/ 	.word	index@($__internal_19_$__cuda_sm20_div_u64)
        /*04b8*/ 	.word	0x00000000


	//----- nvinfo : EIATTR_FRAME_SIZE
	.align		4
.L_312:
        /*04bc*/ 	.byte	0x04, 0x11
        /*04be*/ 	.short	(.L_314 - .L_313)
	.align		4
.L_313:
        /*04c0*/ 	.word	index@(_Z27batched_delete_kernel_EC_LDP27vertex_dictionary_structuremmPmS1_S1_S1_)
        /*04c4*/ 	.word	0x00000000


	//----- nvinfo : EIATTR_REGCOUNT
	.align		4
.L_314:
        /*04c8*/ 	.byte	0x04, 0x2f
        /*04ca*/ 	.short	(.L_316 - .L_315)
	.align		4
.L_315:
        /*04cc*/ 	.word	index@(_Z30batched_delete_kernel_EC_LD_LBP27vertex_dictionary_structuremmPmS1_S1_S1_m)
        /*04d0*/ 	.word	0x0000001c


	//----- nvinfo : EIATTR_FRAME_SIZE
	.align		4
.L_316:
        /*04d4*/ 	.byte	0x04, 0x11
        /*04d6*/ 	.short	(.L_318 - .L_317)
	.align		4
.L_317:
        /*04d8*/ 	.word	index@($__internal_18_$__cuda_sm20_rem_u64)
        /*04dc*/ 	.word	0x00000000


	//----- nvinfo : EIATTR_FRAME_SIZE
	.align		4
.L_318:
        /*04e0*/ 	.byte	0x04, 0x11
        /*04e2*/ 	.short	(.L_320 - .L_319)
	.align		4
.L_319:
        /*04e4*/ 	.word	index@($__internal_17_$__cuda_sm20_div_u64)
        /*04e8*/ 	.word	0x00000000


	//----- nvinfo : EIATTR_FRAME_SIZE
	.align		4
.L_320:
        /*04ec*/ 	.byte	0x04, 0x11
        /*04ee*/ 	.short	(.L_322 - .L_321)
	.align		4
.L_321:
        /*04f0*/ 	.word	index@(_Z30batched_delete_kernel_EC_LD_LBP27vertex_dictionary_structuremmPmS1_S1_S1_m)
        /*04f4*/ 	.word	0x00000000


	//----- nvinfo : EIATTR_REGCOUNT
	.align		4
.L_322:
        /*04f8*/ 	.byte	0x04, 0x2f
        /*04fa*/ 	.short	(.L_324 - .L_323)
	.align		4
.L_323:
        /*04fc*/ 	.word	index@(_Z24batched_delete_kernel_LBP27vertex_dictionary_structuremmPmS1_S1_S1_m)
        /*0500*/ 	.word	0x00000028


	//----- nvinfo : EIATTR_FRAME_SIZE
	.align		4
.L_324:
        /*0504*/ 	.byte	0x04, 0x11
        /*0506*/ 	.short	(.L_326 - .L_325)
	.align		4
.L_325:
        /*0508*/ 	.word	index@($__internal_16_$__cuda_sm20_rem_u64)
        /*050c*/ 	.word	0x00000000


	//----- nvinfo : EIATTR_FRAME_SIZE
	.align		4
.L_326:
        /*0510*/ 	.byte	0x04, 0x11
        /*0512*/ 	.short	(.L_328 - .L_327)
	.align		4
.L_327:
        /*0514*/ 	.word	index@($__internal_15_$__cuda_sm20_div_u64)
        /*0518*/ 	.word	0x00000000


	//----- nvinfo : EIATTR_FRAME_SIZE
	.align		4
.L_328:
        /*051c*/ 	.byte	0x04, 0x11
        /*051e*/ 	.short	(.L_330 - .L_329)
	.align		4
.L_329:
        /*0520*/ 	.word	index@($__internal_14_$__cuda_sm20_div_rn_f64_full)
        /*0524*/ 	.word	0x00000000


	//----- nvinfo : EIATTR_FRAME_SIZE
	.align		4
.L_330:
        /*0528*/ 	.byte	0x04, 0x11
        /*052a*/ 	.short	(.L_332 - .L_331)
	.align		4
.L_331:
        /*052c*/ 	.word	index@(_Z24batched_delete_kernel_LBP27vertex_dictionary_structuremmPmS1_S1_S1_m)
        /*0530*/ 	.word	0x00000000


	//----- nvinfo : EIATTR_REGCOUNT
	.align		4
.L_332:
        /*0534*/ 	.byte	0x04, 0x2f
        /*0536*/ 	.short	(.L_334 - .L_333)
	.align		4
.L_333:
        /*0538*/ 	.word	index@(_Z43batched_delete_kernel_edge_block_centric_v4P27vertex_dictionary_structuremmPmS1_S1_S1_)
        /*053c*/ 	.word	0x00000019


	//----- nvinfo : EIATTR_FRAME_SIZE
	.align		4
.L_334:
        /*0540*/ 	.byte	0x04, 0x11
        /*0542*/ 	.short	(.L_336 - .L_335)
	.align		4
.L_335:
        /*0544*/ 	.word	index@($__internal_13_$__cuda_sm20_div_u64)
        /*0548*/ 	.word	0x00000000


	//----- nvinfo : EIATTR_FRAME_SIZE
	.align		4
.L_336:
        /*054c*/ 	.byte	0x04, 0x11
        /*054e*/ 	.short	(.L_338 - .L_337)
	.align		4
.L_337:
        /*0550*/ 	.word	index@(_Z43batched_delete_kernel_edge_block_centric_v4P27vertex_dictionary_structuremmPmS1_S1_S1_)
        /*0554*/ 	.word	0x00000000


	//----- nvinfo : EIATTR_REGCOUNT
	.align		4
.L_338:
        /*0558*/ 	.byte	0x04, 0x2f
        /*055a*/ 	.short	(.L_340 - .L_339)
	.align		4
.L_339:
        /*055c*/ 	.word	index@(_Z50batched_delete_preprocessing_edge_block_centric_v2P27vertex_dictionary_structuremPmS1_S1_S1_S1_S1_m)
        /*0560*/ 	.word	0x0000001f


	//----- nvinfo : EIATTR_FRAME_SIZE
	.align		4
.L_340:
        /*0564*/ 	.byte	0x04, 0x11
        /*0566*/ 	.short	(.L_342 - .L_341)
	.align		4
.L_341:
        /*0568*/ 	.word	index@(_Z50batched_delete_preprocessing_edge_block_centric_v2P27vertex_dictionary_structuremPmS1_S1_S1_S1_S1_m)
        /*056c*/ 	.word	0x00000000


	//----- nvinfo : EIATTR_REGCOUNT
	.align		4
.L_342:
        /*0570*/ 	.byte	0x04, 0x2f
        /*0572*/ 	.short	(.L_344 - .L_343)
	.align		4
.L_343:
        /*0574*/ 	.word	index@(_Z33batched_delete_preprocessing_v3_1P27vertex_dictionary_structuremPmS1_)
        /*0578*/ 	.word	0x00000010


	//----- nvinfo : EIATTR_FRAME_SIZE
	.align		4
.L_344:
        /*057c*/ 	.byte	0x04, 0x11
        /*057e*/ 	.short	(.L_346 - .L_345)
	.align		4
.L_345:
        /*0580*/ 	.word	index@(_Z33batched_delete_preprocessing_v3_1P27vertex_dictionary_structuremPmS1_)
        /*0584*/ 	.word	0x00000000


	//----- nvinfo : EIATTR_REGCOUNT
	.align		4
.L_346:
        /*0588*/ 	.byte	0x04, 0x2f
        /*058a*/ 	.short	(.L_348 - .L_347)
	.align		4
.L_347:
        /*058c*/ 	.word	index@(_Z42batched_delete_preprocessing_v3_prefix_sumPmm)
        /*0590*/ 	.word	0x00000020


	//----- nvinfo : EIATTR_FRAME_SIZE
	.align		4
.L_348:
        /*0594*/ 	.byte	0x04, 0x11
        /*0596*/ 	.short	(.L_350 - .L_349)
	.align		4
.L_349:
        /*0598*/ 	.word	index@(_Z42batched_delete_preprocessing_v3_prefix_sumPmm)
        /*059c*/ 	.word	0x00000000


	//----- nvinfo : EIATTR_REGCOUNT
	.align		4
.L_350:
        /*05a0*/ 	.byte	0x04, 0x2f
        /*05a2*/ 	.short	(.L_352 - .L_351)
	.align		4
.L_351:
        /*05a4*/ 	.word	index@(_Z33batched_delete_preprocessing_v3_2P27vertex_dictionary_structuremPmS1_S1_S1_S1_)
        /*05a8*/ 	.word	0x00000010


	//----- nvinfo : EIATTR_FRAME_SIZE
	.align		4
.L_352:
        /*05ac*/ 	.byte	0x04, 0x11
        /*05ae*/ 	.short	(.L_354 - .L_353)
	.align		4
.L_353:
        /*05b0*/ 	.word	index@(_Z33batched_delete_preprocessing_v3_2P27vertex_dictionary_structuremPmS1_S1_S1_S1_)
        /*05b4*/ 	.word	0x00000000


	//----- nvinfo : EIATTR_REGCOUNT
	.align		4
.L_354:
        /*05b8*/ 	.byte	0x04, 0x2f
        /*05ba*/ 	.short	(.L_356 - .L_355)
	.align		4
.L_355:
        /*05bc*/ 	.word	index@(_Z43batched_delete_kernel_edge_block_centric_v3P27vertex_dictionary_structuremmPmS1_S1_S1_S1_)
        /*05c0*/ 	.word	0x00000017


	//----- nvinfo : EIATTR_FRAME_SIZE
	.align		4
.L_356:
        /*05c4*/ 	.byte	0x04, 0x11
        /*05c6*/ 	.short	(.L_358 - .L_357)
	.align		4
.L_357:
        /*05c8*/ 	.word	index@($__internal_12_$__cuda_sm20_div_u64)
        /*05cc*/ 	.word	0x00000000


	//----- nvinfo : EIATTR_FRAME_SIZE
	.align		4
.L_358:
        /*05d0*/ 	.byte	0x04, 0x11
        /*05d2*/ 	.short	(.L_360 - .L_359)
	.align		4
.L_359:
        /*05d4*/ 	.word	index@(_Z43batched_delete_kernel_edge_block_centric_v3P27vertex_dictionary_structuremmPmS1_S1_S1_S1_)
        /*05d8*/ 	.word	0x00000000


	//----- nvinfo : EIATTR_REGCOUNT
	.align		4
.L_360:
        /*05dc*/ 	.byte	0x04, 0x2f
        /*05de*/ 	.short	(.L_362 - .L_361)
	.align		4
.L_361:
        /*05e0*/ 	.word	index@(_Z24correctness_check_kernelP27vertex_dictionary_structuremmPmS1_S1_)
        /*05e4*/ 	.word	0x0000001e


	//----- nvinfo : EIATTR_FRAME_SIZE
	.align		4
.L_362:
        /*05e8*/ 	.byte	0x04, 0x11
        /*05ea*/ 	.short	(.L_364 - .L_363)
	.align		4
.L_363:
        /*05ec*/ 	.word	index@(_Z24correctness_check_kernelP27vertex_dictionary_structuremmPmS1_S1_)
        /*05f0*/ 	.word	0x00000000


	//----- nvinfo : EIATTR_REGCOUNT
	.align		4
.L_364:
        /*05f4*/ 	.byte	0x04, 0x2f
        /*05f6*/ 	.short	(.L_366 - .L_365)
	.align		4
.L_365:
        /*05f8*/ 	.word	index@(_Z27correctness_check_kernel_v1P27vertex_dictionary_structuremmPmS1_S1_)
        /*05fc*/ 	.word	0x00000028


	//----- nvinfo : EIATTR_FRAME_SIZE
	.align		4
.L_366:
        /*0600*/ 	.byte	0x04, 0x11
        /*0602*/ 	.short	(.L_368 - .L_367)
	.align		4
.L_367:
        /*0604*/ 	.word	index@($_Z27correctness_check_kernel_v1P27vertex_dictionary_structuremmPmS1_S1_$_Z9find_edgeP10edge_blockmm)
        /*0608*/ 	.word	0x00000018


	//----- nvinfo : EIATTR_FRAME_SIZE
	.align		4
.L_368:
        /*060c*/ 	.byte	0x04, 0x11
        /*060e*/ 	.short	(.L_370 - .L_369)
	.align		4
.L_369:
        /*0610*/ 	.word	index@(_Z27correctness_check_kernel_v1P27vertex_dictionary_structuremmPmS1_S1_)
        /*0614*/ 	.word	0x00000018


	//----- nvinfo : EIATTR_REGCOUNT
	.align		4
.L_370:
        /*0618*/ 	.byte	0x04, 0x2f
        /*061a*/ 	.short	(.L_372 - .L_371)
	.align		4
.L_371:
        /*061c*/ 	.word	index@(_Z20printKernelmodded_v1P27vertex_dictionary_structurem)
        /*0620*/ 	.word	0x0000001f


	//----- nvinfo : EIATTR_FRAME_SIZE
	.align		4
.L_372:
        /*0624*/ 	.byte	0x04, 0x11
        /*0626*/ 	.short	(.L_374 - .L_373)
	.align		4
.L_373:
        /*0628*/ 	.word	index@(_Z20printKernelmodded_v1P27vertex_dictionary_structurem)
        /*062c*/ 	.word	0x00000020


	//----- nvinfo : EIATTR_REGCOUNT
	.align		4
.L_374:
        /*0630*/ 	.byte	0x04, 0x2f
        /*0632*/ 	.short	(.L_376 - .L_375)
	.align		4
.L_375:
        /*0634*/ 	.word	index@(_Z20printKernelmodded_v2P27vertex_dictionary_structurem)
        /*0638*/ 	.word	0x0000001d


	//----- nvinfo : EIATTR_FRAME_SIZE
	.align		4
.L_376:
        /*063c*/ 	.byte	0x04, 0x11
        /*063e*/ 	.short	(.L_378 - .L_377)
	.align		4
.L_377:
        /*0640*/ 	.word	index@($_Z20printKernelmodded_v2P27vertex_dictionary_structurem$_Z17preorderTraversalP10edge_block)
        /*0644*/ 	.word	0x00000030


	//----- nvinfo : EIATTR_FRAME_SIZE
	.align		4
.L_378:
        /*0648*/ 	.byte	0x04, 0x11
        /*064a*/ 	.short	(.L_380 - .L_379)
	.align		4
.L_379:
        /*064c*/ 	.word	index@(_Z20printKernelmodded_v2P27vertex_dictionary_structurem)
        /*0650*/ 	.word	0x00000030


	//----- nvinfo : EIATTR_REGCOUNT
	.align		4
.L_380:
        /*0654*/ 	.byte	0x04, 0x2f
        /*0656*/ 	.short	(.L_382 - .L_381)
	.align		4
.L_381:
        /*0658*/ 	.word	index@(_Z9cbt_statsP27vertex_dictionary_structurem)
        /*065c*/ 	.word	0x00000024


	//----- nvinfo : EIATTR_FRAME_SIZE
	.align		4
.L_382:
        /*0660*/ 	.byte	0x04, 0x11
        /*0662*/ 	.short	(.L_384 - .L_383)
	.align		4
.L_383:
        /*0664*/ 	.word	index@($__internal_11_$__cuda_sm20_div_rn_f64_full)
        /*0668*/ 	.word	0x00000330


	//----- nvinfo : EIATTR_FRAME_SIZE
	.align		4
.L_384:
        /*066c*/ 	.byte	0x04, 0x11
        /*066e*/ 	.short	(.L_386 - .L_385)
	.align		4
.L_385:
        /*0670*/ 	.word	index@(_Z9cbt_statsP27vertex_dictionary_structurem)
        /*0674*/ 	.word	0x00000330


	//----- nvinfo : EIATTR_REGCOUNT
	.align		4
.L_386:
        /*0678*/ 	.byte	0x04, 0x2f
        /*067a*/ 	.short	(.L_388 - .L_387)
	.align		4
.L_387:
        /*067c*/ 	.word	index@(_Z22pageRankInitializationPfm)
        /*0680*/ 	.word	0x0000000a


	//----- nvinfo : EIATTR_FRAME_SIZE
	.align		4
.L_388:
        /*0684*/ 	.byte	0x04, 0x11
        /*0686*/ 	.short	(.L_390 - .L_389)
	.align		4
.L_389:
        /*0688*/ 	.word	index@(_Z22pageRankInitializationPfm)
        /*068c*/ 	.word	0x00000000


	//----- nvinfo : EIATTR_REGCOUNT
	.align		4
.L_390:
        /*0690*/ 	.byte	0x04, 0x2f
        /*0692*/ 	.short	(.L_392 - .L_391)
	.align		4
.L_391:
        /*0694*/ 	.word	index@(_Z14pageRankKernelP27vertex_dictionary_structuremPfS1_PmS2_S2_)
        /*0698*/ 	.word	0x0000001c


	//----- nvinfo : EIATTR_FRAME_SIZE
	.align		4
.L_392:
        /*069c*/ 	.byte	0x04, 0x11
        /*069e*/ 	.short	(.L_394 - .L_393)
	.align		4
.L_393:
        /*06a0*/ 	.word	index@($__internal_10_$__cuda_sm3x_div_rn_noftz_f32_slowpath)
        /*06a4*/ 	.word	0x00000000


	//----- nvinfo : EIATTR_FRAME_SIZE
	.align		4
.L_394:
        /*06a8*/ 	.byte	0x04, 0x11
        /*06aa*/ 	.short	(.L_396 - .L_395)
	.align		4
.L_395:
        /*06ac*/ 	.word	index@($_Z14pageRankKernelP27vertex_dictionary_structuremPfS1_PmS2_S2_$_Z26preorderTraversal_PageRankP27vertex_dictionary_structureP10edge_blockPfS3_mPmS4_S4_f)
        /*06b0*/ 	.word	0x00000000


	//----- nvinfo : EIATTR_FRAME_SIZE
	.align		4
.L_396:
        /*06b4*/ 	.byte	0x04, 0x11
        /*06b6*/ 	.short	(.L_398 - .L_397)
	.align		4
.L_397:
        /*06b8*/ 	.word	index@(_Z14pageRankKernelP27vertex_dictionary_structuremPfS1_PmS2_S2_)
        /*06bc*/ 	.word	0x00000000


	//----- nvinfo : EIATTR_REGCOUNT
	.align		4
.L_398:
        /*06c0*/ 	.byte	0x04, 0x2f
        /*06c2*/ 	.short	(.L_400 - .L_399)
	.align		4
.L_399:
        /*06c4*/ 	.word	index@(_Z29pageRank_kernel_preprocessingP27vertex_dictionary_structuremPmS1_S1_S1_)
        /*06c8*/ 	.word	0x00000010


	//----- nvinfo : EIATTR_FRAME_SIZE
	.align		4
.L_400:
        /*06cc*/ 	.byte	0x04, 0x11
        /*06ce*/ 	.short	(.L_402 - .L_401)
	.align		4
.L_401:
        /*06d0*/ 	.word	index@(_Z29pageRank_kernel_preprocessingP27vertex_dictionary_structuremPmS1_S1_S1_)
        /*06d4*/ 	.word	0x00000000


	//----- nvinfo : EIATTR_REGCOUNT
	.align		4
.L_402:
        /*06d8*/ 	.byte	0x04, 0x2f
        /*06da*/ 	.short	(.L_404 - .L_403)
	.align		4
.L_403:
        /*06dc*/ 	.word	index@(_Z15pageRank_kernelP27vertex_dictionary_structuremmPfS1_PmS2_S2_S2_S2_)
        /*06e0*/ 	.word	0x00000014


	//----- nvinfo : EIATTR_FRAME_SIZE
	.align		4
.L_404:
        /*06e4*/ 	.byte	0x04, 0x11
        /*06e6*/ 	.short	(.L_406 - .L_405)
	.align		4
.L_405:
        /*06e8*/ 	.word	index@($__internal_9_$__cuda_sm3x_div_rn_noftz_f32_slowpath)
        /*06ec*/ 	.word	0x00000000


	//----- nvinfo : EIATTR_FRAME_SIZE
	.align		4
.L_406:
        /*06f0*/ 	.byte	0x04, 0x11
        /*06f2*/ 	.short	(.L_408 - .L_407)
	.align		4
.L_407:
        /*06f4*/ 	.word	index@(_Z15pageRank_kernelP27vertex_dictionary_structuremmPfS1_PmS2_S2_S2_S2_)
        /*06f8*/ 	.word	0x00000000


	//----- nvinfo : EIATTR_REGCOUNT
	.align		4
.L_408:
        /*06fc*/ 	.byte	0x04, 0x2f
        /*06fe*/ 	.short	(.L_410 - .L_409)
	.align		4
.L_409:
        /*0700*/ 	.word	index@(_Z22triangleCountingKernelP27vertex_dictionary_structuremPfPmS2_S2_)
        /*0704*/ 	.word	0x0000001c


	//----- nvinfo : EIATTR_FRAME_SIZE
	.align		4
.L_410:
        /*0708*/ 	.byte	0x04, 0x11
        /*070a*/ 	.short	(.L_412 - .L_411)
	.align		4
.L_411:
        /*070c*/ 	.word	index@(_Z22triangleCountingKernelP27vertex_dictionary_structuremPfPmS2_S2_)
        /*0710*/ 	.word	0x00000000


	//----- nvinfo : EIATTR_REGCOUNT
	.align		4
.L_412:
        /*0714*/ 	.byte	0x04, 0x2f
        /*0716*/ 	.short	(.L_414 - .L_413)
	.align		4
.L_413:
        /*0718*/ 	.word	index@(_Z26triangle_counting_kernel_1P27vertex_dictionary_structuremmPmS1_S1_S1_S1_S1_S1_)
        /*071c*/ 	.word	0x0000001c


	//----- nvinfo : EIATTR_FRAME_SIZE
	.align		4
.L_414:
        /*0720*/ 	.byte	0x04, 0x11
        /*0722*/ 	.short	(.L_416 - .L_415)
	.align		4
.L_415:
        /*0724*/ 	.word	index@(_Z26triangle_counting_kernel_1P27vertex_dictionary_structuremmPmS1_S1_S1_S1_S1_S1_)
        /*0728*/ 	.word	0x00000000


	//----- nvinfo : EIATTR_REGCOUNT
	.align		4
.L_416:
        /*072c*/ 	.byte	0x04, 0x2f
        /*072e*/ 	.short	(.L_418 - .L_417)
	.align		4
.L_417:
        /*0730*/ 	.word	index@(_Z26triangle_counting_kernel_2P27vertex_dictionary_structuremmPmS1_S1_S1_S1_S1_PfS1_)
        /*0734*/ 	.word	0x00000020


	//----- nvinfo : EIATTR_FRAME_SIZE
	.align		4
.L_418:
        /*0738*/ 	.byte	0x04, 0x11
        /*073a*/ 	.short	(.L_420 - .L_419)
	.align		4
.L_419:
        /*073c*/ 	.word	index@(_Z26triangle_counting_kernel_2P27vertex_dictionary_structuremmPmS1_S1_S1_S1_S1_PfS1_)
        /*0740*/ 	.word	0x00000000


	//----- nvinfo : EIATTR_REGCOUNT
	.align		4
.L_420:
        /*0744*/ 	.byte	0x04, 0x2f
        /*0746*/ 	.short	(.L_422 - .L_421)
	.align		4
.L_421:
        /*0748*/ 	.word	index@(_Z27triangle_counting_kernel_VCP27vertex_dictionary_structuremPfPmS2_S2_)
        /*074c*/ 	.word	0x00000020


	//----- nvinfo : EIATTR_FRAME_SIZE
	.align		4
.L_422:
        /*0750*/ 	.byte	0x04, 0x11
        /*0752*/ 	.short	(.L_424 - .L_423)
	.align		4
.L_423:
        /*0754*/ 	.word	index@(_Z27triangle_counting_kernel_VCP27vertex_dictionary_structuremPfPmS2_S2_)
        /*0758*/ 	.word	0x00000000


	//----- nvinfo : EIATTR_REGCOUNT
	.align		4
.L_424:
        /*075c*/ 	.byte	0x04, 0x2f
        /*075e*/ 	.short	(.L_426 - .L_425)
	.align		4
.L_425:
        /*0760*/ 	.word	index@(_Z29triangle_counting_kernel_EC_1P27vertex_dictionary_structuremPfPmS2_S2_S2_)
        /*0764*/ 	.word	0x0000001c


	//----- nvinfo : EIATTR_FRAME_SIZE
	.align		4
.L_426:
        /*0768*/ 	.byte	0x04, 0x11
        /*076a*/ 	.short	(.L_428 - .L_427)
	.align		4
.L_427:
        /*076c*/ 	.word	index@(_Z29triangle_counting_kernel_EC_1P27vertex_dictionary_structuremPfPmS2_S2_S2_)
        /*0770*/ 	.word	0x00000000


	//----- nvinfo : EIATTR_REGCOUNT
	.align		4
.L_428:
        /*0774*/ 	.byte	0x04, 0x2f
        /*0776*/ 	.short	(.L_430 - .L_429)
	.align		4
.L_429:
        /*0778*/ 	.word	index@(_Z29triangle_counting_kernel_EC_2P27vertex_dictionary_structuremPfPmS2_S2_S2_)
        /*077c*/ 	.word	0x00000022


	//----- nvinfo : EIATTR_FRAME_SIZE
	.align		4
.L_430:
        /*0780*/ 	.byte	0x04, 0x11
        /*0782*/ 	.short	(.L_432 - .L_431)
	.align		4
.L_431:
        /*0784*/ 	.word	index@(_Z29triangle_counting_kernel_EC_2P27vertex_dictionary_structuremPfPmS2_S2_S2_)
        /*0788*/ 	.word	0x00000018


	//----- nvinfo : EIATTR_REGCOUNT
	.align		4
.L_432:
        /*078c*/ 	.byte	0x04, 0x2f
        /*078e*/ 	.short	(.L_434 - .L_433)
	.align		4
.L_433:
        /*0790*/ 	.word	index@(_Z35tc_second_vertex_offset_calculationPmS_mS_S_)
        /*0794*/ 	.word	0x00000008


	//----- nvinfo : EIATTR_FRAME_SIZE
	.align		4
.L_434:
        /*0798*/ 	.byte	0x04, 0x11
        /*079a*/ 	.short	(.L_436 - .L_435)
	.align		4
.L_435:
        /*079c*/ 	.word	index@(_Z35tc_second_vertex_offset_calculationPmS_mS_S_)
        /*07a0*/ 	.word	0x00000000


	//----- nvinfo : EIATTR_REGCOUNT
	.align		4
.L_436:
        /*07a4*/ 	.byte	0x04, 0x2f
        /*07a6*/ 	.short	(.L_438 - .L_437)
	.align		4
.L_437:
        /*07a8*/ 	.word	index@(_Z25sssp_kernel_preprocessingPjPmS0_Py)
        /*07ac*/ 	.word	0x0000000c


	//----- nvinfo : EIATTR_FRAME_SIZE
	.align		4
.L_438:
        /*07b0*/ 	.byte	0x04, 0x11
        /*07b2*/ 	.short	(.L_440 - .L_439)
	.align		4
.L_439:
        /*07b4*/ 	.word	index@(_Z25sssp_kernel_preprocessingPjPmS0_Py)
        /*07b8*/ 	.word	0x00000000


	//----- nvinfo : EIATTR_REGCOUNT
	.align		4
.L_440:
        /*07bc*/ 	.byte	0x04, 0x2f
        /*07be*/ 	.short	(.L_442 - .L_441)
	.align		4
.L_441:
        /*07c0*/ 	.word	index@(_Z11sssp_kernelP27vertex_dictionary_structuremmPjPmS2_S2_S2_S2_S2_S2_)
        /*07c4*/ 	.word	0x00000012


	//----- nvinfo : EIATTR_FRAME_SIZE
	.align		4
.L_442:
        /*07c8*/ 	.byte	0x04, 0x11
        /*07ca*/ 	.short	(.L_444 - .L_443)
	.align		4
.L_443:
        /*07cc*/ 	.word	index@(_Z11sssp_kernelP27vertex_dictionary_structuremmPjPmS2_S2_S2_S2_S2_S2_)
        /*07d0*/ 	.word	0x00000000


	//----- nvinfo : EIATTR_REGCOUNT
	.align		4
.L_444:
        /*07d4*/ 	.byte	0x04, 0x2f
        /*07d6*/ 	.short	(.L_446 - .L_445)
	.align		4
.L_445:
        /*07d8*/ 	.word	index@(_Z17sssp_kernel_childP27vertex_dictionary_structuremmPjPmS2_S2_S2_S2_S2_S2_S2_)
        /*07dc*/ 	.word	0x0000000a


	//----- nvinfo : EIATTR_FRAME_SIZE
	.align		4
.L_446:
        /*07e0*/ 	.byte	0x04, 0x11
        /*07e2*/ 	.short	(.L_448 - .L_447)
	.align		4
.L_447:
        /*07e4*/ 	.word	index@(_Z17sssp_kernel_childP27vertex_dictionary_structuremmPjPmS2_S2_S2_S2_S2_S2_S2_)
        /*07e8*/ 	.word	0x00000000


	//----- nvinfo : EIATTR_REGCOUNT
	.align		4
.L_448:
        /*07ec*/ 	.byte	0x04, 0x2f
        /*07ee*/ 	.short	(.L_450 - .L_449)
	.align		4
.L_449:
        /*07f0*/ 	.word	index@(_Z34sssp_output_frontier_preprocessingPmPyS0_S0_S_)
        /*07f4*/ 	.word	0x0000000e


	//----- nvinfo : EIATTR_FRAME_SIZE
	.align		4
.L_450:
        /*07f8*/ 	.byte	0x04, 0x11
        /*07fa*/ 	.short	(.L_452 - .L_451)
	.align		4
.L_451:
        /*07fc*/ 	.word	index@(_Z34sssp_output_frontier_preprocessingPmPyS0_S0_S_)
        /*0800*/ 	.word	0x00000000


	//----- nvinfo : EIATTR_REGCOUNT
	.align		4
.L_452:
        /*0804*/ 	.byte	0x04, 0x2f
        /*0806*/ 	.short	(.L_454 - .L_453)
	.align		4
.L_453:
        /*0808*/ 	.word	index@(_Z38sssp_output_frontier_preprocessing_EBCP27vertex_dictionary_structurePmPyS2_S2_S1_S1_)
        /*080c*/ 	.word	0x0000000e


	//----- nvinfo : EIATTR_FRAME_SIZE
	.align		4
.L_454:
        /*0810*/ 	.byte	0x04, 0x11
        /*0812*/ 	.short	(.L_456 - .L_455)
	.align		4
.L_455:
        /*0814*/ 	.word	index@(_Z38sssp_output_frontier_preprocessing_EBCP27vertex_dictionary_structurePmPyS2_S2_S1_S1_)
        /*0818*/ 	.word	0x00000000


	//----- nvinfo : EIATTR_REGCOUNT
	.align		4
.L_456:
        /*081c*/ 	.byte	0x04, 0x2f
        /*081e*/ 	.short	(.L_458 - .L_457)
	.align		4
.L_457:
        /*0820*/ 	.word	index@(_Z39sssp_output_frontier_offset_calculationPmS_PyS0_S0_S0_)
        /*0824*/ 	.word	0x0000000a


	//----- nvinfo : EIATTR_FRAME_SIZE
	.align		4
.L_458:
        /*0828*/ 	.byte	0x04, 0x11
        /*082a*/ 	.short	(.L_460 - .L_459)
	.align		4
.L_459:
        /*082c*/ 	.word	index@(_Z39sssp_output_frontier_offset_calculationPmS_PyS0_S0_S0_)
        /*0830*/ 	.word	0x00000000


	//----- nvinfo : EIATTR_REGCOUNT
	.align		4
.L_460:
        /*0834*/ 	.byte	0x04, 0x2f
        /*0836*/ 	.short	(.L_462 - .L_461)
	.align		4
.L_461:
        /*0838*/ 	.word	index@(_Z20sssp_kernel_child_VCP27vertex_dictionary_structuremmPjPmS2_S2_S2_S2_S2_S2_S2_PyS3_S3_)
        /*083c*/ 	.word	0x0000001e


	//----- nvinfo : EIATTR_FRAME_SIZE
	.align		4
.L_462:
        /*0840*/ 	.byte	0x04, 0x11
        /*0842*/ 	.short	(.L_464 - .L_463)
	.align		4
.L_463:
        /*0844*/ 	.word	index@(_Z20sssp_kernel_child_VCP27vertex_dictionary_structuremmPjPmS2_S2_S2_S2_S2_S2_S2_PyS3_S3_)
        /*0848*/ 	.word	0x00000000


	//----- nvinfo : EIATTR_REGCOUNT
	.align		4
.L_464:
        /*084c*/ 	.byte	0x04, 0x2f
        /*084e*/ 	.short	(.L_466 - .L_465)
	.align		4
.L_465:
        /*0850*/ 	.word	index@(_Z23sssp_kernel_VC_preorderP27vertex_dictionary_structuremmPjPmS2_S2_S2_S2_S2_S2_S2_PyS3_S3_)
        /*0854*/ 	.word	0x00000028


	//----- nvinfo : EIATTR_FRAME_SIZE
	.align		4
.L_466:
        /*0858*/ 	.byte	0x04, 0x11
        /*085a*/ 	.short	(.L_468 - .L_467)
	.align		4
.L_467:
        /*085c*/ 	.word	index@($_Z23sssp_kernel_VC_preorderP27vertex_dictionary_structuremmPjPmS2_S2_S2_S2_S2_S2_S2_PyS3_S3_$_Z23sssp_preorder_traversalP10edge_blockPjyPyS2_)
        /*0860*/ 	.word	0x00000000


	//----- nvinfo : EIATTR_FRAME_SIZE
	.align		4
.L_468:
        /*0864*/ 	.byte	0x04, 0x11
        /*0866*/ 	.short	(.L_470 - .L_469)
	.align		4
.L_469:
        /*0868*/ 	.word	index@(_Z23sssp_kernel_VC_preorderP27vertex_dictionary_structuremmPjPmS2_S2_S2_S2_S2_S2_S2_PyS3_S3_)
        /*086c*/ 	.word	0x00000000


	//----- nvinfo : EIATTR_REGCOUNT
	.align		4
.L_470:
        /*0870*/ 	.byte	0x04, 0x2f
        /*0872*/ 	.short	(.L_472 - .L_471)
	.align		4
.L_471:
        /*0874*/ 	.word	index@(_Z24sssp_kernel_VC_iterativeP27vertex_dictionary_structuremmPjPmS2_S2_S2_S2_S2_S2_S2_PyS3_S3_)
        /*0878*/ 	.word	0x0000001a


	//----- nvinfo : EIATTR_FRAME_SIZE
	.align		4
.L_472:
        /*087c*/ 	.byte	0x04, 0x11
        /*087e*/ 	.short	(.L_474 - .L_473)
	.align		4
.L_473:
        /*0880*/ 	.word	index@(_Z24sssp_kernel_VC_iterativeP27vertex_dictionary_structuremmPjPmS2_S2_S2_S2_S2_S2_S2_PyS3_S3_)
        /*0884*/ 	.word	0x00000320


	//----- nvinfo : EIATTR_REGCOUNT
	.align		4
.L_474:
        /*0888*/ 	.byte	0x04, 0x2f
        /*088a*/ 	.short	(.L_476 - .L_475)
	.align		4
.L_475:
        /*088c*/ 	.word	index@(_Z27sssp_kernel_VC_iterative_LBP27vertex_dictionary_structuremmPjPmS2_S2_S2_S2_S2_S2_S2_PyS3_S3_m)
        /*0890*/ 	.word	0x00000020


	//----- nvinfo : EIATTR_FRAME_SIZE
	.align		4
.L_476:
        /*0894*/ 	.byte	0x04, 0x11
        /*0896*/ 	.short	(.L_478 - .L_477)
	.align		4
.L_477:
        /*0898*/ 	.word	index@($__internal_8_$__cuda_sm20_rem_u64)
        /*089c*/ 	.word	0x00000000


	//----- nvinfo : EIATTR_FRAME_SIZE
	.align		4
.L_478:
        /*08a0*/ 	.byte	0x04, 0x11
        /*08a2*/ 	.short	(.L_480 - .L_479)
	.align		4
.L_479:
        /*08a4*/ 	.word	index@($__internal_7_$__cuda_sm20_div_u64)
        /*08a8*/ 	.word	0x00000000


	//----- nvinfo : EIATTR_FRAME_SIZE
	.align		4
.L_480:
        /*08ac*/ 	.byte	0x04, 0x11
        /*08ae*/ 	.short	(.L_482 - .L_481)
	.align		4
.L_481:
        /*08b0*/ 	.word	index@(_Z27sssp_kernel_VC_iterative_LBP27vertex_dictionary_structuremmPjPmS2_S2_S2_S2_S2_S2_S2_PyS3_S3_m)
        /*08b4*/ 	.word	0x00000000


	//----- nvinfo : EIATTR_REGCOUNT
	.align		4
.L_482:
        /*08b8*/ 	.byte	0x04, 0x2f
        /*08ba*/ 	.short	(.L_484 - .L_483)
	.align		4
.L_483:
        /*08bc*/ 	.word	index@(_Z14sssp_kernel_ECP27vertex_dictionary_structuremmPjPmS2_S2_S2_S2_S2_S2_S2_PyS3_S3_S3_)
        /*08c0*/ 	.word	0x0000001c


	//----- nvinfo : EIATTR_FRAME_SIZE
	.align		4
.L_484:
        /*08c4*/ 	.byte	0x04, 0x11
        /*08c6*/ 	.short	(.L_486 - .L_485)
	.align		4
.L_485:
        /*08c8*/ 	.word	index@($__internal_6_$__cuda_sm20_div_rn_f64_full)
        /*08cc*/ 	.word	0x00000000


	//----- nvinfo : EIATTR_FRAME_SIZE
	.align		4
.L_486:
        /*08d0*/ 	.byte	0x04, 0x11
        /*08d2*/ 	.short	(.L_488 - .L_487)
	.align		4
.L_487:
        /*08d4*/ 	.word	index@(_Z14sssp_kernel_ECP27vertex_dictionary_structuremmPjPmS2_S2_S2_S2_S2_S2_S2_PyS3_S3_S3_)
        /*08d8*/ 	.word	0x00000000


	//----- nvinfo : EIATTR_REGCOUNT
	.align		4
.L_488:
        /*08dc*/ 	.byte	0x04, 0x2f
        /*08de*/ 	.short	(.L_490 - .L_489)
	.align		4
.L_489:
        /*08e0*/ 	.word	index@(_Z28sssp_kernel_EC_load_balancedP27vertex_dictionary_structuremmmPjPmS2_S2_S2_S2_S2_S2_S2_PyS3_S3_S3_)
        /*08e4*/ 	.word	0x00000022


	//----- nvinfo : EIATTR_FRAME_SIZE
	.align		4
.L_490:
        /*08e8*/ 	.byte	0x04, 0x11
        /*08ea*/ 	.short	(.L_492 - .L_491)
	.align		4
.L_491:
        /*08ec*/ 	.word	index@($__internal_5_$__cuda_sm20_div_rn_f64_full)
        /*08f0*/ 	.word	0x00000000


	//----- nvinfo : EIATTR_FRAME_SIZE
	.align		4
.L_492:
        /*08f4*/ 	.byte	0x04, 0x11
        /*08f6*/ 	.short	(.L_494 - .L_493)
	.align		4
.L_493:
        /*08f8*/ 	.word	index@(_Z28sssp_kernel_EC_load_balancedP27vertex_dictionary_structuremmmPjPmS2_S2_S2_S2_S2_S2_S2_PyS3_S3_S3_)
        /*08fc*/ 	.word	0x00000000


	//----- nvinfo : EIATTR_REGCOUNT
	.align		4
.L_494:
        /*0900*/ 	.byte	0x04, 0x2f
        /*0902*/ 	.short	(.L_496 - .L_495)
	.align		4
.L_495:
        /*0904*/ 	.word	index@(_Z15sssp_kernel_EBCP27vertex_dictionary_structuremmmPjPmS2_S2_S2_S2_S2_S2_S2_PyS3_S3_S3_m)
        /*0908*/ 	.word	0x0000001a


	//----- nvinfo : EIATTR_FRAME_SIZE
	.align		4
.L_496:
        /*090c*/ 	.byte	0x04, 0x11
        /*090e*/ 	.short	(.L_498 - .L_497)
	.align		4
.L_497:
        /*0910*/ 	.word	index@($__internal_4_$__cuda_sm20_rem_u64)
        /*0914*/ 	.word	0x00000000


	//----- nvinfo : EIATTR_FRAME_SIZE
	.align		4
.L_498:
        /*0918*/ 	.byte	0x04, 0x11
        /*091a*/ 	.short	(.L_500 - .L_499)
	.align		4
.L_499:
        /*091c*/ 	.word	index@($__internal_3_$__cuda_sm20_div_u64)
        /*0920*/ 	.word	0x00000000


	//----- nvinfo : EIATTR_FRAME_SIZE
	.align		4
.L_500:
        /*0924*/ 	.byte	0x04, 0x11
        /*0926*/ 	.short	(.L_502 - .L_501)
	.align		4
.L_501:
        /*0928*/ 	.word	index@(_Z15sssp_kernel_EBCP27vertex_dictionary_structuremmmPjPmS2_S2_S2_S2_S2_S2_S2_PyS3_S3_S3_m)
        /*092c*/ 	.word	0x00000000


	//----- nvinfo : EIATTR_REGCOUNT
	.align		4
.L_502:
        /*0930*/ 	.byte	0x04, 0x2f
        /*0932*/ 	.short	(.L_504 - .L_503)
	.align		4
.L_503:
        /*0934*/ 	.word	index@(_Z36sssp_kernel_multiple_worklists_0to15P27vertex_dictionary_structuremmPjPmS2_S2_S2_S2_S2_S2_S2_PyS3_S3_S3_S3_S3_)
        /*0938*/ 	.word	0x0000001b


	//----- nvinfo : EIATTR_FRAME_SIZE
	.align		4
.L_504:
        /*093c*/ 	.byte	0x04, 0x11
        /*093e*/ 	.short	(.L_506 - .L_505)
	.align		4
.L_505:
        /*0940*/ 	.word	index@(_Z36sssp_kernel_multiple_worklists_0to15P27vertex_dictionary_structuremmPjPmS2_S2_S2_S2_S2_S2_S2_PyS3_S3_S3_S3_S3_)
        /*0944*/ 	.word	0x00000000


	//----- nvinfo : EIATTR_REGCOUNT
	.align		4
.L_506:
        /*0948*/ 	.byte	0x04, 0x2f
        /*094a*/ 	.short	(.L_508 - .L_507)
	.align		4
.L_507:
        /*094c*/ 	.word	index@(_Z37sssp_kernel_multiple_worklists_16to31P27vertex_dictionary_structuremmPjPmS2_S2_S2_S2_S2_S2_S2_PyS3_S3_S3_S3_S3_)
        /*0950*/ 	.word	0x0000001b


	//----- nvinfo : EIATTR_FRAME_SIZE
	.align		4
.L_508:
        /*0954*/ 	.byte	0x04, 0x11
        /*0956*/ 	.short	(.L_510 - .L_509)
	.align		4
.L_509:
        /*0958*/ 	.word	index@(_Z37sssp_kernel_multiple_worklists_16to31P27vertex_dictionary_structuremmPjPmS2_S2_S2_S2_S2_S2_S2_PyS3_S3_S3_S3_S3_)
        /*095c*/ 	.word	0x00000000


	//----- nvinfo : EIATTR_REGCOUNT
	.align		4
.L_510:
        /*0960*/ 	.byte	0x04, 0x2f
        /*0962*/ 	.short	(.L_512 - .L_511)
	.align		4
.L_511:
        /*0964*/ 	.word	index@(_Z23sssp_kernel_postprocessPy)
        /*0968*/ 	.word	0x00000008


	//----- nvinfo : EIATTR_FRAME_SIZE
	.align		4
.L_512:
        /*096c*/ 	.byte	0x04, 0x11
        /*096e*/ 	.short	(.L_514 - .L_513)
	.align		4
.L_513:
        /*0970*/ 	.word	index@(_Z23sssp_kernel_postprocessPy)
        /*0974*/ 	.word	0x00000000


	//----- nvinfo : EIATTR_REGCOUNT
	.align		4
.L_514:
        /*0978*/ 	.byte	0x04, 0x2f
        /*097a*/ 	.short	(.L_516 - .L_515)
	.align		4
.L_515:
        /*097c*/ 	.word	index@(_Z23sssp_kernel_postprocessPyS_S_S_S_S_)
        /*0980*/ 	.word	0x00000010


	//----- nvinfo : EIATTR_FRAME_SIZE
	.align		4
.L_516:
        /*0984*/ 	.byte	0x04, 0x11
        /*0986*/ 	.short	(.L_518 - .L_517)
	.align		4
.L_517:
        /*0988*/ 	.word	index@(_Z23sssp_kernel_postprocessPyS_S_S_S_S_)
        /*098c*/ 	.word	0x00000000


	//----- nvinfo : EIATTR_REGCOUNT
	.align		4
.L_518:
        /*0990*/ 	.byte	0x04, 0x2f
        /*0992*/ 	.short	(.L_520 - .L_519)
	.align		4
.L_519:
        /*0994*/ 	.word	index@(_Z21print_triangle_countsPfm)
        /*0998*/ 	.word	0x00000020


	//----- nvinfo : EIATTR_FRAME_SIZE
	.align		4
.L_520:
        /*099c*/ 	.byte	0x04, 0x11
        /*099e*/ 	.short	(.L_522 - .L_521)
	.align		4
.L_521:
        /*09a0*/ 	.word	index@(_Z21print_triangle_countsPfm)
        /*09a4*/ 	.word	0x00000008


	//----- nvinfo : EIATTR_REGCOUNT
	.align		4
.L_522:
        /*09a8*/ 	.byte	0x04, 0x2f
        /*09aa*/ 	.short	(.L_524 - .L_523)
	.align		4
.L_523:
        /*09ac*/ 	.word	index@(_Z17print_sssp_valuesPjm)
        /*09b0*/ 	.word	0x00000020


	//----- nvinfo : EIATTR_FRAME_SIZE
	.align		4
.L_524:
        /*09b4*/ 	.byte	0x04, 0x11
        /*09b6*/ 	.short	(.L_526 - .L_525)
	.align		4
.L_525:
        /*09b8*/ 	.word	index@(_Z17print_sssp_valuesPjm)
        /*09bc*/ 	.word	0x00000008


	//----- nvinfo : EIATTR_REGCOUNT
	.align		4
.L_526:
        /*09c0*/ 	.byte	0x04, 0x2f
        /*09c2*/ 	.short	(.L_528 - .L_527)
	.align		4
.L_527:
        /*09c4*/ 	.word	index@(_Z17device_coo_to_csrmPmS_S_S_mS_m)
        /*09c8*/ 	.word	0x0000001c


	//----- nvinfo : EIATTR_FRAME_SIZE
	.align		4
.L_528:
        /*09cc*/ 	.byte	0x04, 0x11
        /*09ce*/ 	.short	(.L_530 - .L_529)
	.align		4
.L_529:
        /*09d0*/ 	.word	index@($__internal_2_$__cuda_sm20_div_u64)
        /*09d4*/ 	.word	0x00000000


	//----- nvinfo : EIATTR_FRAME_SIZE
	.align		4
.L_530:
        /*09d8*/ 	.byte	0x04, 0x11
        /*09da*/ 	.short	(.L_532 - .L_531)
	.align		4
.L_531:
        /*09dc*/ 	.word	index@(_Z17device_coo_to_csrmPmS_S_S_mS_m)
        /*09e0*/ 	.word	0x00000000


	//----- nvinfo : EIATTR_REGCOUNT
	.align		4
.L_532:
        /*09e4*/ 	.byte	0x04, 0x2f
        /*09e6*/ 	.short	(.L_534 - .L_533)
	.align		4
.L_533:
        /*09e8*/ 	.word	index@(_Z27device_insert_preprocessingP27vertex_dictionary_structuremPmS1_mS1_mS1_)
        /*09ec*/ 	.word	0x0000001a


	//----- nvinfo : EIATTR_FRAME_SIZE
	.align		4
.L_534:
        /*09f0*/ 	.byte	0x04, 0x11
        /*09f2*/ 	.short	(.L_536 - .L_535)
	.align		4
.L_535:
        /*09f4*/ 	.word	index@($__internal_1_$__cuda_sm20_div_rn_f64_full)
        /*09f8*/ 	.word	0x00000000


	//----- nvinfo : EIATTR_FRAME_SIZE
	.align		4
.L_536:
        /*09fc*/ 	.byte	0x04, 0x11
        /*09fe*/ 	.short	(.L_538 - .L_537)
	.align		4
.L_537:
        /*0a00*/ 	.word	index@(_Z27device_insert_preprocessingP27vertex_dictionary_structuremPmS1_mS1_mS1_)
        /*0a04*/ 	.word	0x00000000


	//----- nvinfo : EIATTR_REGCOUNT
	.align		4
.L_538:
        /*0a08*/ 	.byte	0x04, 0x2f
        /*0a0a*/ 	.short	(.L_540 - .L_539)
	.align		4
.L_539:
        /*0a0c*/ 	.word	index@(_Z21tester_exclusive_scanmPmS_)
        /*0a10*/ 	.word	0x00000012


	//----- nvinfo : EIATTR_FRAME_SIZE
	.align		4
.L_540:
        /*0a14*/ 	.byte	0x04, 0x11
        /*0a16*/ 	.short	(.L_542 - .L_541)
	.align		4
.L_541:
        /*0a18*/ 	.word	index@(_Z21tester_exclusive_scanmPmS_)
        /*0a1c*/ 	.word	0x00000000


	//----- nvinfo : EIATTR_REGCOUNT
	.align		4
.L_542:
        /*0a20*/ 	.byte	0x04, 0x2f
        /*0a22*/ 	.short	(.L_544 - .L_543)
	.align		4
.L_543:
        /*0a24*/ 	.word	index@(_Z49device_inter_batch_deduplication_preprocessing_VCP27vertex_dictionary_structuremPmS1_S1_)
        /*0a28*/ 	.word	0x00000020


	//----- nvinfo : EIATTR_FRAME_SIZE
	.align		4
.L_544:
        /*0a2c*/ 	.byte	0x04, 0x11
        /*0a2e*/ 	.short	(.L_546 - .L_545)
	.align		4
.L_545:
        /*0a30*/ 	.word	index@(_Z49device_inter_batch_deduplication_preprocessing_VCP27vertex_dictionary_structuremPmS1_S1_)
        /*0a34*/ 	.word	0x00000000


	//----- nvinfo : EIATTR_REGCOUNT
	.align		4
.L_546:
        /*0a38*/ 	.byte	0x04, 0x2f
        /*0a3a*/ 	.short	(.L_548 - .L_547)
	.align		4
.L_547:
        /*0a3c*/ 	.word	index@(_Z30device_remove_batch_duplicatesmmPmS_S_)
        /*0a40*/ 	.word	0x00000016


	//----- nvinfo : EIATTR_FRAME_SIZE
	.align		4
.L_548:
        /*0a44*/ 	.byte	0x04, 0x11
        /*0a46*/ 	.short	(.L_550 - .L_549)
	.align		4
.L_549:
        /*0a48*/ 	.word	index@(_Z30device_remove_batch_duplicatesmmPmS_S_)
        /*0a4c*/ 	.word	0x00000000


	//----- nvinfo : EIATTR_REGCOUNT
	.align		4
.L_550:
        /*0a50*/ 	.byte	0x04, 0x2f
        /*0a52*/ 	.short	(.L_552 - .L_551)
	.align		4
.L_551:
        /*0a54*/ 	.word	index@(_Z28device_update_source_degreesmPmS_S_)
        /*0a58*/ 	.word	0x00000016


	//----- nvinfo : EIATTR_FRAME_SIZE
	.align		4
.L_552:
        /*0a5c*/ 	.byte	0x04, 0x11
        /*0a5e*/ 	.short	(.L_554 - .L_553)
	.align		4
.L_553:
        /*0a60*/ 	.word	index@(_Z28device_update_source_degreesmPmS_S_)
        /*0a64*/ 	.word	0x00000000


	//----- nvinfo : EIATTR_REGCOUNT
	.align		4
.L_554:
        /*0a68*/ 	.byte	0x04, 0x2f
        /*0a6a*/ 	.short	(.L_556 - .L_555)
	.align		4
.L_555:
        /*0a6c*/ 	.word	index@(_Z22device_reconstruct_csrmmPmS_S_)
        /*0a70*/ 	.word	0x0000001c


	//----- nvinfo : EIATTR_FRAME_SIZE
	.align		4
.L_556:
        /*0a74*/ 	.byte	0x04, 0x11
        /*0a76*/ 	.short	(.L_558 - .L_557)
	.align		4
.L_557:
        /*0a78*/ 	.word	index@(_Z22device_reconstruct_csrmmPmS_S_)
        /*0a7c*/ 	.word	0x00000000


	//----- nvinfo : EIATTR_REGCOUNT
	.align		4
.L_558:
        /*0a80*/ 	.byte	0x04, 0x2f
        /*0a82*/ 	.short	(.L_560 - .L_559)
	.align		4
.L_559:
        /*0a84*/ 	.word	index@(_Z25device_generate_csr_batchmmPmS_S_S_S_)
        /*0a88*/ 	.word	0x00000022


	//----- nvinfo : EIATTR_FRAME_SIZE
	.align		4
.L_560:
        /*0a8c*/ 	.byte	0x04, 0x11
        /*0a8e*/ 	.short	(.L_562 - .L_561)
	.align		4
.L_561:
        /*0a90*/ 	.word	index@(_Z25device_generate_csr_batchmmPmS_S_S_S_)
        /*0a94*/ 	.word	0x00000008


	//----- nvinfo : EIATTR_REGCOUNT
	.align		4
.L_562:
        /*0a98*/ 	.byte	0x04, 0x2f
        /*0a9a*/ 	.short	(.L_564 - .L_563)
	.align		4
.L_563:
        /*0a9c*/ 	.word	index@(_Z23compactionVertexCentricmP27vertex_dictionary_structure)
        /*0aa0*/ 	.word	0x00000020


	//----- nvinfo : EIATTR_FRAME_SIZE
	.align		4
.L_564:
        /*0aa4*/ 	.byte	0x04, 0x11
        /*0aa6*/ 	.short	(.L_566 - .L_565)
	.align		4
.L_565:
        /*0aa8*/ 	.word	index@(_Z23compactionVertexCentricmP27vertex_dictionary_structure)
        /*0aac*/ 	.word	0x00000000


	//----- nvinfo : EIATTR_REGCOUNT
	.align		4
.L_566:
        /*0ab0*/ 	.byte	0x04, 0x2f
        /*0ab2*/ 	.short	(.L_568 - .L_567)
	.align		4
.L_567:
        /*0ab4*/ 	.word	index@(_Z14printQueuePtrsv)
        /*0ab8*/ 	.word	0x00000018


	//----- nvinfo : EIATTR_FRAME_SIZE
	.align		4
.L_568:
        /*0abc*/ 	.byte	0x04, 0x11
        /*0abe*/ 	.short	(.L_570 - .L_569)
	.align		4
.L_569:
        /*0ac0*/ 	.word	index@(_Z14printQueuePtrsv)
        /*0ac4*/ 	.word	0x00000008


	//----- nvinfo : EIATTR_REGCOUNT
	.align		4
.L_570:
        /*0ac8*/ 	.byte	0x04, 0x2f
        /*0aca*/ 	.short	(.L_572 - .L_571)
	.align		4
.L_571:
        /*0acc*/ 	.word	index@(_Z22recoveredMemoryKernel1PjPdS_P27vertex_dictionary_structure)
        /*0ad0*/ 	.word	0x00000018


	//----- nvinfo : EIATTR_FRAME_SIZE
	.align		4
.L_572:
        /*0ad4*/ 	.byte	0x04, 0x11
        /*0ad6*/ 	.short	(.L_574 - .L_573)
	.align		4
.L_573:
        /*0ad8*/ 	.word	index@(_Z22recoveredMemoryKernel1PjPdS_P27vertex_dictionary_structure)
        /*0adc*/ 	.word	0x00000008


	//----- nvinfo : EIATTR_REGCOUNT
	.align		4
.L_574:
        /*0ae0*/ 	.byte	0x04, 0x2f
        /*0ae2*/ 	.short	(.L_576 - .L_575)
	.align		4
.L_575:
        /*0ae4*/ 	.word	index@(_Z22recoveredMemoryKernel2PjS_)
        /*0ae8*/ 	.word	0x00000018


	//----- nvinfo : EIATTR_FRAME_SIZE
	.align		4
.L_576:
        /*0aec*/ 	.byte	0x04, 0x11
        /*0aee*/ 	.short	(.L_578 - .L_577)
	.align		4
.L_577:
        /*0af0*/ 	.word	index@(_Z22recoveredMemoryKernel2PjS_)
        /*0af4*/ 	.word	0x00000008


	//----- nvinfo : EIATTR_REGCOUNT
	.align		4
.L_578:
        /*0af8*/ 	.byte	0x04, 0x2f
        /*0afa*/ 	.short	(.L_580 - .L_579)
	.align		4
.L_579:
        /*0afc*/ 	.word	index@(_Z25recoveredMemoryPercentagePjS_S_P27vertex_dictionary_structuremPdS_S_)
        /*0b00*/ 	.word	0x00000020


	//----- nvinfo : EIATTR_FRAME_SIZE
	.align		4
.L_580:
        /*0b04*/ 	.byte	0x04, 0x11
        /*0b06*/ 	.short	(.L_582 - .L_581)
	.align		4
.L_581:
        /*0b08*/ 	.word	index@($__internal_0_$__cuda_sm20_div_rn_f64_full)
        /*0b0c*/ 	.word	0x00000008


	//----- nvinfo : EIATTR_FRAME_SIZE
	.align		4
.L_582:
        /*0b10*/ 	.byte	0x04, 0x11
        /*0b12*/ 	.short	(.L_584 - .L_583)
	.align		4
.L_583:
        /*0b14*/ 	.word	index@(_Z25recoveredMemoryPercentagePjS_S_P27vertex_dictionary_structuremPdS_S_)
        /*0b18*/ 	.word	0x00000008


	//----- nvinfo : EIATTR_REGCOUNT
	.align		4
.L_584:
        /*0b1c*/ 	.byte	0x04, 0x2f
        /*0b1e*/ 	.short	(.L_586 - .L_585)
	.align		4
.L_585:
        /*0b20*/ 	.word	index@(_Z7helper1jPjS_)
        /*0b24*/ 	.word	0x00000008


	//----- nvinfo : EIATTR_FRAME_SIZE
	.align		4
.L_586:
        /*0b28*/ 	.byte	0x04, 0x11
        /*0b2a*/ 	.short	(.L_588 - .L_587)
	.align		4
.L_587:
        /*0b2c*/ 	.word	index@(_Z7helper1jPjS_)
        /*0b30*/ 	.word	0x00000000


	//----- nvinfo : EIATTR_REGCOUNT
	.align		4
.L_588:
        /*0b34*/ 	.byte	0x04, 0x2f
        /*0b36*/ 	.short	(.L_590 - .L_589)
	.align		4
.L_589:
        /*0b38*/ 	.word	index@(_Z19findBlocksPerVertexmP27vertex_dictionary_structurePj)
        /*0b3c*/ 	.word	0x0000000a


	//----- nvinfo : EIATTR_FRAME_SIZE
	.align		4
.L_590:
        /*0b40*/ 	.byte	0x04, 0x11
        /*0b42*/ 	.short	(.L_592 - .L_591)
	.align		4
.L_591:
        /*0b44*/ 	.word	index@(_Z19findBlocksPerVertexmP27vertex_dictionary_structurePj)
        /*0b48*/ 	.word	0x00000000


	//----- nvinfo : EIATTR_REGCOUNT
	.align		4
.L_592:
        /*0b4c*/ 	.byte	0x04, 0x2f
        /*0b4e*/ 	.short	(.L_594 - .L_593)
	.align		4
.L_593:
        /*0b50*/ 	.word	index@(_Z19findTotalEdgeBlocksjPjS_S_)
        /*0b54*/ 	.word	0x00000012


	//----- nvinfo : EIATTR_FRAME_SIZE
	.align		4
.L_594:
        /*0b58*/ 	.byte	0x04, 0x11
        /*0b5a*/ 	.short	(.L_596 - .L_595)
	.align		4
.L_595:
        /*0b5c*/ 	.word	index@(_Z19findTotalEdgeBlocksjPjS_S_)
        /*0b60*/ 	.word	0x00000000


	//----- nvinfo : EIATTR_REGCOUNT
	.align		4
.L_596:
        /*0b64*/ 	.byte	0x04, 0x2f
        /*0b66*/ 	.short	(.L_598 - .L_597)
	.align		4
.L_597:
        /*0b68*/ 	.word	index@(_Z38compactionVertexCentricLevelOrderQueuemP27vertex_dictionary_structurePjPP10edge_block)
        /*0b6c*/ 	.word	0x0000001e


	//----- nvinfo : EIATTR_FRAME_SIZE
	.align		4
.L_598:
        /*0b70*/ 	.byte	0x04, 0x11
        /*0b72*/ 	.short	(.L_600 - .L_599)
	.align		4
.L_599:
        /*0b74*/ 	.word	index@(_Z38compactionVertexCentricLevelOrderQueuemP27vertex_dictionary_structurePjPP10edge_block)
        /*0b78*/ 	.word	0x00000000


	//----- nvinfo : EIATTR_REGCOUNT
	.align		4
.L_600:
        /*0b7c*/ 	.byte	0x04, 0x2f
        /*0b7e*/ 	.short	(.L_602 - .L_601)
	.align		4
.L_601:
        /*0b80*/ 	.word	index@(_Z18findHolesPerVertexjP27vertex_dictionary_structurePj)
        /*0b84*/ 	.word	0x0000001e


	//----- nvinfo : EIATTR_FRAME_SIZE
	.align		4
.L_602:
        /*0b88*/ 	.byte	0x04, 0x11
        /*0b8a*/ 	.short	(.L_604 - .L_603)
	.align		4
.L_603:
        /*0b8c*/ 	.word	index@($_Z18findHolesPerVertexjP27vertex_dictionary_structurePj$_Z32preorderTraversalForFindingHolesjP10edge_blockPj)
        /*0b90*/ 	.word	0x00000000


	//----- nvinfo : EIATTR_FRAME_SIZE
	.align		4
.L_604:
        /*0b94*/ 	.byte	0x04, 0x11
        /*0b96*/ 	.short	(.L_606 - .L_605)
	.align		4
.L_605:
        /*0b98*/ 	.word	index@(_Z18findHolesPerVertexjP27vertex_dictionary_structurePj)
        /*0b9c*/ 	.word	0x00000000


	//----- nvinfo : EIATTR_REGCOUNT
	.align		4
.L_606:
        /*0ba0*/ 	.byte	0x04, 0x2f
        /*0ba2*/ 	.short	(.L_608 - .L_607)
	.align		4
.L_607:
        /*0ba4*/ 	.word	index@(_Z11doPrefixSumPjjS_)
        /*0ba8*/ 	.word	0x00000018


	//----- nvinfo : EIATTR_FRAME_SIZE
	.align		4
.L_608:
        /*0bac*/ 	.byte	0x04, 0x11
        /*0bae*/ 	.short	(.L_610 - .L_609)
	.align		4
.L_609:
        /*0bb0*/ 	.word	index@(_Z11doPrefixSumPjjS_)
        /*0bb4*/ 	.word	0x00000008


	//----- nvinfo : EIATTR_REGCOUNT
	.align		4
.L_610:
        /*0bb8*/ 	.byte	0x04, 0x2f
        /*0bba*/ 	.short	(.L_612 - .L_611)
	.align		4
.L_611:
        /*0bbc*/ 	.word	index@(_Z6helperPjS_j)
        /*0bc0*/ 	.word	0x0000000e


	//----- nvinfo : EIATTR_FRAME_SIZE
	.align		4
.L_612:
        /*0bc4*/ 	.byte	0x04, 0x11
        /*0bc6*/ 	.short	(.L_614 - .L_613)
	.align		4
.L_613:
        /*0bc8*/ 	.word	index@(_Z6helperPjS_j)
        /*0bcc*/ 	.word	0x00000000


	//----- nvinfo : EIATTR_REGCOUNT
	.align		4
.L_614:
        /*0bd0*/ 	.byte	0x04, 0x2f
        /*0bd2*/ 	.short	(.L_616 - .L_615)
	.align		4
.L_615:
        /*0bd4*/ 	.word	index@(_Z8printarrPjj)
        /*0bd8*/ 	.word	0x0000001d


	//----- nvinfo : EIATTR_FRAME_SIZE
	.align		4
.L_616:
        /*0bdc*/ 	.byte	0x04, 0x11
        /*0bde*/ 	.short	(.L_618 - .L_617)
	.align		4
.L_617:
        /*0be0*/ 	.word	index@(_Z8printarrPjj)
        /*0be4*/ 	.word	0x00000008


	//----- nvinfo : EIATTR_REGCOUNT
	.align		4
.L_618:
        /*0be8*/ 	.byte	0x04, 0x2f
        /*0bea*/ 	.short	(.L_620 - .L_619)
	.align		4
.L_619:
        /*0bec*/ 	.word	index@(_Z47compactionVertexCentricLevelOrderQueueOptimizedmP27vertex_dictionary_structurePjPP10edge_block)
        /*0bf0*/ 	.word	0x00000020


	//----- nvinfo : EIATTR_FRAME_SIZE
	.align		4
.L_620:
        /*0bf4*/ 	.byte	0x04, 0x11
        /*0bf6*/ 	.short	(.L_622 - .L_621)
	.align		4
.L_621:
        /*0bf8*/ 	.word	index@(_Z47compactionVertexCentricLevelOrderQueueOptimizedmP27vertex_dictionary_structurePjPP10edge_block)
        /*0bfc*/ 	.word	0x00000000


	//----- nvinfo : EIATTR_REGCOUNT
	.align		4
.L_622:
        /*0c00*/ 	.byte	0x04, 0x2f
        /*0c02*/ 	.short	(.L_624 - .L_623)
	.align		4
.L_623:
        /*0c04*/ 	.word	index@(_Z9printDistjPj)
        /*0c08*/ 	.word	0x0000001a


	//----- nvinfo : EIATTR_FRAME_SIZE
	.align		4
.L_624:
        /*0c0c*/ 	.byte	0x04, 0x11
        /*0c0e*/ 	.short	(.L_626 - .L_625)
	.align		4
.L_625:
        /*0c10*/ 	.word	index@(_Z9printDistjPj)
        /*0c14*/ 	.word	0x00000008


	//----- nvinfo : EIATTR_REGCOUNT
	.align		4
.L_626:
        /*0c18*/ 	.byte	0x04, 0x2f
        /*0c1a*/ 	.short	(.L_628 - .L_627)
	.align		4
.L_627:
        /*0c1c*/ 	.word	index@(_Z18countPerVertexEdgejPjP27vertex_dictionary_structure)
        /*0c20*/ 	.word	0x0000000c


	//----- nvinfo : EIATTR_FRAME_SIZE
	.align		4
.L_628:
        /*0c24*/ 	.byte	0x04, 0x11
        /*0c26*/ 	.short	(.L_630 - .L_629)
	.align		4
.L_629:
        /*0c28*/ 	.word	index@(_Z18countPerVertexEdgejPjP27vertex_dictionary_structure)
        /*0c2c*/ 	.word	0x00000000


	//----- nvinfo : EIATTR_REGCOUNT
	.align		4
.L_630:
        /*0c30*/ 	.byte	0x04, 0x2f
        /*0c32*/ 	.short	(.L_632 - .L_631)
	.align		4
.L_631:
        /*0c34*/ 	.word	index@(_Z32triangleCountingEdgeCentricNaivejjPjS_P27vertex_dictionary_structure)
        /*0c38*/ 	.word	0x0000001c


	//----- nvinfo : EIATTR_FRAME_SIZE
	.align		4
.L_632:
        /*0c3c*/ 	.byte	0x04, 0x11
        /*0c3e*/ 	.short	(.L_634 - .L_633)
	.align		4
.L_633:
        /*0c40*/ 	.word	index@(_Z32triangleCountingEdgeCentricNaivejjPjS_P27vertex_dictionary_structure)
        /*0c44*/ 	.word	0x00000000


	//----- nvinfo : EIATTR_REGCOUNT
	.align		4
.L_634:
        /*0c48*/ 	.byte	0x04, 0x2f
        /*0c4a*/ 	.short	(.L_636 - .L_635)
	.align		4
.L_635:
        /*0c4c*/ 	.word	index@(_ZN3cub18CUB_300001_SM_10006detail11EmptyKernelIvEEvv)
        /*0c50*/ 	.word	0x00000004


	//----- nvinfo : EIATTR_FRAME_SIZE
	.align		4
.L_636:
        /*0c54*/ 	.byte	0x04, 0x11
        /*0c56*/ 	.short	(.L_638 - .L_637)
	.align		4
.L_637:
        /*0c58*/ 	.word	index@(_ZN3cub18CUB_300001_SM_10006detail11EmptyKernelIvEEvv)
        /*0c5c*/ 	.word	0x00000000


	//----- nvinfo : EIATTR_REGCOUNT
	.align		4
.L_638:
        /*0c60*/ 	.byte	0x04, 0x2f
        /*0c62*/ 	.short	(.L_640 - .L_639)
	.align		4
.L_639:
        /*0c64*/ 	.word	index@(_ZN3cub18CUB_300001_SM_10006detail8for_each13static_kernelINS2_12policy_hub_t12policy_500_tEmN6thrust24THRUST_300001_SM_1000_NS8cuda_cub20__uninitialized_fill7functorINS7_10device_ptrImEEmEEEEvT0_T1_)
        /*0c68*/ 	.word	0x00000009


	//----- nvinfo : EIATTR_FRAME_SIZE
	.align		4
.L_640:
        /*0c6c*/ 	.byte	0x04, 0x11
        /*0c6e*/ 	.short	(.L_642 - .L_641)
	.align		4
.L_641:
        /*0c70*/ 	.word	index@(_ZN3cub18CUB_300001_SM_10006detail8for_each13static_kernelINS2_12policy_hub_t12policy_500_tEmN6thrust24THRUST_300001_SM_1000_NS8cuda_cub20__uninitialized_fill7functorINS7_10device_ptrImEEmEEEEvT0_T1_)
        /*0c74*/ 	.word	0x00000000


	//----- nvinfo : EIATTR_REGCOUNT
	.align		4
.L_642:
        /*0c78*/ 	.byte	0x04, 0x2f
        /*0c7a*/ 	.short	(.L_644 - .L_643)
	.align		4
.L_643:
        /*0c7c*/ 	.word	index@(_ZN3cub18CUB_300001_SM_10006detail8for_each13static_kernelINS2_12policy_hub_t12policy_500_tEmN6thrust24THRUST_300001_SM_1000_NS8cuda_cub20__uninitialized_fill7functorINS7_10device_ptrIfEEfEEEEvT0_T1_)
        /*0c80*/ 	.word	0x00000008


	//----- nvinfo : EIATTR_FRAME_SIZE
	.align		4
.L_644:
        /*0c84*/ 	.byte	0x04, 0x11
        /*0c86*/ 	.short	(.L_646 - .L_645)
	.align		4
.L_645:
        /*0c88*/ 	.word	index@(_ZN3cub18CUB_300001_SM_10006detail8for_each13static_kernelINS2_12policy_hub_t12policy_500_tEmN6thrust24THRUST_300001_SM_1000_NS8cuda_cub20__uninitialized_fill7functorINS7_10device_ptrIfEEfEEEEvT0_T1_)
        /*0c8c*/ 	.word	0x00000000


	//----- nvinfo : EIATTR_REGCOUNT
	.align		4
.L_646:
        /*0c90*/ 	.byte	0x04, 0x2f
        /*0c92*/ 	.short	(.L_648 - .L_647)
	.align		4
.L_647:
        /*0c94*/ 	.word	index@(_ZN3cub18CUB_300001_SM_10006detail8for_each13static_kernelINS2_12policy_hub_t12policy_500_tElN6thrust24THRUST_300001_SM_1000_NS8cuda_cub6__fill7functorINS7_6detail15normal_iteratorINS7_10device_ptrIfEEEEfEEEEvT0_T1_)
        /*0c98*/ 	.word	0x00000008


	//----- nvinfo : EIATTR_FRAME_SIZE
	.align		4
.L_648:
        /*0c9c*/ 	.byte	0x04, 0x11
        /*0c9e*/ 	.short	(.L_650 - .L_649)
	.align		4
.L_649:
        /*0ca0*/ 	.word	index@(_ZN3cub18CUB_300001_SM_10006detail8for_each13static_kernelINS2_12policy_hub_t12policy_500_tElN6thrust24THRUST_300001_SM_1000_NS8cuda_cub6__fill7functorINS7_6detail15normal_iteratorINS7_10device_ptrIfEEEEfEEEEvT0_T1_)
        /*0ca4*/ 	.word	0x00000000


	//----- nvinfo : EIATTR_REGCOUNT
	.align		4
.L_650:
        /*0ca8*/ 	.byte	0x04, 0x2f
        /*0caa*/ 	.short	(.L_652 - .L_651)
	.align		4
.L_651:
        /*0cac*/ 	.word	index@(_ZN3cub18CUB_300001_SM_10006detail8for_each13static_kernelINS2_12policy_hub_t12policy_500_tEmN6thrust24THRUST_300001_SM_1000_NS8cuda_cub20__uninitialized_fill7functorINS7_10device_ptrIjEEjEEEEvT0_T1_)
        /*0cb0*/ 	.word	0x00000008


	//----- nvinfo : EIATTR_FRAME_SIZE
	.align		4
.L_652:
        /*0cb4*/ 	.byte	0x04, 0x11
        /*0cb6*/ 	.short	(.L_654 - .L_653)
	.align		4
.L_653:
        /*0cb8*/ 	.word	index@(_ZN3cub18CUB_300001_SM_10006detail8for_each13static_kernelINS2_12policy_hub_t12policy_500_tEmN6thrust24THRUST_300001_SM_1000_NS8cuda_cub20__uninitialized_fill7functorINS7_10device_ptrIjEEjEEEEvT0_T1_)
        /*0cbc*/ 	.word	0x00000000


	//----- nvinfo : EIATTR_REGCOUNT
	.align		4
.L_654:
        /*0cc0*/ 	.byte	0x04, 0x2f
        /*0cc2*/ 	.short	(.L_656 - .L_655)
	.align		4
.L_655:
        /*0cc4*/ 	.word	index@(_ZN3cub18CUB_300001_SM_10006detail8for_each13static_kernelINS2_12policy_hub_t12policy_500_tElN6thrust24THRUST_300001_SM_1000_NS8cuda_cub6__fill7functorINS7_6detail15normal_iteratorINS7_10device_ptrIjEEEEjEEEEvT0_T1_)
        /*0cc8*/ 	.word	0x00000008


	//----- nvinfo : EIATTR_FRAME_SIZE
	.align		4
.L_656:
        /*0ccc*/ 	.byte	0x04, 0x11
        /*0cce*/ 	.short	(.L_658 - .L_657)
	.align		4
.L_657:
        /*0cd0*/ 	.word	index@(_ZN3cub18CUB_300001_SM_10006detail8for_each13static_kernelINS2_12policy_hub_t12policy_500_tElN6thrust24THRUST_300001_SM_1000_NS8cuda_cub6__fill7functorINS7_6detail15normal_iteratorINS7_10device_ptrIjEEEEjEEEEvT0_T1_)
        /*0cd4*/ 	.word	0x00000000


	//----- nvinfo : EIATTR_REGCOUNT
	.align		4
.L_658:
        /*0cd8*/ 	.byte	0x04, 0x2f
        /*0cda*/ 	.short	(.L_660 - .L_659)
	.align		4
.L_659:
        /*0cdc*/ 	.word	index@(_ZN3cub18CUB_300001_SM_10006detail8for_each13static_kernelINS2_12policy_hub_t12policy_500_tEmN6thrust24THRUST_300001_SM_1000_NS8cuda_cub20__uninitialized_fill7functorINS7_10device_ptrIyEEyEEEEvT0_T1_)
        /*0ce0*/ 	.word	0x00000009


	//----- nvinfo : EIATTR_FRAME_SIZE
	.align		4
.L_660:
        /*0ce4*/ 	.byte	0x04, 0x11
        /*0ce6*/ 	.short	(.L_662 - .L_661)
	.align		4
.L_661:
        /*0ce8*/ 	.word	index@(_ZN3cub18CUB_300001_SM_10006detail8for_each13static_kernelINS2_12policy_hub_t12policy_500_tEmN6thrust24THRUST_300001_SM_1000_NS8cuda_cub20__uninitialized_fill7functorINS7_10device_ptrIyEEyEEEEvT0_T1_)
        /*0cec*/ 	.word	0x00000000


	//----- nvinfo : EIATTR_REGCOUNT
	.align		4
.L_662:
        /*0cf0*/ 	.byte	0x04, 0x2f
        /*0cf2*/ 	.short	(.L_664 - .L_663)
	.align		4
.L_663:
        /*0cf4*/ 	.word	index@(_ZN3cub18CUB_300001_SM_10006detail4scan20DeviceScanInitKernelINS0_13ScanTileStateIjLb1EEEEEvT_i)
        /*0cf8*/ 	.word	0x00000008


	//----- nvinfo : EIATTR_FRAME_SIZE
	.align		4
.L_664:
        /*0cfc*/ 	.byte	0x04, 0x11
        /*0cfe*/ 	.short	(.L_666 - .L_665)
	.align		4
.L_665:
        /*0d00*/ 	.word	index@(_ZN3cub18CUB_300001_SM_10006detail4scan20DeviceScanInitKernelINS0_13ScanTileStateIjLb1EEEEEvT_i)
        /*0d04*/ 	.word	0x00000000


	//----- nvinfo : EIATTR_REGCOUNT
	.align		4
.L_666:
        /*0d08*/ 	.byte	0x04, 0x2f
        /*0d0a*/ 	.short	(.L_668 - .L_667)
	.align		4
.L_667:
        /*0d0c*/ 	.word	index@(_ZN3cub18CUB_300001_SM_10006detail4scan16DeviceScanKernelINS2_10policy_hubIjjjjN4cuda3std3__44plusIvEEE10Policy1000EN6thrust24THRUST_300001_SM_1000_NS10device_ptrIjEESF_NS0_13ScanTileStateIjLb1EEES9_NS1_10InputValueIjPjEEjjLb0EjEEvT0_T1_T2_iT3_T4_T5_)
        /*0d10*/ 	.word	0x00000038


	//----- nvinfo : EIATTR_FRAME_SIZE
	.align		4
.L_668:
        /*0d14*/ 	.byte	0x04, 0x11
        /*0d16*/ 	.short	(.L_670 - .L_669)
	.align		4
.L_669:
        /*0d18*/ 	.word	index@(_ZN3cub18CUB_300001_SM_10006detail4scan16DeviceScanKernelINS2_10policy_hubIjjjjN4cuda3std3__44plusIvEEE10Policy1000EN6thrust24THRUST_300001_SM_1000_NS10device_ptrIjEESF_NS0_13ScanTileStateIjLb1EEES9_NS1_10InputValueIjPjEEjjLb0EjEEvT0_T1_T2_iT3_T4_T5_)
        /*0d1c*/ 	.word	0x00000000


	//----- nvinfo : EIATTR_REGCOUNT
	.align		4
.L_670:
        /*0d20*/ 	.byte	0x04, 0x2f
        /*0d22*/ 	.short	(.L_672 - .L_671)
	.align		4
.L_671:
        /*0d24*/ 	.word	index@(_ZN3cub18CUB_300001_SM_10006detail4scan16DeviceScanKernelINS2_10policy_hubIjjjmN4cuda3std3__44plusIvEEE10Policy1000EN6thrust24THRUST_300001_SM_1000_NS10device_ptrIjEESF_NS0_13ScanTileStateIjLb1EEES9_NS1_10InputValueIjPjEEmjLb0EjEEvT0_T1_T2_iT3_T4_T5_)
        /*0d28*/ 	.word	0x00000030


	//----- nvinfo : EIATTR_FRAME_SIZE
	.align		4
.L_672:
        /*0d2c*/ 	.byte	0x04, 0x11
        /*0d2e*/ 	.short	(.L_674 - .L_673)
	.align		4
.L_673:
        /*0d30*/ 	.word	index@(_ZN3cub18CUB_300001_SM_10006detail4scan16DeviceScanKernelINS2_10policy_hubIjjjmN4cuda3std3__44plusIvEEE10Policy1000EN6thrust24THRUST_300001_SM_1000_NS10device_ptrIjEESF_NS0_13ScanTileStateIjLb1EEES9_NS1_10InputValueIjPjEEmjLb0EjEEvT0_T1_T2_iT3_T4_T5_)
        /*0d34*/ 	.word	0x00000000


	//----- nvinfo : EIATTR_REGCOUNT
	.align		4
.L_674:
        /*0d38*/ 	.byte	0x04, 0x2f
        /*0d3a*/ 	.short	(.L_676 - .L_675)
	.align		4
.L_675:
        /*0d3c*/ 	.word	index@(_ZN3cub18CUB_300001_SM_10006detail4scan20DeviceScanInitKernelINS0_13ScanTileStateImLb1EEEEEvT_i)
        /*0d40*/ 	.word	0x0000000a


	//----- nvinfo : EIATTR_FRAME_SIZE
	.align		4
.L_676:
        /*0d44*/ 	.byte	0x04, 0x11
        /*0d46*/ 	.short	(.L_678 - .L_677)
	.align		4
.L_677:
        /*0d48*/ 	.word	index@(_ZN3cub18CUB_300001_SM_10006detail4scan20DeviceScanInitKernelINS0_13ScanTileStateImLb1EEEEEvT_i)
        /*0d4c*/ 	.word	0x00000000


	//----- nvinfo : EIATTR_REGCOUNT
	.align		4
.L_678:
        /*0d50*/ 	.byte	0x04, 0x2f
        /*0d52*/ 	.short	(.L_680 - .L_679)
	.align		4
.L_679:
        /*0d54*/ 	.word	index@(_ZN3cub18CUB_300001_SM_10006detail4scan16DeviceScanKernelINS2_10policy_hubImmmjN4cuda3std3__44plusIvEEE10Policy1000EN6thrust24THRUST_300001_SM_1000_NS6detail15normal_iteratorINSD_10device_ptrImEEEESI_NS0_13ScanTileStateImLb1EEES9_NS1_10InputValueImPmEEjmLb0EmEEvT0_T1_T2_iT3_T4_T5_)
        /*0d58*/ 	.word	0x00000030


	//----- nvinfo : EIATTR_FRAME_SIZE
	.align		4
.L_680:
        /*0d5c*/ 	.byte	0x04, 0x11
        /*0d5e*/ 	.short	(.L_682 - .L_681)
	.align		4
.L_681:
        /*0d60*/ 	.word	index@(_ZN3cub18CUB_300001_SM_10006detail4scan16DeviceScanKernelINS2_10policy_hubImmmjN4cuda3std3__44plusIvEEE10Policy1000EN6thrust24THRUST_300001_SM_1000_NS6detail15normal_iteratorINSD_10device_ptrImEEEESI_NS0_13ScanTileStateImLb1EEES9_NS1_10InputValueImPmEEjmLb0EmEEvT0_T1_T2_iT3_T4_T5_)
        /*0d64*/ 	.word	0x00000000


	//----- nvinfo : EIATTR_REGCOUNT
	.align		4
.L_682:
        /*0d68*/ 	.byte	0x04, 0x2f
        /*0d6a*/ 	.short	(.L_684 - .L_683)
	.align		4
.L_683:
        /*0d6c*/ 	.word	index@(_ZN3cub18CUB_300001_SM_10006detail4scan16DeviceScanKernelINS2_10policy_hubImmmmN4cuda3std3__44plusIvEEE10Policy1000EN6thrust24THRUST_300001_SM_1000_NS6detail15normal_iteratorINSD_10device_ptrImEEEESI_NS0_13ScanTileStateImLb1EEES9_NS1_10InputValueImPmEEmmLb0EmEEvT0_T1_T2_iT3_T4_T5_)
        /*0d70*/ 	.word	0x00000030


	//----- nvinfo : EIATTR_FRAME_SIZE
	.align		4
.L_684:
        /*0d74*/ 	.byte	0x04, 0x11
        /*0d76*/ 	.short	(.L_686 - .L_685)
	.align		4
.L_685:
        /*0d78*/ 	.word	index@(_ZN3cub18CUB_300001_SM_10006detail4scan16DeviceScanKernelINS2_10policy_hubImmmmN4cuda3std3__44plusIvEEE10Policy1000EN6thrust24THRUST_300001_SM_1000_NS6detail15normal_iteratorINSD_10device_ptrImEEEESI_NS0_13ScanTileStateImLb1EEES9_NS1_10InputValueImPmEEmmLb0EmEEvT0_T1_T2_iT3_T4_T5_)
        /*0d7c*/ 	.word	0x00000000


	//----- nvinfo : EIATTR_REGCOUNT
	.align		4
.L_686:
        /*0d80*/ 	.byte	0x04, 0x2f
        /*0d82*/ 	.short	(.L_688 - .L_687)
	.align		4
.L_687:
        /*0d84*/ 	.word	index@(_ZN3cub18CUB_300001_SM_10006detail4scan16DeviceScanKernelINS2_10policy_hubImmmjN4cuda3std3__44plusIvEEE10Policy1000EPmSC_NS0_13ScanTileStateImLb1EEES9_NS1_10InputValueImSC_EEjmLb0EmEEvT0_T1_T2_iT3_T4_T5_)
        /*0d88*/ 	.word	0x0000003a


	//----- nvinfo : EIATTR_FRAME_SIZE
	.align		4
.L_688:
        /*0d8c*/ 	.byte	0x04, 0x11
        /*0d8e*/ 	.short	(.L_690 - .L_689)
	.align		4
.L_689:
        /*0d90*/ 	.word	index@(_ZN3cub18CUB_300001_SM_10006detail4scan16DeviceScanKernelINS2_10policy_hubImmmjN4cuda3std3__44plusIvEEE10Policy1000EPmSC_NS0_13ScanTileStateImLb1EEES9_NS1_10InputValueImSC_EEjmLb0EmEEvT0_T1_T2_iT3_T4_T5_)
        /*0d94*/ 	.word	0x00000000


	//----- nvinfo : EIATTR_REGCOUNT
	.align		4
.L_690:
        /*0d98*/ 	.byte	0x04, 0x2f
        /*0d9a*/ 	.short	(.L_692 - .L_691)
	.align		4
.L_691:
        /*0d9c*/ 	.word	index@(_ZN3cub18CUB_300001_SM_10006detail4scan16DeviceScanKernelINS2_10policy_hubImmmmN4cuda3std3__44plusIvEEE10Policy1000EPmSC_NS0_13ScanTileStateImLb1EEES9_NS1_10InputValueImSC_EEmmLb0EmEEvT0_T1_T2_iT3_T4_T5_)
        /*0da0*/ 	.word	0x00000030


	//----- nvinfo : EIATTR_FRAME_SIZE
	.align		4
.L_692:
        /*0da4*/ 	.byte	0x04, 0x11
        /*0da6*/ 	.short	(.L_694 - .L_693)
	.align		4
.L_693:
        /*0da8*/ 	.word	index@(_ZN3cub18CUB_300001_SM_10006detail4scan16DeviceScanKernelINS2_10policy_hubImmmmN4cuda3std3__44plusIvEEE10Policy1000EPmSC_NS0_13ScanTileStateImLb1EEES9_NS1_10InputValueImSC_EEmmLb0EmEEvT0_T1_T2_iT3_T4_T5_)
        /*0dac*/ 	.word	0x00000000


	//----- nvinfo : EIATTR_REGCOUNT
	.align		4
.L_694:
        /*0db0*/ 	.byte	0x04, 0x2f
        /*0db2*/ 	.short	(.L_696 - .L_695)
	.align		4
.L_695:
        /*0db4*/ 	.word	index@(_ZN3cub18CUB_300001_SM_10006detail4scan20DeviceScanInitKernelINS0_13ScanTileStateIyLb1EEEEEvT_i)
        /*0db8*/ 	.word	0x0000000a


	//----- nvinfo : EIATTR_FRAME_SIZE
	.align		4
.L_696:
        /*0dbc*/ 	.byte	0x04, 0x11
        /*0dbe*/ 	.short	(.L_698 - .L_697)
	.align		4
.L_697:
        /*0dc0*/ 	.word	index@(_ZN3cub18CUB_300001_SM_10006detail4scan20DeviceScanInitKernelINS0_13ScanTileStateIyLb1EEEEEvT_i)
        /*0dc4*/ 	.word	0x00000000


	//----- nvinfo : EIATTR_REGCOUNT
	.align		4
.L_698:
        /*0dc8*/ 	.byte	0x04, 0x2f
        /*0dca*/ 	.short	(.L_700 - .L_699)
	.align		4
.L_699:
        /*0dcc*/ 	.word	index@(_ZN3cub18CUB_300001_SM_10006detail4scan16DeviceScanKernelINS2_10policy_hubIyyyjN4cuda3std3__44plusIvEEE10Policy1000EPySC_NS0_13ScanTileStateIyLb1EEES9_NS1_10InputValueIySC_EEjyLb0EyEEvT0_T1_T2_iT3_T4_T5_)
        /*0dd0*/ 	.word	0x0000003a


	//----- nvinfo : EIATTR_FRAME_SIZE
	.align		4
.L_700:
        /*0dd4*/ 	.byte	0x04, 0x11
        /*0dd6*/ 	.short	(.L_702 - .L_701)
	.align		4
.L_701:
        /*0dd8*/ 	.word	index@(_ZN3cub18CUB_300001_SM_10006detail4scan16DeviceScanKernelINS2_10policy_hubIyyyjN4cuda3std3__44plusIvEEE10Policy1000EPySC_NS0_13ScanTileStateIyLb1EEES9_NS1_10InputValueIySC_EEjyLb0EyEEvT0_T1_T2_iT3_T4_T5_)
        /*0ddc*/ 	.word	0x00000000


	//----- nvinfo : EIATTR_REGCOUNT
	.align		4
.L_702:
        /*0de0*/ 	.byte	0x04, 0x2f
        /*0de2*/ 	.short	(.L_704 - .L_703)
	.align		4
.L_703:
        /*0de4*/ 	.word	index@(_ZN3cub18CUB_300001_SM_10006detail4scan16DeviceScanKernelINS2_10policy_hubIyyymN4cuda3std3__44plusIvEEE10Policy1000EPySC_NS0_13ScanTileStateIyLb1EEES9_NS1_10InputValueIySC_EEmyLb0EyEEvT0_T1_T2_iT3_T4_T5_)
        /*0de8*/ 	.word	0x00000030


	//----- nvinfo : EIATTR_FRAME_SIZE
	.align		4
.L_704:
        /*0dec*/ 	.byte	0x04, 0x11
        /*0dee*/ 	.short	(.L_706 - .L_705)
	.align		4
.L_705:
        /*0df0*/ 	.word	index@(_ZN3cub18CUB_300001_SM_10006detail4scan16DeviceScanKernelINS2_10policy_hubIyyymN4cuda3std3__44plusIvEEE10Policy1000EPySC_NS0_13ScanTileStateIyLb1EEES9_NS1_10InputValueIySC_EEmyLb0EyEEvT0_T1_T2_iT3_T4_T5_)
        /*0df4*/ 	.word	0x00000000


	//----- nvinfo : EIATTR_MIN_STACK_SIZE
	.align		4
.L_706:
        /*0df8*/ 	.byte	0x04, 0x12
        /*0dfa*/ 	.short	(.L_708 - .L_707)
	.align		4
.L_707:
        /*0dfc*/ 	.word	index@(_ZN3cub18CUB_300001_SM_10006detail4scan16DeviceScanKernelINS2_10policy_hubIyyymN4cuda3std3__44plusIvEEE10Policy1000EPySC_NS0_13ScanTileStateIyLb1EEES9_NS1_10InputValueIySC_EEmyLb0EyEEvT0_T1_T2_iT3_T4_T5_)
        /*0e00*/ 	.word	0x00000000


	//----- nvinfo : EIATTR_MIN_STACK_SIZE
	.align		4
.L_708:
        /*0e04*/ 	.byte	0x04, 0x12
        /*0e06*/ 	.short	(.L_710 - .L_709)
	.align		4
.L_709:
        /*0e08*/ 	.word	index@(_ZN3cub18CUB_300001_SM_10006detail4scan16DeviceScanKernelINS2_10policy_hubIyyyjN4cuda3std3__44plusIvEEE10Policy1000EPySC_NS0_13ScanTileStateIyLb1EEES9_NS1_10InputValueIySC_EEjyLb0EyEEvT0_T1_T2_iT3_T4_T5_)
        /*0e0c*/ 	.word	0x00000000


	//----- nvinfo : EIATTR_MIN_STACK_SIZE
	.align		4
.L_710:
        /*0e10*/ 	.byte	0x04, 0x12
        /*0e12*/ 	.short	(.L_712 - .L_711)
	.align		4
.L_711:
        /*0e14*/ 	.word	index@(_ZN3cub18CUB_300001_SM_10006detail4scan20DeviceScanInitKernelINS0_13ScanTileStateIyLb1EEEEEvT_i)
        /*0e18*/ 	.word	0x00000000


	//----- nvinfo : EIATTR_MIN_STACK_SIZE
	.align		4
.L_712:
        /*0e1c*/ 	.byte	0x04, 0x12
        /*0e1e*/ 	.short	(.L_714 - .L_713)
	.align		4
.L_713:
        /*0e20*/ 	.word	index@(_ZN3cub18CUB_300001_SM_10006detail4scan16DeviceScanKernelINS2_10policy_hubImmmmN4cuda3std3__44plusIvEEE10Policy1000EPmSC_NS0_13ScanTileStateImLb1EEES9_NS1_10InputValueImSC_EEmmLb0EmEEvT0_T1_T2_iT3_T4_T5_)
        /*0e24*/ 	.word	0x00000000


	//----- nvinfo : EIATTR_MIN_STACK_SIZE
	.align		4
.L_714:
        /*0e28*/ 	.byte	0x04, 0x12
        /*0e2a*/ 	.short	(.L_716 - .L_715)
	.align		4
.L_715:
        /*0e2c*/ 	.word	index@(_ZN3cub18CUB_300001_SM_10006detail4scan16DeviceScanKernelINS2_10policy_hubImmmjN4cuda3std3__44plusIvEEE10Policy1000EPmSC_NS0_13ScanTileStateImLb1EEES9_NS1_10InputValueImSC_EEjmLb0EmEEvT0_T1_T2_iT3_T4_T5_)
        /*0e30*/ 	.word	0x00000000


	//----- nvinfo : EIATTR_MIN_STACK_SIZE
	.align		4
.L_716:
        /*0e34*/ 	.byte	0x04, 0x12
        /*0e36*/ 	.short	(.L_718 - .L_717)
	.align		4
.L_717:
        /*0e38*/ 	.word	index@(_ZN3cub18CUB_300001_SM_10006detail4scan16DeviceScanKernelINS2_10policy_hubImmmmN4cuda3std3__44plusIvEEE10Policy1000EN6thrust24THRUST_300001_SM_1000_NS6detail15normal_iteratorINSD_10device_ptrImEEEESI_NS0_13ScanTileStateImLb1EEES9_NS1_10InputValueImPmEEmmLb0EmEEvT0_T1_T2_iT3_T4_T5_)
        /*0e3c*/ 	.word	0x00000000


	//----- nvinfo : EIATTR_MIN_STACK_SIZE
	.align		4
.L_718:
        /*0e40*/ 	.byte	0x04, 0x12
        /*0e42*/ 	.short	(.L_720 - .L_719)
	.align		4
.L_719:
        /*0e44*/ 	.word	index@(_ZN3cub18CUB_300001_SM_10006detail4scan16DeviceScanKernelINS2_10policy_hubImmmjN4cuda3std3__44plusIvEEE10Policy1000EN6thrust24THRUST_300001_SM_1000_NS6detail15normal_iteratorINSD_10device_ptrImEEEESI_NS0_13ScanTileStateImLb1EEES9_NS1_10InputValueImPmEEjmLb0EmEEvT0_T1_T2_iT3_T4_T5_)
        /*0e48*/ 	.word	0x00000000


	//----- nvinfo : EIATTR_MIN_STACK_SIZE
	.align		4
.L_720:
        /*0e4c*/ 	.byte	0x04, 0x12
        /*0e4e*/ 	.short	(.L_722 - .L_721)
	.align		4
.L_721:
        /*0e50*/ 	.word	index@(_ZN3cub18CUB_300001_SM_10006detail4scan20DeviceScanInitKernelINS0_13ScanTileStateImLb1EEEEEvT_i)
        /*0e54*/ 	.word	0x00000000


	//----- nvinfo : EIATTR_MIN_STACK_SIZE
	.align		4
.L_722:
        /*0e58*/ 	.byte	0x04, 0x12
        /*0e5a*/ 	.short	(.L_724 - .L_723)
	.align		4
.L_723:
        /*0e5c*/ 	.word	index@(_ZN3cub18CUB_300001_SM_10006detail4scan16DeviceScanKernelINS2_10policy_hubIjjjmN4cuda3std3__44plusIvEEE10Policy1000EN6thrust24THRUST_300001_SM_1000_NS10device_ptrIjEESF_NS0_13ScanTileStateIjLb1EEES9_NS1_10InputValueIjPjEEmjLb0EjEEvT0_T1_T2_iT3_T4_T5_)
        /*0e60*/ 	.word	0x00000000


	//----- nvinfo : EIATTR_MIN_STACK_SIZE
	.align		4
.L_724:
        /*0e64*/ 	.byte	0x04, 0x12
        /*0e66*/ 	.short	(.L_726 - .L_725)
	.align		4
.L_725:
        /*0e68*/ 	.word	index@(_ZN3cub18CUB_300001_SM_10006detail4scan16DeviceScanKernelINS2_10policy_hubIjjjjN4cuda3std3__44plusIvEEE10Policy1000EN6thrust24THRUST_300001_SM_1000_NS10device_ptrIjEESF_NS0_13ScanTileStateIjLb1EEES9_NS1_10InputValueIjPjEEjjLb0EjEEvT0_T1_T2_iT3_T4_T5_)
        /*0e6c*/ 	.word	0x00000000


	//----- nvinfo : EIATTR_MIN_STACK_SIZE
	.align		4
.L_726:
        /*0e70*/ 	.byte	0x04, 0x12
        /*0e72*/ 	.short	(.L_728 - .L_727)
	.align		4
.L_727:
        /*0e74*/ 	.word	index@(_ZN3cub18CUB_300001_SM_10006detail4scan20DeviceScanInitKernelINS0_13ScanTileStateIjLb1EEEEEvT_i)
        /*0e78*/ 	.word	0x00000000


	//----- nvinfo : EIATTR_MIN_STACK_SIZE
	.align		4
.L_728:
        /*0e7c*/ 	.byte	0x04, 0x12
        /*0e7e*/ 	.short	(.L_730 - .L_729)
	.align		4
.L_729:
        /*0e80*/ 	.word	index@(_ZN3cub18CUB_300001_SM_10006detail8for_each13static_kernelINS2_12policy_hub_t12policy_500_tEmN6thrust24THRUST_300001_SM_1000_NS8cuda_cub20__uninitialized_fill7functorINS7_10device_ptrIyEEyEEEEvT0_T1_)
        /*0e84*/ 	.word	0x00000000


	//----- nvinfo : EIATTR_MIN_STACK_SIZE
	.align		4
.L_730:
        /*0e88*/ 	.byte	0x04, 0x12
        /*0e8a*/ 	.short	(.L_732 - .L_731)
	.align		4
.L_731:
        /*0e8c*/ 	.word	index@(_ZN3cub18CUB_300001_SM_10006detail8for_each13static_kernelINS2_12policy_hub_t12policy_500_tElN6thrust24THRUST_300001_SM_1000_NS8cuda_cub6__fill7functorINS7_6detail15normal_iteratorINS7_10device_ptrIjEEEEjEEEEvT0_T1_)
        /*0e90*/ 	.word	0x00000000


	//----- nvinfo : EIATTR_MIN_STACK_SIZE
	.align		4
.L_732:
        /*0e94*/ 	.byte	0x04, 0x12
        /*0e96*/ 	.short	(.L_734 - .L_733)
	.align		4
.L_733:
        /*0e98*/ 	.word	index@(_ZN3cub18CUB_300001_SM_10006detail8for_each13static_kernelINS2_12policy_hub_t12policy_500_tEmN6thrust24THRUST_300001_SM_1000_NS8cuda_cub20__uninitialized_fill7functorINS7_10device_ptrIjEEjEEEEvT0_T1_)
        /*0e9c*/ 	.word	0x00000000


	//----- nvinfo : EIATTR_MIN_STACK_SIZE
	.align		4
.L_734:
        /*0ea0*/ 	.byte	0x04, 0x12
        /*0ea2*/ 	.short	(.L_736 - .L_735)
	.align		4
.L_735:
        /*0ea4*/ 	.word	index@(_ZN3cub18CUB_300001_SM_10006detail8for_each13static_kernelINS2_12policy_hub_t12policy_500_tElN6thrust24THRUST_300001_SM_1000_NS8cuda_cub6__fill7functorINS7_6detail15normal_iteratorINS7_10device_ptrIfEEEEfEEEEvT0_T1_)
        /*0ea8*/ 	.word	0x00000000


	//----- nvinfo : EIATTR_MIN_STACK_SIZE
	.align		4
.L_736:
        /*0eac*/ 	.byte	0x04, 0x12
        /*0eae*/ 	.short	(.L_738 - .L_737)
	.align		4
.L_737:
        /*0eb0*/ 	.word	index@(_ZN3cub18CUB_300001_SM_10006detail8for_each13static_kernelINS2_12policy_hub_t12policy_500_tEmN6thrust24THRUST_300001_SM_1000_NS8cuda_cub20__uninitialized_fill7functorINS7_10device_ptrIfEEfEEEEvT0_T1_)
        /*0eb4*/ 	.word	0x00000000


	//----- nvinfo : EIATTR_MIN_STACK_SIZE
	.align		4
.L_738:
        /*0eb8*/ 	.byte	0x04, 0x12
        /*0eba*/ 	.short	(.L_740 - .L_739)
	.align		4
.L_739:
        /*0ebc*/ 	.word	index@(_ZN3cub18CUB_300001_SM_10006detail8for_each13static_kernelINS2_12policy_hub_t12policy_500_tEmN6thrust24THRUST_300001_SM_1000_NS8cuda_cub20__uninitialized_fill7functorINS7_10device_ptrImEEmEEEEvT0_T1_)
        /*0ec0*/ 	.word	0x00000000


	//----- nvinfo : EIATTR_MIN_STACK_SIZE
	.align		4
.L_740:
        /*0ec4*/ 	.byte	0x04, 0x12
        /*0ec6*/ 	.short	(.L_742 - .L_741)
	.align		4
.L_741:
        /*0ec8*/ 	.word	index@(_ZN3cub18CUB_300001_SM_10006detail11EmptyKernelIvEEvv)
        /*0ecc*/ 	.word	0x00000000


	//----- nvinfo : EIATTR_MIN_STACK_SIZE
	.align		4
.L_742:
        /*0ed0*/ 	.byte	0x04, 0x12
        /*0ed2*/ 	.short	(.L_744 - .L_743)
	.align		4
.L_743:
        /*0ed4*/ 	.word	index@(_Z32triangleCountingEdgeCentricNaivejjPjS_P27vertex_dictionary_structure)
        /*0ed8*/ 	.word	0x00000000


	//----- nvinfo : EIATTR_MIN_STACK_SIZE
	.align		4
.L_744:
        /*0edc*/ 	.byte	0x04, 0x12
        /*0ede*/ 	.short	(.L_746 - .L_745)
	.align		4
.L_745:
        /*0ee0*/ 	.word	index@(_Z18countPerVertexEdgejPjP27vertex_dictionary_structure)
        /*0ee4*/ 	.word	0x00000000


	//----- nvinfo : EIATTR_MIN_STACK_SIZE
	.align		4
.L_746:
        /*0ee8*/ 	.byte	0x04, 0x12
        /*0eea*/ 	.short	(.L_748 - .L_747)
	.align		4
.L_747:
        /*0eec*/ 	.word	index@(_Z9printDistjPj)
        /*0ef0*/ 	.word	0x00000008


	//----- nvinfo : EIATTR_MIN_STACK_SIZE
	.align		4
.L_748:
        /*0ef4*/ 	.byte	0x04, 0x12
        /*0ef6*/ 	.short	(.L_750 - .L_749)
	.align		4
.L_749:
        /*0ef8*/ 	.word	index@(_Z47compactionVertexCentricLevelOrderQueueOptimizedmP27vertex_dictionary_structurePjPP10edge_block)
        /*0efc*/ 	.word	0x00000000


	//----- nvinfo : EIATTR_MIN_STACK_SIZE
	.align		4
.L_750:
        /*0f00*/ 	.byte	0x04, 0x12
        /*0f02*/ 	.short	(.L_752 - .L_751)
	.align		4
.L_751:
        /*0f04*/ 	.word	index@(_Z8printarrPjj)
        /*0f08*/ 	.word	0x00000008


	//----- nvinfo : EIATTR_MIN_STACK_SIZE
	.align		4
.L_752:
        /*0f0c*/ 	.byte	0x04, 0x12
        /*0f0e*/ 	.short	(.L_754 - .L_753)
	.align		4
.L_753:
        /*0f10*/ 	.word	index@(_Z6helperPjS_j)
        /*0f14*/ 	.word	0x00000000


	//----- nvinfo : EIATTR_MIN_STACK_SIZE
	.align		4
.L_754:
        /*0f18*/ 	.byte	0x04, 0x12
        /*0f1a*/ 	.short	(.L_756 - .L_755)
	.align		4
.L_755:
        /*0f1c*/ 	.word	index@(_Z11doPrefixSumPjjS_)
        /*0f20*/ 	.word	0x00000008


	//----- nvinfo : EIATTR_MIN_STACK_SIZE
	.align		4
.L_756:
        /*0f24*/ 	.byte	0x04, 0x12
        /*0f26*/ 	.short	(.L_758 - .L_757)
	.align		4
.L_757:
        /*0f28*/ 	.word	index@(_Z18findHolesPerVertexjP27vertex_dictionary_structurePj)
        /*0f2c*/ 	.word	0x00000000


	//----- nvinfo : EIATTR_MIN_STACK_SIZE
	.align		4
.L_758:
        /*0f30*/ 	.byte	0x04, 0x12
        /*0f32*/ 	.short	(.L_760 - .L_759)
	.align		4
.L_759:
        /*0f34*/ 	.word	index@(_Z38compactionVertexCentricLevelOrderQueuemP27vertex_dictionary_structurePjPP10edge_block)
        /*0f38*/ 	.word	0x00000000


	//----- nvinfo : EIATTR_MIN_STACK_SIZE
	.align		4
.L_760:
        /*0f3c*/ 	.byte	0x04, 0x12
        /*0f3e*/ 	.short	(.L_762 - .L_761)
	.align		4
.L_761:
        /*0f40*/ 	.word	index@(_Z19findTotalEdgeBlocksjPjS_S_)
        /*0f44*/ 	.word	0x00000000


	//----- nvinfo : EIATTR_MIN_STACK_SIZE
	.align		4
.L_762:
        /*0f48*/ 	.byte	0x04, 0x12
        /*0f4a*/ 	.short	(.L_764 - .L_763)
	.align		4
.L_763:
        /*0f4c*/ 	.word	index@(_Z19findBlocksPerVertexmP27vertex_dictionary_structurePj)
        /*0f50*/ 	.word	0x00000000


	//----- nvinfo : EIATTR_MIN_STACK_SIZE
	.align		4
.L_764:
        /*0f54*/ 	.byte	0x04, 0x12
        /*0f56*/ 	.short	(.L_766 - .L_765)
	.align		4
.L_765:
        /*0f58*/ 	.word	index@(_Z7helper1jPjS_)
        /*0f5c*/ 	.word	0x00000000


	//----- nvinfo : EIATTR_MIN_STACK_SIZE
	.align		4
.L_766:
        /*0f60*/ 	.byte	0x04, 0x12
        /*0f62*/ 	.short	(.L_768 - .L_767)
	.align		4
.L_767:
        /*0f64*/ 	.word	index@(_Z25recoveredMemoryPercentagePjS_S_P27vertex_dictionary_structuremPdS_S_)
        /*0f68*/ 	.word	0x00000008


	//----- nvinfo : EIATTR_MIN_STACK_SIZE
	.align		4
.L_768:
        /*0f6c*/ 	.byte	0x04, 0x12
        /*0f6e*/ 	.short	(.L_770 - .L_769)
	.align		4
.L_769:
        /*0f70*/ 	.word	index@(_Z22recoveredMemoryKernel2PjS_)
        /*0f74*/ 	.word	0x00000008


	//----- nvinfo : EIATTR_MIN_STACK_SIZE
	.align		4
.L_770:
        /*0f78*/ 	.byte	0x04, 0x12
        /*0f7a*/ 	.short	(.L_772 - .L_771)
	.align		4
.L_771:
        /*0f7c*/ 	.word	index@(_Z22recoveredMemoryKernel1PjPdS_P27vertex_dictionary_structure)
        /*0f80*/ 	.word	0x00000008


	//----- nvinfo : EIATTR_MIN_STACK_SIZE
	.align		4
.L_772:
        /*0f84*/ 	.byte	0x04, 0x12
        /*0f86*/ 	.short	(.L_774 - .L_773)
	.align		4
.L_773:
        /*0f88*/ 	.word	index@(_Z14printQueuePtrsv)
        /*0f8c*/ 	.word	0x00000008


	//----- nvinfo : EIATTR_MIN_STACK_SIZE
	.align		4
.L_774:
        /*0f90*/ 	.byte	0x04, 0x12
        /*0f92*/ 	.short	(.L_776 - .L_775)
	.align		4
.L_775:
        /*0f94*/ 	.word	index@(_Z23compactionVertexCentricmP27vertex_dictionary_structure)
        /*0f98*/ 	.word	0x00000000


	//----- nvinfo : EIATTR_MIN_STACK_SIZE
	.align		4
.L_776:
        /*0f9c*/ 	.byte	0x04, 0x12
        /*0f9e*/ 	.short	(.L_778 - .L_777)
	.align		4
.L_777:
        /*0fa0*/ 	.word	index@(_Z25device_generate_csr_batchmmPmS_S_S_S_)
        /*0fa4*/ 	.word	0x00000008


	//----- nvinfo : EIATTR_MIN_STACK_SIZE
	.align		4
.L_778:
        /*0fa8*/ 	.byte	0x04, 0x12
        /*0faa*/ 	.short	(.L_780 - .L_779)
	.align		4
.L_779:
        /*0fac*/ 	.word	index@(_Z22device_reconstruct_csrmmPmS_S_)
        /*0fb0*/ 	.word	0x00000000


	//----- nvinfo : EIATTR_MIN_STACK_SIZE
	.align		4
.L_780:
        /*0fb4*/ 	.byte	0x04, 0x12
        /*0fb6*/ 	.short	(.L_782 - .L_781)
	.align		4
.L_781:
        /*0fb8*/ 	.word	index@(_Z28device_update_source_degreesmPmS_S_)
        /*0fbc*/ 	.word	0x00000000


	//----- nvinfo : EIATTR_MIN_STACK_SIZE
	.align		4
.L_782:
        /*0fc0*/ 	.byte	0x04, 0x12
        /*0fc2*/ 	.short	(.L_784 - .L_783)
	.align		4
.L_783:
        /*0fc4*/ 	.word	index@(_Z30device_remove_batch_duplicatesmmPmS_S_)
        /*0fc8*/ 	.word	0x00000000


	//----- nvinfo : EIATTR_MIN_STACK_SIZE
	.align		4
.L_784:
        /*0fcc*/ 	.byte	0x04, 0x12
        /*0fce*/ 	.short	(.L_786 - .L_785)
	.align		4
.L_785:
        /*0fd0*/ 	.word	index@(_Z49device_inter_batch_deduplication_preprocessing_VCP27vertex_dictionary_structuremPmS1_S1_)
        /*0fd4*/ 	.word	0x00000000


	//----- nvinfo : EIATTR_MIN_STACK_SIZE
	.align		4
.L_786:
        /*0fd8*/ 	.byte	0x04, 0x12
        /*0fda*/ 	.short	(.L_788 - .L_787)
	.align		4
.L_787:
        /*0fdc*/ 	.word	index@(_Z21tester_exclusive_scanmPmS_)
        /*0fe0*/ 	.word	0x00000000


	//----- nvinfo : EIATTR_MIN_STACK_SIZE
	.align		4
.L_788:
        /*0fe4*/ 	.byte	0x04, 0x12
        /*0fe6*/ 	.short	(.L_790 - .L_789)
	.align		4
.L_789:
        /*0fe8*/ 	.word	index@(_Z27device_insert_preprocessingP27vertex_dictionary_structuremPmS1_mS1_mS1_)
        /*0fec*/ 	.word	0x00000000


	//----- nvinfo : EIATTR_MIN_STACK_SIZE
	.align		4
.L_790:
        /*0ff0*/ 	.byte	0x04, 0x12
        /*0ff2*/ 	.short	(.L_792 - .L_791)
	.align		4
.L_791:
        /*0ff4*/ 	.word	index@(_Z17device_coo_to_csrmPmS_S_S_mS_m)
        /*0ff8*/ 	.word	0x00000000


	//----- nvinfo : EIATTR_MIN_STACK_SIZE
	.align		4
.L_792:
        /*0ffc*/ 	.byte	0x04, 0x12
        /*0ffe*/ 	.short	(.L_794 - .L_793)
	.align		4
.L_793:
        /*1000*/ 	.word	index@(_Z17print_sssp_valuesPjm)
        /*1004*/ 	.word	0x00000008


	//----- nvinfo : EIATTR_MIN_STACK_SIZE
	.align		4
.L_794:
        /*1008*/ 	.byte	0x04, 0x12
        /*100a*/ 	.short	(.L_796 - .L_795)
	.align		4
.L_795:
        /*100c*/ 	.word	index@(_Z21print_triangle_countsPfm)
        /*1010*/ 	.word	0x00000008


	//----- nvinfo : EIATTR_MIN_STACK_SIZE
	.align		4
.L_796:
        /*1014*/ 	.byte	0x04, 0x12
        /*1016*/ 	.short	(.L_798 - .L_797)
	.align		4
.L_797:
        /*1018*/ 	.word	index@(_Z23sssp_kernel_postprocessPyS_S_S_S_S_)
        /*101c*/ 	.word	0x00000000


	//----- nvinfo : EIATTR_MIN_STACK_SIZE
	.align		4
.L_798:
        /*1020*/ 	.byte	0x04, 0x12
        /*1022*/ 	.short	(.L_800 - .L_799)
	.align		4
.L_799:
        /*1024*/ 	.word	index@(_Z23sssp_kernel_postprocessPy)
        /*1028*/ 	.word	0x00000000


	//----- nvinfo : EIATTR_MIN_STACK_SIZE
	.align		4
.L_800:
        /*102c*/ 	.byte	0x04, 0x12
        /*102e*/ 	.short	(.L_802 - .L_801)
	.align		4
.L_801:
        /*1030*/ 	.word	index@(_Z37sssp_kernel_multiple_worklists_16to31P27vertex_dictionary_structuremmPjPmS2_S2_S2_S2_S2_S2_S2_PyS3_S3_S3_S3_S3_)
        /*1034*/ 	.word	0x00000000


	//----- nvinfo : EIATTR_MIN_STACK_SIZE
	.align		4
.L_802:
        /*1038*/ 	.byte	0x04, 0x12
        /*103a*/ 	.short	(.L_804 - .L_803)
	.align		4
.L_803:
        /*103c*/ 	.word	index@(_Z36sssp_kernel_multiple_worklists_0to15P27vertex_dictionary_structuremmPjPmS2_S2_S2_S2_S2_S2_S2_PyS3_S3_S3_S3_S3_)
        /*1040*/ 	.word	0x00000000


	//----- nvinfo : EIATTR_MIN_STACK_SIZE
	.align		4
.L_804:
        /*1044*/ 	.byte	0x04, 0x12
        /*1046*/ 	.short	(.L_806 - .L_805)
	.align		4
.L_805:
        /*1048*/ 	.word	index@(_Z15sssp_kernel_EBCP27vertex_dictionary_structuremmmPjPmS2_S2_S2_S2_S2_S2_S2_PyS3_S3_S3_m)
        /*104c*/ 	.word	0x00000000


	//----- nvinfo : EIATTR_MIN_STACK_SIZE
	.align		4
.L_806:
        /*1050*/ 	.byte	0x04, 0x12
        /*1052*/ 	.short	(.L_808 - .L_807)
	.align		4
.L_807:
        /*1054*/ 	.word	index@(_Z28sssp_kernel_EC_load_balancedP27vertex_dictionary_structuremmmPjPmS2_S2_S2_S2_S2_S2_S2_PyS3_S3_S3_)
        /*1058*/ 	.word	0x00000000


	//----- nvinfo : EIATTR_MIN_STACK_SIZE
	.align		4
.L_808:
        /*105c*/ 	.byte	0x04, 0x12
        /*105e*/ 	.short	(.L_810 - .L_809)
	.align		4
.L_809:
        /*1060*/ 	.word	index@(_Z14sssp_kernel_ECP27vertex_dictionary_structuremmPjPmS2_S2_S2_S2_S2_S2_S2_PyS3_S3_S3_)
        /*1064*/ 	.word	0x00000000


	//----- nvinfo : EIATTR_MIN_STACK_SIZE
	.align		4
.L_810:
        /*1068*/ 	.byte	0x04, 0x12
        /*106a*/ 	.short	(.L_812 - .L_811)
	.align		4
.L_811:
        /*106c*/ 	.word	index@(_Z27sssp_kernel_VC_iterative_LBP27vertex_dictionary_structuremmPjPmS2_S2_S2_S2_S2_S2_S2_PyS3_S3_m)
        /*1070*/ 	.word	0x00000000


	//----- nvinfo : EIATTR_MIN_STACK_SIZE
	.align		4
.L_812:
        /*1074*/ 	.byte	0x04, 0x12
        /*1076*/ 	.short	(.L_814 - .L_813)
	.align		4
.L_813:
        /*1078*/ 	.word	index@(_Z24sssp_kernel_VC_iterativeP27vertex_dictionary_structuremmPjPmS2_S2_S2_S2_S2_S2_S2_PyS3_S3_)
        /*107c*/ 	.word	0x00000320


	//----- nvinfo : EIATTR_MIN_STACK_SIZE
	.align		4
.L_814:
        /*1080*/ 	.byte	0x04, 0x12
        /*1082*/ 	.short	(.L_816 - .L_815)
	.align		4
.L_815:
        /*1084*/ 	.word	index@(_Z23sssp_kernel_VC_preorderP27vertex_dictionary_structuremmPjPmS2_S2_S2_S2_S2_S2_S2_PyS3_S3_)
        /*1088*/ 	.word	0x00000000


	//----- nvinfo : EIATTR_MIN_STACK_SIZE
	.align		4
.L_816:
        /*108c*/ 	.byte	0x04, 0x12
        /*108e*/ 	.short	(.L_818 - .L_817)
	.align		4
.L_817:
        /*1090*/ 	.word	index@(_Z20sssp_kernel_child_VCP27vertex_dictionary_structuremmPjPmS2_S2_S2_S2_S2_S2_S2_PyS3_S3_)
        /*1094*/ 	.word	0x00000000


	//----- nvinfo : EIATTR_MIN_STACK_SIZE
	.align		4
.L_818:
        /*1098*/ 	.byte	0x04, 0x12
        /*109a*/ 	.short	(.L_820 - .L_819)
	.align		4
.L_819:
        /*109c*/ 	.word	index@(_Z39sssp_output_frontier_offset_calculationPmS_PyS0_S0_S0_)
        /*10a0*/ 	.word	0x00000000


	//----- nvinfo : EIATTR_MIN_STACK_SIZE
	.align		4
.L_820:
        /*10a4*/ 	.byte	0x04, 0x12
        /*10a6*/ 	.short	(.L_822 - .L_821)
	.align		4
.L_821:
        /*10a8*/ 	.word	index@(_Z38sssp_output_frontier_preprocessing_EBCP27vertex_dictionary_structurePmPyS2_S2_S1_S1_)
        /*10ac*/ 	.word	0x00000000


	//----- nvinfo : EIATTR_MIN_STACK_SIZE
	.align		4
.L_822:
        /*10b0*/ 	.byte	0x04, 0x12
        /*10b2*/ 	.short	(.L_824 - .L_823)
	.align		4
.L_823:
        /*10b4*/ 	.word	index@(_Z34sssp_output_frontier_preprocessingPmPyS0_S0_S_)
        /*10b8*/ 	.word	0x00000000


	//----- nvinfo : EIATTR_MIN_STACK_SIZE
	.align		4
.L_824:
        /*10bc*/ 	.byte	0x04, 0x12
        /*10be*/ 	.short	(.L_826 - .L_825)
	.align		4
.L_825:
        /*10c0*/ 	.word	index@(_Z17sssp_kernel_childP27vertex_dictionary_structuremmPjPmS2_S2_S2_S2_S2_S2_S2_)
        /*10c4*/ 	.word	0x00000000


	//----- nvinfo : EIATTR_MIN_STACK_SIZE
	.align		4
.L_826:
        /*10c8*/ 	.byte	0x04, 0x12
        /*10ca*/ 	.short	(.L_828 - .L_827)
	.align		4
.L_827:
        /*10cc*/ 	.word	index@(_Z11sssp_kernelP27vertex_dictionary_structuremmPjPmS2_S2_S2_S2_S2_S2_)
        /*10d0*/ 	.word	0x00000000


	//----- nvinfo : EIATTR_MIN_STACK_SIZE
	.align		4
.L_828:
        /*10d4*/ 	.byte	0x04, 0x12
        /*10d6*/ 	.short	(.L_830 - .L_829)
	.align		4
.L_829:
        /*10d8*/ 	.word	index@(_Z25sssp_kernel_preprocessingPjPmS0_Py)
        /*10dc*/ 	.word	0x00000000


	//----- nvinfo : EIATTR_MIN_STACK_SIZE
	.align		4
.L_830:
        /*10e0*/ 	.byte	0x04, 0x12
        /*10e2*/ 	.short	(.L_832 - .L_831)
	.align		4
.L_831:
        /*10e4*/ 	.word	index@(_Z35tc_second_vertex_offset_calculationPmS_mS_S_)
        /*10e8*/ 	.word	0x00000000


	//----- nvinfo : EIATTR_MIN_STACK_SIZE
	.align		4
.L_832:
        /*10ec*/ 	.byte	0x04, 0x12
        /*10ee*/ 	.short	(.L_834 - .L_833)
	.align		4
.L_833:
        /*10f0*/ 	.word	index@(_Z29triangle_counting_kernel_EC_2P27vertex_dictionary_structuremPfPmS2_S2_S2_)
        /*10f4*/ 	.word	0x00000018


	//----- nvinfo : EIATTR_MIN_STACK_SIZE
	.align		4
.L_834:
        /*10f8*/ 	.byte	0x04, 0x12
        /*10fa*/ 	.short	(.L_836 - .L_835)
	.align		4
.L_835:
        /*10fc*/ 	.word	index@(_Z29triangle_counting_kernel_EC_1P27vertex_dictionary_structuremPfPmS2_S2_S2_)
        /*1100*/ 	.word	0x00000000


	//----- nvinfo : EIATTR_MIN_STACK_SIZE
	.align		4
.L_836:
        /*1104*/ 	.byte	0x04, 0x12
        /*1106*/ 	.short	(.L_838 - .L_837)
	.align		4
.L_837:
        /*1108*/ 	.word	index@(_Z27triangle_counting_kernel_VCP27vertex_dictionary_structuremPfPmS2_S2_)
        /*110c*/ 	.word	0x00000000


	//----- nvinfo : EIATTR_MIN_STACK_SIZE
	.align		4
.L_838:
        /*1110*/ 	.byte	0x04, 0x12
        /*1112*/ 	.short	(.L_840 - .L_839)
	.align		4
.L_839:
        /*1114*/ 	.word	index@(_Z26triangle_counting_kernel_2P27vertex_dictionary_structuremmPmS1_S1_S1_S1_S1_PfS1_)
        /*1118*/ 	.word	0x00000000


	//----- nvinfo : EIATTR_MIN_STACK_SIZE
	.align		4
.L_840:
        /*111c*/ 	.byte	0x04, 0x12
        /*111e*/ 	.short	(.L_842 - .L_841)
	.align		4
.L_841:
        /*1120*/ 	.word	index@(_Z26triangle_counting_kernel_1P27vertex_dictionary_structuremmPmS1_S1_S1_S1_S1_S1_)
        /*1124*/ 	.word	0x00000000


	//----- nvinfo : EIATTR_MIN_STACK_SIZE
	.align		4
.L_842:
        /*1128*/ 	.byte	0x04, 0x12
        /*112a*/ 	.short	(.L_844 - .L_843)
	.align		4
.L_843:
        /*112c*/ 	.word	index@(_Z22triangleCountingKernelP27vertex_dictionary_structuremPfPmS2_S2_)
        /*1130*/ 	.word	0x00000000


	//----- nvinfo : EIATTR_MIN_STACK_SIZE
	.align		4
.L_844:
        /*1134*/ 	.byte	0x04, 0x12
        /*1136*/ 	.short	(.L_846 - .L_845)
	.align		4
.L_845:
        /*1138*/ 	.word	index@(_Z15pageRank_kernelP27vertex_dictionary_structuremmPfS1_PmS2_S2_S2_S2_)
        /*113c*/ 	.word	0x00000000


	//----- nvinfo : EIATTR_MIN_STACK_SIZE
	.align		4
.L_846:
        /*1140*/ 	.byte	0x04, 0x12
        /*1142*/ 	.short	(.L_848 - .L_847)
	.align		4
.L_847:
        /*1144*/ 	.word	index@(_Z29pageRank_kernel_preprocessingP27vertex_dictionary_structuremPmS1_S1_S1_)
        /*1148*/ 	.word	0x00000000


	//----- nvinfo : EIATTR_MIN_STACK_SIZE
	.align		4
.L_848:
        /*114c*/ 	.byte	0x04, 0x12
        /*114e*/ 	.short	(.L_850 - .L_849)
	.align		4
.L_849:
        /*1150*/ 	.word	index@(_Z14pageRankKernelP27vertex_dictionary_structuremPfS1_PmS2_S2_)
        /*1154*/ 	.word	0x00000000


	//----- nvinfo : EIATTR_MIN_STACK_SIZE
	.align		4
.L_850:
        /*1158*/ 	.byte	0x04, 0x12
        /*115a*/ 	.short	(.L_852 - .L_851)
	.align		4
.L_851:
        /*115c*/ 	.word	index@(_Z22pageRankInitializationPfm)
        /*1160*/ 	.word	0x00000000


	//----- nvinfo : EIATTR_MIN_STACK_SIZE
	.align		4
.L_852:
        /*1164*/ 	.byte	0x04, 0x12
        /*1166*/ 	.short	(.L_854 - .L_853)
	.align		4
.L_853:
        /*1168*/ 	.word	index@(_Z9cbt_statsP27vertex_dictionary_structurem)
        /*116c*/ 	.word	0x00000330


	//----- nvinfo : EIATTR_MIN_STACK_SIZE
	.align		4
.L_854:
        /*1170*/ 	.byte	0x04, 0x12
        /*1172*/ 	.short	(.L_856 - .L_855)
	.align		4
.L_855:
        /*1174*/ 	.word	index@(_Z20printKernelmodded_v2P27vertex_dictionary_structurem)
        /*1178*/ 	.word	0x00000030


	//----- nvinfo : EIATTR_MIN_STACK_SIZE
	.align		4
.L_856:
        /*117c*/ 	.byte	0x04, 0x12
        /*117e*/ 	.short	(.L_858 - .L_857)
	.align		4
.L_857:
        /*1180*/ 	.word	index@(_Z20printKernelmodded_v1P27vertex_dictionary_structurem)
        /*1184*/ 	.word	0x00000020


	//----- nvinfo : EIATTR_MIN_STACK_SIZE
	.align		4
.L_858:
        /*1188*/ 	.byte	0x04, 0x12
        /*118a*/ 	.short	(.L_860 - .L_859)
	.align		4
.L_859:
        /*118c*/ 	.word	index@(_Z27correctness_check_kernel_v1P27vertex_dictionary_structuremmPmS1_S1_)
        /*1190*/ 	.word	0x00000018


	//----- nvinfo : EIATTR_MIN_STACK_SIZE
	.align		4
.L_860:
        /*1194*/ 	.byte	0x04, 0x12
        /*1196*/ 	.short	(.L_862 - .L_861)
	.align		4
.L_861:
        /*1198*/ 	.word	index@(_Z24correctness_check_kernelP27vertex_dictionary_structuremmPmS1_S1_)
        /*119c*/ 	.word	0x00000000


	//----- nvinfo : EIATTR_MIN_STACK_SIZE
	.align		4
.L_862:
        /*11a0*/ 	.byte	0x04, 0x12
        /*11a2*/ 	.short	(.L_864 - .L_863)
	.align		4
.L_863:
        /*11a4*/ 	.word	index@(_Z43batched_delete_kernel_edge_block_centric_v3P27vertex_dictionary_structuremmPmS1_S1_S1_S1_)
        /*11a8*/ 	.word	0x00000000


	//----- nvinfo : EIATTR_MIN_STACK_SIZE
	.align		4
.L_864:
        /*11ac*/ 	.byte	0x04, 0x12
        /*11ae*/ 	.short	(.L_866 - .L_865)
	.align		4
.L_865:
        /*11b0*/ 	.word	index@(_Z33batched_delete_preprocessing_v3_2P27vertex_dictionary_structuremPmS1_S1_S1_S1_)
        /*11b4*/ 	.word	0x00000000


	//----- nvinfo : EIATTR_MIN_STACK_SIZE
	.align		4
.L_866:
        /*11b8*/ 	.byte	0x04, 0x12
        /*11ba*/ 	.short	(.L_868 - .L_867)
	.align		4
.L_867:
        /*11bc*/ 	.word	index@(_Z42batched_delete_preprocessing_v3_prefix_sumPmm)
        /*11c0*/ 	.word	0x00000000


	//----- nvinfo : EIATTR_MIN_STACK_SIZE
	.align		4
.L_868:
        /*11c4*/ 	.byte	0x04, 0x12
        /*11c6*/ 	.short	(.L_870 - .L_869)
	.align		4
.L_869:
        /*11c8*/ 	.word	index@(_Z33batched_delete_preprocessing_v3_1P27vertex_dictionary_structuremPmS1_)
        /*11cc*/ 	.word	0x00000000


	//----- nvinfo : EIATTR_MIN_STACK_SIZE
	.align		4
.L_870:
        /*11d0*/ 	.byte	0x04, 0x12
        /*11d2*/ 	.short	(.L_872 - .L_871)
	.align		4
.L_871:
        /*11d4*/ 	.word	index@(_Z50batched_delete_preprocessing_edge_block_centric_v2P27vertex_dictionary_structuremPmS1_S1_S1_S1_S1_m)
        /*11d8*/ 	.word	0x00000000


	//----- nvinfo : EIATTR_MIN_STACK_SIZE
	.align		4
.L_872:
        /*11dc*/ 	.byte	0x04, 0x12
        /*11de*/ 	.short	(.L_874 - .L_873)
	.align		4
.L_873:
        /*11e0*/ 	.word	index@(_Z43batched_delete_kernel_edge_block_centric_v4P27vertex_dictionary_structuremmPmS1_S1_S1_)
        /*11e4*/ 	.word	0x00000000


	//----- nvinfo : EIATTR_MIN_STACK_SIZE
	.align		4
.L_874:
        /*11e8*/ 	.byte	0x04, 0x12
        /*11ea*/ 	.short	(.L_876 - .L_875)
	.align		4
.L_875:
        /*11ec*/ 	.word	index@(_Z24batched_delete_kernel_LBP27vertex_dictionary_structuremmPmS1_S1_S1_m)
        /*11f0*/ 	.word	0x00000000


	//----- nvinfo : EIATTR_MIN_STACK_SIZE
	.align		4
.L_876:
        /*11f4*/ 	.byte	0x04, 0x12
        /*11f6*/ 	.short	(.L_878 - .L_877)
	.align		4
.L_877:
        /*11f8*/ 	.word	index@(_Z30batched_delete_kernel_EC_LD_LBP27vertex_dictionary_structuremmPmS1_S1_S1_m)
        /*11fc*/ 	.word	0x00000000


	//----- nvinfo : EIATTR_MIN_STACK_SIZE
	.align		4
.L_878:
        /*1200*/ 	.byte	0x04, 0x12
        /*1202*/ 	.short	(.L_880 - .L_879)
	.align		4
.L_879:
        /*1204*/ 	.word	index@(_Z27batched_delete_kernel_EC_LDP27vertex_dictionary_structuremmPmS1_S1_S1_)
        /*1208*/ 	.word	0x00000000


	//----- nvinfo : EIATTR_MIN_STACK_SIZE
	.align		4
.L_880:
        /*120c*/ 	.byte	0x04, 0x12
        /*120e*/ 	.short	(.L_882 - .L_881)
	.align		4
.L_881:
        /*1210*/ 	.word	index@(_Z34batched_delete_kernel_EC_HD_vertexP27vertex_dictionary_structuremmPmS1_S1_S1_m)
        /*1214*/ 	.word	0x00000030


	//----- nvinfo : EIATTR_MIN_STACK_SIZE
	.align		4
.L_882:
        /*1218*/ 	.byte	0x04, 0x12
        /*121a*/ 	.short	(.L_884 - .L_883)
	.align		4
.L_883:
        /*121c*/ 	.word	index@(_Z27batched_delete_kernel_EC_HDP27vertex_dictionary_structuremmPmS1_S1_S1_)
        /*1220*/ 	.word	0x00000030


	//----- nvinfo : EIATTR_MIN_STACK_SIZE
	.align		4
.L_884:
        /*1224*/ 	.byte	0x04, 0x12
        /*1226*/ 	.short	(.L_886 - .L_885)
	.align		4
.L_885:
        /*1228*/ 	.word	index@(_Z27batched_delete_kernel_VC_LBP27vertex_dictionary_structuremmPmS1_S1_S1_m)
        /*122c*/ 	.word	0x00000000


	//----- nvinfo : EIATTR_MIN_STACK_SIZE
	.align		4
.L_886:
        /*1230*/ 	.byte	0x04, 0x12
        /*1232*/ 	.short	(.L_888 - .L_887)
	.align		4
.L_887:
        /*1234*/ 	.word	index@(_Z24batched_delete_kernel_VCP27vertex_dictionary_structuremmPmS1_S1_S1_)
        /*1238*/ 	.word	0x00000000


	//----- nvinfo : EIATTR_MIN_STACK_SIZE
	.align		4
.L_888:
        /*123c*/ 	.byte	0x04, 0x12
        /*123e*/ 	.short	(.L_890 - .L_889)
	.align		4
.L_889:
        /*1240*/ 	.word	index@(_Z40batched_delete_kernel_edge_block_centricP27vertex_dictionary_structuremmPmS1_S1_S1_)
        /*1244*/ 	.word	0x00000000


	//----- nvinfo : EIATTR_MIN_STACK_SIZE
	.align		4
.L_890:
        /*1248*/ 	.byte	0x04, 0x12
        /*124a*/ 	.short	(.L_892 - .L_891)
	.align		4
.L_891:
        /*124c*/ 	.word	index@(_Z31batched_delete_preprocessing_LBP27vertex_dictionary_structuremPmS1_S1_S1_)
        /*1250*/ 	.word	0x00000000


	//----- nvinfo : EIATTR_MIN_STACK_SIZE
	.align		4
.L_892:
        /*1254*/ 	.byte	0x04, 0x12
        /*1256*/ 	.short	(.L_894 - .L_893)
	.align		4
.L_893:
        /*1258*/ 	.word	index@(_Z34batched_delete_preprocessing_EC_LDP27vertex_dictionary_structuremPmS1_S1_S1_)
        /*125c*/ 	.word	0x00000000


	//----- nvinfo : EIATTR_MIN_STACK_SIZE
	.align		4
.L_894:
        /*1260*/ 	.byte	0x04, 0x12
        /*1262*/ 	.short	(.L_896 - .L_895)
	.align		4
.L_895:
        /*1264*/ 	.word	index@(_Z50batched_delete_preprocessing_edge_block_centric_v4P27vertex_dictionary_structuremPmS1_S1_S1_)
        /*1268*/ 	.word	0x00000000


	//----- nvinfo : EIATTR_MIN_STACK_SIZE
	.align		4
.L_896:
        /*126c*/ 	.byte	0x04, 0x12
        /*126e*/ 	.short	(.L_898 - .L_897)
	.align		4
.L_897:
        /*1270*/ 	.word	index@(_Z47batched_delete_preprocessing_edge_block_centricP27vertex_dictionary_structuremPmS1_S1_S1_)
        /*1274*/ 	.word	0x00000000


	//----- nvinfo : EIATTR_MIN_STACK_SIZE
	.align		4
.L_898:
        /*1278*/ 	.byte	0x04, 0x12
        /*127a*/ 	.short	(.L_900 - .L_899)
	.align		4
.L_899:
        /*127c*/ 	.word	index@(_Z29device_prefix_sum_calculationPmmS_)
        /*1280*/ 	.word	0x00000000


	//----- nvinfo : EIATTR_MIN_STACK_SIZE
	.align		4
.L_900:
        /*1284*/ 	.byte	0x04, 0x12
        /*1286*/ 	.short	(.L_902 - .L_901)
	.align		4
.L_901:
        /*1288*/ 	.word	index@(_Z43device_prefix_sum_calculation_preprocessingP27vertex_dictionary_structuremPm)
        /*128c*/ 	.word	0x00000000


	//----- nvinfo : EIATTR_MIN_STACK_SIZE
	.align		4
.L_902:
        /*1290*/ 	.byte	0x04, 0x12
        /*1292*/ 	.short	(.L_904 - .L_903)
	.align		4
.L_903:
        /*1294*/ 	.word	index@(_Z21batched_delete_kernelP27vertex_dictionary_structuremmPmS1_)
        /*1298*/ 	.word	0x00000000


	//----- nvinfo : EIATTR_MIN_STACK_SIZE
	.align		4
.L_904:
        /*129c*/ 	.byte	0x04, 0x12
        /*129e*/ 	.short	(.L_906 - .L_905)
	.align		4
.L_905:
        /*12a0*/ 	.word	index@(_Z47batched_delete_kernel_edge_centric_parallelizedP27vertex_dictionary_structuremmmPmS1_S1_S1_S1_)
        /*12a4*/ 	.word	0x00000000


	//----- nvinfo : EIATTR_MIN_STACK_SIZE
	.align		4
.L_906:
        /*12a8*/ 	.byte	0x04, 0x12
        /*12aa*/ 	.short	(.L_908 - .L_907)
	.align		4
.L_907:
        /*12ac*/ 	.word	index@(_Z34batched_delete_kernel_edge_centricP27vertex_dictionary_structuremmPmS1_S1_S1_S1_)
        /*12b0*/ 	.word	0x00000000


	//----- nvinfo : EIATTR_MIN_STACK_SIZE
	.align		4
.L_908:
        /*12b4*/ 	.byte	0x04, 0x12
        /*12b6*/ 	.short	(.L_910 - .L_909)
	.align		4
.L_909:
        /*12b8*/ 	.word	index@(_Z41batched_delete_preprocessing_edge_centricP27vertex_dictionary_structuremPmS1_S1_)
        /*12bc*/ 	.word	0x00000000


	//----- nvinfo : EIATTR_MIN_STACK_SIZE
	.align		4
.L_910:
        /*12c0*/ 	.byte	0x04, 0x12
        /*12c2*/ 	.short	(.L_912 - .L_911)
	.align		4
.L_911:
        /*12c4*/ 	.word	index@(_Z24batched_delete_kernel_v1P27vertex_dictionary_structuremmPmS1_S1_)
        /*12c8*/ 	.word	0x00000000


	//----- nvinfo : EIATTR_MIN_STACK_SIZE
	.align		4
.L_912:
        /*12cc*/ 	.byte	0x04, 0x12
        /*12ce*/ 	.short	(.L_914 - .L_913)
	.align		4
.L_913:
        /*12d0*/ 	.word	index@(_Z28batched_delete_preprocessingP27vertex_dictionary_structuremPmS1_S1_)
        /*12d4*/ 	.word	0x00000000


	//----- nvinfo : EIATTR_MIN_STACK_SIZE
	.align		4
.L_914:
        /*12d8*/ 	.byte	0x04, 0x12
        /*12da*/ 	.short	(.L_916 - .L_915)
	.align		4
.L_915:
        /*12dc*/ 	.word	index@(_Z18delete_edge_kernelP27vertex_dictionary_structuremmmmPm)
        /*12e0*/ 	.word	0x00000000


	//----- nvinfo : EIATTR_MIN_STACK_SIZE
	.align		4
.L_916:
        /*12e4*/ 	.byte	0x04, 0x12
        /*12e6*/ 	.short	(.L_918 - .L_917)
	.align		4
.L_917:
        /*12e8*/ 	.word	index@(_Z21search_edge_kernel_v1P27vertex_dictionary_structuremmmmPm)
        /*12ec*/ 	.word	0x00000000


	//----- nvinfo : EIATTR_MIN_STACK_SIZE
	.align		4
.L_918:
        /*12f0*/ 	.byte	0x04, 0x12
        /*12f2*/ 	.short	(.L_920 - .L_919)
	.align		4
.L_919:
        /*12f4*/ 	.word	index@(_Z21search_pre_processingP27vertex_dictionary_structurem)
        /*12f8*/ 	.word	0x00000000


	//----- nvinfo : EIATTR_MIN_STACK_SIZE
	.align		4
.L_920:
        /*12fc*/ 	.byte	0x04, 0x12
        /*12fe*/ 	.short	(.L_922 - .L_921)
	.align		4
.L_921:
        /*1300*/ 	.word	index@(_Z18search_edge_kernelP27vertex_dictionary_structuremmmmPm)
        /*1304*/ 	.word	0x00000000


	//----- nvinfo : EIATTR_MIN_STACK_SIZE
	.align		4
.L_922:
        /*1308*/ 	.byte	0x04, 0x12
        /*130a*/ 	.short	(.L_924 - .L_923)
	.align		4
.L_923:
        /*130c*/ 	.word	index@(_Z17update_edge_queuem)
        /*1310*/ 	.word	0x00000000


	//----- nvinfo : EIATTR_MIN_STACK_SIZE
	.align		4
.L_924:
        /*1314*/ 	.byte	0x04, 0x12
        /*1316*/ 	.short	(.L_926 - .L_925)
	.align		4
.L_925:
        /*1318*/ 	.word	index@(_Z23batched_edge_inserts_v6P10edge_blockPmmmmS1_mP27vertex_dictionary_structuremmmmS1_S1_S1_)
        /*131c*/ 	.word	0x00000000


	//----- nvinfo : EIATTR_MIN_STACK_SIZE
	.align		4
.L_926:
        /*1320*/ 	.byte	0x04, 0x12
        /*1322*/ 	.short	(.L_928 - .L_927)
	.align		4
.L_927:
        /*1324*/ 	.word	index@(_Z37batched_edge_inserts_preprocessing_v6P10edge_blockPmmmmS1_mP27vertex_dictionary_structuremmmmS1_S1_S1_)
        /*1328*/ 	.word	0x00000000


	//----- nvinfo : EIATTR_MIN_STACK_SIZE
	.align		4
.L_928:
        /*132c*/ 	.byte	0x04, 0x12
        /*132e*/ 	.short	(.L_930 - .L_929)
	.align		4
.L_929:
        /*1330*/ 	.word	index@(_Z35vertex_delete_kernel_postprocessingP27vertex_dictionary_structuremPm)
        /*1334*/ 	.word	0x00000000


	//----- nvinfo : EIATTR_MIN_STACK_SIZE
	.align		4
.L_930:
        /*1338*/ 	.byte	0x04, 0x12
        /*133a*/ 	.short	(.L_932 - .L_931)
	.align		4
.L_931:
        /*133c*/ 	.word	index@(_Z28vertex_delete_kernel_stage_2P27vertex_dictionary_structuremmPmS1_)
        /*1340*/ 	.word	0x00000000


	//----- nvinfo : EIATTR_MIN_STACK_SIZE
	.align		4
.L_932:
        /*1344*/ 	.byte	0x04, 0x12
        /*1346*/ 	.short	(.L_934 - .L_933)
	.align		4
.L_933:
        /*1348*/ 	.word	index@(_Z42vertex_delete_kernel_stage_2_preprocessingP27vertex_dictionary_structuremmPmS1_)
        /*134c*/ 	.word	0x00000000


	//----- nvinfo : EIATTR_MIN_STACK_SIZE
	.align		4
.L_934:
        /*1350*/ 	.byte	0x04, 0x12
        /*1352*/ 	.short	(.L_936 - .L_935)
	.align		4
.L_935:
        /*1354*/ 	.word	index@(_Z28vertex_delete_kernel_stage_1P27vertex_dictionary_structuremmPm)
        /*1358*/ 	.word	0x00000000


	//----- nvinfo : EIATTR_MIN_STACK_SIZE
	.align		4
.L_936:
        /*135c*/ 	.byte	0x04, 0x12
        /*135e*/ 	.short	(.L_938 - .L_937)
	.align		4
.L_937:
        /*1360*/ 	.word	index@(_Z29vertex_delete_kernel_directedP27vertex_dictionary_structuremmPm)
        /*1364*/ 	.word	0x00000000


	//----- nvinfo : EIATTR_MIN_STACK_SIZE
	.align		4
.L_938:
        /*1368*/ 	.byte	0x04, 0x12
        /*136a*/ 	.short	(.L_940 - .L_939)
	.align		4
.L_939:
        /*136c*/ 	.word	index@(_Z35vertex_insert_kernel_postprocessingP27vertex_dictionary_structurem)
        /*1370*/ 	.word	0x00000000


	//----- nvinfo : EIATTR_MIN_STACK_SIZE
	.align		4
.L_940:
        /*1374*/ 	.byte	0x04, 0x12
        /*1376*/ 	.short	(.L_942 - .L_941)
	.align		4
.L_941:
        /*1378*/ 	.word	index@(_Z20vertex_insert_kernelP27vertex_dictionary_structuremmPm)
        /*137c*/ 	.word	0x00000000


	//----- nvinfo : EIATTR_MIN_STACK_SIZE
	.align		4
.L_942:
        /*1380*/ 	.byte	0x04, 0x12
        /*1382*/ 	.short	(.L_944 - .L_943)
	.align		4
.L_943:
        /*1384*/ 	.word	index@(_Z37copy_vertex_dictionary_postprocessingP27vertex_dictionary_structurePmS1_PjS1_PP10edge_blockS5_m)
        /*1388*/ 	.word	0x00000000


	//----- nvinfo : EIATTR_MIN_STACK_SIZE
	.align		4
.L_944:
        /*138c*/ 	.byte	0x04, 0x12
        /*138e*/ 	.short	(.L_946 - .L_945)
	.align		4
.L_945:
        /*1390*/ 	.word	index@(_Z22copy_vertex_dictionaryP27vertex_dictionary_structurePmS1_PjS1_PP10edge_blockS5_m)
        /*1394*/ 	.word	0x00000000


	//----- nvinfo : EIATTR_MIN_STACK_SIZE
	.align		4
.L_946:
        /*1398*/ 	.byte	0x04, 0x12
        /*139a*/ 	.short	(.L_948 - .L_947)
	.align		4
.L_947:
        /*139c*/ 	.word	index@(_Z38batched_edge_inserts_EC_postprocessingP27vertex_dictionary_structuremmPmS1_S1_S1_)
        /*13a0*/ 	.word	0x00000000


	//----- nvinfo : EIATTR_MIN_STACK_SIZE
	.align		4
.L_948:
        /*13a4*/ 	.byte	0x04, 0x12
        /*13a6*/ 	.short	(.L_950 - .L_949)
	.align		4
.L_949:
        /*13a8*/ 	.word	index@(_Z23batched_edge_inserts_ECP10edge_blockPmmmmS1_mP27vertex_dictionary_structuremmmmS1_S1_S1_)
        /*13ac*/ 	.word	0x00000000


	//----- nvinfo : EIATTR_MIN_STACK_SIZE
	.align		4
.L_950:
        /*13b0*/ 	.byte	0x04, 0x12
        /*13b2*/ 	.short	(.L_952 - .L_951)
	.align		4
.L_951:
        /*13b4*/ 	.word	index@(_Z27adjacency_list_kernel_VC_LBP10edge_blockPmmmmS1_mP27vertex_dictionary_structuremmmmS1_S1_S1_m)
        /*13b8*/ 	.word	0x00000000


	//----- nvinfo : EIATTR_MIN_STACK_SIZE
	.align		4
.L_952:
        /*13bc*/ 	.byte	0x04, 0x12
        /*13be*/ 	.short	(.L_954 - .L_953)
	.align		4
.L_953:
        /*13c0*/ 	.word	index@(_Z29adjacency_list_init_modded_v5P10edge_blockPmmmmS1_mP27vertex_dictionary_structuremmmmS1_S1_S1_)
        /*13c4*/ 	.word	0x00000000


	//----- nvinfo : EIATTR_MIN_STACK_SIZE
	.align		4
.L_954:
        /*13c8*/ 	.byte	0x04, 0x12
        /*13ca*/ 	.short	(.L_956 - .L_955)
	.align		4
.L_955:
        /*13cc*/ 	.word	index@(_Z29adjacency_list_init_modded_v4P10edge_blockPmmmmS1_mP27vertex_dictionary_structuremmmmS1_S1_)
        /*13d0*/ 	.word	0x00000320


	//----- nvinfo : EIATTR_MIN_STACK_SIZE
	.align		4
.L_956:
        /*13d4*/ 	.byte	0x04, 0x12
        /*13d6*/ 	.short	(.L_958 - .L_957)
	.align		4
.L_957:
        /*13d8*/ 	.word	index@(_Z34parallel_vertex_dictionary_init_v1P22adjacency_sentinel_newmPmP27vertex_dictionary_structure)
        /*13dc*/ 	.word	0x00000000


	//----- nvinfo : EIATTR_MIN_STACK_SIZE
	.align		4
.L_958:
        /*13e0*/ 	.byte	0x04, 0x12
        /*13e2*/ 	.short	(.L_960 - .L_959)
	.align		4
.L_959:
        /*13e4*/ 	.word	index@(_Z26parallel_push_queue_updatem)
        /*13e8*/ 	.word	0x00000020


	//----- nvinfo : EIATTR_MIN_STACK_SIZE
	.align		4
.L_960:
        /*13ec*/ 	.byte	0x04, 0x12
        /*13ee*/ 	.short	(.L_962 - .L_961)
	.align		4
.L_961:
        /*13f0*/ 	.word	index@(_Z54parallel_push_edge_preallocate_list_to_device_queue_v1P10edge_blockm)
        /*13f4*/ 	.word	0x00000000


	//----- nvinfo : EIATTR_MIN_STACK_SIZE
	.align		4
.L_962:
        /*13f8*/ 	.byte	0x04, 0x12
        /*13fa*/ 	.short	(.L_964 - .L_963)
	.align		4
.L_963:
        /*13fc*/ 	.word	index@(_Z51parallel_push_edge_preallocate_list_to_device_queueP10edge_blockPP18adjacency_sentinelPmm)
        /*1400*/ 	.word	0x00000000


	//----- nvinfo : EIATTR_MIN_STACK_SIZE
	.align		4
.L_964:
        /*1404*/ 	.byte	0x04, 0x12
        /*1406*/ 	.short	(.L_966 - .L_965)
	.align		4
.L_965:
        /*1408*/ 	.word	index@(_Z19data_structure_initP27vertex_dictionary_structurePmS1_PjS1_PP10edge_blockS5_)
        /*140c*/ 	.word	0x00000000


	//----- nvinfo : EIATTR_MIN_STACK_SIZE
	.align		4
.L_966:
        /*1410*/ 	.byte	0x04, 0x12
        /*1412*/ 	.short	(.L_968 - .L_967)
	.align		4
.L_967:
        /*1414*/ 	.word	index@(_Z16print_bit_stringv)
        /*1418*/ 	.word	0x00000010


	//----- nvinfo : EIATTR_MIN_STACK_SIZE
	.align		4
.L_968:
        /*141c*/ 	.byte	0x04, 0x12
        /*141e*/ 	.short	(.L_970 - .L_969)
	.align		4
.L_969:
        /*1420*/ 	.word	index@(_Z23build_bit_string_lookupv)
        /*1424*/ 	.word	0x00000000
.L_970:


//--------------------- .nv.compat                --------------------------
	.section	.nv.compat,"",@"SHT_CUDA_COMPAT_INFO"
	.align	4
        /*0000*/ 	.byte	0x02, 0x09, 0x00, 0x00, 0x02, 0x02, 0x01, 0x00, 0x02, 0x05, 0x05, 0x00, 0x03, 0x07, 0x01, 0x01
        /*0010*/ 	.byte	0x02, 0x03, 0x00, 0x00, 0x02, 0x06, 0x01, 0x00, 0x04, 0x0b, 0x08, 0x00, 0x01, 0x00, 0x00, 0x00
        /*0020*/ 	.byte	0x00, 0x00, 0x00, 0x00


//--------------------- .nv.info._ZN3cub18CUB_300001_SM_10006detail4scan16DeviceScanKernelINS2_10policy_hubIyyymN4cuda3std3__44plusIvEEE10Policy1000EPySC_NS0_13ScanTileStateIyLb1EEES9_NS1_10InputValueIySC_EEmyLb0EyEEvT0_T1_T2_iT3_T4_T5_ --------------------------
	.section	.nv.info._ZN3cub18CUB_300001_SM_10006detail4scan16DeviceScanKernelINS2_10policy_hubIyyymN4cuda3std3__44plusIvEEE10Policy1000EPySC_NS0_13ScanTileStateIyLb1EEES9_NS1_10InputValueIySC_EEmyLb0EyEEvT0_T1_T2_iT3_T4_T5_,"",@"SHT_CUDA_INFO"
	.sectionflags	@""
	.align	4


	//----- nvinfo : EIATTR_CUDA_API_VERSION
	.align		4
        /*0000*/ 	.byte	0x04, 0x37
        /*0002*/ 	.short	(.L_972 - .L_971)
.L_971:
        /*0004*/ 	.word	0x00000082


	//----- nvinfo : EIATTR_KPARAM_INFO
	.align		4
.L_972:
        /*0008*/ 	.byte	0x04, 0x17
        /*000a*/ 	.short	(.L_974 - .L_973)
.L_973:
        /*000c*/ 	.word	0x00000000
        /*0010*/ 	.short	0x0006
        /*0012*/ 	.short	0x0030
        /*0014*/ 	.byte	0x00, 0xf0, 0x21, 0x00


	//----- nvinfo : EIATTR_KPARAM_INFO
	.align		4
.L_974:
        /*0018*/ 	.byte	0x04, 0x17
        /*001a*/ 	.short	(.L_976 - .L_975)
.L_975:
        /*001c*/ 	.word	0x00000000
        /*0020*/ 	.short	0x0005
        /*0022*/ 	.short	0x0020
        /*0024*/ 	.byte	0x00, 0xf0, 0x41, 0x00


	//----- nvinfo : EIATTR_KPARAM_INFO
	.align		4
.L_976:
        /*0028*/ 	.byte	0x04, 0x17
        /*002a*/ 	.short	(.L_978 - .L_977)
.L_977:
        /*002c*/ 	.word	0x00000000
        /*0030*/ 	.short	0x0004
        /*0032*/ 	.short	0x001c
        /*0034*/ 	.byte	0x00, 0xf0, 0x05, 0x00


	//----- nvinfo : EIATTR_KPARAM_INFO
	.align		4
.L_978:
        /*0038*/ 	.byte	0x04, 0x17
        /*003a*/ 	.short	(.L_980 - .L_979)
.L_979:
        /*003c*/ 	.word	0x00000000
        /*0040*/ 	.short	0x0003
        /*0042*/ 	.short	0x0018
        /*0044*/ 	.byte	0x00, 0xf0, 0x11, 0x00


	//----- nvinfo : EIATTR_KPARAM_INFO
	.align		4
.L_980:
        /*0048*/ 	.byte	0x04, 0x17
        /*004a*/ 	.short	(.L_982 - .L_981)
.L_981:
        /*004c*/ 	.word	0x00000000
        /*0050*/ 	.short	0x0002
        /*0052*/ 	.short	0x0010
        /*0054*/ 	.byte	0x00, 0xf0, 0x21, 0x00


	//----- nvinfo : EIATTR_KPARAM_INFO
	.align		4
.L_982:
        /*0058*/ 	.byte	0x04, 0x17
        /*005a*/ 	.short	(.L_984 - .L_983)
.L_983:
        /*005c*/ 	.word	0x00000000
        /*0060*/ 	.short	0x0001
        /*0062*/ 	.short	0x0008
        /*0064*/ 	.byte	0x00, 0xf5, 0x21, 0x00


	//----- nvinfo : EIATTR_KPARAM_INFO
	.align		4
.L_984:
        /*0068*/ 	.byte	0x04, 0x17
        /*006a*/ 	.short	(.L_986 - .L_985)
.L_985:
        /*006c*/ 	.word	0x00000000
        /*0070*/ 	.short	0x0000
        /*0072*/ 	.short	0x0000
        /*0074*/ 	.byte	0x00, 0xf5, 0x21, 0x00


	//----- nvinfo : EIATTR_SPARSE_MMA_MASK
	.align		4
.L_986:
        /*0078*/ 	.byte	0x03, 0x50
        /*007a*/ 	.short	0x0000


	//----- nvinfo : EIATTR_MAXREG_COUNT
	.align		4
        /*007c*/ 	.byte	0x03, 0x1b
        /*007e*/ 	.short	0x00a8


	//----- nvinfo : EIATTR_NUM_BARRIERS
	.align		4
        /*0080*/ 	.byte	0x02, 0x4c
        /*0082*/ 	.byte	0x01
	.zero		1


	//----- nvinfo : EIATTR_MERCURY_ISA_VERSION
	.align		4
        /*0084*/ 	.byte	0x03, 0x5f
        /*0086*/ 	.short	0x0101


	//----- nvinfo : EIATTR_COOP_GROUP_MASK_REGIDS
	.align		4
        /*0088*/ 	.byte	0x04, 0x29
        /*008a*/ 	.short	(.L_988 - .L_987)


	//   ....[0]....
.L_987:
        /*008c*/ 	.word	0xffffffff


	//   ....[1]....
        /*0090*/ 	.word	0xffffffff


	//   ....[2]....
        /*0094*/ 	.word	0xffffffff


	//   ....[3]....
        /*0098*/ 	.word	0xffffffff


	//   ....[4]....
        /*009c*/ 	.word	0xffffffff


	//   ....[5]....
        /*00a0*/ 	.word	0xffffffff


	//   ....[6]....
        /*00a4*/ 	.word	0xffffffff


	//   ....[7]....
        /*00a8*/ 	.word	0xffffffff


	//   ....[8]....
        /*00ac*/ 	.word	0xffffffff


	//   ....[9]....
        /*00b0*/ 	.word	0xffffffff


	//   ....[10]....
        /*00b4*/ 	.word	0xffffffff


	//   ....[11]....
        /*00b8*/ 	.word	0xffffffff


	//   ....[12]....
        /*00bc*/ 	.word	0xffffffff


	//   ....[13]....
        /*00c0*/ 	.word	0xffffffff


	//   ....[14]....
        /*00c4*/ 	.word	0xffffffff


	//   ....[15]....
        /*00c8*/ 	.word	0xffffffff


	//   ....[16]....
        /*00cc*/ 	.word	0xffffffff


	//   ....[17]....
        /*00d0*/ 	.word	0xffffffff


	//   ....[18]....
        /*00d4*/ 	.word	0xffffffff


	//   ....[19]....
        /*00d8*/ 	.word	0xffffffff


	//   ....[20]....
        /*00dc*/ 	.word	0xffffffff


	//   ....[21]....
        /*00e0*/ 	.word	0xffffffff


	//   ....[22]....
        /*00e4*/ 	.word	0xffffffff


	//   ....[23]....
        /*00e8*/ 	.word	0xffffffff


	//   ....[24]....
        /*00ec*/ 	.word	0xffffffff


	//   ....[25]....
        /*00f0*/ 	.word	0xffffffff


	//   ....[26]....
        /*00f4*/ 	.word	0xffffffff


	//   ....[27]....
        /*00f8*/ 	.word	0xffffffff


	//   ....[28]....
        /*00fc*/ 	.word	0xffffffff


	//   ....[29]....
        /*0100*/ 	.word	0xffffffff


	//   ....[30]....
        /*0104*/ 	.word	0xffffffff


	//   ....[31]....
        /*0108*/ 	.word	0xffffffff


	//   ....[32]....
        /*010c*/ 	.word	0xffffffff


	//   ....[33]....
        /*0110*/ 	.word	0xffffffff


	//   ....[34]....
        /*0114*/ 	.word	0xffffffff


	//   ....[35]....
        /*0118*/ 	.word	0xffffffff


	//   ....[36]....
        /*011c*/ 	.word	0xffffffff


	//   ....[37]....
        /*0120*/ 	.word	0xffffffff


	//   ....[38]....
        /*0124*/ 	.word	0xffffffff


	//   ....[39]....
        /*0128*/ 	.word	0xffffffff


	//   ....[40]....
        /*012c*/ 	.word	0xffffffff


	//   ....[41]....
        /*0130*/ 	.word	0xffffffff


	//   ....[42]....
        /*0134*/ 	.word	0xffffffff


	//   ....[43]....
        /*0138*/ 	.word	0xffffffff


	//   ....[44]....
        /*013c*/ 	.word	0xffffffff


	//   ....[45]....
        /*0140*/ 	.word	0xffffffff


	//   ....[46]....
        /*0144*/ 	.word	0xffffffff


	//   ....[47]....
        /*0148*/ 	.word	0xffffffff


	//   ....[48]....
        /*014c*/ 	.word	0xffffffff


	//   ....[49]....
        /*0150*/ 	.word	0xffffffff


	//   ....[50]....
        /*0154*/ 	.word	0xffffffff


	//   ....[51]....
        /*0158*/ 	.word	0xffffffff


	//   ....[52]....
        /*015c*/ 	.word	0xffffffff


	//   ....[53]....
        /*0160*/ 	.word	0xffffffff


	//   ....[54]....
        /*0164*/ 	.word	0xffffffff


	//   ....[55]....
        /*0168*/ 	.word	0xffffffff


	//   ....[56]....
        /*016c*/ 	.word	0xffffffff


	//   ....[57]....
        /*0170*/ 	.word	0xffffffff


	//   ....[58]....
        /*0174*/ 	.word	0xffffffff


	//   ....[59]....
        /*0178*/ 	.word	0xffffffff


	//   ....[60]....
        /*017c*/ 	.word	0xffffffff


	//   ....[61]....
        /*0180*/ 	.word	0xffffffff


	//   ....[62]....
        /*0184*/ 	.word	0xffffffff


	//   ....[63]....
        /*0188*/ 	.word	0xffffffff


	//   ....[64]....
        /*018c*/ 	.word	0xffffffff


	//   ....[65]....
        /*0190*/ 	.word	0xffffffff


	//   ....[66]....
        /*0194*/ 	.word	0xffffffff


	//   ....[67]....
        /*0198*/ 	.word	0xffffffff


	//   ....[68]....
        /*019c*/ 	.word	0xffffffff


	//   ....[69]....
        /*01a0*/ 	.word	0xffffffff


	//   ....[70]....
        /*01a4*/ 	.word	0xffffffff


	//   ....[71]....
        /*01a8*/ 	.word	0xffffffff


	//   ....[72]....
        /*01ac*/ 	.word	0xffffffff


	//   ....[73]....
        /*01b0*/ 	.word	0xffffffff


	//   ....[74]....
        /*01b4*/ 	.word	0xffffffff


	//   ....[75]....
        /*01b8*/ 	.word	0xffffffff


	//   ....[76]....
        /*01bc*/ 	.word	0xffffffff


	//   ....[77]....
        /*01c0*/ 	.word	0xffffffff


	//   ....[78]....
        /*01c4*/ 	.word	0xffffffff


	//   ....[79]....
        /*01c8*/ 	.word	0xffffffff


	//   ....[80]....
        /*01cc*/ 	.word	0xffffffff


	//   ....[81]....
        /*01d0*/ 	.word	0xffffffff


	//   ....[82]....
        /*01d4*/ 	.word	0xffffffff


	//   ....[83]....
        /*01d8*/ 	.word	0xffffffff


	//   ....[84]....
        /*01dc*/ 	.word	0xffffffff


	//   ....[85]....
        /*01e0*/ 	.word	0xffffffff


	//   ....[86]....
        /*01e4*/ 	.word	0xffffffff


	//   ....[87]....
        /*01e8*/ 	.word	0xffffffff


	//   ....[88]....
        /*01ec*/ 	.word	0xffffffff


	//   ....[89]....
        /*01f0*/ 	.word	0xffffffff


	//   ....[90]....
        /*01f4*/ 	.word	0xffffffff


	//   ....[91]....
        /*01f8*/ 	.word	0xffffffff


	//   ....[92]....
        /*01fc*/ 	.word	0xffffffff


	//   ....[93]....
        /*0200*/ 	.word	0xffffffff


	//   ....[94]....
        /*0204*/ 	.word	0xffffffff


	//   ....[95]....
        /*0208*/ 	.word	0xffffffff


	//   ....[96]....
        /*020c*/ 	.word	0xffffffff


	//   ....[97]....
        /*0210*/ 	.word	0xffffffff


	//   ....[98]....
        /*0214*/ 	.word	0xffffffff


	//   ....[99]....
        /*0218*/ 	.word	0xffffffff


	//   ....[100]....
        /*021c*/ 	.word	0x05000000


	//   ....[101]....
        /*0220*/ 	.word	0x05000000


	//   ....[102]....
        /*0224*/ 	.word	0x05000000


	//   ....[103]....
        /*0228*/ 	.word	0x05000000


	//   ....[104]....
        /*022c*/ 	.word	0x05000000


	//   ....[105]....
        /*0230*/ 	.word	0x05000000


	//   ....[106]....
        /*0234*/ 	.word	0x05000000


	//   ....[107]....
        /*0238*/ 	.word	0x05000000


	//   ....[108]....
        /*023c*/ 	.word	0x05000000


	//   ....[109]....
        /*0240*/ 	.word	0x05000000


	//   ....[110]....
        /*0244*/ 	.word	0x05000000


	//   ....[111]....
        /*0248*/ 	.word	0x05000000


	//   ....[112]....
        /*024c*/ 	.word	0x05000000


	//   ....[113]....
        /*0250*/ 	.word	0x05000000


	//   ....[114]....
        /*0254*/ 	.word	0x05000000


	//   ....[115]....
        /*0258*/ 	.word	0x05000000


	//   ....[116]....
        /*025c*/ 	.word	0x05000000


	//   ....[117]....
        /*0260*/ 	.word	0x05000000


	//   ....[118]....
        /*0264*/ 	.word	0x05000000


	//   ....[119]....
        /*0268*/ 	.word	0x05000000


	//   ....[120]....
        /*026c*/ 	.word	0x05000000


	//   ....[121]....
        /*0270*/ 	.word	0x05000000


	//   ....[122]....
        /*0274*/ 	.word	0x05000000


	//   ....[123]....
        /*0278*/ 	.word	0x05000000


	//   ....[124]....
        /*027c*/ 	.word	0x05000000


	//   ....[125]....
        /*0280*/ 	.word	0x05000000


	//   ....[126]....
        /*0284*/ 	.word	0x05000000


	//   ....[127]....
        /*0288*/ 	.word	0x05000000


	//   ....[128]....
        /*028c*/ 	.word	0x05000000


	//   ....[129]....
        /*0290*/ 	.word	0x05000000


	//   ....[130]....
        /*0294*/ 	.word	0x05000000


	//   ....[131]....
        /*0298*/ 	.word	0x05000000


	//   ....[132]....
        /*029c*/ 	.word	0x05000000


	//   ....[133]....
        /*02a0*/ 	.word	0x05000000


	//   ....[134]....
        /*02a4*/ 	.word	0x05000000


	//   ....[135]....
        /*02a8*/ 	.word	0x05000000


	//   ....[136]....
        /*02ac*/ 	.word	0x05000000


	//   ....[137]....
        /*02b0*/ 	.word	0x05000000


	//   ....[138]....
        /*02b4*/ 	.word	0x05000000


	//   ....[139]....
        /*02b8*/ 	.word	0x05000000


	//   ....[140]....
        /*02bc*/ 	.word	0x05000000


	//   ....[141]....
        /*02c0*/ 	.word	0x05000000


	//   ....[142]....
        /*02c4*/ 	.word	0x05000000


	//   ....[143]....
        /*02c8*/ 	.word	0x05000000


	//   ....[144]....
        /*02cc*/ 	.word	0x05000000


	//   ....[145]....
        /*02d0*/ 	.word	0x05000000


	//   ....[146]....
        /*02d4*/ 	.word	0x05000000


	//   ....[147]....
        /*02d8*/ 	.word	0x05000000


	//   ....[148]....
        /*02dc*/ 	.word	0x05000000


	//   ....[149]....
        /*02e0*/ 	.word	0x05000000


	//   ....[150]....
        /*02e4*/ 	.word	0x05000000


	//   ....[151]....
        /*02e8*/ 	.word	0x05000000


	//   ....[152]....
        /*02ec*/ 	.word	0x05000000


	//   ....[153]....
        /*02f0*/ 	.word	0x05000000


	//   ....[154]....
        /*02f4*/ 	.word	0x05000000


	//   ....[155]....
        /*02f8*/ 	.word	0x05000000


	//----- nvinfo : EIATTR_COOP_GROUP_INSTR_OFFSETS
	.align		4
.L_988:
        /*02fc*/ 	.byte	0x04, 0x28
        /*02fe*/ 	.short	(.L_990 - .L_989)


	//   ....[0]....
.L_989:
        /*0300*/ 	.word	0x000003e0


	//   ....[1]....
        /*0304*/ 	.word	0x00000570


	//   ....[2]....
        /*0308*/ 	.word	0x00000580


	//   ....[3]....
        /*030c*/ 	.word	0x000005c0


	//   ....[4]....
        /*0310*/ 	.word	0x000005e0


	//   ....[5]....
        /*0314*/ 	.word	0x00000620


	//   ....[6]....
        /*0318*/ 	.word	0x00000640


	//   ....[7]....
        /*031c*/ 	.word	0x00000680


	//   ....[8]....
        /*0320*/ 	.word	0x000006a0


	//   ....[9]....
        /*0324*/ 	.word	0x000006f0


	//   ....[10]....
        /*0328*/ 	.word	0x00000710


	//   ....[11]....
        /*032c*/ 	.word	0x00000c80


	//   ....[12]....
        /*0330*/ 	.word	0x00000ca0


	//   ....[13]....
        /*0334*/ 	.word	0x00000ce0


	//   ....[14]....
        /*0338*/ 	.word	0x00000d00


	//   ....[15]....
        /*033c*/ 	.word	0x00000d40


	//   ....[16]....
        /*0340*/ 	.word	0x00000d60


	//   ....[17]....
        /*0344*/ 	.word	0x00000da0


	//   ....[18]....
        /*0348*/ 	.word	0x00000dc0


	//   ....[19]....
        /*034c*/ 	.word	0x00000e00


	//   ....[20]....
        /*0350*/ 	.word	0x00000e20


	//   ....[21]....
        /*0354*/ 	.word	0x00001330


	//   ....[22]....
        /*0358*/ 	.word	0x000013d0


	//   ....[23]....
        /*035c*/ 	.word	0x00001440


	//   ....[24]....
        /*0360*/ 	.word	0x000014d0


	//   ....[25]....
        /*0364*/ 	.word	0x000014f0


	//   ....[26]....
        /*0368*/ 	.word	0x00001540


	//   ....[27]....
        /*036c*/ 	.word	0x00001560


	//   ....[28]....
        /*0370*/ 	.word	0x000015a0


	//   ....[29]....
        /*0374*/ 	.word	0x000015e0


	//   ....[30]....
        /*0378*/ 	.word	0x00001630


	//   ....[31]....
        /*037c*/ 	.word	0x00001660


	//   ....[32]....
        /*0380*/ 	.word	0x000016b0


	//   ....[33]....
        /*0384*/ 	.word	0x00001710


	//   ....[34]....
        /*0388*/ 	.word	0x00001720


	//   ....[35]....
        /*038c*/ 	.word	0x00001810


	//   ....[36]....
        /*0390*/ 	.word	0x000018b0


	//   ....[37]....
        /*0394*/ 	.word	0x00001920


	//   ....[38]....
        /*0398*/ 	.word	0x00001970


	//   ....[39]....
        /*039c*/ 	.word	0x000019c0


	//   ....[40]....
        /*03a0*/ 	.word	0x000019e0


	//   ....[41]....
        /*03a4*/ 	.word	0x00001a30


	//   ....[42]....
        /*03a8*/ 	.word	0x00001a50


	//   ....[43]....
        /*03ac*/ 	.word	0x00001aa0


	//   ....[44]....
        /*03b0*/ 	.word	0x00001ac0


	//   ....[45]....
        /*03b4*/ 	.word	0x00001b00


	//   ....[46]....
        /*03b8*/ 	.word	0x00001b30


	//   ....[47]....
        /*03bc*/ 	.word	0x00001b70


	//   ....[48]....
        /*03c0*/ 	.word	0x00001ba0


	//   ....[49]....
        /*03c4*/ 	.word	0x00002150


	//   ....[50]....
        /*03c8*/ 	.word	0x00002850


	//   ....[51]....
        /*03cc*/ 	.word	0x00002a10


	//   ....[52]....
        /*03d0*/ 	.word	0x00002a20


	//   ....[53]....
        /*03d4*/ 	.word	0x00002a60


	//   ....[54]....
        /*03d8*/ 	.word	0x00002a80


	//   ....[55]....
        /*03dc*/ 	.word	0x00002ac0


	//   ....[56]....
        /*03e0*/ 	.word	0x00002ae0


	//   ....[57]....
        /*03e4*/ 	.word	0x00002b20


	//   ....[58]....
        /*03e8*/ 	.word	0x00002b40


	//   ....[59]....
        /*03ec*/ 	.word	0x00002b80


	//   ....[60]....
        /*03f0*/ 	.word	0x00002ba0


	//   ....[61]....
        /*03f4*/ 	.word	0x00003050


	//   ....[62]....
        /*03f8*/ 	.word	0x00003060


	//   ....[63]....
        /*03fc*/ 	.word	0x000030a0


	//   ....[64]....
        /*0400*/ 	.word	0x000030c0


	//   ....[65]....
        /*0404*/ 	.word	0x00003100


	//   ....[66]....
        /*0408*/ 	.word	0x00003120


	//   ....[67]....
        /*040c*/ 	.word	0x00003160


	//   ....[68]....
        /*0410*/ 	.word	0x00003180


	//   ....[69]....
        /*0414*/ 	.word	0x000031c0


	//   ....[70]....
        /*0418*/ 	.word	0x000031e0


	//   ....[71]....
        /*041c*/ 	.word	0x00003710


	//   ....[72]....
        /*0420*/ 	.word	0x000037b0


	//   ....[73]....
        /*0424*/ 	.word	0x00003820


	//   ....[74]....
        /*0428*/ 	.word	0x000038c0


	//   ....[75]....
        /*042c*/ 	.word	0x000038e0


	//   ....[76]....
        /*0430*/ 	.word	0x00003930


	//   ....[77]....
        /*0434*/ 	.word	0x00003950


	//   ....[78]....
        /*0438*/ 	.word	0x000039a0


	//   ....[79]....
        /*043c*/ 	.word	0x000039d0


	//   ....[80]....
        /*0440*/ 	.word	0x00003a10


	//   ....[81]....
        /*0444*/ 	.word	0x00003a40


	//   ....[82]....
        /*0448*/ 	.word	0x00003a80


	//   ....[83]....
        /*044c*/ 	.word	0x00003ad0


	//   ....[84]....
        /*0450*/ 	.word	0x00003af0


	//   ....[85]....
        /*0454*/ 	.word	0x00003be0


	//   ....[86]....
        /*0458*/ 	.word	0x00003c80


	//   ....[87]....
        /*045c*/ 	.word	0x00003cf0


	//   ....[88]....
        /*0460*/ 	.word	0x00003d30


	//   ....[89]....
        /*0464*/ 	.word	0x00003d80


	//   ....[90]....
        /*0468*/ 	.word	0x00003da0


	//   ....[91]....
        /*046c*/ 	.word	0x00003df0


	//   ....[92]....
        /*0470*/ 	.word	0x00003e10


	//   ....[93]....
        /*0474*/ 	.word	0x00003e60


	//   ....[94]....
        /*0478*/ 	.word	0x00003e80


	//   ....[95]....
        /*047c*/ 	.word	0x00003ec0


	//   ....[96]....
        /*0480*/ 	.word	0x00003ef0


	//   ....[97]....
        /*0484*/ 	.word	0x00003f40


	//   ....[98]....
        /*0488*/ 	.word	0x00003f70


	//   ....[99]....
        /*048c*/ 	.word	0x00004530


	//   ....[100]....
        /*0490*/ 	.word	0x000048f0


	//   ....[101]....
        /*0494*/ 	.word	0x00004970


	//   ....[102]....
        /*0498*/ 	.word	0x00004a20


	//   ....[103]....
        /*049c*/ 	.word	0x00004b10


	//   ....[104]....
        /*04a0*/ 	.word	0x00004b70


	//   ....[105]....
        /*04a4*/ 	.word	0x00004c10


	//   ....[106]....
        /*04a8*/ 	.word	0x00004c60


	//   ....[107]....
        /*04ac*/ 	.word	0x00004d10


	//   ....[108]....
        /*04b0*/ 	.word	0x00004d60


	//   ....[109]....
        /*04b4*/ 	.word	0x00004e10


	//   ....[110]....
        /*04b8*/ 	.word	0x00004e60


	//   ....[111]....
        /*04bc*/ 	.word	0x00004f00


	//   ....[112]....
        /*04c0*/ 	.word	0x00004f50


	//   ....[113]....
        /*04c4*/ 	.word	0x00004f80


	//   ....[114]....
        /*04c8*/ 	.word	0x00005060


	//   ....[115]....
        /*04cc*/ 	.word	0x000050e0


	//   ....[116]....
        /*04d0*/ 	.word	0x00005160


	//   ....[117]....
        /*04d4*/ 	.word	0x00005230


	//   ....[118]....
        /*04d8*/ 	.word	0x00005280


	//   ....[119]....
        /*04dc*/ 	.word	0x00005340


	//   ....[120]....
        /*04e0*/ 	.word	0x000053b0


	//   ....[121]....
        /*04e4*/ 	.word	0x00005430


	//   ....[122]....
        /*04e8*/ 	.word	0x00005480


	//   ....[123]....
        /*04ec*/ 	.word	0x00005520


	//   ....[124]....
        /*04f0*/ 	.word	0x00005570


	//   ....[125]....
        /*04f4*/ 	.word	0x00005610


	//   ....[126]....
        /*04f8*/ 	.word	0x00005660


	//   ....[127]....
        /*04fc*/ 	.word	0x000056f0


	//   ....[128]....
        /*0500*/ 	.word	0x00005760


	//   ....[129]....
        /*0504*/ 	.word	0x000057e0


	//   ....[130]....
        /*0508*/ 	.word	0x00005890


	//   ....[131]....
        /*050c*/ 	.word	0x00005970


	//   ....[132]....
        /*0510*/ 	.word	0x000059c0


	//   ....[133]....
        /*0514*/ 	.word	0x00005a60


	//   ....[134]....
        /*0518*/ 	.word	0x00005ab0


	//   ....[135]....
        /*051c*/ 	.word	0x00005b60


	//   ....[136]....
        /*0520*/ 	.word	0x00005bb0


	//   ....[137]....
        /*0524*/ 	.word	0x00005c60


	//   ....[138]....
        /*0528*/ 	.word	0x00005cb0


	//   ....[139]....
        /*052c*/ 	.word	0x00005d20


	//   ....[140]....
        /*0530*/ 	.word	0x00005da0


	//   ....[141]....
        /*0534*/ 	.word	0x00005dd0


	//   ....[142]....
        /*0538*/ 	.word	0x00005eb0


	//   ....[143]....
        /*053c*/ 	.word	0x00005f30


	//   ....[144]....
        /*0540*/ 	.word	0x00005fb0


	//   ....[145]....
        /*0544*/ 	.word	0x00006080


	//   ....[146]....
        /*0548*/ 	.word	0x000060e0


	//   ....[147]....
        /*054c*/ 	.word	0x00006170


	//   ....[148]....
        /*0550*/ 	.word	0x000061d0


	//   ....[149]....
        /*0554*/ 	.word	0x00006230


	//   ....[150]....
        /*0558*/ 	.word	0x000062c0


	//   ....[151]....
        /*055c*/ 	.word	0x00006350


	//   ....[152]....
        /*0560*/ 	.word	0x000063b0


	//   ....[153]....
        /*0564*/ 	.word	0x00006450


	//   ....[154]....
        /*0568*/ 	.word	0x000064a0


	//   ....[155]....
        /*056c*/ 	.word	0x00006530


	//----- nvinfo : EIATTR_VRC_CTA_INIT_COUNT
	.align		4
.L_990:
        /*0570*/ 	.byte	0x02, 0x4a
	.zero		1
	.zero		1


	//----- nvinfo : EIATTR_EXIT_INSTR_OFFSETS
	.align		4
        /*0574*/ 	.byte	0x04, 0x1c
        /*0576*/ 	.short	(.L_992 - .L_991)


	//   ....[0]....
.L_991:
        /*0578*/ 	.word	0x000022e0


	//   ....[1]....
        /*057c*/ 	.word	0x00002330


	//   ....[2]....
        /*0580*/ 	.word	0x00004880


	//   ....[3]....
        /*0584*/ 	.word	0x000048a0


	//----- nvinfo : EIATTR_MAX_THREADS
	.align		4
.L_992:
        /*0588*/ 	.byte	0x04, 0x05
        /*058a*/ 	.short	(.L_994 - .L_993)
.L_993:
        /*058c*/ 	.word	0x00000140
        /*0590*/ 	.word	0x00000001
        /*0594*/ 	.word	0x00000001


	//----- nvinfo : EIATTR_CRS_STACK_SIZE
	.align		4
.L_994:
        /*0598*/ 	.byte	0x04, 0x1e
        /*059a*/ 	.short	(.L_996 - .L_995)
.L_995:
        /*059c*/ 	.word	0x00000000


	//----- nvinfo : EIATTR_CBANK_PARAM_SIZE
	.align		4
.L_996:
        /*05a0*/ 	.byte	0x03, 0x19
        /*05a2*/ 	.short	0x0038


	//----- nvinfo : EIATTR_PARAM_CBANK
	.align		4
        /*05a4*/ 	.byte	0x04, 0x0a
        /*05a6*/ 	.short	(.L_998 - .L_997)
	.align		4
.L_997:
        /*05a8*/ 	.word	index@(.nv.constant0._ZN3cub18CUB_300001_SM_10006detail4scan16DeviceScanKernelINS2_10policy_hubIyyymN4cuda3std3__44plusIvEEE10Policy1000EPySC_NS0_13ScanTileStateIyLb1EEES9_NS1_10InputValueIySC_EEmyLb0EyEEvT0_T1_T2_iT3_T4_T5_)
        /*05ac*/ 	.short	0x0380
        /*05ae*/ 	.short	0x0038


	//----- nvinfo : EIATTR_SW_WAR
	.align		4
.L_998:
        /*05b0*/ 	.byte	0x04, 0x36
        /*05b2*/ 	.short	(.L_1000 - .L_999)
.L_999:
        /*05b4*/ 	.word	0x00000008
.L_1000:


//--------------------- .nv.info._ZN3cub18CUB_300001_SM_10006detail4scan16DeviceScanKernelINS2_10policy_hubIyyyjN4cuda3std3__44plusIvEEE10Policy1000EPySC_NS0_13ScanTileStateIyLb1EEES9_NS1_10InputValueIySC_EEjyLb0EyEEvT0_T1_T2_iT3_T4_T5_ --------------------------
	.section	.nv.info._ZN3cub18CUB_300001_SM_10006detail4scan16DeviceScanKernelINS2_10policy_hubIyyyjN4cuda3std3__44plusIvEEE10Policy1000EPySC_NS0_13ScanTileStateIyLb1EEES9_NS1_10InputValueIySC_EEjyLb0EyEEvT0_T1_T2_iT3_T4_T5_,"",@"SHT_CUDA_INFO"
	.sectionflags	@""
	.align	4


	//----- nvinfo : EIATTR_CUDA_API_VERSION
	.align		4
        /*0000*/ 	.byte	0x04, 0x37
        /*0002*/ 	.short	(.L_1002 - .L_1001)
.L_1001:
        /*0004*/ 	.word	0x00000082


	//----- nvinfo : EIATTR_KPARAM_INFO
	.align		4
.L_1002:
        /*0008*/ 	.byte	0x04, 0x17
        /*000a*/ 	.short	(.L_1004 - .L_1003)
.L_1003:
        /*000c*/ 	.word	0x00000000
        /*0010*/ 	.short	0x0006
        /*0012*/ 	.short	0x0030
        /*0014*/ 	.byte	0x00, 0xf0, 0x11, 0x00


	//----- nvinfo : EIATTR_KPARAM_INFO
	.align		4
.L_1004:
        /*0018*/ 	.byte	0x04, 0x17
        /*001a*/ 	.short	(.L_1006 - .L_1005)
.L_1005:
        /*001c*/ 	.word	0x00000000
        /*0020*/ 	.short	0x0005
        /*0022*/ 	.short	0x0020
        /*0024*/ 	.byte	0x00, 0xf0, 0x41, 0x00


	//----- nvinfo : EIATTR_KPARAM_INFO
	.align		4
.L_1006:
        /*0028*/ 	.byte	0x04, 0x17
        /*002a*/ 	.short	(.L_1008 - .L_1007)
.L_1007:
        /*002c*/ 	.word	0x00000000
        /*0030*/ 	.short	0x0004
        /*0032*/ 	.short	0x001c
        /*0034*/ 	.byte	0x00, 0xf0, 0x05, 0x00


	//----- nvinfo : EIATTR_KPARAM_INFO
	.align		4
.L_1008:
        /*0038*/ 	.byte	0x04, 0x17
        /*003a*/ 	.short	(.L_1010 - .L_1009)
.L_1009:
        /*003c*/ 	.word	0x00000000
        /*0040*/ 	.short	0x0003
        /*0042*/ 	.short	0x0018
        /*0044*/ 	.byte	0x00, 0xf0, 0x11, 0x00


	//----- nvinfo : EIATTR_KPARAM_INFO
	.align		4
.L_1010:
        /*0048*/ 	.byte	0x04, 0x17
        /*004a*/ 	.short	(.L_1012 - .L_1011)
.L_1011:
        /*004c*/ 	.word	0x00000000
        /*0050*/ 	.short	0x0002
        /*0052*/ 	.short	0x0010
        /*0054*/ 	.byte	0x00, 0xf0, 0x21, 0x00


	//----- nvinfo : EIATTR_KPARAM_INFO
	.align		4
.L_1012:
        /*0058*/ 	.byte	0x04, 0x17
        /*005a*/ 	.short	(.L_1014 - .L_1013)
.L_1013:
        /*005c*/ 	.word	0x00000000
        /*0060*/ 	.short	0x0001
        /*0062*/ 	.short	0x0008
        /*0064*/ 	.byte	0x00, 0xf5, 0x21, 0x00


	//----- nvinfo : EIATTR_KPARAM_INFO
	.align		4
.L_1014:
        /*0068*/ 	.byte	0x04, 0x17
        /*006a*/ 	.short	(.L_1016 - .L_1015)
.L_1015:
        /*006c*/ 	.word	0x00000000
        /*0070*/ 	.short	0x0000
        /*0072*/ 	.short	0x0000
        /*0074*/ 	.byte	0x00, 0xf5, 0x21, 0x00


	//----- nvinfo : EIATTR_SPARSE_MMA_MASK
	.align		4
.L_1016:
        /*0078*/ 	.byte	0x03, 0x50
        /*007a*/ 	.short	0x0000


	//----- nvinfo : EIATTR_MAXREG_COUNT
	.align		4
        /*007c*/ 	.byte	0x03, 0x1b
        /*007e*/ 	.short	0x0080


	//----- nvinfo : EIATTR_NUM_BARRIERS
	.align		4
        /*0080*/ 	.byte	0x02, 0x4c
        /*0082*/ 	.byte	0x01
	.zero		1


	//----- nvinfo : EIATTR_MERCURY_ISA_VERSION
	.align		4
        /*0084*/ 	.byte	0x03, 0x5f
        /*0086*/ 	.short	0x0101


	//----- nvinfo : EIATTR_COOP_GROUP_MASK_REGIDS
	.align		4
        /*0088*/ 	.byte	0x04, 0x29
        /*008a*/ 	.short	(.L_1018 - .L_1017)


	//   ....[0]....
.L_1017:
        /*008c*/ 	.word	0xffffffff


	//   ....[1]....
        /*0090*/ 	.word	0xffffffff


	//   ....[2]....
        /*0094*/ 	.word	0xffffffff


	//   ....[3]....
        /*0098*/ 	.word	0xffffffff


	//   ....[4]....
        /*009c*/ 	.word	0xffffffff


	//   ....[5]....
        /*00a0*/ 	.word	0xffffffff


	//   ....[6]....
        /*00a4*/ 	.word	0xffffffff


	//   ....[7]....
        /*00a8*/ 	.word	0xffffffff


	//   ....[8]....
        /*00ac*/ 	.word	0xffffffff


	//   ....[9]....
        /*00b0*/ 	.word	0xffffffff


	//   ....[10]....
        /*00b4*/ 	.word	0xffffffff


	//   ....[11]....
        /*00b8*/ 	.word	0xffffffff


	//   ....[12]....
        /*00bc*/ 	.word	0xffffffff


	//   ....[13]....
        /*00c0*/ 	.word	0xffffffff


	//   ....[14]....
        /*00c4*/ 	.word	0xffffffff


	//   ....[15]....
        /*00c8*/ 	.word	0xffffffff


	//   ....[16]....
        /*00cc*/ 	.word	0xffffffff


	//   ....[17]....
        /*00d0*/ 	.word	0xffffffff


	//   ....[18]....
        /*00d4*/ 	.word	0xffffffff


	//   ....[19]....
        /*00d8*/ 	.word	0xffffffff


	//   ....[20]....
        /*00dc*/ 	.word	0xffffffff


	//   ....[21]....
        /*00e0*/ 	.word	0xffffffff


	//   ....[22]....
        /*00e4*/ 	.word	0xffffffff


	//   ....[23]....
        /*00e8*/ 	.word	0xffffffff


	//   ....[24]....
        /*00ec*/ 	.word	0xffffffff


	//   ....[25]....
        /*00f0*/ 	.word	0xffffffff


	//   ....[26]....
        /*00f4*/ 	.word	0xffffffff


	//   ....[27]....
        /*00f8*/ 	.word	0xffffffff


	//   ....[28]....
        /*00fc*/ 	.word	0xffffffff


	//   ....[29]....
        /*0100*/ 	.word	0xffffffff


	//   ....[30]....
        /*0104*/ 	.word	0xffffffff


	//   ....[31]....
        /*0108*/ 	.word	0xffffffff


	//   ....[32]....
        /*010c*/ 	.word	0xffffffff


	//   ....[33]....
        /*0110*/ 	.word	0xffffffff


	//   ....[34]....
        /*0114*/ 	.word	0xffffffff


	//   ....[35]....
        /*0118*/ 	.word	0xffffffff


	//   ....[36]....
        /*011c*/ 	.word	0xffffffff


	//   ....[37]....
        /*0120*/ 	.word	0xffffffff


	//   ....[38]....
        /*0124*/ 	.word	0xffffffff


	//   ....[39]....
        /*0128*/ 	.word	0xffffffff


	//   ....[40]....
        /*012c*/ 	.word	0xffffffff


	//   ....[41]....
        /*0130*/ 	.word	0xffffffff


	//   ....[42]....
        /*0134*/ 	.word	0xffffffff


	//   ....[43]....
        /*0138*/ 	.word	0xffffffff


	//   ....[44]....
        /*013c*/ 	.word	0xffffffff


	//   ....[45]....
        /*0140*/ 	.word	0xffffffff


	//   ....[46]....
        /*0144*/ 	.word	0xffffffff


	//   ....[47]....
        /*0148*/ 	.word	0xffffffff


	//   ....[48]....
        /*014c*/ 	.word	0xffffffff


	//   ....[49]....
        /*0150*/ 	.word	0xffffffff


	//   ....[50]....
        /*0154*/ 	.word	0xffffffff


	//   ....[51]....
        /*0158*/ 	.word	0xffffffff


	//   ....[52]....
        /*015c*/ 	.word	0xffffffff


	//   ....[53]....
        /*0160*/ 	.word	0xffffffff


	//   ....[54]....
        /*0164*/ 	.word	0xffffffff


	//   ....[55]....
        /*0168*/ 	.word	0xffffffff


	//   ....[56]....
        /*016c*/ 	.word	0xffffffff


	//   ....[57]....
        /*0170*/ 	.word	0xffffffff


	//   ....[58]....
        /*0174*/ 	.word	0xffffffff


	//   ....[59]....
        /*0178*/ 	.word	0xffffffff


	//   ....[60]....
        /*017c*/ 	.word	0xffffffff


	//   ....[61]....
        /*0180*/ 	.word	0xffffffff


	//   ....[62]....
        /*0184*/ 	.word	0xffffffff


	//   ....[63]....
        /*0188*/ 	.word	0xffffffff


	//   ....[64]....
        /*018c*/ 	.word	0xffffffff


	//   ....[65]....
        /*0190*/ 	.word	0xffffffff


	//   ....[66]....
        /*0194*/ 	.word	0xffffffff


	//   ....[67]....
        /*0198*/ 	.word	0xffffffff


	//   ....[68]....
        /*019c*/ 	.word	0xffffffff


	//   ....[69]....
        /*01a0*/ 	.word	0xffffffff


	//   ....[70]....
        /*01a4*/ 	.word	0xffffffff


	//   ....[71]....
        /*01a8*/ 	.word	0xffffffff


	//   ....[72]....
        /*01ac*/ 	.word	0xffffffff


	//   ....[73]....
        /*01b0*/ 	.word	0xffffffff


	//   ....[74]....
        /*01b4*/ 	.word	0xffffffff


	//   ....[75]....
        /*01b8*/ 	.word	0xffffffff


	//   ....[76]....
        /*01bc*/ 	.word	0xffffffff


	//   ....[77]....
        /*01c0*/ 	.word	0xffffffff


	//   ....[78]....
        /*01c4*/ 	.word	0xffffffff


	//   ....[79]....
        /*01c8*/ 	.word	0xffffffff


	//   ....[80]....
        /*01cc*/ 	.word	0xffffffff


	//   ....[81]....
        /*01d0*/ 	.word	0xffffffff


	//   ....[82]....
        /*01d4*/ 	.word	0xffffffff


	//   ....[83]....
        /*01d8*/ 	.word	0xffffffff


	//   ....[84]....
        /*01dc*/ 	.word	0xffffffff


	//   ....[85]....
        /*01e0*/ 	.word	0xffffffff


	//   ....[86]....
        /*01e4*/ 	.word	0xffffffff


	//   ....[87]....
        /*01e8*/ 	.word	0xffffffff


	//   ....[88]....
        /*01ec*/ 	.word	0xffffffff


	//   ....[89]....
        /*01f0*/ 	.word	0xffffffff


	//   ....[90]....
        /*01f4*/ 	.word	0xffffffff


	//   ....[91]....
        /*01f8*/ 	.word	0xffffffff


	//   ....[92]....
        /*01fc*/ 	.word	0xffffffff


	//   ....[93]....
        /*0200*/ 	.word	0xffffffff


	//   ....[94]....
        /*0204*/ 	.word	0xffffffff


	//   ....[95]....
        /*0208*/ 	.word	0xffffffff


	//   ....[96]....
        /*020c*/ 	.word	0xffffffff


	//   ....[97]....
        /*0210*/ 	.word	0xffffffff


	//   ....[98]....
        /*0214*/ 	.word	0xffffffff


	//   ....[99]....
        /*0218*/ 	.word	0xffffffff


	//   ....[100]....
        /*021c*/ 	.word	0x05000005


	//   ....[101]....
        /*0220*/ 	.word	0x05000005


	//   ....[102]....
        /*0224*/ 	.word	0x05000005


	//   ....[103]....
        /*0228*/ 	.word	0x05000005


	//   ....[104]....
        /*022c*/ 	.word	0x05000005


	//   ....[105]....
        /*0230*/ 	.word	0x05000005


	//   ....[106]....
        /*0234*/ 	.word	0x05000005


	//   ....[107]....
        /*0238*/ 	.word	0x05000005


	//   ....[108]....
        /*023c*/ 	.word	0x05000005


	//   ....[109]....
        /*0240*/ 	.word	0x05000005


	//   ....[110]....
        /*0244*/ 	.word	0x05000005


	//   ....[111]....
        /*0248*/ 	.word	0x05000005


	//   ....[112]....
        /*024c*/ 	.word	0x05000005


	//   ....[113]....
        /*0250*/ 	.word	0x05000005


	//   ....[114]....
        /*0254*/ 	.word	0x05000005


	//   ....[115]....
        /*0258*/ 	.word	0x05000005


	//   ....[116]....
        /*025c*/ 	.word	0x05000005


	//   ....[117]....
        /*0260*/ 	.word	0x05000005


	//   ....[118]....
        /*0264*/ 	.word	0x05000005


	//   ....[119]....
        /*0268*/ 	.word	0x05000005


	//   ....[120]....
        /*026c*/ 	.word	0x05000005


	//   ....[121]....
        /*0270*/ 	.word	0x05000005


	//   ....[122]....
        /*0274*/ 	.word	0x05000005


	//   ....[123]....
        /*0278*/ 	.word	0x05000005


	//   ....[124]....
        /*027c*/ 	.word	0x05000005


	//   ....[125]....
        /*0280*/ 	.word	0x05000005


	//   ....[126]....
        /*0284*/ 	.word	0x05000005


	//   ....[127]....
        /*0288*/ 	.word	0x05000005


	//   ....[128]....
        /*028c*/ 	.word	0x05000005


	//   ....[129]....
        /*0290*/ 	.word	0x05000005


	//   ....[130]....
        /*0294*/ 	.word	0x05000005


	//   ....[131]....
        /*0298*/ 	.word	0x05000005


	//   ....[132]....
        /*029c*/ 	.word	0x05000005


	//   ....[133]....
        /*02a0*/ 	.word	0x05000005


	//   ....[134]....
        /*02a4*/ 	.word	0x05000005


	//   ....[135]....
        /*02a8*/ 	.word	0x05000005


	//   ....[136]....
        /*02ac*/ 	.word	0x05000005


	//   ....[137]....
        /*02b0*/ 	.word	0x05000005


	//   ....[138]....
        /*02b4*/ 	.word	0x05000005


	//   ....[139]....
        /*02b8*/ 	.word	0x05000005


	//   ....[140]....
        /*02bc*/ 	.word	0x05000005


	//   ....[141]....
        /*02c0*/ 	.word	0x05000005


	//   ....[142]....
        /*02c4*/ 	.word	0x05000005


	//   ....[143]....
        /*02c8*/ 	.word	0x05000005


	//   ....[144]....
        /*02cc*/ 	.word	0x05000005


	//   ....[145]....
        /*02d0*/ 	.word	0x05000005


	//   ....[146]....
        /*02d4*/ 	.word	0x05000005


	//   ....[147]....
        /*02d8*/ 	.word	0x05000005


	//   ....[148]....
        /*02dc*/ 	.word	0x05000005


	//   ....[149]....
        /*02e0*/ 	.word	0x05000005


	//   ....[150]....
        /*02e4*/ 	.word	0x05000005


	//   ....[151]....
        /*02e8*/ 	.word	0x05000005


	//   ....[152]....
        /*02ec*/ 	.word	0x05000005


	//   ....[153]....
        /*02f0*/ 	.word	0x05000005


	//   ....[154]....
        /*02f4*/ 	.word	0x05000005


	//   ....[155]....
        /*02f8*/ 	.word	0x05000005


	//----- nvinfo : EIATTR_COOP_GROUP_INSTR_OFFSETS
	.align		4
.L_1018:
        /*02fc*/ 	.byte	0x04, 0x28
        /*02fe*/ 	.short	(.L_1020 - .L_1019)


	//   ....[0]....
.L_1019:
        /*0300*/ 	.word	0x000003a0


	//   ....[1]....
        /*0304*/ 	.word	0x00000550


	//   ....[2]....
        /*0308*/ 	.word	0x00000560


	//   ....[3]....
        /*030c*/ 	.word	0x000005b0


	//   ....[4]....
        /*0310*/ 	.word	0x000005c0


	//   ....[5]....
        /*0314*/ 	.word	0x00000600


	//   ....[6]....
        /*0318*/ 	.word	0x00000620


	//   ....[7]....
        /*031c*/ 	.word	0x00000670


	//   ....[8]....
        /*0320*/ 	.word	0x00000680


	//   ....[9]....
        /*0324*/ 	.word	0x000006d0


	//   ....[10]....
        /*0328*/ 	.word	0x000006f0


	//   ....[11]....
        /*032c*/ 	.word	0x00000d30


	//   ....[12]....
        /*0330*/ 	.word	0x00000d40


	//   ....[13]....
        /*0334*/ 	.word	0x00000d80


	//   ....[14]....
        /*0338*/ 	.word	0x00000da0


	//   ....[15]....
        /*033c*/ 	.word	0x00000de0


	//   ....[16]....
        /*0340*/ 	.word	0x00000e00


	//   ....[17]....
        /*0344*/ 	.word	0x00000e50


	//   ....[18]....
        /*0348*/ 	.word	0x00000e60


	//   ....[19]....
        /*034c*/ 	.word	0x00000ea0


	//   ....[20]....
        /*0350*/ 	.word	0x00000ec0


	//   ....[21]....
        /*0354*/ 	.word	0x000014f0


	//   ....[22]....
        /*0358*/ 	.word	0x000016f0


	//   ....[23]....
        /*035c*/ 	.word	0x00001770


	//   ....[24]....
        /*0360*/ 	.word	0x00001800


	//   ....[25]....
        /*0364*/ 	.word	0x00001820


	//   ....[26]....
        /*0368*/ 	.word	0x00001870


	//   ....[27]....
        /*036c*/ 	.word	0x000018a0


	//   ....[28]....
        /*0370*/ 	.word	0x000018e0


	//   ....[29]....
        /*0374*/ 	.word	0x00001920


	//   ....[30]....
        /*0378*/ 	.word	0x00001960


	//   ....[31]....
        /*037c*/ 	.word	0x000019a0


	//   ....[32]....
        /*0380*/ 	.word	0x000019f0


	//   ....[33]....
        /*0384*/ 	.word	0x00001a50


	//   ....[34]....
        /*0388*/ 	.word	0x00001a60


	//   ....[35]....
        /*038c*/ 	.word	0x00001b50


	//   ....[36]....
        /*0390*/ 	.word	0x00001d50


	//   ....[37]....
        /*0394*/ 	.word	0x00001db0


	//   ....[38]....
        /*0398*/ 	.word	0x00001e20


	//   ....[39]....
        /*039c*/ 	.word	0x00001e40


	//   ....[40]....
        /*03a0*/ 	.word	0x00001e90


	//   ....[41]....
        /*03a4*/ 	.word	0x00001ec0


	//   ....[42]....
        /*03a8*/ 	.word	0x00001f00


	//   ....[43]....
        /*03ac*/ 	.word	0x00001f40


	//   ....[44]....
        /*03b0*/ 	.word	0x00001f80


	//   ....[45]....
        /*03b4*/ 	.word	0x00001fc0


	//   ....[46]....
        /*03b8*/ 	.word	0x00002000


	//   ....[47]....
        /*03bc*/ 	.word	0x00002050


	//   ....[48]....
        /*03c0*/ 	.word	0x00002060


	//   ....[49]....
        /*03c4*/ 	.word	0x00002560


	//   ....[50]....
        /*03c8*/ 	.word	0x00002c90


	//   ....[51]....
        /*03cc*/ 	.word	0x00002e50


	//   ....[52]....
        /*03d0*/ 	.word	0x00002e60


	//   ....[53]....
        /*03d4*/ 	.word	0x00002ea0


	//   ....[54]....
        /*03d8*/ 	.word	0x00002ec0


	//   ....[55]....
        /*03dc*/ 	.word	0x00002f00


	//   ....[56]....
        /*03e0*/ 	.word	0x00002f20


	//   ....[57]....
        /*03e4*/ 	.word	0x00002f60


	//   ....[58]....
        /*03e8*/ 	.word	0x00002f80


	//   ....[59]....
        /*03ec*/ 	.word	0x00002fc0


	//   ....[60]....
        /*03f0*/ 	.word	0x00002fe0


	//   ....[61]....
        /*03f4*/ 	.word	0x00003570


	//   ....[62]....
        /*03f8*/ 	.word	0x00003580


	//   ....[63]....
        /*03fc*/ 	.word	0x000035c0


	//   ....[64]....
        /*0400*/ 	.word	0x000035e0


	//   ....[65]....
        /*0404*/ 	.word	0x00003620


	//   ....[66]....
        /*0408*/ 	.word	0x00003640


	//   ....[67]....
        /*040c*/ 	.word	0x00003690


	//   ....[68]....
        /*0410*/ 	.word	0x000036a0


	//   ....[69]....
        /*0414*/ 	.word	0x000036e0


	//   ....[70]....
        /*0418*/ 	.word	0x00003700


	//   ....[71]....
        /*041c*/ 	.word	0x00003d30


	//   ....[72]....
        /*0420*/ 	.word	0x00003f50


	//   ....[73]....
        /*0424*/ 	.word	0x00003fd0


	//   ....[74]....
        /*0428*/ 	.word	0x00004060


	//   ....[75]....
        /*042c*/ 	.word	0x00004080


	//   ....[76]....
        /*0430*/ 	.word	0x000040d0


	//   ....[77]....
        /*0434*/ 	.word	0x00004100


	//   ....[78]....
        /*0438*/ 	.word	0x00004140


	//   ....[79]....
        /*043c*/ 	.word	0x00004180


	//   ....[80]....
        /*0440*/ 	.word	0x000041c0


	//   ....[81]....
        /*0444*/ 	.word	0x00004200


	//   ....[82]....
        /*0448*/ 	.word	0x00004250


	//   ....[83]....
        /*044c*/ 	.word	0x000042b0


	//   ....[84]....
        /*0450*/ 	.word	0x000042c0


	//   ....[85]....
        /*0454*/ 	.word	0x000043b0


	//   ....[86]....
        /*0458*/ 	.word	0x000045b0


	//   ....[87]....
        /*045c*/ 	.word	0x00004610


	//   ....[88]....
        /*0460*/ 	.word	0x00004680


	//   ....[89]....
        /*0464*/ 	.word	0x000046a0


	//   ....[90]....
        /*0468*/ 	.word	0x000046f0


	//   ....[91]....
        /*046c*/ 	.word	0x00004720


	//   ....[92]....
        /*0470*/ 	.word	0x00004760


	//   ....[93]....
        /*0474*/ 	.word	0x000047a0


	//   ....[94]....
        /*0478*/ 	.word	0x000047e0


	//   ....[95]....
        /*047c*/ 	.word	0x00004820


	//   ....[96]....
        /*0480*/ 	.word	0x00004860


	//   ....[97]....
        /*0484*/ 	.word	0x000048b0


	//   ....[98]....
        /*0488*/ 	.word	0x000048c0


	//   ....[99]....
        /*048c*/ 	.word	0x00004e30


	//   ....[100]....
        /*0490*/ 	.word	0x000051a0


	//   ....[101]....
        /*0494*/ 	.word	0x00005220


	//   ....[102]....
        /*0498*/ 	.word	0x000052b0


	//   ....[103]....
        /*049c*/ 	.word	0x00005360


	//   ....[104]....
        /*04a0*/ 	.word	0x000053b0


	//   ....[105]....
        /*04a4*/ 	.word	0x00005460


	//   ....[106]....
        /*04a8*/ 	.word	0x000054b0


	//   ....[107]....
        /*04ac*/ 	.word	0x00005560


	//   ....[108]....
        /*04b0*/ 	.word	0x000055b0


	//   ....[109]....
        /*04b4*/ 	.word	0x00005660


	//   ....[110]....
        /*04b8*/ 	.word	0x000056b0


	//   ....[111]....
        /*04bc*/ 	.word	0x00005750


	//   ....[112]....
        /*04c0*/ 	.word	0x000057a0


	//   ....[113]....
        /*04c4*/ 	.word	0x00005890


	//   ....[114]....
        /*04c8*/ 	.word	0x00005910


	//   ....[115]....
        /*04cc*/ 	.word	0x00005990


	//   ....[116]....
        /*04d0*/ 	.word	0x00005a10


	//   ....[117]....
        /*04d4*/ 	.word	0x00005ad0


	//   ....[118]....
        /*04d8*/ 	.word	0x00005b20


	//   ....[119]....
        /*04dc*/ 	.word	0x00005bd0


	//   ....[120]....
        /*04e0*/ 	.word	0x00005c30


	//   ....[121]....
        /*04e4*/ 	.word	0x00005cd0


	//   ....[122]....
        /*04e8*/ 	.word	0x00005d30


	//   ....[123]....
        /*04ec*/ 	.word	0x00005db0


	//   ....[124]....
        /*04f0*/ 	.word	0x00005e30


	//   ....[125]....
        /*04f4*/ 	.word	0x00005ed0


	//   ....[126]....
        /*04f8*/ 	.word	0x00005f20


	//   ....[127]....
        /*04fc*/ 	.word	0x00005fc0


	//   ....[128]....
        /*0500*/ 	.word	0x00006030


	//   ....[129]....
        /*0504*/ 	.word	0x000060b0


	//   ....[130]....
        /*0508*/ 	.word	0x00006140


	//   ....[131]....
        /*050c*/ 	.word	0x000061f0


	//   ....[132]....
        /*0510*/ 	.word	0x00006240


	//   ....[133]....
        /*0514*/ 	.word	0x000062f0


	//   ....[134]....
        /*0518*/ 	.word	0x00006350


	//   ....[135]....
        /*051c*/ 	.word	0x00006400


	//   ....[136]....
        /*0520*/ 	.word	0x00006450


	//   ....[137]....
        /*0524*/ 	.word	0x00006500


	//   ....[138]....
        /*0528*/ 	.word	0x00006550


	//   ....[139]....
        /*052c*/ 	.word	0x00006600


	//   ....[140]....
        /*0530*/ 	.word	0x00006650


	//   ....[141]....
        /*0534*/ 	.word	0x00006730


	//   ....[142]....
        /*0538*/ 	.word	0x000067a0


	//   ....[143]....
        /*053c*/ 	.word	0x00006820


	//   ....[144]....
        /*0540*/ 	.word	0x000068a0


	//   ....[145]....
        /*0544*/ 	.word	0x00006960


	//   ....[146]....
        /*0548*/ 	.word	0x000069b0


	//   ....[147]....
        /*054c*/ 	.word	0x00006a60


	//   ....[148]....
        /*0550*/ 	.word	0x00006ac0


	//   ....[149]....
        /*0554*/ 	.word	0x00006b60


	//   ....[150]....
        /*0558*/ 	.word	0x00006bc0


	//   ....[151]....
        /*055c*/ 	.word	0x00006c40


	//   ....[152]....
        /*0560*/ 	.word	0x00006cc0


	//   ....[153]....
        /*0564*/ 	.word	0x00006d60


	//   ....[154]....
        /*0568*/ 	.word	0x00006db0


	//   ....[155]....
        /*056c*/ 	.word	0x00006e50


	//----- nvinfo : EIATTR_VRC_CTA_INIT_COUNT
	.align		4
.L_1020:
        /*0570*/ 	.byte	0x02, 0x4a
	.zero		1
	.zero		1


	//----- nvinfo : EIATTR_EXIT_INSTR_OFFSETS
	.align		4
        /*0574*/ 	.byte	0x04, 0x1c
        /*0576*/ 	.short	(.L_1022 - .L_1021)


	//   ....[0]....
.L_1021:
        /*0578*/ 	.word	0x00002750


	//   ....[1]....
        /*057c*/ 	.word	0x00002770


	//   ....[2]....
        /*0580*/ 	.word	0x00005130


	//   ....[3]....
        /*0584*/ 	.word	0x00005150


	//----- nvinfo : EIATTR_MAX_THREADS
	.align		4
.L_1022:
        /*0588*/ 	.byte	0x04, 0x05
        /*058a*/ 	.short	(.L_1024 - .L_1023)
.L_1023:
        /*058c*/ 	.word	0x000001a0
        /*0590*/ 	.word	0x00000001
        /*0594*/ 	.word	0x00000001


	//----- nvinfo : EIATTR_CRS_STACK_SIZE
	.align		4
.L_1024:
        /*0598*/ 	.byte	0x04, 0x1e
        /*059a*/ 	.short	(.L_1026 - .L_1025)
.L_1025:
        /*059c*/ 	.word	0x00000000


	//----- nvinfo : EIATTR_CBANK_PARAM_SIZE
	.align		4
.L_1026:
        /*05a0*/ 	.byte	0x03, 0x19
        /*05a2*/ 	.short	0x0034


	//----- nvinfo : EIATTR_PARAM_CBANK
	.align		4
        /*05a4*/ 	.byte	0x04, 0x0a
        /*05a6*/ 	.short	(.L_1028 - .L_1027)
	.align		4
.L_1027:
        /*05a8*/ 	.word	index@(.nv.constant0._ZN3cub18CUB_300001_SM_10006detail4scan16DeviceScanKernelINS2_10policy_hubIyyyjN4cuda3std3__44plusIvEEE10Policy1000EPySC_NS0_13ScanTileStateIyLb1EEES9_NS1_10InputValueIySC_EEjyLb0EyEEvT0_T1_T2_iT3_T4_T5_)
        /*05ac*/ 	.short	0x0380
        /*05ae*/ 	.short	0x0034


	//----- nvinfo : EIATTR_SW_WAR
	.align		4
.L_1028:
        /*05b0*/ 	.byte	0x04, 0x36
        /*05b2*/ 	.short	(.L_1030 - .L_1029)
.L_1029:
        /*05b4*/ 	.word	0x00000008
.L_1030:


//--------------------- .nv.info._ZN3cub18CUB_300001_SM_10006detail4scan20DeviceScanInitKernelINS0_13ScanTileStateIyLb1EEEEEvT_i --------------------------
	.section	.nv.info._ZN3cub18CUB_300001_SM_10006detail4scan20DeviceScanInitKernelINS0_13ScanTileStateIyLb1EEEEEvT_i,"",@"SHT_CUDA_INFO"
	.sectionflags	@""
	.align	4


	//----- nvinfo : EIATTR_CUDA_API_VERSION
	.align		4
        /*0000*/ 	.byte	0x04, 0x37
        /*0002*/ 	.short	(.L_1032 - .L_1031)
.L_1031:
        /*0004*/ 	.word	0x00000082


	//----- nvinfo : EIATTR_KPARAM_INFO
	.align		4
.L_1032:
        /*0008*/ 	.byte	0x04, 0x17
        /*000a*/ 	.short	(.L_1034 - .L_1033)
.L_1033:
        /*000c*/ 	.word	0x00000000
        /*0010*/ 	.short	0x0001
        /*0012*/ 	.short	0x0008
        /*0014*/ 	.byte	0x00, 0xf0, 0x11, 0x00


	//----- nvinfo : EIATTR_KPARAM_INFO
	.align		4
.L_1034:
        /*0018*/ 	.byte	0x04, 0x17
        /*001a*/ 	.short	(.L_1036 - .L_1035)
.L_1035:
        /*001c*/ 	.word	0x00000000
        /*0020*/ 	.short	0x0000
        /*0022*/ 	.short	0x0000
        /*0024*/ 	.byte	0x00, 0xf0, 0x21, 0x00


	//----- nvinfo : EIATTR_SPARSE_MMA_MASK
	.align		4
.L_1036:
        /*0028*/ 	.byte	0x03, 0x50
        /*002a*/ 	.short	0x0000


	//----- nvinfo : EIATTR_MAXREG_COUNT
	.align		4
        /*002c*/ 	.byte	0x03, 0x1b
        /*002e*/ 	.short	0x00ff


	//----- nvinfo : EIATTR_MERCURY_ISA_VERSION
	.align		4
        /*0030*/ 	.byte	0x03, 0x5f
        /*0032*/ 	.short	0x0101


	//----- nvinfo : EIATTR_VRC_CTA_INIT_COUNT
	.align		4
        /*0034*/ 	.byte	0x02, 0x4a
	.zero		1
	.zero		1


	//----- nvinfo : EIATTR_EXIT_INSTR_OFFSETS
	.align		4
        /*0038*/ 	.byte	0x04, 0x1c
        /*003a*/ 	.short	(.L_1038 - .L_1037)


	//   ....[0]....
.L_1037:
        /*003c*/ 	.word	0x00000100


	//   ....[1]....
        /*0040*/ 	.word	0x00000140


	//----- nvinfo : EIATTR_CBANK_PARAM_SIZE
	.align		4
.L_1038:
        /*0044*/ 	.byte	0x03, 0x19
        /*0046*/ 	.short	0x000c


	//----- nvinfo : EIATTR_PARAM_CBANK
	.align		4
        /*0048*/ 	.byte	0x04, 0x0a
        /*004a*/ 	.short	(.L_1040 - .L_1039)
	.align		4
.L_1039:
        /*004c*/ 	.word	index@(.nv.constant0._ZN3cub18CUB_300001_SM_10006detail4scan20DeviceScanInitKernelINS0_13ScanTileStateIyLb1EEEEEvT_i)
        /*0050*/ 	.short	0x0380
        /*0052*/ 	.short	0x000c


	//----- nvinfo : EIATTR_SW_WAR
	.align		4
.L_1040:
        /*0054*/ 	.byte	0x04, 0x36
        /*0056*/ 	.short	(.L_1042 - .L_1041)
.L_1041:
        /*0058*/ 	.word	0x00000008
.L_1042:


//--------------------- .nv.info._ZN3cub18CUB_300001_SM_10006detail4scan16DeviceScanKernelINS2_10policy_hubImmmmN4cuda3std3__44plusIvEEE10Policy1000EPmSC_NS0_13ScanTileStateImLb1EEES9_NS1_10InputValueImSC_EEmmLb0EmEEvT0_T1_T2_iT3_T4_T5_ --------------------------
	.section	.nv.info._ZN3cub18CUB_300001_SM_10006detail4scan16DeviceScanKernelINS2_10policy_hubImmmmN4cuda3std3__44plusIvEEE10Policy1000EPmSC_NS0_13ScanTileStateImLb1EEES9_NS1_10InputValueImSC_EEmmLb0EmEEvT0_T1_T2_iT3_T4_T5_,"",@"SHT_CUDA_INFO"
	.sectionflags	@""
	.align	4


	//----- nvinfo : EIATTR_CUDA_API_VERSION
	.align		4
        /*0000*/ 	.byte	0x04, 0x37
        /*0002*/ 	.short	(.L_1044 - .L_1043)
.L_1043:
        /*0004*/ 	.word	0x00000082


	//----- nvinfo : EIATTR_KPARAM_INFO
	.align		4
.L_1044:
        /*0008*/ 	.byte	0x04, 0x17
        /*000a*/ 	.short	(.L_1046 - .L_1045)
.L_1045:
        /*000c*/ 	.word	0x00000000
        /*0010*/ 	.short	0x0006
        /*0012*/ 	.short	0x0030
        /*0014*/ 	.byte	0x00, 0xf0, 0x21, 0x00


	//----- nvinfo : EIATTR_KPARAM_INFO
	.align		4
.L_1046:
        /*0018*/ 	.byte	0x04, 0x17
        /*001a*/ 	.short	(.L_1048 - .L_1047)
.L_1047:
        /*001c*/ 	.word	0x00000000
        /*0020*/ 	.short	0x0005
        /*0022*/ 	.short	0x0020
        /*0024*/ 	.byte	0x00, 0xf0, 0x41, 0x00


	//----- nvinfo : EIATTR_KPARAM_INFO
	.align		4
.L_1048:
        /*0028*/ 	.byte	0x04, 0x17
        /*002a*/ 	.short	(.L_1050 - .L_1049)
.L_1049:
        /*002c*/ 	.word	0x00000000
        /*0030*/ 	.short	0x0004
        /*0032*/ 	.short	0x001c
        /*0034*/ 	.byte	0x00, 0xf0, 0x05, 0x00


	//----- nvinfo : EIATTR_KPARAM_INFO
	.align		4
.L_1050:
        /*0038*/ 	.byte	0x04, 0x17
        /*003a*/ 	.short	(.L_1052 - .L_1051)
.L_1051:
        /*003c*/ 	.word	0x00000000
        /*0040*/ 	.short	0x0003
        /*0042*/ 	.short	0x0018
        /*0044*/ 	.byte	0x00, 0xf0, 0x11, 0x00


	//----- nvinfo : EIATTR_KPARAM_INFO
	.align		4
.L_1052:
        /*0048*/ 	.byte	0x04, 0x17
        /*004a*/ 	.short	(.L_1054 - .L_1053)
.L_1053:
        /*004c*/ 	.word	0x00000000
        /*0050*/ 	.short	0x0002
        /*0052*/ 	.short	0x0010
        /*0054*/ 	.byte	0x00, 0xf0, 0x21, 0x00


	//----- nvinfo : EIATTR_KPARAM_INFO
	.align		4
.L_1054:
        /*0058*/ 	.byte	0x04, 0x17
        /*005a*/ 	.short	(.L_1056 - .L_1055)
.L_1055:
        /*005c*/ 	.word	0x00000000
        /*0060*/ 	.short	0x0001
        /*0062*/ 	.short	0x0008
        /*0064*/ 	.byte	0x00, 0xf5, 0x21, 0x00


	//----- nvinfo : EIATTR_KPARAM_INFO
	.align		4
.L_1056:
        /*0068*/ 	.byte	0x04, 0x17
        /*006a*/ 	.short	(.L_1058 - .L_1057)
.L_1057:
        /*006c*/ 	.word	0x00000000
        /*0070*/ 	.short	0x0000
        /*0072*/ 	.short	0x0000
        /*0074*/ 	.byte	0x00, 0xf5, 0x21, 0x00


	//----- nvinfo : EIATTR_SPARSE_MMA_MASK
	.align		4
.L_1058:
        /*0078*/ 	.byte	0x03, 0x50
        /*007a*/ 	.short	0x0000


	//----- nvinfo : EIATTR_MAXREG_COUNT
	.align		4
        /*007c*/ 	.byte	0x03, 0x1b
        /*007e*/ 	.short	0x00a8


	//----- nvinfo : EIATTR_NUM_BARRIERS
	.align		4
        /*0080*/ 	.byte	0x02, 0x4c
        /*0082*/ 	.byte	0x01
	.zero		1


	//----- nvinfo : EIATTR_MERCURY_ISA_VERSION
	.align		4
        /*0084*/ 	.byte	0x03, 0x5f
        /*0086*/ 	.short	0x0101


	//----- nvinfo : EIATTR_COOP_GROUP_MASK_REGIDS
	.align		4
        /*0088*/ 	.byte	0x04, 0x29
        /*008a*/ 	.short	(.L_1060 - .L_1059)


	//   ....[0]....
.L_1059:
        /*008c*/ 	.word	0xffffffff


	//   ....[1]....
        /*0090*/ 	.word	0xffffffff


	//   ....[2]....
        /*0094*/ 	.word	0xffffffff


	//   ....[3]....
        /*0098*/ 	.word	0xffffffff


	//   ....[4]....
        /*009c*/ 	.word	0xffffffff


	//   ....[5]....
        /*00a0*/ 	.word	0xffffffff


	//   ....[6]....
        /*00a4*/ 	.word	0xffffffff


	//   ....[7]....
        /*00a8*/ 	.word	0xffffffff


	//   ....[8]....
        /*00ac*/ 	.word	0xffffffff


	//   ....[9]....
        /*00b0*/ 	.word	0xffffffff


	//   ....[10]....
        /*00b4*/ 	.word	0xffffffff


	//   ....[11]....
        /*00b8*/ 	.word	0xffffffff


	//   ....[12]....
        /*00bc*/ 	.word	0xffffffff


	//   ....[13]....
        /*00c0*/ 	.word	0xffffffff


	//   ....[14]....
        /*00c4*/ 	.word	0xffffffff


	//   ....[15]....
        /*00c8*/ 	.word	0xffffffff


	//   ....[16]....
        /*00cc*/ 	.word	0xffffffff


	//   ....[17]....
        /*00d0*/ 	.word	0xffffffff


	//   ....[18]....
        /*00d4*/ 	.word	0xffffffff


	//   ....[19]....
        /*00d8*/ 	.word	0xffffffff


	//   ....[20]....
        /*00dc*/ 	.word	0xffffffff


	//   ....[21]....
        /*00e0*/ 	.word	0xffffffff


	//   ....[22]....
        /*00e4*/ 	.word	0xffffffff


	//   ....[23]....
        /*00e8*/ 	.word	0xffffffff


	//   ....[24]....
        /*00ec*/ 	.word	0xffffffff


	//   ....[25]....
        /*00f0*/ 	.word	0xffffffff


	//   ....[26]....
        /*00f4*/ 	.word	0xffffffff


	//   ....[27]....
        /*00f8*/ 	.word	0xffffffff


	//   ....[28]....
        /*00fc*/ 	.word	0xffffffff


	//   ....[29]....
        /*0100*/ 	.word	0xffffffff


	//   ....[30]....
        /*0104*/ 	.word	0xffffffff


	//   ....[31]....
        /*0108*/ 	.word	0xffffffff


	//   ....[32]....
        /*010c*/ 	.word	0xffffffff


	//   ....[33]....
        /*0110*/ 	.word	0xffffffff


	//   ....[34]....
        /*0114*/ 	.word	0xffffffff


	//   ....[35]....
        /*0118*/ 	.word	0xffffffff


	//   ....[36]....
        /*011c*/ 	.word	0xffffffff


	//   ....[37]....
        /*0120*/ 	.word	0xffffffff


	//   ....[38]....
        /*0124*/ 	.word	0xffffffff


	//   ....[39]....
        /*0128*/ 	.word	0xffffffff


	//   ....[40]....
        /*012c*/ 	.word	0xffffffff


	//   ....[41]....
        /*0130*/ 	.word	0xffffffff


	//   ....[42]....
        /*0134*/ 	.word	0xffffffff


	//   ....[43]....
        /*0138*/ 	.word	0xffffffff


	//   ....[44]....
        /*013c*/ 	.word	0xffffffff


	//   ....[45]....
        /*0140*/ 	.word	0xffffffff


	//   ....[46]....
        /*0144*/ 	.word	0xffffffff


	//   ....[47]....
        /*0148*/ 	.word	0xffffffff


	//   ....[48]....
        /*014c*/ 	.word	0xffffffff


	//   ....[49]....
        /*0150*/ 	.word	0xffffffff


	//   ....[50]....
        /*0154*/ 	.word	0xffffffff


	//   ....[51]....
        /*0158*/ 	.word	0xffffffff


	//   ....[52]....
        /*015c*/ 	.word	0xffffffff


	//   ....[53]....
        /*0160*/ 	.word	0xffffffff


	//   ....[54]....
        /*0164*/ 	.word	0xffffffff


	//   ....[55]....
        /*0168*/ 	.word	0xffffffff


	//   ....[56]....
        /*016c*/ 	.word	0xffffffff


	//   ....[57]....
        /*0170*/ 	.word	0xffffffff


	//   ....[58]....
        /*0174*/ 	.word	0xffffffff


	//   ....[59]....
        /*0178*/ 	.word	0xffffffff


	//   ....[60]....
        /*017c*/ 	.word	0xffffffff


	//   ....[61]....
        /*0180*/ 	.word	0xffffffff


	//   ....[62]....
        /*0184*/ 	.word	0xffffffff


	//   ....[63]....
        /*0188*/ 	.word	0xffffffff


	//   ....[64]....
        /*018c*/ 	.word	0xffffffff


	//   ....[65]....
        /*0190*/ 	.word	0xffffffff


	//   ....[66]....
        /*0194*/ 	.word	0xffffffff


	//   ....[67]....
        /*0198*/ 	.word	0xffffffff


	//   ....[68]....
        /*019c*/ 	.word	0xffffffff


	//   ....[69]....
        /*01a0*/ 	.word	0xffffffff


	//   ....[70]....
        /*01a4*/ 	.word	0xffffffff


	//   ....[71]....
        /*01a8*/ 	.word	0xffffffff


	//   ....[72]....
        /*01ac*/ 	.word	0xffffffff


	//   ....[73]....
        /*01b0*/ 	.word	0xffffffff


	//   ....[74]....
        /*01b4*/ 	.word	0xffffffff


	//   ....[75]....
        /*01b8*/ 	.word	0xffffffff


	//   ....[76]....
        /*01bc*/ 	.word	0xffffffff


	//   ....[77]....
        /*01c0*/ 	.word	0xffffffff


	//   ....[78]....
        /*01c4*/ 	.word	0xffffffff


	//   ....[79]....
        /*01c8*/ 	.word	0xffffffff


	//   ....[80]....
        /*01cc*/ 	.word	0xffffffff


	//   ....[81]....
        /*01d0*/ 	.word	0xffffffff


	//   ....[82]....
        /*01d4*/ 	.word	0xffffffff


	//   ....[83]....
        /*01d8*/ 	.word	0xffffffff


	//   ....[84]....
        /*01dc*/ 	.word	0xffffffff


	//   ....[85]....
        /*01e0*/ 	.word	0xffffffff


	//   ....[86]....
        /*01e4*/ 	.word	0xffffffff


	//   ....[87]....
        /*01e8*/ 	.word	0xffffffff


	//   ....[88]....
        /*01ec*/ 	.word	0xffffffff


	//   ....[89]....
        /*01f0*/ 	.word	0xffffffff


	//   ....[90]....
        /*01f4*/ 	.word	0xffffffff


	//   ....[91]....
        /*01f8*/ 	.word	0xffffffff


	//   ....[92]....
        /*01fc*/ 	.word	0xffffffff


	//   ....[93]....
        /*0200*/ 	.word	0xffffffff


	//   ....[94]....
        /*0204*/ 	.word	0xffffffff


	//   ....[95]....
        /*0208*/ 	.word	0xffffffff


	//   ....[96]....
        /*020c*/ 	.word	0xffffffff


	//   ....[97]....
        /*0210*/ 	.word	0xffffffff


	//   ....[98]....
        /*0214*/ 	.word	0xffffffff


	//   ....[99]....
        /*0218*/ 	.word	0xffffffff


	//   ....[100]....
        /*021c*/ 	.word	0x05000000


	//   ....[101]....
        /*0220*/ 	.word	0x05000000


	//   ....[102]....
        /*0224*/ 	.word	0x05000000


	//   ....[103]....
        /*0228*/ 	.word	0x05000000


	//   ....[104]....
        /*022c*/ 	.word	0x05000000


	//   ....[105]....
        /*0230*/ 	.word	0x05000000


	//   ....[106]....
        /*0234*/ 	.word	0x05000000


	//   ....[107]....
        /*0238*/ 	.word	0x05000000


	//   ....[108]....
        /*023c*/ 	.word	0x05000000


	//   ....[109]....
        /*0240*/ 	.word	0x05000000


	//   ....[110]....
        /*0244*/ 	.word	0x05000000


	//   ....[111]....
        /*0248*/ 	.word	0x05000000


	//   ....[112]....
        /*024c*/ 	.word	0x05000000


	//   ....[113]....
        /*0250*/ 	.word	0x05000000


	//   ....[114]....
        /*0254*/ 	.word	0x05000000


	//   ....[115]....
        /*0258*/ 	.word	0x05000000


	//   ....[116]....
        /*025c*/ 	.word	0x05000000


	//   ....[117]....
        /*0260*/ 	.word	0x05000000


	//   ....[118]....
        /*0264*/ 	.word	0x05000000


	//   ....[119]....
        /*0268*/ 	.word	0x05000000


	//   ....[120]....
        /*026c*/ 	.word	0x05000000


	//   ....[121]....
        /*0270*/ 	.word	0x05000000


	//   ....[122]....
        /*0274*/ 	.word	0x05000000


	//   ....[123]....
        /*0278*/ 	.word	0x05000000


	//   ....[124]....
        /*027c*/ 	.word	0x05000000


	//   ....[125]....
        /*0280*/ 	.word	0x05000000


	//   ....[126]....
        /*0284*/ 	.word	0x05000000


	//   ....[127]....
        /*0288*/ 	.word	0x05000000


	//   ....[128]....
        /*028c*/ 	.word	0x05000000


	//   ....[129]....
        /*0290*/ 	.word	0x05000000


	//   ....[130]....
        /*0294*/ 	.word	0x05000000


	//   ....[131]....
        /*0298*/ 	.word	0x05000000


	//   ....[132]....
        /*029c*/ 	.word	0x05000000


	//   ....[133]....
        /*02a0*/ 	.word	0x05000000


	//   ....[134]....
        /*02a4*/ 	.word	0x05000000


	//   ....[135]....
        /*02a8*/ 	.word	0x05000000


	//   ....[136]....
        /*02ac*/ 	.word	0x05000000


	//   ....[137]....
        /*02b0*/ 	.word	0x05000000


	//   ....[138]....
        /*02b4*/ 	.word	0x05000000


	//   ....[139]....
        /*02b8*/ 	.word	0x05000000


	//   ....[140]....
        /*02bc*/ 	.word	0x05000000


	//   ....[141]....
        /*02c0*/ 	.word	0x05000000


	//   ....[142]....
        /*02c4*/ 	.word	0x05000000


	//   ....[143]....
        /*02c8*/ 	.word	0x05000000


	//   ....[144]....
        /*02cc*/ 	.word	0x05000000


	//   ....[145]....
        /*02d0*/ 	.word	0x05000000


	//   ....[146]....
        /*02d4*/ 	.word	0x05000000


	//   ....[147]....
        /*02d8*/ 	.word	0x05000000


	//   ....[148]....
        /*02dc*/ 	.word	0x05000000


	//   ....[149]....
        /*02e0*/ 	.word	0x05000000


	//   ....[150]....
        /*02e4*/ 	.word	0x05000000


	//   ....[151]....
        /*02e8*/ 	.word	0x05000000


	//   ....[152]....
        /*02ec*/ 	.word	0x05000000


	//   ....[153]....
        /*02f0*/ 	.word	0x05000000


	//   ....[154]....
        /*02f4*/ 	.word	0x05000000


	//   ....[155]....
        /*02f8*/ 	.word	0x05000000


	//----- nvinfo : EIATTR_COOP_GROUP_INSTR_OFFSETS
	.align		4
.L_1060:
        /*02fc*/ 	.byte	0x04, 0x28
        /*02fe*/ 	.short	(.L_1062 - .L_1061)


	//   ....[0]....
.L_1061:
        /*0300*/ 	.word	0x000003e0


	//   ....[1]....
        /*0304*/ 	.word	0x00000570


	//   ....[2]....
        /*0308*/ 	.word	0x00000590


	//   ....[3]....
        /*030c*/ 	.word	0x000005e0


	//   ....[4]....
        /*0310*/ 	.word	0x00000600


	//   ....[5]....
        /*0314*/ 	.word	0x00000650


	//   ....[6]....
        /*0318*/ 	.word	0x00000670


	//   ....[7]....
        /*031c*/ 	.word	0x000006b0


	//   ....[8]....
        /*0320*/ 	.word	0x000006e0


	//   ....[9]....
        /*0324*/ 	.word	0x00000720


	//   ....[10]....
        /*0328*/ 	.word	0x00000760


	//   ....[11]....
        /*032c*/ 	.word	0x00000cd0


	//   ....[12]....
        /*0330*/ 	.word	0x00000d00


	//   ....[13]....
        /*0334*/ 	.word	0x00000d60


	//   ....[14]....
        /*0338*/ 	.word	0x00000d70


	//   ....[15]....
        /*033c*/ 	.word	0x00000dc0


	//   ....[16]....
        /*0340*/ 	.word	0x00000de0


	//   ....[17]....
        /*0344*/ 	.word	0x00000e20


	//   ....[18]....
        /*0348*/ 	.word	0x00000e50


	//   ....[19]....
        /*034c*/ 	.word	0x00000e90


	//   ....[20]....
        /*0350*/ 	.word	0x00000ec0


	//   ....[21]....
        /*0354*/ 	.word	0x000013d0


	//   ....[22]....
        /*0358*/ 	.word	0x00001470


	//   ....[23]....
        /*035c*/ 	.word	0x000014e0


	//   ....[24]....
        /*0360*/ 	.word	0x00001570


	//   ....[25]....
        /*0364*/ 	.word	0x00001590


	//   ....[26]....
        /*0368*/ 	.word	0x000015e0


	//   ....[27]....
        /*036c*/ 	.word	0x00001600


	//   ....[28]....
        /*0370*/ 	.word	0x00001640


	//   ....[29]....
        /*0374*/ 	.word	0x00001680


	//   ....[30]....
        /*0378*/ 	.word	0x000016d0


	//   ....[31]....
        /*037c*/ 	.word	0x00001700


	//   ....[32]....
        /*0380*/ 	.word	0x00001750


	//   ....[33]....
        /*0384*/ 	.word	0x000017b0


	//   ....[34]....
        /*0388*/ 	.word	0x000017c0


	//   ....[35]....
        /*038c*/ 	.word	0x000018b0


	//   ....[36]....
        /*0390*/ 	.word	0x00001950


	//   ....[37]....
        /*0394*/ 	.word	0x000019c0


	//   ....[38]....
        /*0398*/ 	.word	0x00001a10


	//   ....[39]....
        /*039c*/ 	.word	0x00001a60


	//   ....[40]....
        /*03a0*/ 	.word	0x00001a80


	//   ....[41]....
        /*03a4*/ 	.word	0x00001ad0


	//   ....[42]....
        /*03a8*/ 	.word	0x00001af0


	//   ....[43]....
        /*03ac*/ 	.word	0x00001b40


	//   ....[44]....
        /*03b0*/ 	.word	0x00001b60


	//   ....[45]....
        /*03b4*/ 	.word	0x00001ba0


	//   ....[46]....
        /*03b8*/ 	.word	0x00001bd0


	//   ....[47]....
        /*03bc*/ 	.word	0x00001c10


	//   ....[48]....
        /*03c0*/ 	.word	0x00001c40


	//   ....[49]....
        /*03c4*/ 	.word	0x000021f0


	//   ....[50]....
        /*03c8*/ 	.word	0x000028f0


	//   ....[51]....
        /*03cc*/ 	.word	0x00002ab0


	//   ....[52]....
        /*03d0*/ 	.word	0x00002ae0


	//   ....[53]....
        /*03d4*/ 	.word	0x00002b30


	//   ....[54]....
        /*03d8*/ 	.word	0x00002b40


	//   ....[55]....
        /*03dc*/ 	.word	0x00002b90


	//   ....[56]....
        /*03e0*/ 	.word	0x00002bb0


	//   ....[57]....
        /*03e4*/ 	.word	0x00002bf0


	//   ....[58]....
        /*03e8*/ 	.word	0x00002c20


	//   ....[59]....
        /*03ec*/ 	.word	0x00002c60


	//   ....[60]....
        /*03f0*/ 	.word	0x00002c90


	//   ....[61]....
        /*03f4*/ 	.word	0x00003140


	//   ....[62]....
        /*03f8*/ 	.word	0x00003170


	//   ....[63]....
        /*03fc*/ 	.word	0x000031c0


	//   ....[64]....
        /*0400*/ 	.word	0x000031d0


	//   ....[65]....
        /*0404*/ 	.word	0x00003220


	//   ....[66]....
        /*0408*/ 	.word	0x00003240


	//   ....[67]....
        /*040c*/ 	.word	0x00003280


	//   ....[68]....
        /*0410*/ 	.word	0x000032b0


	//   ....[69]....
        /*0414*/ 	.word	0x000032f0


	//   ....[70]....
        /*0418*/ 	.word	0x00003320


	//   ....[71]....
        /*041c*/ 	.word	0x00003850


	//   ....[72]....
        /*0420*/ 	.word	0x000038f0


	//   ....[73]....
        /*0424*/ 	.word	0x00003960


	//   ....[74]....
        /*0428*/ 	.word	0x00003a00


	//   ....[75]....
        /*042c*/ 	.word	0x00003a20


	//   ....[76]....
        /*0430*/ 	.word	0x00003a70


	//   ....[77]....
        /*0434*/ 	.word	0x00003a90


	//   ....[78]....
        /*0438*/ 	.word	0x00003ae0


	//   ....[79]....
        /*043c*/ 	.word	0x00003b10


	//   ....[80]....
        /*0440*/ 	.word	0x00003b50


	//   ....[81]....
        /*0444*/ 	.word	0x00003b80


	//   ....[82]....
        /*0448*/ 	.word	0x00003bc0


	//   ....[83]....
        /*044c*/ 	.word	0x00003c10


	//   ....[84]....
        /*0450*/ 	.word	0x00003c30


	//   ....[85]....
        /*0454*/ 	.word	0x00003d20


	//   ....[86]....
        /*0458*/ 	.word	0x00003dc0


	//   ....[87]....
        /*045c*/ 	.word	0x00003e30


	//   ....[88]....
        /*0460*/ 	.word	0x00003e70


	//   ....[89]....
        /*0464*/ 	.word	0x00003ec0


	//   ....[90]....
        /*0468*/ 	.word	0x00003ee0


	//   ....[91]....
        /*046c*/ 	.word	0x00003f30


	//   ....[92]....
        /*0470*/ 	.word	0x00003f50


	//   ....[93]....
        /*0474*/ 	.word	0x00003fa0


	//   ....[94]....
        /*0478*/ 	.word	0x00003fc0


	//   ....[95]....
        /*047c*/ 	.word	0x00004000


	//   ....[96]....
        /*0480*/ 	.word	0x00004030


	//   ....[97]....
        /*0484*/ 	.word	0x00004080


	//   ....[98]....
        /*0488*/ 	.word	0x000040b0


	//   ....[99]....
        /*048c*/ 	.word	0x00004670


	//   ....[100]....
        /*0490*/ 	.word	0x00004a30


	//   ....[101]....
        /*0494*/ 	.word	0x00004ab0


	//   ....[102]....
        /*0498*/ 	.word	0x00004b60


	//   ....[103]....
        /*049c*/ 	.word	0x00004c50


	//   ....[104]....
        /*04a0*/ 	.word	0x00004cb0


	//   ....[105]....
        /*04a4*/ 	.word	0x00004d50


	//   ....[106]....
        /*04a8*/ 	.word	0x00004da0


	//   ....[107]....
        /*04ac*/ 	.word	0x00004e50


	//   ....[108]....
        /*04b0*/ 	.word	0x00004ea0


	//   ....[109]....
        /*04b4*/ 	.word	0x00004f50


	//   ....[110]....
        /*04b8*/ 	.word	0x00004fa0


	//   ....[111]....
        /*04bc*/ 	.word	0x00005040


	//   ....[112]....
        /*04c0*/ 	.word	0x00005090


	//   ....[113]....
        /*04c4*/ 	.word	0x000050c0


	//   ....[114]....
        /*04c8*/ 	.word	0x000051a0


	//   ....[115]....
        /*04cc*/ 	.word	0x00005220


	//   ....[116]....
        /*04d0*/ 	.word	0x000052a0


	//   ....[117]....
        /*04d4*/ 	.word	0x00005370


	//   ....[118]....
        /*04d8*/ 	.word	0x000053c0


	//   ....[119]....
        /*04dc*/ 	.word	0x00005480


	//   ....[120]....
        /*04e0*/ 	.word	0x000054f0


	//   ....[121]....
        /*04e4*/ 	.word	0x00005570


	//   ....[122]....
        /*04e8*/ 	.word	0x000055c0


	//   ....[123]....
        /*04ec*/ 	.word	0x00005660


	//   ....[124]....
        /*04f0*/ 	.word	0x000056b0


	//   ....[125]....
        /*04f4*/ 	.word	0x00005750


	//   ....[126]....
        /*04f8*/ 	.word	0x000057a0


	//   ....[127]....
        /*04fc*/ 	.word	0x00005830


	//   ....[128]....
        /*0500*/ 	.word	0x000058a0


	//   ....[129]....
        /*0504*/ 	.word	0x00005920


	//   ....[130]....
        /*0508*/ 	.word	0x000059d0


	//   ....[131]....
        /*050c*/ 	.word	0x00005ab0


	//   ....[132]....
        /*0510*/ 	.word	0x00005b00


	//   ....[133]....
        /*0514*/ 	.word	0x00005ba0


	//   ....[134]....
        /*0518*/ 	.word	0x00005bf0


	//   ....[135]....
        /*051c*/ 	.word	0x00005ca0


	//   ....[136]....
        /*0520*/ 	.word	0x00005cf0


	//   ....[137]....
        /*0524*/ 	.word	0x00005da0


	//   ....[138]....
        /*0528*/ 	.word	0x00005df0


	//   ....[139]....
        /*052c*/ 	.word	0x00005e60


	//   ....[140]....
        /*0530*/ 	.word	0x00005ee0


	//   ....[141]....
        /*0534*/ 	.word	0x00005f10


	//   ....[142]....
        /*0538*/ 	.word	0x00005ff0


	//   ....[143]....
        /*053c*/ 	.word	0x00006070


	//   ....[144]....
        /*0540*/ 	.word	0x000060f0


	//   ....[145]....
        /*0544*/ 	.word	0x000061c0


	//   ....[146]....
        /*0548*/ 	.word	0x00006220


	//   ....[147]....
        /*054c*/ 	.word	0x000062b0


	//   ....[148]....
        /*0550*/ 	.word	0x00006310


	//   ....[149]....
        /*0554*/ 	.word	0x00006370


	//   ....[150]....
        /*0558*/ 	.word	0x00006400


	//   ....[151]....
        /*055c*/ 	.word	0x00006490


	//   ....[152]....
        /*0560*/ 	.word	0x000064f0


	//   ....[153]....
        /*0564*/ 	.word	0x00006590


	//   ....[154]....
        /*0568*/ 	.word	0x000065e0


	//   ....[155]....
        /*056c*/ 	.word	0x00006670


	//----- nvinfo : EIATTR_VRC_CTA_INIT_COUNT
	.align		4
.L_1062:
        /*0570*/ 	.byte	0x02, 0x4a
	.zero		1
	.zero		1


	//----- nvinfo : EIATTR_EXIT_INSTR_OFFSETS
	.align		4
        /*0574*/ 	.byte	0x04, 0x1c
        /*0576*/ 	.short	(.L_1064 - .L_1063)


	//   ....[0]....
.L_1063:
        /*0578*/ 	.word	0x00002380


	//   ....[1]....
        /*057c*/ 	.word	0x000023d0


	//   ....[2]....
        /*0580*/ 	.word	0x000049c0


	//   ....[3]....
        /*0584*/ 	.word	0x000049e0


	//----- nvinfo : EIATTR_MAX_THREADS
	.align		4
.L_1064:
        /*0588*/ 	.byte	0x04, 0x05
        /*058a*/ 	.short	(.L_1066 - .L_1065)
.L_1065:
        /*058c*/ 	.word	0x00000140
        /*0590*/ 	.word	0x00000001
        /*0594*/ 	.word	0x00000001


	//----- nvinfo : EIATTR_CRS_STACK_SIZE
	.align		4
.L_1066:
        /*0598*/ 	.byte	0x04, 0x1e
        /*059a*/ 	.short	(.L_1068 - .L_1067)
.L_1067:
        /*059c*/ 	.word	0x00000000


	//----- nvinfo : EIATTR_CBANK_PARAM_SIZE
	.align		4
.L_1068:
        /*05a0*/ 	.byte	0x03, 0x19
        /*05a2*/ 	.short	0x0038


	//----- nvinfo : EIATTR_PARAM_CBANK
	.align		4
        /*05a4*/ 	.byte	0x04, 0x0a
        /*05a6*/ 	.short	(.L_1070 - .L_1069)
	.align		4
.L_1069:
        /*05a8*/ 	.word	index@(.nv.constant0._ZN3cub18CUB_300001_SM_10006detail4scan16DeviceScanKernelINS2_10policy_hubImmmmN4cuda3std3__44plusIvEEE10Policy1000EPmSC_NS0_13ScanTileStateImLb1EEES9_NS1_10InputValueImSC_EEmmLb0EmEEvT0_T1_T2_iT3_T4_T5_)
        /*05ac*/ 	.short	0x0380
        /*05ae*/ 	.short	0x0038


	//----- nvinfo : EIATTR_SW_WAR
	.align		4
.L_1070:
        /*05b0*/ 	.byte	0x04, 0x36
        /*05b2*/ 	.short	(.L_1072 - .L_1071)
.L_1071:
        /*05b4*/ 	.word	0x00000008
.L_1072:


//--------------------- .nv.info._ZN3cub18CUB_300001_SM_10006detail4scan16DeviceScanKernelINS2_10policy_hubImmmjN4cuda3std3__44plusIvEEE10Policy1000EPmSC_NS0_13ScanTileStateImLb1EEES9_NS1_10InputValueImSC_EEjmLb0EmEEvT0_T1_T2_iT3_T4_T5_ --------------------------
	.section	.nv.info._ZN3cub18CUB_300001_SM_10006detail4scan16DeviceScanKernelINS2_10policy_hubImmmjN4cuda3std3__44plusIvEEE10Policy1000EPmSC_NS0_13ScanTileStateImLb1EEES9_NS1_10InputValueImSC_EEjmLb0EmEEvT0_T1_T2_iT3_T4_T5_,"",@"SHT_CUDA_INFO"
	.sectionflags	@""
	.align	4


	//----- nvinfo : EIATTR_CUDA_API_VERSION
	.align		4
        /*0000*/ 	.byte	0x04, 0x37
        /*0002*/ 	.short	(.L_1074 - .L_1073)
.L_1073:
        /*0004*/ 	.word	0x00000082


	//----- nvinfo : EIATTR_KPARAM_INFO
	.align		4
.L_1074:
        /*0008*/ 	.byte	0x04, 0x17
        /*000a*/ 	.short	(.L_1076 - .L_1075)
.L_1075:
        /*000c*/ 	.word	0x00000000
        /*0010*/ 	.short	0x0006
        /*0012*/ 	.short	0x0030
        /*0014*/ 	.byte	0x00, 0xf0, 0x11, 0x00


	//----- nvinfo : EIATTR_KPARAM_INFO
	.align		4
.L_1076:
        /*0018*/ 	.byte	0x04, 0x17
        /*001a*/ 	.short	(.L_1078 - .L_1077)
.L_1077:
        /*001c*/ 	.word	0x00000000
        /*0020*/ 	.short	0x0005
        /*0022*/ 	.short	0x0020
        /*0024*/ 	.byte	0x00, 0xf0, 0x41, 0x00


	//----- nvinfo : EIATTR_KPARAM_INFO
	.align		4
.L_1078:
        /*0028*/ 	.byte	0x04, 0x17
        /*002a*/ 	.short	(.L_1080 - .L_1079)
.L_1079:
        /*002c*/ 	.word	0x00000000
        /*0030*/ 	.short	0x0004
        /*0032*/ 	.short	0x001c
        /*0034*/ 	.byte	0x00, 0xf0, 0x05, 0x00


	//----- nvinfo : EIATTR_KPARAM_INFO
	.align		4
.L_1080:
        /*0038*/ 	.byte	0x04, 0x17
        /*003a*/ 	.short	(.L_1082 - .L_1081)
.L_1081:
        /*003c*/ 	.word	0x00000000
        /*0040*/ 	.short	0x0003
        /*0042*/ 	.short	0x0018
        /*0044*/ 	.byte	0x00, 0xf0, 0x11, 0x00


	//----- nvinfo : EIATTR_KPARAM_INFO
	.align		4
.L_1082:
        /*0048*/ 	.byte	0x04, 0x17
        /*004a*/ 	.short	(.L_1084 - .L_1083)
.L_1083:
        /*004c*/ 	.word	0x00000000
        /*0050*/ 	.short	0x0002
        /*0052*/ 	.short	0x0010
        /*0054*/ 	.byte	0x00, 0xf0, 0x21, 0x00


	//----- nvinfo : EIATTR_KPARAM_INFO
	.align		4
.L_1084:
        /*0058*/ 	.byte	0x04, 0x17
        /*005a*/ 	.short	(.L_1086 - .L_1085)
.L_1085:
        /*005c*/ 	.word	0x00000000
        /*0060*/ 	.short	0x0001
        /*0062*/ 	.short	0x0008
        /*0064*/ 	.byte	0x00, 0xf5, 0x21, 0x00


	//----- nvinfo : EIATTR_KPARAM_INFO
	.align		4
.L_1086:
        /*0068*/ 	.byte	0x04, 0x17
        /*006a*/ 	.short	(.L_1088 - .L_1087)
.L_1087:
        /*006c*/ 	.word	0x00000000
        /*0070*/ 	.short	0x0000
        /*0072*/ 	.short	0x0000
        /*0074*/ 	.byte	0x00, 0xf5, 0x21, 0x00


	//----- nvinfo : EIATTR_SPARSE_MMA_MASK
	.align		4
.L_1088:
        /*0078*/ 	.byte	0x03, 0x50
        /*007a*/ 	.short	0x0000


	//----- nvinfo : EIATTR_MAXREG_COUNT
	.align		4
        /*007c*/ 	.byte	0x03, 0x1b
        /*007e*/ 	.short	0x0080


	//----- nvinfo : EIATTR_NUM_BARRIERS
	.align		4
        /*0080*/ 	.byte	0x02, 0x4c
        /*0082*/ 	.byte	0x01
	.zero		1


	//----- nvinfo : EIATTR_MERCURY_ISA_VERSION
	.align		4
        /*0084*/ 	.byte	0x03, 0x5f
        /*0086*/ 	.short	0x0101


	//----- nvinfo : EIATTR_COOP_GROUP_MASK_REGIDS
	.align		4
        /*0088*/ 	.byte	0x04, 0x29
        /*008a*/ 	.short	(.L_1090 - .L_1089)


	//   ....[0]....
.L_1089:
        /*008c*/ 	.word	0xffffffff


	//   ....[1]....
        /*0090*/ 	.word	0xffffffff


	//   ....[2]....
        /*0094*/ 	.word	0xffffffff


	//   ....[3]....
        /*0098*/ 	.word	0xffffffff


	//   ....[4]....
        /*009c*/ 	.word	0xffffffff


	//   ....[5]....
        /*00a0*/ 	.word	0xffffffff


	//   ....[6]....
        /*00a4*/ 	.word	0xffffffff


	//   ....[7]....
        /*00a8*/ 	.word	0xffffffff


	//   ....[8]....
        /*00ac*/ 	.word	0xffffffff


	//   ....[9]....
        /*00b0*/ 	.word	0xffffffff


	//   ....[10]....
        /*00b4*/ 	.word	0xffffffff


	//   ....[11]....
        /*00b8*/ 	.word	0xffffffff


	//   ....[12]....
        /*00bc*/ 	.word	0xffffffff


	//   ....[13]....
        /*00c0*/ 	.word	0xffffffff


	//   ....[14]....
        /*00c4*/ 	.word	0xffffffff


	//   ....[15]....
        /*00c8*/ 	.word	0xffffffff


	//   ....[16]....
        /*00cc*/ 	.word	0xffffffff


	//   ....[17]....
        /*00d0*/ 	.word	0xffffffff


	//   ....[18]....
        /*00d4*/ 	.word	0xffffffff


	//   ....[19]....
        /*00d8*/ 	.word	0xffffffff


	//   ....[20]....
        /*00dc*/ 	.word	0xffffffff


	//   ....[21]....
        /*00e0*/ 	.word	0xffffffff


	//   ....[22]....
        /*00e4*/ 	.word	0xffffffff


	//   ....[23]....
        /*00e8*/ 	.word	0xffffffff


	//   ....[24]....
        /*00ec*/ 	.word	0xffffffff


	//   ....[25]....
        /*00f0*/ 	.word	0xffffffff


	//   ....[26]....
        /*00f4*/ 	.word	0xffffffff


	//   ....[27]....
        /*00f8*/ 	.word	0xffffffff


	//   ....[28]....
        /*00fc*/ 	.word	0xffffffff


	//   ....[29]....
        /*0100*/ 	.word	0xffffffff


	//   ....[30]....
        /*0104*/ 	.word	0xffffffff


	//   ....[31]....
        /*0108*/ 	.word	0xffffffff


	//   ....[32]....
        /*010c*/ 	.word	0xffffffff


	//   ....[33]....
        /*0110*/ 	.word	0xffffffff


	//   ....[34]....
        /*0114*/ 	.word	0xffffffff


	//   ....[35]....
        /*0118*/ 	.word	0xffffffff


	//   ....[36]....
        /*011c*/ 	.word	0xffffffff


	//   ....[37]....
        /*0120*/ 	.word	0xffffffff


	//   ....[38]....
        /*0124*/ 	.word	0xffffffff


	//   ....[39]....
        /*0128*/ 	.word	0xffffffff


	//   ....[40]....
        /*012c*/ 	.word	0xffffffff


	//   ....[41]....
        /*0130*/ 	.word	0xffffffff


	//   ....[42]....
        /*0134*/ 	.word	0xffffffff


	//   ....[43]....
        /*0138*/ 	.word	0xffffffff


	//   ....[44]....
        /*013c*/ 	.word	0xffffffff


	//   ....[45]....
        /*0140*/ 	.word	0xffffffff


	//   ....[46]....
        /*0144*/ 	.word	0xffffffff


	//   ....[47]....
        /*0148*/ 	.word	0xffffffff


	//   ....[48]....
        /*014c*/ 	.word	0xffffffff


	//   ....[49]....
        /*0150*/ 	.word	0xffffffff


	//   ....[50]....
        /*0154*/ 	.word	0xffffffff


	//   ....[51]....
        /*0158*/ 	.word	0xffffffff


	//   ....[52]....
        /*015c*/ 	.word	0xffffffff


	//   ....[53]....
        /*0160*/ 	.word	0xffffffff


	//   ....[54]....
        /*0164*/ 	.word	0xffffffff


	//   ....[55]....
        /*0168*/ 	.word	0xffffffff


	//   ....[56]....
        /*016c*/ 	.word	0xffffffff


	//   ....[57]....
        /*0170*/ 	.word	0xffffffff


	//   ....[58]....
        /*0174*/ 	.word	0xffffffff


	//   ....[59]....
        /*0178*/ 	.word	0xffffffff


	//   ....[60]....
        /*017c*/ 	.word	0xffffffff


	//   ....[61]....
        /*0180*/ 	.word	0xffffffff


	//   ....[62]....
        /*0184*/ 	.word	0xffffffff


	//   ....[63]....
        /*0188*/ 	.word	0xffffffff


	//   ....[64]....
        /*018c*/ 	.word	0xffffffff


	//   ....[65]....
        /*0190*/ 	.word	0xffffffff


	//   ....[66]....
        /*0194*/ 	.word	0xffffffff


	//   ....[67]....
        /*0198*/ 	.word	0xffffffff


	//   ....[68]....
        /*019c*/ 	.word	0xffffffff


	//   ....[69]....
        /*01a0*/ 	.word	0xffffffff


	//   ....[70]....
        /*01a4*/ 	.word	0xffffffff


	//   ....[71]....
        /*01a8*/ 	.word	0xffffffff


	//   ....[72]....
        /*01ac*/ 	.word	0xffffffff


	//   ....[73]....
        /*01b0*/ 	.word	0xffffffff


	//   ....[74]....
        /*01b4*/ 	.word	0xffffffff


	//   ....[75]....
        /*01b8*/ 	.word	0xffffffff


	//   ....[76]....
        /*01bc*/ 	.word	0xffffffff


	//   ....[77]....
        /*01c0*/ 	.word	0xffffffff


	//   ....[78]....
        /*01c4*/ 	.word	0xffffffff


	//   ....[79]....
        /*01c8*/ 	.word	0xffffffff


	//   ....[80]....
        /*01cc*/ 	.word	0xffffffff


	//   ....[81]....
        /*01d0*/ 	.word	0xffffffff


	//   ....[82]....
        /*01d4*/ 	.word	0xffffffff


	//   ....[83]....
        /*01d8*/ 	.word	0xffffffff


	//   ....[84]....
        /*01dc*/ 	.word	0xffffffff


	//   ....[85]....
        /*01e0*/ 	.word	0xffffffff


	//   ....[86]....
        /*01e4*/ 	.word	0xffffffff


	//   ....[87]....
        /*01e8*/ 	.word	0xffffffff


	//   ....[88]....
        /*01ec*/ 	.word	0xffffffff


	//   ....[89]....
        /*01f0*/ 	.word	0xffffffff


	//   ....[90]....
        /*01f4*/ 	.word	0xffffffff


	//   ....[91]....
        /*01f8*/ 	.word	0xffffffff


	//   ....[92]....
        /*01fc*/ 	.word	0xffffffff


	//   ....[93]....
        /*0200*/ 	.word	0xffffffff


	//   ....[94]....
        /*0204*/ 	.word	0xffffffff


	//   ....[95]....
        /*0208*/ 	.word	0xffffffff


	//   ....[96]....
        /*020c*/ 	.word	0xffffffff


	//   ....[97]....
        /*0210*/ 	.word	0xffffffff


	//   ....[98]....
        /*0214*/ 	.word	0xffffffff


	//   ....[99]....
        /*0218*/ 	.word	0xffffffff


	//   ....[100]....
        /*021c*/ 	.word	0x05000005


	//   ....[101]....
        /*0220*/ 	.word	0x05000005


	//   ....[102]....
        /*0224*/ 	.word	0x05000005


	//   ....[103]....
        /*0228*/ 	.word	0x05000005


	//   ....[104]....
        /*022c*/ 	.word	0x05000005


	//   ....[105]....
        /*0230*/ 	.word	0x05000005


	//   ....[106]....
        /*0234*/ 	.word	0x05000005


	//   ....[107]....
        /*0238*/ 	.word	0x05000005


	//   ....[108]....
        /*023c*/ 	.word	0x05000005


	//   ....[109]....
        /*0240*/ 	.word	0x05000005


	//   ....[110]....
        /*0244*/ 	.word	0x05000005


	//   ....[111]....
        /*0248*/ 	.word	0x05000005


	//   ....[112]....
        /*024c*/ 	.word	0x05000005


	//   ....[113]....
        /*0250*/ 	.word	0x05000005


	//   ....[114]....
        /*0254*/ 	.word	0x05000005


	//   ....[115]....
        /*0258*/ 	.word	0x05000005


	//   ....[116]....
        /*025c*/ 	.word	0x05000005


	//   ....[117]....
        /*0260*/ 	.word	0x05000005


	//   ....[118]....
        /*0264*/ 	.word	0x05000005


	//   ....[119]....
        /*0268*/ 	.word	0x05000005


	//   ....[120]....
        /*026c*/ 	.word	0x05000005


	//   ....[121]....
        /*0270*/ 	.word	0x05000005


	//   ....[122]....
        /*0274*/ 	.word	0x05000005


	//   ....[123]....
        /*0278*/ 	.word	0x05000005


	//   ....[124]....
        /*027c*/ 	.word	0x05000005


	//   ....[125]....
        /*0280*/ 	.word	0x05000005


	//   ....[126]....
        /*0284*/ 	.word	0x05000005


	//   ....[127]....
        /*0288*/ 	.word	0x05000005


	//   ....[128]....
        /*028c*/ 	.word	0x05000005


	//   ....[129]....
        /*0290*/ 	.word	0x05000005


	//   ....[130]....
        /*0294*/ 	.word	0x05000005


	//   ....[131]....
        /*0298*/ 	.word	0x05000005


	//   ....[132]....
        /*029c*/ 	.word	0x05000005


	//   ....[133]....
        /*02a0*/ 	.word	0x05000005


	//   ....[134]....
        /*02a4*/ 	.word	0x05000005


	//   ....[135]....
        /*02a8*/ 	.word	0x05000005


	//   ....[136]....
        /*02ac*/ 	.word	0x05000005


	//   ....[137]....
        /*02b0*/ 	.word	0x05000005


	//   ....[138]....
        /*02b4*/ 	.word	0x05000005


	//   ....[139]....
        /*02b8*/ 	.word	0x05000005


	//   ....[140]....
        /*02bc*/ 	.word	0x05000005


	//   ....[141]....
        /*02c0*/ 	.word	0x05000005


	//   ....[142]....
        /*02c4*/ 	.word	0x05000005


	//   ....[143]....
        /*02c8*/ 	.word	0x05000005


	//   ....[144]....
        /*02cc*/ 	.word	0x05000005


	//   ....[145]....
        /*02d0*/ 	.word	0x05000005


	//   ....[146]....
        /*02d4*/ 	.word	0x05000005


	//   ....[147]....
        /*02d8*/ 	.word	0x05000005


	//   ....[148]....
        /*02dc*/ 	.word	0x05000005


	//   ....[149]....
        /*02e0*/ 	.word	0x05000005


	//   ....[150]....
        /*02e4*/ 	.word	0x05000005


	//   ....[151]....
        /*02e8*/ 	.word	0x05000005


	//   ....[152]....
        /*02ec*/ 	.word	0x05000005


	//   ....[153]....
        /*02f0*/ 	.word	0x05000005


	//   ....[154]....
        /*02f4*/ 	.word	0x05000005


	//   ....[155]....
        /*02f8*/ 	.word	0x05000005


	//----- nvinfo : EIATTR_COOP_GROUP_INSTR_OFFSETS
	.align		4
.L_1090:
        /*02fc*/ 	.byte	0x04, 0x28
        /*02fe*/ 	.short	(.L_1092 - .L_1091)


	//   ....[0]....
.L_1091:
        /*0300*/ 	.word	0x000003a0


	//   ....[1]....
        /*0304*/ 	.word	0x00000550


	//   ....[2]....
        /*0308*/ 	.word	0x00000570


	//   ....[3]....
        /*030c*/ 	.word	0x000005c0


	//   ....[4]....
        /*0310*/ 	.word	0x000005e0


	//   ....[5]....
        /*0314*/ 	.word	0x00000630


	//   ....[6]....
        /*0318*/ 	.word	0x00000650


	//   ....[7]....
        /*031c*/ 	.word	0x00000690


	//   ....[8]....
        /*0320*/ 	.word	0x000006c0


	//   ....[9]....
        /*0324*/ 	.word	0x00000700


	//   ....[10]....
        /*0328*/ 	.word	0x00000740


	//   ....[11]....
        /*032c*/ 	.word	0x00000d80


	//   ....[12]....
        /*0330*/ 	.word	0x00000db0


	//   ....[13]....
        /*0334*/ 	.word	0x00000e00


	//   ....[14]....
        /*0338*/ 	.word	0x00000e10


	//   ....[15]....
        /*033c*/ 	.word	0x00000e60


	//   ....[16]....
        /*0340*/ 	.word	0x00000e80


	//   ....[17]....
        /*0344*/ 	.word	0x00000ec0


	//   ....[18]....
        /*0348*/ 	.word	0x00000ef0


	//   ....[19]....
        /*034c*/ 	.word	0x00000f30


	//   ....[20]....
        /*0350*/ 	.word	0x00000f60


	//   ....[21]....
        /*0354*/ 	.word	0x00001590


	//   ....[22]....
        /*0358*/ 	.word	0x00001790


	//   ....[23]....
        /*035c*/ 	.word	0x00001810


	//   ....[24]....
        /*0360*/ 	.word	0x000018a0


	//   ....[25]....
        /*0364*/ 	.word	0x000018c0


	//   ....[26]....
        /*0368*/ 	.word	0x00001910


	//   ....[27]....
        /*036c*/ 	.word	0x00001940


	//   ....[28]....
        /*0370*/ 	.word	0x00001980


	//   ....[29]....
        /*0374*/ 	.word	0x000019c0


	//   ....[30]....
        /*0378*/ 	.word	0x00001a00


	//   ....[31]....
        /*037c*/ 	.word	0x00001a40


	//   ....[32]....
        /*0380*/ 	.word	0x00001a90


	//   ....[33]....
        /*0384*/ 	.word	0x00001af0


	//   ....[34]....
        /*0388*/ 	.word	0x00001b00


	//   ....[35]....
        /*038c*/ 	.word	0x00001bf0


	//   ....[36]....
        /*0390*/ 	.word	0x00001df0


	//   ....[37]....
        /*0394*/ 	.word	0x00001e50


	//   ....[38]....
        /*0398*/ 	.word	0x00001ec0


	//   ....[39]....
        /*039c*/ 	.word	0x00001ee0


	//   ....[40]....
        /*03a0*/ 	.word	0x00001f30


	//   ....[41]....
        /*03a4*/ 	.word	0x00001f60


	//   ....[42]....
        /*03a8*/ 	.word	0x00001fa0


	//   ....[43]....
        /*03ac*/ 	.word	0x00001fe0


	//   ....[44]....
        /*03b0*/ 	.word	0x00002020


	//   ....[45]....
        /*03b4*/ 	.word	0x00002060


	//   ....[46]....
        /*03b8*/ 	.word	0x000020a0


	//   ....[47]....
        /*03bc*/ 	.word	0x000020f0


	//   ....[48]....
        /*03c0*/ 	.word	0x00002100


	//   ....[49]....
        /*03c4*/ 	.word	0x00002600


	//   ....[50]....
        /*03c8*/ 	.word	0x00002d30


	//   ....[51]....
        /*03cc*/ 	.word	0x00002ef0


	//   ....[52]....
        /*03d0*/ 	.word	0x00002f20


	//   ....[53]....
        /*03d4*/ 	.word	0x00002f70


	//   ....[54]....
        /*03d8*/ 	.word	0x00002f80


	//   ....[55]....
        /*03dc*/ 	.word	0x00002fd0


	//   ....[56]....
        /*03e0*/ 	.word	0x00002ff0


	//   ....[57]....
        /*03e4*/ 	.word	0x00003030


	//   ....[58]....
        /*03e8*/ 	.word	0x00003060


	//   ....[59]....
        /*03ec*/ 	.word	0x000030a0


	//   ....[60]....
        /*03f0*/ 	.word	0x000030d0


	//   ....[61]....
        /*03f4*/ 	.word	0x00003660


	//   ....[62]....
        /*03f8*/ 	.word	0x00003690


	//   ....[63]....
        /*03fc*/ 	.word	0x000036e0


	//   ....[64]....
        /*0400*/ 	.word	0x000036f0


	//   ....[65]....
        /*0404*/ 	.word	0x00003740


	//   ....[66]....
        /*0408*/ 	.word	0x00003760


	//   ....[67]....
        /*040c*/ 	.word	0x000037a0


	//   ....[68]....
        /*0410*/ 	.word	0x000037d0


	//   ....[69]....
        /*0414*/ 	.word	0x00003810


	//   ....[70]....
        /*0418*/ 	.word	0x00003840


	//   ....[71]....
        /*041c*/ 	.word	0x00003e70


	//   ....[72]....
        /*0420*/ 	.word	0x00004090


	//   ....[73]....
        /*0424*/ 	.word	0x00004110


	//   ....[74]....
        /*0428*/ 	.word	0x000041a0


	//   ....[75]....
        /*042c*/ 	.word	0x000041c0


	//   ....[76]....
        /*0430*/ 	.word	0x00004210


	//   ....[77]....
        /*0434*/ 	.word	0x00004240


	//   ....[78]....
        /*0438*/ 	.word	0x00004280


	//   ....[79]....
        /*043c*/ 	.word	0x000042c0


	//   ....[80]....
        /*0440*/ 	.word	0x00004300


	//   ....[81]....
        /*0444*/ 	.word	0x00004340


	//   ....[82]....
        /*0448*/ 	.word	0x00004390


	//   ....[83]....
        /*044c*/ 	.word	0x000043f0


	//   ....[84]....
        /*0450*/ 	.word	0x00004400


	//   ....[85]....
        /*0454*/ 	.word	0x000044f0


	//   ....[86]....
        /*0458*/ 	.word	0x000046f0


	//   ....[87]....
        /*045c*/ 	.word	0x00004750


	//   ....[88]....
        /*0460*/ 	.word	0x000047c0


	//   ....[89]....
        /*0464*/ 	.word	0x000047e0


	//   ....[90]....
        /*0468*/ 	.word	0x00004830


	//   ....[91]....
        /*046c*/ 	.word	0x00004860


	//   ....[92]....
        /*0470*/ 	.word	0x000048a0


	//   ....[93]....
        /*0474*/ 	.word	0x000048e0


	//   ....[94]....
        /*0478*/ 	.word	0x00004920


	//   ....[95]....
        /*047c*/ 	.word	0x00004960


	//   ....[96]....
        /*0480*/ 	.word	0x000049a0


	//   ....[97]....
        /*0484*/ 	.word	0x000049f0


	//   ....[98]....
        /*0488*/ 	.word	0x00004a00


	//   ....[99]....
        /*048c*/ 	.word	0x00004f70


	//   ....[100]....
        /*0490*/ 	.word	0x000052e0


	//   ....[101]....
        /*0494*/ 	.word	0x00005360


	//   ....[102]....
        /*0498*/ 	.word	0x000053f0


	//   ....[103]....
        /*049c*/ 	.word	0x000054a0


	//   ....[104]....
        /*04a0*/ 	.word	0x000054f0


	//   ....[105]....
        /*04a4*/ 	.word	0x000055a0


	//   ....[106]....
        /*04a8*/ 	.word	0x000055f0


	//   ....[107]....
        /*04ac*/ 	.word	0x000056a0


	//   ....[108]....
        /*04b0*/ 	.word	0x000056f0


	//   ....[109]....
        /*04b4*/ 	.word	0x000057a0


	//   ....[110]....
        /*04b8*/ 	.word	0x000057f0


	//   ....[111]....
        /*04bc*/ 	.word	0x00005890


	//   ....[112]....
        /*04c0*/ 	.word	0x000058e0


	//   ....[113]....
        /*04c4*/ 	.word	0x000059d0


	//   ....[114]....
        /*04c8*/ 	.word	0x00005a50


	//   ....[115]....
        /*04cc*/ 	.word	0x00005ad0


	//   ....[116]....
        /*04d0*/ 	.word	0x00005b50


	//   ....[117]....
        /*04d4*/ 	.word	0x00005c10


	//   ....[118]....
        /*04d8*/ 	.word	0x00005c60


	//   ....[119]....
        /*04dc*/ 	.word	0x00005d10


	//   ....[120]....
        /*04e0*/ 	.word	0x00005d70


	//   ....[121]....
        /*04e4*/ 	.word	0x00005e10


	//   ....[122]....
        /*04e8*/ 	.word	0x00005e70


	//   ....[123]....
        /*04ec*/ 	.word	0x00005ef0


	//   ....[124]....
        /*04f0*/ 	.word	0x00005f70


	//   ....[125]....
        /*04f4*/ 	.word	0x00006010


	//   ....[126]....
        /*04f8*/ 	.word	0x00006060


	//   ....[127]....
        /*04fc*/ 	.word	0x00006100


	//   ....[128]....
        /*0500*/ 	.word	0x00006170


	//   ....[129]....
        /*0504*/ 	.word	0x000061f0


	//   ....[130]....
        /*0508*/ 	.word	0x00006280


	//   ....[131]....
        /*050c*/ 	.word	0x00006330


	//   ....[132]....
        /*0510*/ 	.word	0x00006380


	//   ....[133]....
        /*0514*/ 	.word	0x00006430


	//   ....[134]....
        /*0518*/ 	.word	0x00006490


	//   ....[135]....
        /*051c*/ 	.word	0x00006540


	//   ....[136]....
        /*0520*/ 	.word	0x00006590


	//   ....[137]....
        /*0524*/ 	.word	0x00006640


	//   ....[138]....
        /*0528*/ 	.word	0x00006690


	//   ....[139]....
        /*052c*/ 	.word	0x00006740


	//   ....[140]....
        /*0530*/ 	.word	0x00006790


	//   ....[141]....
        /*0534*/ 	.word	0x00006870


	//   ....[142]....
        /*0538*/ 	.word	0x000068e0


	//   ....[143]....
        /*053c*/ 	.word	0x00006960


	//   ....[144]....
        /*0540*/ 	.word	0x000069e0


	//   ....[145]....
        /*0544*/ 	.word	0x00006aa0


	//   ....[146]....
        /*0548*/ 	.word	0x00006af0


	//   ....[147]....
        /*054c*/ 	.word	0x00006ba0


	//   ....[148]....
        /*0550*/ 	.word	0x00006c00


	//   ....[149]....
        /*0554*/ 	.word	0x00006ca0


	//   ....[150]....
        /*0558*/ 	.word	0x00006d00


	//   ....[151]....
        /*055c*/ 	.word	0x00006d80


	//   ....[152]....
        /*0560*/ 	.word	0x00006e00


	//   ....[153]....
        /*0564*/ 	.word	0x00006ea0


	//   ....[154]....
        /*0568*/ 	.word	0x00006ef0


	//   ....[155]....
        /*056c*/ 	.word	0x00006f90


	//----- nvinfo : EIATTR_VRC_CTA_INIT_COUNT
	.align		4
.L_1092:
        /*0570*/ 	.byte	0x02, 0x4a
	.zero		1
	.zero		1


	//----- nvinfo : EIATTR_EXIT_INSTR_OFFSETS
	.align		4
        /*0574*/ 	.byte	0x04, 0x1c
        /*0576*/ 	.short	(.L_1094 - .L_1093)


	//   ....[0]....
.L_1093:
        /*0578*/ 	.word	0x000027f0


	//   ....[1]....
        /*057c*/ 	.word	0x00002810


	//   ....[2]....
        /*0580*/ 	.word	0x00005270


	//   ....[3]....
        /*0584*/ 	.word	0x00005290


	//----- nvinfo : EIATTR_MAX_THREADS
	.align		4
.L_1094:
        /*0588*/ 	.byte	0x04, 0x05
        /*058a*/ 	.short	(.L_1096 - .L_1095)
.L_1095:
        /*058c*/ 	.word	0x000001a0
        /*0590*/ 	.word	0x00000001
        /*0594*/ 	.word	0x00000001


	//----- nvinfo : EIATTR_CRS_STACK_SIZE
	.align		4
.L_1096:
        /*0598*/ 	.byte	0x04, 0x1e
        /*059a*/ 	.short	(.L_1098 - .L_1097)
.L_1097:
        /*059c*/ 	.word	0x00000000


	//----- nvinfo : EIATTR_CBANK_PARAM_SIZE
	.align		4
.L_1098:
        /*05a0*/ 	.byte	0x03, 0x19
        /*05a2*/ 	.short	0x0034


	//----- nvinfo : EIATTR_PARAM_CBANK
	.align		4
        /*05a4*/ 	.byte	0x04, 0x0a
        /*05a6*/ 	.short	(.L_1100 - .L_1099)
	.align		4
.L_1099:
        /*05a8*/ 	.word	index@(.nv.constant0._ZN3cub18CUB_300001_SM_10006detail4scan16DeviceScanKernelINS2_10policy_hubImmmjN4cuda3std3__44plusIvEEE10Policy1000EPmSC_NS0_13ScanTileStateImLb1EEES9_NS1_10InputValueImSC_EEjmLb0EmEEvT0_T1_T2_iT3_T4_T5_)
        /*05ac*/ 	.short	0x0380
        /*05ae*/ 	.short	0x0034


	//----- nvinfo : EIATTR_SW_WAR
	.align		4
.L_1100:
        /*05b0*/ 	.byte	0x04, 0x36
        /*05b2*/ 	.short	(.L_1102 - .L_1101)
.L_1101:
        /*05b4*/ 	.word	0x00000008
.L_1102:


//--------------------- .nv.info._ZN3cub18CUB_300001_SM_10006detail4scan16DeviceScanKernelINS2_10policy_hubImmmmN4cuda3std3__44plusIvEEE10Policy1000EN6thrust24THRUST_300001_SM_1000_NS6detail15normal_iteratorINSD_10device_ptrImEEEESI_NS0_13ScanTileStateImLb1EEES9_NS1_10InputValueImPmEEmmLb0EmEEvT0_T1_T2_iT3_T4_T5_ --------------------------
	.section	.nv.info._ZN3cub18CUB_300001_SM_10006detail4scan16DeviceScanKernelINS2_10policy_hubImmmmN4cuda3std3__44plusIvEEE10Policy1000EN6thrust24THRUST_300001_SM_1000_NS6detail15normal_iteratorINSD_10device_ptrImEEEESI_NS0_13ScanTileStateImLb1EEES9_NS1_10InputValueImPmEEmmLb0EmEEvT0_T1_T2_iT3_T4_T5_,"",@"SHT_CUDA_INFO"
	.sectionflags	@""
	.align	4


	//----- nvinfo : EIATTR_CUDA_API_VERSION
	.align		4
        /*0000*/ 	.byte	0x04, 0x37
        /*0002*/ 	.short	(.L_1104 - .L_1103)
.L_1103:
        /*0004*/ 	.word	0x00000082


	//----- nvinfo : EIATTR_KPARAM_INFO
	.align		4
.L_1104:
        /*0008*/ 	.byte	0x04, 0x17
        /*000a*/ 	.short	(.L_1106 - .L_1105)
.L_1105:
        /*000c*/ 	.word	0x00000000
        /*0010*/ 	.short	0x0006
        /*0012*/ 	.short	0x0030
        /*0014*/ 	.byte	0x00, 0xf0, 0x21, 0x00


	//----- nvinfo : EIATTR_KPARAM_INFO
	.align		4
.L_1106:
        /*0018*/ 	.byte	0x04, 0x17
        /*001a*/ 	.short	(.L_1108 - .L_1107)
.L_1107:
        /*001c*/ 	.word	0x00000000
        /*0020*/ 	.short	0x0005
        /*0022*/ 	.short	0x0020
        /*0024*/ 	.byte	0x00, 0xf0, 0x41, 0x00


	//----- nvinfo : EIATTR_KPARAM_INFO
	.align		4
.L_1108:
        /*0028*/ 	.byte	0x04, 0x17
        /*002a*/ 	.short	(.L_1110 - .L_1109)
.L_1109:
        /*002c*/ 	.word	0x00000000
        /*0030*/ 	.short	0x0004
        /*0032*/ 	.short	0x001c
        /*0034*/ 	.byte	0x00, 0xf0, 0x05, 0x00


	//----- nvinfo : EIATTR_KPARAM_INFO
	.align		4
.L_1110:
        /*0038*/ 	.byte	0x04, 0x17
        /*003a*/ 	.short	(.L_1112 - .L_1111)
.L_1111:
        /*003c*/ 	.word	0x00000000
        /*0040*/ 	.short	0x0003
        /*0042*/ 	.short	0x0018
        /*0044*/ 	.byte	0x00, 0xf0, 0x11, 0x00


	//----- nvinfo : EIATTR_KPARAM_INFO
	.align		4
.L_1112:
        /*0048*/ 	.byte	0x04, 0x17
        /*004a*/ 	.short	(.L_1114 - .L_1113)
.L_1113:
        /*004c*/ 	.word	0x00000000
        /*0050*/ 	.short	0x0002
        /*0052*/ 	.short	0x0010
        /*0054*/ 	.byte	0x00, 0xf0, 0x21, 0x00


	//----- nvinfo : EIATTR_KPARAM_INFO
	.align		4
.L_1114:
        /*0058*/ 	.byte	0x04, 0x17
        /*005a*/ 	.short	(.L_1116 - .L_1115)
.L_1115:
        /*005c*/ 	.word	0x00000000
        /*0060*/ 	.short	0x0001
        /*0062*/ 	.short	0x0008
        /*0064*/ 	.byte	0x00, 0xf0, 0x21, 0x00


	//----- nvinfo : EIATTR_KPARAM_INFO
	.align		4
.L_1116:
        /*0068*/ 	.byte	0x04, 0x17
        /*006a*/ 	.short	(.L_1118 - .L_1117)
.L_1117:
        /*006c*/ 	.word	0x00000000
        /*0070*/ 	.short	0x0000
        /*0072*/ 	.short	0x0000
        /*0074*/ 	.byte	0x00, 0xf0, 0x21, 0x00


	//----- nvinfo : EIATTR_SPARSE_MMA_MASK
	.align		4
.L_1118:
        /*0078*/ 	.byte	0x03, 0x50
        /*007a*/ 	.short	0x0000


	//----- nvinfo : EIATTR_MAXREG_COUNT
	.align		4
        /*007c*/ 	.byte	0x03, 0x1b
        /*007e*/ 	.short	0x00a8


	//----- nvinfo : EIATTR_NUM_BARRIERS
	.align		4
        /*0080*/ 	.byte	0x02, 0x4c
        /*0082*/ 	.byte	0x01
	.zero		1


	//----- nvinfo : EIATTR_MERCURY_ISA_VERSION
	.align		4
        /*0084*/ 	.byte	0x03, 0x5f
        /*0086*/ 	.short	0x0101


	//----- nvinfo : EIATTR_COOP_GROUP_MASK_REGIDS
	.align		4
        /*0088*/ 	.byte	0x04, 0x29
        /*008a*/ 	.short	(.L_1120 - .L_1119)


	//   ....[0]....
.L_1119:
        /*008c*/ 	.word	0xffffffff


	//   ....[1]....
        /*0090*/ 	.word	0xffffffff


	//   ....[2]....
        /*0094*/ 	.word	0xffffffff


	//   ....[3]....
        /*0098*/ 	.word	0xffffffff


	//   ....[4]....
        /*009c*/ 	.word	0xffffffff


	//   ....[5]....
        /*00a0*/ 	.word	0xffffffff


	//   ....[6]....
        /*00a4*/ 	.word	0xffffffff


	//   ....[7]....
        /*00a8*/ 	.word	0xffffffff


	//   ....[8]....
        /*00ac*/ 	.word	0xffffffff


	//   ....[9]....
        /*00b0*/ 	.word	0xffffffff


	//   ....[10]....
        /*00b4*/ 	.word	0xffffffff


	//   ....[11]....
        /*00b8*/ 	.word	0xffffffff


	//   ....[12]....
        /*00bc*/ 	.word	0xffffffff


	//   ....[13]....
        /*00c0*/ 	.word	0xffffffff


	//   ....[14]....
        /*00c4*/ 	.word	0xffffffff


	//   ....[15]....
        /*00c8*/ 	.word	0xffffffff


	//   ....[16]....
        /*00cc*/ 	.word	0xffffffff


	//   ....[17]....
        /*00d0*/ 	.word	0xffffffff


	//   ....[18]....
        /*00d4*/ 	.word	0xffffffff


	//   ....[19]....
        /*00d8*/ 	.word	0xffffffff


	//   ....[20]....
        /*00dc*/ 	.word	0xffffffff


	//   ....[21]....
        /*00e0*/ 	.word	0xffffffff


	//   ....[22]....
        /*00e4*/ 	.word	0xffffffff


	//   ....[23]....
        /*00e8*/ 	.word	0xffffffff


	//   ....[24]....
        /*00ec*/ 	.word	0xffffffff


	//   ....[25]....
        /*00f0*/ 	.word	0xffffffff


	//   ....[26]....
        /*00f4*/ 	.word	0xffffffff


	//   ....[27]....
        /*00f8*/ 	.word	0xffffffff


	//   ....[28]....
        /*00fc*/ 	.word	0xffffffff


	//   ....[29]....
        /*0100*/ 	.word	0xffffffff


	//   ....[30]....
        /*0104*/ 	.word	0xffffffff


	//   ....[31]....
        /*0108*/ 	.word	0xffffffff


	//   ....[32]....
        /*010c*/ 	.word	0xffffffff


	//   ....[33]....
        /*0110*/ 	.word	0xffffffff


	//   ....[34]....
        /*0114*/ 	.word	0xffffffff


	//   ....[35]....
        /*0118*/ 	.word	0xffffffff


	//   ....[36]....
        /*011c*/ 	.word	0xffffffff


	//   ....[37]....
        /*0120*/ 	.word	0xffffffff


	//   ....[38]....
        /*0124*/ 	.word	0xffffffff


	//   ....[39]....
        /*0128*/ 	.word	0xffffffff


	//   ....[40]....
        /*012c*/ 	.word	0xffffffff


	//   ....[41]....
        /*0130*/ 	.word	0xffffffff


	//   ....[42]....
        /*0134*/ 	.word	0xffffffff


	//   ....[43]....
        /*0138*/ 	.word	0xffffffff


	//   ....[44]....
        /*013c*/ 	.word	0xffffffff


	//   ....[45]....
        /*0140*/ 	.word	0xffffffff


	//   ....[46]....
        /*0144*/ 	.word	0xffffffff


	//   ....[47]....
        /*0148*/ 	.word	0xffffffff


	//   ....[48]....
        /*014c*/ 	.word	0xffffffff


	//   ....[49]....
        /*0150*/ 	.word	0xffffffff


	//   ....[50]....
        /*0154*/ 	.word	0xffffffff


	//   ....[51]....
        /*0158*/ 	.word	0xffffffff


	//   ....[52]....
        /*015c*/ 	.word	0xffffffff


	//   ....[53]....
        /*0160*/ 	.word	0xffffffff


	//   ....[54]....
        /*0164*/ 	.word	0xffffffff


	//   ....[55]....
        /*0168*/ 	.word	0xffffffff


	//   ....[56]....
        /*016c*/ 	.word	0xffffffff


	//   ....[57]....
        /*0170*/ 	.word	0xffffffff


	//   ....[58]....
        /*0174*/ 	.word	0xffffffff


	//   ....[59]....
        /*0178*/ 	.word	0xffffffff


	//   ....[60]....
        /*017c*/ 	.word	0xffffffff


	//   ....[61]....
        /*0180*/ 	.word	0xffffffff


	//   ....[62]....
        /*0184*/ 	.word	0xffffffff


	//   ....[63]....
        /*0188*/ 	.word	0xffffffff


	//   ....[64]....
        /*018c*/ 	.word	0xffffffff


	//   ....[65]....
        /*0190*/ 	.word	0xffffffff


	//   ....[66]....
        /*0194*/ 	.word	0xffffffff


	//   ....[67]....
        /*0198*/ 	.word	0xffffffff


	//   ....[68]....
        /*019c*/ 	.word	0xffffffff


	//   ....[69]....
        /*01a0*/ 	.word	0xffffffff


	//   ....[70]....
        /*01a4*/ 	.word	0xffffffff


	//   ....[71]....
        /*01a8*/ 	.word	0xffffffff


	//   ....[72]....
        /*01ac*/ 	.word	0xffffffff


	//   ....[73]....
        /*01b0*/ 	.word	0xffffffff


	//   ....[74]....
        /*01b4*/ 	.word	0xffffffff


	//   ....[75]....
        /*01b8*/ 	.word	0xffffffff


	//   ....[76]....
        /*01bc*/ 	.word	0xffffffff


	//   ....[77]....
        /*01c0*/ 	.word	0xffffffff


	//   ....[78]....
        /*01c4*/ 	.word	0xffffffff


	//   ....[79]....
        /*01c8*/ 	.word	0xffffffff


	//   ....[80]....
        /*01cc*/ 	.word	0xffffffff


	//   ....[81]....
        /*01d0*/ 	.word	0xffffffff


	//   ....[82]....
        /*01d4*/ 	.word	0xffffffff


	//   ....[83]....
        /*01d8*/ 	.word	0xffffffff


	//   ....[84]....
        /*01dc*/ 	.word	0xffffffff


	//   ....[85]....
        /*01e0*/ 	.word	0xffffffff


	//   ....[86]....
        /*01e4*/ 	.word	0xffffffff


	//   ....[87]....
        /*01e8*/ 	.word	0xffffffff


	//   ....[88]....
        /*01ec*/ 	.word	0xffffffff


	//   ....[89]....
        /*01f0*/ 	.word	0xffffffff


	//   ....[90]....
        /*01f4*/ 	.word	0xffffffff


	//   ....[91]....
        /*01f8*/ 	.word	0xffffffff


	//   ....[92]....
        /*01fc*/ 	.word	0xffffffff


	//   ....[93]....
        /*0200*/ 	.word	0xffffffff


	//   ....[94]....
        /*0204*/ 	.word	0xffffffff


	//   ....[95]....
        /*0208*/ 	.word	0xffffffff


	//   ....[96]....
        /*020c*/ 	.word	0xffffffff


	//   ....[97]....
        /*0210*/ 	.word	0xffffffff


	//   ....[98]....
        /*0214*/ 	.word	0xffffffff


	//   ....[99]....
        /*0218*/ 	.word	0xffffffff


	//   ....[100]....
        /*021c*/ 	.word	0x05000000


	//   ....[101]....
        /*0220*/ 	.word	0x05000000


	//   ....[102]....
        /*0224*/ 	.word	0x05000000


	//   ....[103]....
        /*0228*/ 	.word	0x05000000


	//   ....[104]....
        /*022c*/ 	.word	0x05000000


	//   ....[105]....
        /*0230*/ 	.word	0x05000000


	//   ....[106]....
        /*0234*/ 	.word	0x05000000


	//   ....[107]....
        /*0238*/ 	.word	0x05000000


	//   ....[108]....
        /*023c*/ 	.word	0x05000000


	//   ....[109]....
        /*0240*/ 	.word	0x05000000


	//   ....[110]....
        /*0244*/ 	.word	0x05000000


	//   ....[111]....
        /*0248*/ 	.word	0x05000000


	//   ....[112]....
        /*024c*/ 	.word	0x05000000


	//   ....[113]....
        /*0250*/ 	.word	0x05000000


	//   ....[114]....
        /*0254*/ 	.word	0x05000000


	//   ....[115]....
        /*0258*/ 	.word	0x05000000


	//   ....[116]....
        /*025c*/ 	.word	0x05000000


	//   ....[117]....
        /*0260*/ 	.word	0x05000000


	//   ....[118]....
        /*0264*/ 	.word	0x05000000


	//   ....[119]....
        /*0268*/ 	.word	0x05000000


	//   ....[120]....
        /*026c*/ 	.word	0x05000000


	//   ....[121]....
        /*0270*/ 	.word	0x05000000


	//   ....[122]....
        /*0274*/ 	.word	0x05000000


	//   ....[123]....
        /*0278*/ 	.word	0x05000000


	//   ....[124]....
        /*027c*/ 	.word	0x05000000


	//   ....[125]....
        /*0280*/ 	.word	0x05000000


	//   ....[126]....
        /*0284*/ 	.word	0x05000000


	//   ....[127]....
        /*0288*/ 	.word	0x05000000


	//   ....[128]....
        /*028c*/ 	.word	0x05000000


	//   ....[129]....
        /*0290*/ 	.word	0x05000000


	//   ....[130]....
        /*0294*/ 	.word	0x05000000


	//   ....[131]....
        /*0298*/ 	.word	0x05000000


	//   ....[132]....
        /*029c*/ 	.word	0x05000000


	//   ....[133]....
        /*02a0*/ 	.word	0x05000000


	//   ....[134]....
        /*02a4*/ 	.word	0x05000000


	//   ....[135]....
        /*02a8*/ 	.word	0x05000000


	//   ....[136]....
        /*02ac*/ 	.word	0x05000000


	//   ....[137]....
        /*02b0*/ 	.word	0x05000000


	//   ....[138]....
        /*02b4*/ 	.word	0x05000000


	//   ....[139]....
        /*02b8*/ 	.word	0x05000000


	//   ....[140]....
        /*02bc*/ 	.word	0x05000000


	//   ....[141]....
        /*02c0*/ 	.word	0x05000000


	//   ....[142]....
        /*02c4*/ 	.word	0x05000000


	//   ....[143]....
        /*02c8*/ 	.word	0x05000000


	//   ....[144]....
        /*02cc*/ 	.word	0x05000000


	//   ....[145]....
        /*02d0*/ 	.word	0x05000000


	//   ....[146]....
        /*02d4*/ 	.word	0x05000000


	//   ....[147]....
        /*02d8*/ 	.word	0x05000000


	//   ....[148]....
        /*02dc*/ 	.word	0x05000000


	//   ....[149]....
        /*02e0*/ 	.word	0x05000000


	//   ....[150]....
        /*02e4*/ 	.word	0x05000000


	//   ....[151]....
        /*02e8*/ 	.word	0x05000000


	//   ....[152]....
        /*02ec*/ 	.word	0x05000000


	//   ....[153]....
        /*02f0*/ 	.word	0x05000000


	//   ....[154]....
        /*02f4*/ 	.word	0x05000000


	//   ....[155]....
        /*02f8*/ 	.word	0x05000000


	//----- nvinfo : EIATTR_COOP_GROUP_INSTR_OFFSETS
	.align		4
.L_1120:
        /*02fc*/ 	.byte	0x04, 0x28
        /*02fe*/ 	.short	(.L_1122 - .L_1121)


	//   ....[0]....
.L_1121:
        /*0300*/ 	.word	0x000003e0


	//   ....[1]....
        /*0304*/ 	.word	0x00000570


	//   ....[2]....
        /*0308*/ 	.word	0x00000590


	//   ....[3]....
        /*030c*/ 	.word	0x000005e0


	//   ....[4]....
        /*0310*/ 	.word	0x00000600


	//   ....[5]....
        /*0314*/ 	.word	0x00000650


	//   ....[6]....
        /*0318*/ 	.word	0x00000670


	//   ....[7]....
        /*031c*/ 	.word	0x000006b0


	//   ....[8]....
        /*0320*/ 	.word	0x000006e0


	//   ....[9]....
        /*0324*/ 	.word	0x00000720


	//   ....[10]....
        /*0328*/ 	.word	0x00000760


	//   ....[11]....
        /*032c*/ 	.word	0x00000cd0


	//   ....[12]....
        /*0330*/ 	.word	0x00000d00


	//   ....[13]....
        /*0334*/ 	.word	0x00000d60


	//   ....[14]....
        /*0338*/ 	.word	0x00000d70


	//   ....[15]....
        /*033c*/ 	.word	0x00000dc0


	//   ....[16]....
        /*0340*/ 	.word	0x00000de0


	//   ....[17]....
        /*0344*/ 	.word	0x00000e20


	//   ....[18]....
        /*0348*/ 	.word	0x00000e50


	//   ....[19]....
        /*034c*/ 	.word	0x00000e90


	//   ....[20]....
        /*0350*/ 	.word	0x00000ec0


	//   ....[21]....
        /*0354*/ 	.word	0x000013e0


	//   ....[22]....
        /*0358*/ 	.word	0x00001480


	//   ....[23]....
        /*035c*/ 	.word	0x000014f0


	//   ....[24]....
        /*0360*/ 	.word	0x00001550


	//   ....[25]....
        /*0364*/ 	.word	0x00001560


	//   ....[26]....
        /*0368*/ 	.word	0x000015b0


	//   ....[27]....
        /*036c*/ 	.word	0x000015e0


	//   ....[28]....
        /*0370*/ 	.word	0x00001650


	//   ....[29]....
        /*0374*/ 	.word	0x00001680


	//   ....[30]....
        /*0378*/ 	.word	0x000016c0


	//   ....[31]....
        /*037c*/ 	.word	0x000016f0


	//   ....[32]....
        /*0380*/ 	.word	0x00001730


	//   ....[33]....
        /*0384*/ 	.word	0x00001790


	//   ....[34]....
        /*0388*/ 	.word	0x000017b0


	//   ....[35]....
        /*038c*/ 	.word	0x000018c0


	//   ....[36]....
        /*0390*/ 	.word	0x00001960


	//   ....[37]....
        /*0394*/ 	.word	0x000019d0


	//   ....[38]....
        /*0398*/ 	.word	0x00001a10


	//   ....[39]....
        /*039c*/ 	.word	0x00001a70


	//   ....[40]....
        /*03a0*/ 	.word	0x00001a80


	//   ....[41]....
        /*03a4*/ 	.word	0x00001ae0


	//   ....[42]....
        /*03a8*/ 	.word	0x00001b00


	//   ....[43]....
        /*03ac*/ 	.word	0x00001b50


	//   ....[44]....
        /*03b0*/ 	.word	0x00001b70


	//   ....[45]....
        /*03b4*/ 	.word	0x00001bb0


	//   ....[46]....
        /*03b8*/ 	.word	0x00001be0


	//   ....[47]....
        /*03bc*/ 	.word	0x00001c20


	//   ....[48]....
        /*03c0*/ 	.word	0x00001c50


	//   ....[49]....
        /*03c4*/ 	.word	0x00002200


	//   ....[50]....
        /*03c8*/ 	.word	0x00002920


	//   ....[51]....
        /*03cc*/ 	.word	0x00002ae0


	//   ....[52]....
        /*03d0*/ 	.word	0x00002b10


	//   ....[53]....
        /*03d4*/ 	.word	0x00002b70


	//   ....[54]....
        /*03d8*/ 	.word	0x00002b80


	//   ....[55]....
        /*03dc*/ 	.word	0x00002bd0


	//   ....[56]....
        /*03e0*/ 	.word	0x00002bf0


	//   ....[57]....
        /*03e4*/ 	.word	0x00002c30


	//   ....[58]....
        /*03e8*/ 	.word	0x00002c60


	//   ....[59]....
        /*03ec*/ 	.word	0x00002ca0


	//   ....[60]....
        /*03f0*/ 	.word	0x00002cd0


	//   ....[61]....
        /*03f4*/ 	.word	0x00003170


	//   ....[62]....
        /*03f8*/ 	.word	0x000031a0


	//   ....[63]....
        /*03fc*/ 	.word	0x000031f0


	//   ....[64]....
        /*0400*/ 	.word	0x00003200


	//   ....[65]....
        /*0404*/ 	.word	0x00003250


	//   ....[66]....
        /*0408*/ 	.word	0x00003270


	//   ....[67]....
        /*040c*/ 	.word	0x000032b0


	//   ....[68]....
        /*0410*/ 	.word	0x000032e0


	//   ....[69]....
        /*0414*/ 	.word	0x00003320


	//   ....[70]....
        /*0418*/ 	.word	0x00003350


	//   ....[71]....
        /*041c*/ 	.word	0x00003890


	//   ....[72]....
        /*0420*/ 	.word	0x00003930


	//   ....[73]....
        /*0424*/ 	.word	0x000039a0


	//   ....[74]....
        /*0428*/ 	.word	0x00003a00


	//   ....[75]....
        /*042c*/ 	.word	0x00003a20


	//   ....[76]....
        /*0430*/ 	.word	0x00003a70


	//   ....[77]....
        /*0434*/ 	.word	0x00003aa0


	//   ....[78]....
        /*0438*/ 	.word	0x00003af0


	//   ....[79]....
        /*043c*/ 	.word	0x00003b20


	//   ....[80]....
        /*0440*/ 	.word	0x00003b60


	//   ....[81]....
        /*0444*/ 	.word	0x00003ba0


	//   ....[82]....
        /*0448*/ 	.word	0x00003be0


	//   ....[83]....
        /*044c*/ 	.word	0x00003c40


	//   ....[84]....
        /*0450*/ 	.word	0x00003c50


	//   ....[85]....
        /*0454*/ 	.word	0x00003d60


	//   ....[86]....
        /*0458*/ 	.word	0x00003e00


	//   ....[87]....
        /*045c*/ 	.word	0x00003e60


	//   ....[88]....
        /*0460*/ 	.word	0x00003ed0


	//   ....[89]....
        /*0464*/ 	.word	0x00003ef0


	//   ....[90]....
        /*0468*/ 	.word	0x00003f50


	//   ....[91]....
        /*046c*/ 	.word	0x00003f60


	//   ....[92]....
        /*0470*/ 	.word	0x00003fb0


	//   ....[93]....
        /*0474*/ 	.word	0x00003fd0


	//   ....[94]....
        /*0478*/ 	.word	0x00004010


	//   ....[95]....
        /*047c*/ 	.word	0x00004040


	//   ....[96]....
        /*0480*/ 	.word	0x00004090


	//   ....[97]....
        /*0484*/ 	.word	0x000040e0


	//   ....[98]....
        /*0488*/ 	.word	0x00004100


	//   ....[99]....
        /*048c*/ 	.word	0x000046b0


	//   ....[100]....
        /*0490*/ 	.word	0x00004a60


	//   ....[101]....
        /*0494*/ 	.word	0x00004ae0


	//   ....[102]....
        /*0498*/ 	.word	0x00004b90


	//   ....[103]....
        /*049c*/ 	.word	0x00004c50


	//   ....[104]....
        /*04a0*/ 	.word	0x00004cc0


	//   ....[105]....
        /*04a4*/ 	.word	0x00004d60


	//   ....[106]....
        /*04a8*/ 	.word	0x00004db0


	//   ....[107]....
        /*04ac*/ 	.word	0x00004e70


	//   ....[108]....
        /*04b0*/ 	.word	0x00004ec0


	//   ....[109]....
        /*04b4*/ 	.word	0x00004f60


	//   ....[110]....
        /*04b8*/ 	.word	0x00004fb0


	//   ....[111]....
        /*04bc*/ 	.word	0x00005050


	//   ....[112]....
        /*04c0*/ 	.word	0x000050b0


	//   ....[113]....
        /*04c4*/ 	.word	0x000050e0


	//   ....[114]....
        /*04c8*/ 	.word	0x000051c0


	//   ....[115]....
        /*04cc*/ 	.word	0x00005240


	//   ....[116]....
        /*04d0*/ 	.word	0x000052c0


	//   ....[117]....
        /*04d4*/ 	.word	0x00005390


	//   ....[118]....
        /*04d8*/ 	.word	0x000053e0


	//   ....[119]....
        /*04dc*/ 	.word	0x000054b0


	//   ....[120]....
        /*04e0*/ 	.word	0x00005500


	//   ....[121]....
        /*04e4*/ 	.word	0x000055a0


	//   ....[122]....
        /*04e8*/ 	.word	0x000055f0


	//   ....[123]....
        /*04ec*/ 	.word	0x00005690


	//   ....[124]....
        /*04f0*/ 	.word	0x000056e0


	//   ....[125]....
        /*04f4*/ 	.word	0x00005780


	//   ....[126]....
        /*04f8*/ 	.word	0x000057d0


	//   ....[127]....
        /*04fc*/ 	.word	0x00005860


	//   ....[128]....
        /*0500*/ 	.word	0x000058d0


	//   ....[129]....
        /*0504*/ 	.word	0x00005950


	//   ....[130]....
        /*0508*/ 	.word	0x00005a00


	//   ....[131]....
        /*050c*/ 	.word	0x00005ac0


	//   ....[132]....
        /*0510*/ 	.word	0x00005b30


	//   ....[133]....
        /*0514*/ 	.word	0x00005bd0


	//   ....[134]....
        /*0518*/ 	.word	0x00005c20


	//   ....[135]....
        /*051c*/ 	.word	0x00005ca0


	//   ....[136]....
        /*0520*/ 	.word	0x00005d10


	//   ....[137]....
        /*0524*/ 	.word	0x00005dd0


	//   ....[138]....
        /*0528*/ 	.word	0x00005e30


	//   ....[139]....
        /*052c*/ 	.word	0x00005e90


	//   ....[140]....
        /*0530*/ 	.word	0x00005f00


	//   ....[141]....
        /*0534*/ 	.word	0x00005f30


	//   ....[142]....
        /*0538*/ 	.word	0x00006020


	//   ....[143]....
        /*053c*/ 	.word	0x000060a0


	//   ....[144]....
        /*0540*/ 	.word	0x00006120


	//   ....[145]....
        /*0544*/ 	.word	0x000061e0


	//   ....[146]....
        /*0548*/ 	.word	0x00006240


	//   ....[147]....
        /*054c*/ 	.word	0x000062f0


	//   ....[148]....
        /*0550*/ 	.word	0x00006340


	//   ....[149]....
        /*0554*/ 	.word	0x000063b0


	//   ....[150]....
        /*0558*/ 	.word	0x00006430


	//   ....[151]....
        /*055c*/ 	.word	0x000064a0


	//   ....[152]....
        /*0560*/ 	.word	0x00006530


	//   ....[153]....
        /*0564*/ 	.word	0x000065e0


	//   ....[154]....
        /*0568*/ 	.word	0x00006630


	//   ....[155]....
        /*056c*/ 	.word	0x000066c0


	//----- nvinfo : EIATTR_VRC_CTA_INIT_COUNT
	.align		4
.L_1122:
        /*0570*/ 	.byte	0x02, 0x4a
	.zero		1
	.zero		1


	//----- nvinfo : EIATTR_EXIT_INSTR_OFFSETS
	.align		4
        /*0574*/ 	.byte	0x04, 0x1c
        /*0576*/ 	.short	(.L_1124 - .L_1123)


	//   ....[0]....
.L_1123:
        /*0578*/ 	.word	0x00002390


	//   ....[1]....
        /*057c*/ 	.word	0x000023e0


	//   ....[2]....
        /*0580*/ 	.word	0x000049f0


	//   ....[3]....
        /*0584*/ 	.word	0x00004a10


	//----- nvinfo : EIATTR_MAX_THREADS
	.align		4
.L_1124:
        /*0588*/ 	.byte	0x04, 0x05
        /*058a*/ 	.short	(.L_1126 - .L_1125)
.L_1125:
        /*058c*/ 	.word	0x00000140
        /*0590*/ 	.word	0x00000001
        /*0594*/ 	.word	0x00000001


	//----- nvinfo : EIATTR_CRS_STACK_SIZE
	.align		4
.L_1126:
        /*0598*/ 	.byte	0x04, 0x1e
        /*059a*/ 	.short	(.L_1128 - .L_1127)
.L_1127:
        /*059c*/ 	.word	0x00000000


	//----- nvinfo : EIATTR_CBANK_PARAM_SIZE
	.align		4
.L_1128:
        /*05a0*/ 	.byte	0x03, 0x19
        /*05a2*/ 	.short	0x0038


	//----- nvinfo : EIATTR_PARAM_CBANK
	.align		4
        /*05a4*/ 	.byte	0x04, 0x0a
        /*05a6*/ 	.short	(.L_1130 - .L_1129)
	.align		4
.L_1129:
        /*05a8*/ 	.word	index@(.nv.constant0._ZN3cub18CUB_300001_SM_10006detail4scan16DeviceScanKernelINS2_10policy_hubImmmmN4cuda3std3__44plusIvEEE10Policy1000EN6thrust24THRUST_300001_SM_1000_NS6detail15normal_iteratorINSD_10device_ptrImEEEESI_NS0_13ScanTileStateImLb1EEES9_NS1_10InputValueImPmEEmmLb0EmEEvT0_T1_T2_iT3_T4_T5_)
        /*05ac*/ 	.short	0x0380
        /*05ae*/ 	.short	0x0038


	//----- nvinfo : EIATTR_SW_WAR
	.align		4
.L_1130:
        /*05b0*/ 	.byte	0x04, 0x36
        /*05b2*/ 	.short	(.L_1132 - .L_1131)
.L_1131:
        /*05b4*/ 	.word	0x00000008
.L_1132:


//--------------------- .nv.info._ZN3cub18CUB_300001_SM_10006detail4scan16DeviceScanKernelINS2_10policy_hubImmmjN4cuda3std3__44plusIvEEE10Policy1000EN6thrust24THRUST_300001_SM_1000_NS6detail15normal_iteratorINSD_10device_ptrImEEEESI_NS0_13ScanTileStateImLb1EEES9_NS1_10InputValueImPmEEjmLb0EmEEvT0_T1_T2_iT3_T4_T5_ --------------------------
	.section	.nv.info._ZN3cub18CUB_300001_SM_10006detail4scan16DeviceScanKernelINS2_10policy_hubImmmjN4cuda3std3__44plusIvEEE10Policy1000EN6thrust24THRUST_300001_SM_1000_NS6detail15normal_iteratorINSD_10device_ptrImEEEESI_NS0_13ScanTileStateImLb1EEES9_NS1_10InputValueImPmEEjmLb0EmEEvT0_T1_T2_iT3_T4_T5_,"",@"SHT_CUDA_INFO"
	.sectionflags	@""
	.align	4


	//----- nvinfo : EIATTR_CUDA_API_VERSION
	.align		4
        /*0000*/ 	.byte	0x04, 0x37
        /*0002*/ 	.short	(.L_1134 - .L_1133)
.L_1133:
        /*0004*/ 	.word	0x00000082


	//----- nvinfo : EIATTR_KPARAM_INFO
	.align		4
.L_1134:
        /*0008*/ 	.byte	0x04, 0x17
        /*000a*/ 	.short	(.L_1136 - .L_1135)
.L_1135:
        /*000c*/ 	.word	0x00000000
        /*0010*/ 	.short	0x0006
        /*0012*/ 	.short	0x0030
        /*0014*/ 	.byte	0x00, 0xf0, 0x11, 0x00


	//----- nvinfo : EIATTR_KPARAM_INFO
	.align		4
.L_1136:
        /*0018*/ 	.byte	0x04, 0x17
        /*001a*/ 	.short	(.L_1138 - .L_1137)
.L_1137:
        /*001c*/ 	.word	0x00000000
        /*0020*/ 	.short	0x0005
        /*0022*/ 	.short	0x0020
        /*0024*/ 	.byte	0x00, 0xf0, 0x41, 0x00


	//----- nvinfo : EIATTR_KPARAM_INFO
	.align		4
.L_1138:
        /*0028*/ 	.byte	0x04, 0x17
        /*002a*/ 	.short	(.L_1140 - .L_1139)
.L_1139:
        /*002c*/ 	.word	0x00000000
        /*0030*/ 	.short	0x0004
        /*0032*/ 	.short	0x001c
        /*0034*/ 	.byte	0x00, 0xf0, 0x05, 0x00


	//----- nvinfo : EIATTR_KPARAM_INFO
	.align		4
.L_1140:
        /*0038*/ 	.byte	0x04, 0x17
        /*003a*/ 	.short	(.L_1142 - .L_1141)
.L_1141:
        /*003c*/ 	.word	0x00000000
        /*0040*/ 	.short	0x0003
        /*0042*/ 	.short	0x0018
        /*0044*/ 	.byte	0x00, 0xf0, 0x11, 0x00


	//----- nvinfo : EIATTR_KPARAM_INFO
	.align		4
.L_1142:
        /*0048*/ 	.byte	0x04, 0x17
        /*004a*/ 	.short	(.L_1144 - .L_1143)
.L_1143:
        /*004c*/ 	.word	0x00000000
        /*0050*/ 	.short	0x0002
        /*0052*/ 	.short	0x0010
        /*0054*/ 	.byte	0x00, 0xf0, 0x21, 0x00


	//----- nvinfo : EIATTR_KPARAM_INFO
	.align		4
.L_1144:
        /*0058*/ 	.byte	0x04, 0x17
        /*005a*/ 	.short	(.L_1146 - .L_1145)
.L_1145:
        /*005c*/ 	.word	0x00000000
        /*0060*/ 	.short	0x0001
        /*0062*/ 	.short	0x0008
        /*0064*/ 	.byte	0x00, 0xf0, 0x21, 0x00


	//----- nvinfo : EIATTR_KPARAM_INFO
	.align		4
.L_1146:
        /*0068*/ 	.byte	0x04, 0x17
        /*006a*/ 	.short	(.L_1148 - .L_1147)
.L_1147:
        /*006c*/ 	.word	0x00000000
        /*0070*/ 	.short	0x0000
        /*0072*/ 	.short	0x0000
        /*0074*/ 	.byte	0x00, 0xf0, 0x21, 0x00


	//----- nvinfo : EIATTR_SPARSE_MMA_MASK
	.align		4
.L_1148:
        /*0078*/ 	.byte	0x03, 0x50
        /*007a*/ 	.short	0x0000


	//----- nvinfo : EIATTR_MAXREG_COUNT
	.align		4
        /*007c*/ 	.byte	0x03, 0x1b
        /*007e*/ 	.short	0x0080


	//----- nvinfo : EIATTR_NUM_BARRIERS
	.align		4
        /*0080*/ 	.byte	0x02, 0x4c
        /*0082*/ 	.byte	0x01
	.zero		1


	//----- nvinfo : EIATTR_MERCURY_ISA_VERSION
	.align		4
        /*0084*/ 	.byte	0x03, 0x5f
        /*0086*/ 	.short	0x0101


	//----- nvinfo : EIATTR_COOP_GROUP_MASK_REGIDS
	.align		4
        /*0088*/ 	.byte	0x04, 0x29
        /*008a*/ 	.short	(.L_1150 - .L_1149)


	//   ....[0]....
.L_1149:
        /*008c*/ 	.word	0xffffffff


	//   ....[1]....
        /*0090*/ 	.word	0xffffffff


	//   ....[2]....
        /*0094*/ 	.word	0xffffffff


	//   ....[3]....
        /*0098*/ 	.word	0xffffffff


	//   ....[4]....
        /*009c*/ 	.word	0xffffffff


	//   ....[5]....
        /*00a0*/ 	.word	0xffffffff


	//   ....[6]....
        /*00a4*/ 	.word	0xffffffff


	//   ....[7]....
        /*00a8*/ 	.word	0xffffffff


	//   ....[8]....
        /*00ac*/ 	.word	0xffffffff


	//   ....[9]....
        /*00b0*/ 	.word	0xffffffff


	//   ....[10]....
        /*00b4*/ 	.word	0xffffffff


	//   ....[11]....
        /*00b8*/ 	.word	0xffffffff


	//   ....[12]....
        /*00bc*/ 	.word	0xffffffff


	//   ....[13]....
        /*00c0*/ 	.word	0xffffffff


	//   ....[14]....
        /*00c4*/ 	.word	0xffffffff


	//   ....[15]....
        /*00c8*/ 	.word	0xffffffff


	//   ....[16]....
        /*00cc*/ 	.word	0xffffffff


	//   ....[17]....
        /*00d0*/ 	.word	0xffffffff


	//   ....[18]....
        /*00d4*/ 	.word	0xffffffff


	//   ....[19]....
        /*00d8*/ 	.word	0xffffffff


	//   ....[20]....
        /*00dc*/ 	.word	0xffffffff


	//   ....[21]....
        /*00e0*/ 	.word	0xffffffff


	//   ....[22]....
        /*00e4*/ 	.word	0xffffffff


	//   ....[23]....
        /*00e8*/ 	.word	0xffffffff


	//   ....[24]....
        /*00ec*/ 	.word	0xffffffff


	//   ....[25]....
        /*00f0*/ 	.word	0xffffffff


	//   ....[26]....
        /*00f4*/ 	.word	0xffffffff


	//   ....[27]....
        /*00f8*/ 	.word	0xffffffff


	//   ....[28]....
        /*00fc*/ 	.word	0xffffffff


	//   ....[29]....
        /*0100*/ 	.word	0xffffffff


	//   ....[30]....
        /*0104*/ 	.word	0xffffffff


	//   ....[31]....
        /*0108*/ 	.word	0xffffffff


	//   ....[32]....
        /*010c*/ 	.word	0xffffffff


	//   ....[33]....
        /*0110*/ 	.word	0xffffffff


	//   ....[34]....
        /*0114*/ 	.word	0xffffffff


	//   ....[35]....
        /*0118*/ 	.word	0xffffffff


	//   ....[36]....
        /*011c*/ 	.word	0xffffffff


	//   ....[37]....
        /*0120*/ 	.word	0xffffffff


	//   ....[38]....
        /*0124*/ 	.word	0xffffffff


	//   ....[39]....
        /*0128*/ 	.word	0xffffffff


	//   ....[40]....
        /*012c*/ 	.word	0xffffffff


	//   ....[41]....
        /*0130*/ 	.word	0xffffffff


	//   ....[42]....
        /*0134*/ 	.word	0xffffffff


	//   ....[43]....
        /*0138*/ 	.word	0xffffffff


	//   ....[44]....
        /*013c*/ 	.word	0xffffffff


	//   ....[45]....
        /*0140*/ 	.word	0xffffffff


	//   ....[46]....
        /*0144*/ 	.word	0xffffffff


	//   ....[47]....
        /*0148*/ 	.word	0xffffffff


	//   ....[48]....
        /*014c*/ 	.word	0xffffffff


	//   ....[49]....
        /*0150*/ 	.word	0xffffffff


	//   ....[50]....
        /*0154*/ 	.word	0xffffffff


	//   ....[51]....
        /*0158*/ 	.word	0xffffffff


	//   ....[52]....
        /*015c*/ 	.word	0xffffffff


	//   ....[53]....
        /*0160*/ 	.word	0xffffffff


	//   ....[54]....
        /*0164*/ 	.word	0xffffffff


	//   ....[55]....
        /*0168*/ 	.word	0xffffffff


	//   ....[56]....
        /*016c*/ 	.word	0xffffffff


	//   ....[57]....
        /*0170*/ 	.word	0xffffffff


	//   ....[58]....
        /*0174*/ 	.word	0xffffffff


	//   ....[59]....
        /*0178*/ 	.word	0xffffffff


	//   ....[60]....
        /*017c*/ 	.word	0xffffffff


	//   ....[61]....
        /*0180*/ 	.word	0xffffffff


	//   ....[62]....
        /*0184*/ 	.word	0xffffffff


	//   ....[63]....
        /*0188*/ 	.word	0xffffffff


	//   ....[64]....
        /*018c*/ 	.word	0xffffffff


	//   ....[65]....
        /*0190*/ 	.word	0xffffffff


	//   ....[66]....
        /*0194*/ 	.word	0xffffffff


	//   ....[67]....
        /*0198*/ 	.word	0xffffffff


	//   ....[68]....
        /*019c*/ 	.word	0xffffffff


	//   ....[69]....
        /*01a0*/ 	.word	0xffffffff


	//   ....[70]....
        /*01a4*/ 	.word	0xffffffff


	//   ....[71]....
        /*01a8*/ 	.word	0xffffffff


	//   ....[72]....
        /*01ac*/ 	.word	0xffffffff


	//   ....[73]....
        /*01b0*/ 	.word	0xffffffff


	//   ....[74]....
        /*01b4*/ 	.word	0xffffffff


	//   ....[75]....
        /*01b8*/ 	.word	0xffffffff


	//   ....[76]....
        /*01bc*/ 	.word	0xffffffff


	//   ....[77]....
        /*01c0*/ 	.word	0xffffffff


	//   ....[78]....
        /*01c4*/ 	.word	0xffffffff


	//   ....[79]....
        /*01c8*/ 	.word	0xffffffff


	//   ....[80]....
        /*01cc*/ 	.word	0xffffffff


	//   ....[81]....
        /*01d0*/ 	.word	0xffffffff


	//   ....[82]....
        /*01d4*/ 	.word	0xffffffff


	//   ....[83]....
        /*01d8*/ 	.word	0xffffffff


	//   ....[84]....
        /*01dc*/ 	.word	0xffffffff


	//   ....[85]....
        /*01e0*/ 	.word	0xffffffff


	//   ....[86]....
        /*01e4*/ 	.word	0xffffffff


	//   ....[87]....
        /*01e8*/ 	.word	0xffffffff


	//   ....[88]....
        /*01ec*/ 	.word	0xffffffff


	//   ....[89]....
        /*01f0*/ 	.word	0xffffffff


	//   ....[90]....
        /*01f4*/ 	.word	0xffffffff


	//   ....[91]....
        /*01f8*/ 	.word	0xffffffff


	//   ....[92]....
        /*01fc*/ 	.word	0xffffffff


	//   ....[93]....
        /*0200*/ 	.word	0xffffffff


	//   ....[94]....
        /*0204*/ 	.word	0xffffffff


	//   ....[95]....
        /*0208*/ 	.word	0xffffffff


	//   ....[96]....
        /*020c*/ 	.word	0xffffffff


	//   ....[97]....
        /*0210*/ 	.word	0xffffffff


	//   ....[98]....
        /*0214*/ 	.word	0xffffffff


	//   ....[99]....
        /*0218*/ 	.word	0xffffffff


	//   ....[100]....
        /*021c*/ 	.word	0x05000003


	//   ....[101]....
        /*0220*/ 	.word	0x05000003


	//   ....[102]....
        /*0224*/ 	.word	0x05000003


	//   ....[103]....
        /*0228*/ 	.word	0x05000003


	//   ....[104]....
        /*022c*/ 	.word	0x05000003


	//   ....[105]....
        /*0230*/ 	.word	0x05000003


	//   ....[106]....
        /*0234*/ 	.word	0x05000003


	//   ....[107]....
        /*0238*/ 	.word	0x05000003


	//   ....[108]....
        /*023c*/ 	.word	0x05000003


	//   ....[109]....
        /*0240*/ 	.word	0x05000003


	//   ....[110]....
        /*0244*/ 	.word	0x05000003


	//   ....[111]....
        /*0248*/ 	.word	0x05000003


	//   ....[112]....
        /*024c*/ 	.word	0x05000003


	//   ....[113]....
        /*0250*/ 	.word	0x05000003


	//   ....[114]....
        /*0254*/ 	.word	0x05000003


	//   ....[115]....
        /*0258*/ 	.word	0x05000003


	//   ....[116]....
        /*025c*/ 	.word	0x05000003


	//   ....[117]....
        /*0260*/ 	.word	0x05000003


	//   ....[118]....
        /*0264*/ 	.word	0x05000003


	//   ....[119]....
        /*0268*/ 	.word	0x05000003


	//   ....[120]....
        /*026c*/ 	.word	0x05000003


	//   ....[121]....
        /*0270*/ 	.word	0x05000003


	//   ....[122]....
        /*0274*/ 	.word	0x05000003


	//   ....[123]....
        /*0278*/ 	.word	0x05000003


	//   ....[124]....
        /*027c*/ 	.word	0x05000003


	//   ....[125]....
        /*0280*/ 	.word	0x05000003


	//   ....[126]....
        /*0284*/ 	.word	0x05000003


	//   ....[127]....
        /*0288*/ 	.word	0x05000003


	//   ....[128]....
        /*028c*/ 	.word	0x05000003


	//   ....[129]....
        /*0290*/ 	.word	0x05000003


	//   ....[130]....
        /*0294*/ 	.word	0x05000003


	//   ....[131]....
        /*0298*/ 	.word	0x05000003


	//   ....[132]....
        /*029c*/ 	.word	0x05000003


	//   ....[133]....
        /*02a0*/ 	.word	0x05000003


	//   ....[134]....
        /*02a4*/ 	.word	0x05000003


	//   ....[135]....
        /*02a8*/ 	.word	0x05000003


	//   ....[136]....
        /*02ac*/ 	.word	0x05000003


	//   ....[137]....
        /*02b0*/ 	.word	0x05000003


	//   ....[138]....
        /*02b4*/ 	.word	0x05000003


	//   ....[139]....
        /*02b8*/ 	.word	0x05000003


	//   ....[140]....
        /*02bc*/ 	.word	0x05000003


	//   ....[141]....
        /*02c0*/ 	.word	0x05000003


	//   ....[142]....
        /*02c4*/ 	.word	0x05000003


	//   ....[143]....
        /*02c8*/ 	.word	0x05000003


	//   ....[144]....
        /*02cc*/ 	.word	0x05000003


	//   ....[145]....
        /*02d0*/ 	.word	0x05000003


	//   ....[146]....
        /*02d4*/ 	.word	0x05000003


	//   ....[147]....
        /*02d8*/ 	.word	0x05000003


	//   ....[148]....
        /*02dc*/ 	.word	0x05000003


	//   ....[149]....
        /*02e0*/ 	.word	0x05000003


	//   ....[150]....
        /*02e4*/ 	.word	0x05000003


	//   ....[151]....
        /*02e8*/ 	.word	0x05000003


	//   ....[152]....
        /*02ec*/ 	.word	0x05000003


	//   ....[153]....
        /*02f0*/ 	.word	0x05000003


	//   ....[154]....
        /*02f4*/ 	.word	0x05000003


	//   ....[155]....
        /*02f8*/ 	.word	0x05000003


	//----- nvinfo : EIATTR_COOP_GROUP_INSTR_OFFSETS
	.align		4
.L_1150:
        /*02fc*/ 	.byte	0x04, 0x28
        /*02fe*/ 	.short	(.L_1152 - .L_1151)


	//   ....[0]....
.L_1151:
        /*0300*/ 	.word	0x000003a0


	//   ....[1]....
        /*0304*/ 	.word	0x00000540


	//   ....[2]....
        /*0308*/ 	.word	0x00000560


	//   ....[3]....
        /*030c*/ 	.word	0x000005b0


	//   ....[4]....
        /*0310*/ 	.word	0x000005d0


	//   ....[5]....
        /*0314*/ 	.word	0x00000620


	//   ....[6]....
        /*0318*/ 	.word	0x00000640


	//   ....[7]....
        /*031c*/ 	.word	0x00000680


	//   ....[8]....
        /*0320*/ 	.word	0x000006b0


	//   ....[9]....
        /*0324*/ 	.word	0x000006f0


	//   ....[10]....
        /*0328*/ 	.word	0x00000730


	//   ....[11]....
        /*032c*/ 	.word	0x00000d90


	//   ....[12]....
        /*0330*/ 	.word	0x00000dc0


	//   ....[13]....
        /*0334*/ 	.word	0x00000e10


	//   ....[14]....
        /*0338*/ 	.word	0x00000e20


	//   ....[15]....
        /*033c*/ 	.word	0x00000e70


	//   ....[16]....
        /*0340*/ 	.word	0x00000e90


	//   ....[17]....
        /*0344*/ 	.word	0x00000ed0


	//   ....[18]....
        /*0348*/ 	.word	0x00000f00


	//   ....[19]....
        /*034c*/ 	.word	0x00000f40


	//   ....[20]....
        /*0350*/ 	.word	0x00000f70


	//   ....[21]....
        /*0354*/ 	.word	0x000015a0


	//   ....[22]....
        /*0358*/ 	.word	0x000017c0


	//   ....[23]....
        /*035c*/ 	.word	0x00001840


	//   ....[24]....
        /*0360*/ 	.word	0x000018d0


	//   ....[25]....
        /*0364*/ 	.word	0x000018f0


	//   ....[26]....
        /*0368*/ 	.word	0x00001940


	//   ....[27]....
        /*036c*/ 	.word	0x00001970


	//   ....[28]....
        /*0370*/ 	.word	0x000019b0


	//   ....[29]....
        /*0374*/ 	.word	0x00001a00


	//   ....[30]....
        /*0378*/ 	.word	0x00001a40


	//   ....[31]....
        /*037c*/ 	.word	0x00001a80


	//   ....[32]....
        /*0380*/ 	.word	0x00001ac0


	//   ....[33]....
        /*0384*/ 	.word	0x00001b20


	//   ....[34]....
        /*0388*/ 	.word	0x00001b30


	//   ....[35]....
        /*038c*/ 	.word	0x00001c20


	//   ....[36]....
        /*0390*/ 	.word	0x00001e20


	//   ....[37]....
        /*0394*/ 	.word	0x00001e90


	//   ....[38]....
        /*0398*/ 	.word	0x00001ef0


	//   ....[39]....
        /*039c*/ 	.word	0x00001f10


	//   ....[40]....
        /*03a0*/ 	.word	0x00001f80


	//   ....[41]....
        /*03a4*/ 	.word	0x00001fa0


	//   ....[42]....
        /*03a8*/ 	.word	0x00001ff0


	//   ....[43]....
        /*03ac*/ 	.word	0x00002020


	//   ....[44]....
        /*03b0*/ 	.word	0x00002080


	//   ....[45]....
        /*03b4*/ 	.word	0x00002090


	//   ....[46]....
        /*03b8*/ 	.word	0x000020f0


	//   ....[47]....
        /*03bc*/ 	.word	0x00002130


	//   ....[48]....
        /*03c0*/ 	.word	0x00002140


	//   ....[49]....
        /*03c4*/ 	.word	0x00002670


	//   ....[50]....
        /*03c8*/ 	.word	0x00002da0


	//   ....[51]....
        /*03cc*/ 	.word	0x00002f60


	//   ....[52]....
        /*03d0*/ 	.word	0x00002f90


	//   ....[53]....
        /*03d4*/ 	.word	0x00002fe0


	//   ....[54]....
        /*03d8*/ 	.word	0x00002ff0


	//   ....[55]....
        /*03dc*/ 	.word	0x00003040


	//   ....[56]....
        /*03e0*/ 	.word	0x00003060


	//   ....[57]....
        /*03e4*/ 	.word	0x000030a0


	//   ....[58]....
        /*03e8*/ 	.word	0x000030d0


	//   ....[59]....
        /*03ec*/ 	.word	0x00003110


	//   ....[60]....
        /*03f0*/ 	.word	0x00003140


	//   ....[61]....
        /*03f4*/ 	.word	0x000036d0


	//   ....[62]....
        /*03f8*/ 	.word	0x00003700


	//   ....[63]....
        /*03fc*/ 	.word	0x00003750


	//   ....[64]....
        /*0400*/ 	.word	0x00003760


	//   ....[65]....
        /*0404*/ 	.word	0x000037b0


	//   ....[66]....
        /*0408*/ 	.word	0x000037d0


	//   ....[67]....
        /*040c*/ 	.word	0x00003810


	//   ....[68]....
        /*0410*/ 	.word	0x00003840


	//   ....[69]....
        /*0414*/ 	.word	0x00003880


	//   ....[70]....
        /*0418*/ 	.word	0x000038b0


	//   ....[71]....
        /*041c*/ 	.word	0x00003ee0


	//   ....[72]....
        /*0420*/ 	.word	0x00004100


	//   ....[73]....
        /*0424*/ 	.word	0x00004180


	//   ....[74]....
        /*0428*/ 	.word	0x00004210


	//   ....[75]....
        /*042c*/ 	.word	0x00004230


	//   ....[76]....
        /*0430*/ 	.word	0x00004280


	//   ....[77]....
        /*0434*/ 	.word	0x000042b0


	//   ....[78]....
        /*0438*/ 	.word	0x000042f0


	//   ....[79]....
        /*043c*/ 	.word	0x00004340


	//   ....[80]....
        /*0440*/ 	.word	0x00004380


	//   ....[81]....
        /*0444*/ 	.word	0x000043c0


	//   ....[82]....
        /*0448*/ 	.word	0x00004400


	//   ....[83]....
        /*044c*/ 	.word	0x00004450


	//   ....[84]....
        /*0450*/ 	.word	0x00004460


	//   ....[85]....
        /*0454*/ 	.word	0x00004560


	//   ....[86]....
        /*0458*/ 	.word	0x00004760


	//   ....[87]....
        /*045c*/ 	.word	0x000047d0


	//   ....[88]....
        /*0460*/ 	.word	0x00004830


	//   ....[89]....
        /*0464*/ 	.word	0x00004850


	//   ....[90]....
        /*0468*/ 	.word	0x000048c0


	//   ....[91]....
        /*046c*/ 	.word	0x000048e0


	//   ....[92]....
        /*0470*/ 	.word	0x00004930


	//   ....[93]....
        /*0474*/ 	.word	0x00004960


	//   ....[94]....
        /*0478*/ 	.word	0x000049c0


	//   ....[95]....
        /*047c*/ 	.word	0x000049d0


	//   ....[96]....
        /*0480*/ 	.word	0x00004a30


	//   ....[97]....
        /*0484*/ 	.word	0x00004a70


	//   ....[98]....
        /*0488*/ 	.word	0x00004a80


	//   ....[99]....
        /*048c*/ 	.word	0x00005070


	//   ....[100]....
        /*0490*/ 	.word	0x000053a0


	//   ....[101]....
        /*0494*/ 	.word	0x00005420


	//   ....[102]....
        /*0498*/ 	.word	0x000054b0


	//   ....[103]....
        /*049c*/ 	.word	0x00005560


	//   ....[104]....
        /*04a0*/ 	.word	0x000055b0


	//   ....[105]....
        /*04a4*/ 	.word	0x00005660


	//   ....[106]....
        /*04a8*/ 	.word	0x000056c0


	//   ....[107]....
        /*04ac*/ 	.word	0x00005760


	//   ....[108]....
        /*04b0*/ 	.word	0x000057c0


	//   ....[109]....
        /*04b4*/ 	.word	0x00005830


	//   ....[110]....
        /*04b8*/ 	.word	0x000058c0


	//   ....[111]....
        /*04bc*/ 	.word	0x00005960


	//   ....[112]....
        /*04c0*/ 	.word	0x000059b0


	//   ....[113]....
        /*04c4*/ 	.word	0x00005aa0


	//   ....[114]....
        /*04c8*/ 	.word	0x00005b10


	//   ....[115]....
        /*04cc*/ 	.word	0x00005b90


	//   ....[116]....
        /*04d0*/ 	.word	0x00005c10


	//   ....[117]....
        /*04d4*/ 	.word	0x00005ce0


	//   ....[118]....
        /*04d8*/ 	.word	0x00005d30


	//   ....[119]....
        /*04dc*/ 	.word	0x00005df0


	//   ....[120]....
        /*04e0*/ 	.word	0x00005e50


	//   ....[121]....
        /*04e4*/ 	.word	0x00005ee0


	//   ....[122]....
        /*04e8*/ 	.word	0x00005f50


	//   ....[123]....
        /*04ec*/ 	.word	0x00005fe0


	//   ....[124]....
        /*04f0*/ 	.word	0x00006040


	//   ....[125]....
        /*04f4*/ 	.word	0x000060d0


	//   ....[126]....
        /*04f8*/ 	.word	0x00006120


	//   ....[127]....
        /*04fc*/ 	.word	0x000061e0


	//   ....[128]....
        /*0500*/ 	.word	0x00006250


	//   ....[129]....
        /*0504*/ 	.word	0x000062d0


	//   ....[130]....
        /*0508*/ 	.word	0x00006360


	//   ....[131]....
        /*050c*/ 	.word	0x00006410


	//   ....[132]....
        /*0510*/ 	.word	0x00006460


	//   ....[133]....
        /*0514*/ 	.word	0x00006510


	//   ....[134]....
        /*0518*/ 	.word	0x00006570


	//   ....[135]....
        /*051c*/ 	.word	0x00006610


	//   ....[136]....
        /*0520*/ 	.word	0x00006670


	//   ....[137]....
        /*0524*/ 	.word	0x000066e0


	//   ....[138]....
        /*0528*/ 	.word	0x00006770


	//   ....[139]....
        /*052c*/ 	.word	0x00006810


	//   ....[140]....
        /*0530*/ 	.word	0x00006860


	//   ....[141]....
        /*0534*/ 	.word	0x00006950


	//   ....[142]....
        /*0538*/ 	.word	0x000069c0


	//   ....[143]....
        /*053c*/ 	.word	0x00006a40


	//   ....[144]....
        /*0540*/ 	.word	0x00006ac0


	//   ....[145]....
        /*0544*/ 	.word	0x00006b90


	//   ....[146]....
        /*0548*/ 	.word	0x00006be0


	//   ....[147]....
        /*054c*/ 	.word	0x00006ca0


	//   ....[148]....
        /*0550*/ 	.word	0x00006d00


	//   ....[149]....
        /*0554*/ 	.word	0x00006d90


	//   ....[150]....
        /*0558*/ 	.word	0x00006e00


	//   ....[151]....
        /*055c*/ 	.word	0x00006e90


	//   ....[152]....
        /*0560*/ 	.word	0x00006ef0


	//   ....[153]....
        /*0564*/ 	.word	0x00006f80


	//   ....[154]....
        /*0568*/ 	.word	0x00006fd0


	//   ....[155]....
        /*056c*/ 	.word	0x00007090


	//----- nvinfo : EIATTR_VRC_CTA_INIT_COUNT
	.align		4
.L_1152:
        /*0570*/ 	.byte	0x02, 0x4a
	.zero		1
	.zero		1


	//----- nvinfo : EIATTR_EXIT_INSTR_OFFSETS
	.align		4
        /*0574*/ 	.byte	0x04, 0x1c
        /*0576*/ 	.short	(.L_1154 - .L_1153)


	//   ....[0]....
.L_1153:
        /*0578*/ 	.word	0x00002860


	//   ....[1]....
        /*057c*/ 	.word	0x00002880


	//   ....[2]....
        /*0580*/ 	.word	0x00005330


	//   ....[3]....
        /*0584*/ 	.word	0x00005350


	//----- nvinfo : EIATTR_MAX_THREADS
	.align		4
.L_1154:
        /*0588*/ 	.byte	0x04, 0x05
        /*058a*/ 	.short	(.L_1156 - .L_1155)
.L_1155:
        /*058c*/ 	.word	0x000001a0
        /*0590*/ 	.word	0x00000001
        /*0594*/ 	.word	0x00000001


	//----- nvinfo : EIATTR_CRS_STACK_SIZE
	.align		4
.L_1156:
        /*0598*/ 	.byte	0x04, 0x1e
        /*059a*/ 	.short	(.L_1158 - .L_1157)
.L_1157:
        /*059c*/ 	.word	0x00000000


	//----- nvinfo : EIATTR_CBANK_PARAM_SIZE
	.align		4
.L_1158:
        /*05a0*/ 	.byte	0x03, 0x19
        /*05a2*/ 	.short	0x0034


	//----- nvinfo : EIATTR_PARAM_CBANK
	.align		4
        /*05a4*/ 	.byte	0x04, 0x0a
        /*05a6*/ 	.short	(.L_1160 - .L_1159)
	.align		4
.L_1159:
        /*05a8*/ 	.word	index@(.nv.constant0._ZN3cub18CUB_300001_SM_10006detail4scan16DeviceScanKernelINS2_10policy_hubImmmjN4cuda3std3__44plusIvEEE10Policy1000EN6thrust24THRUST_300001_SM_1000_NS6detail15normal_iteratorINSD_10device_ptrImEEEESI_NS0_13ScanTileStateImLb1EEES9_NS1_10InputValueImPmEEjmLb0EmEEvT0_T1_T2_iT3_T4_T5_)
        /*05ac*/ 	.short	0x0380
        /*05ae*/ 	.short	0x0034


	//----- nvinfo : EIATTR_SW_WAR
	.align		4
.L_1160:
        /*05b0*/ 	.byte	0x04, 0x36
        /*05b2*/ 	.short	(.L_1162 - .L_1161)
.L_1161:
        /*05b4*/ 	.word	0x00000008
.L_1162:


//--------------------- .nv.info._ZN3cub18CUB_300001_SM_10006detail4scan20DeviceScanInitKernelINS0_13ScanTileStateImLb1EEEEEvT_i --------------------------
	.section	.nv.info._ZN3cub18CUB_300001_SM_10006detail4scan20DeviceScanInitKernelINS0_13ScanTileStateImLb1EEEEEvT_i,"",@"SHT_CUDA_INFO"
	.sectionflags	@""
	.align	4


	//----- nvinfo : EIATTR_CUDA_API_VERSION
	.align		4
        /*0000*/ 	.byte	0x04, 0x37
        /*0002*/ 	.short	(.L_1164 - .L_1163)
.L_1163:
        /*0004*/ 	.word	0x00000082


	//----- nvinfo : EIATTR_KPARAM_INFO
	.align		4
.L_1164:
        /*0008*/ 	.byte	0x04, 0x17
        /*000a*/ 	.short	(.L_1166 - .L_1165)
.L_1165:
        /*000c*/ 	.word	0x00000000
        /*0010*/ 	.short	0x0001
        /*0012*/ 	.short	0x0008
        /*0014*/ 	.byte	0x00, 0xf0, 0x11, 0x00


	//----- nvinfo : EIATTR_KPARAM_INFO
	.align		4
.L_1166:
        /*0018*/ 	.byte	0x04, 0x17
        /*001a*/ 	.short	(.L_1168 - .L_1167)
.L_1167:
        /*001c*/ 	.word	0x00000000
        /*0020*/ 	.short	0x0000
        /*0022*/ 	.short	0x0000
        /*0024*/ 	.byte	0x00, 0xf0, 0x21, 0x00


	//----- nvinfo : EIATTR_SPARSE_MMA_MASK
	.align		4
.L_1168:
        /*0028*/ 	.byte	0x03, 0x50
        /*002a*/ 	.short	0x0000


	//----- nvinfo : EIATTR_MAXREG_COUNT
	.align		4
        /*002c*/ 	.byte	0x03, 0x1b
        /*002e*/ 	.short	0x00ff


	//----- nvinfo : EIATTR_MERCURY_ISA_VERSION
	.align		4
        /*0030*/ 	.byte	0x03, 0x5f
        /*0032*/ 	.short	0x0101


	//----- nvinfo : EIATTR_VRC_CTA_INIT_COUNT
	.align		4
        /*0034*/ 	.byte	0x02, 0x4a
	.zero		1
	.zero		1


	//----- nvinfo : EIATTR_EXIT_INSTR_OFFSETS
	.align		4
        /*0038*/ 	.byte	0x04, 0x1c
        /*003a*/ 	.short	(.L_1170 - .L_1169)


	//   ....[0]....
.L_1169:
        /*003c*/ 	.word	0x00000100


	//   ....[1]....
        /*0040*/ 	.word	0x00000140


	//----- nvinfo : EIATTR_CBANK_PARAM_SIZE
	.align		4
.L_1170:
        /*0044*/ 	.byte	0x03, 0x19
        /*0046*/ 	.short	0x000c


	//----- nvinfo : EIATTR_PARAM_CBANK
	.align		4
        /*0048*/ 	.byte	0x04, 0x0a
        /*004a*/ 	.short	(.L_1172 - .L_1171)
	.align		4
.L_1171:
        /*004c*/ 	.word	index@(.nv.constant0._ZN3cub18CUB_300001_SM_10006detail4scan20DeviceScanInitKernelINS0_13ScanTileStateImLb1EEEEEvT_i)
        /*0050*/ 	.short	0x0380
        /*0052*/ 	.short	0x000c


	//----- nvinfo : EIATTR_SW_WAR
	.align		4
.L_1172:
        /*0054*/ 	.byte	0x04, 0x36
        /*0056*/ 	.short	(.L_1174 - .L_1173)
.L_1173:
        /*0058*/ 	.word	0x00000008
.L_1174:


//--------------------- .nv.info._ZN3cub18CUB_300001_SM_10006detail4scan16DeviceScanKernelINS2_10policy_hubIjjjmN4cuda3std3__44plusIvEEE10Policy1000EN6thrust24THRUST_300001_SM_1000_NS10device_ptrIjEESF_NS0_13ScanTileStateIjLb1EEES9_NS1_10InputValueIjPjEEmjLb0EjEEvT0_T1_T2_iT3_T4_T5_ --------------------------
	.section	.nv.info._ZN3cub18CUB_300001_SM_10006detail4scan16DeviceScanKernelINS2_10policy_hubIjjjmN4cuda3std3__44plusIvEEE10Policy1000EN6thrust24THRUST_300001_SM_1000_NS10device_ptrIjEESF_NS0_13ScanTileStateIjLb1EEES9_NS1_10InputValueIjPjEEmjLb0EjEEvT0_T1_T2_iT3_T4_T5_,"",@"SHT_CUDA_INFO"
	.sectionflags	@""
	.align	4


	//----- nvinfo : EIATTR_CUDA_API_VERSION
	.align		4
        /*0000*/ 	.byte	0x04, 0x37
        /*0002*/ 	.short	(.L_1176 - .L_1175)
.L_1175:
        /*0004*/ 	.word	0x00000082


	//----- nvinfo : EIATTR_KPARAM_INFO
	.align		4
.L_1176:
        /*0008*/ 	.byte	0x04, 0x17
        /*000a*/ 	.short	(.L_1178 - .L_1177)
.L_1177:
        /*000c*/ 	.word	0x00000000
        /*0010*/ 	.short	0x0006
        /*0012*/ 	.short	0x0030
        /*0014*/ 	.byte	0x00, 0xf0, 0x21, 0x00


	//----- nvinfo : EIATTR_KPARAM_INFO
	.align		4
.L_1178:
        /*0018*/ 	.byte	0x04, 0x17
        /*001a*/ 	.short	(.L_1180 - .L_1179)
.L_1179:
        /*001c*/ 	.word	0x00000000
        /*0020*/ 	.short	0x0005
        /*0022*/ 	.short	0x0020
        /*0024*/ 	.byte	0x00, 0xf0, 0x41, 0x00


	//----- nvinfo : EIATTR_KPARAM_INFO
	.align		4
.L_1180:
        /*0028*/ 	.byte	0x04, 0x17
        /*002a*/ 	.short	(.L_1182 - .L_1181)
.L_1181:
        /*002c*/ 	.word	0x00000000
        /*0030*/ 	.short	0x0004
        /*0032*/ 	.short	0x001c
        /*0034*/ 	.byte	0x00, 0xf0, 0x05, 0x00


	//----- nvinfo : EIATTR_KPARAM_INFO
	.align		4
.L_1182:
        /*0038*/ 	.byte	0x04, 0x17
        /*003a*/ 	.short	(.L_1184 - .L_1183)
.L_1183:
        /*003c*/ 	.word	0x00000000
        /*0040*/ 	.short	0x0003
        /*0042*/ 	.short	0x0018
        /*0044*/ 	.byte	0x00, 0xf0, 0x11, 0x00


	//----- nvinfo : EIATTR_KPARAM_INFO
	.align		4
.L_1184:
        /*0048*/ 	.byte	0x04, 0x17
        /*004a*/ 	.short	(.L_1186 - .L_1185)
.L_1185:
        /*004c*/ 	.word	0x00000000
        /*0050*/ 	.short	0x0002
        /*0052*/ 	.short	0x0010
        /*0054*/ 	.byte	0x00, 0xf0, 0x21, 0x00


	//----- nvinfo : EIATTR_KPARAM_INFO
	.align		4
.L_1186:
        /*0058*/ 	.byte	0x04, 0x17
        /*005a*/ 	.short	(.L_1188 - .L_1187)
.L_1187:
        /*005c*/ 	.word	0x00000000
        /*0060*/ 	.short	0x0001
        /*0062*/ 	.short	0x0008
        /*0064*/ 	.byte	0x00, 0xf0, 0x21, 0x00


	//----- nvinfo : EIATTR_KPARAM_INFO
	.align		4
.L_1188:
        /*0068*/ 	.byte	0x04, 0x17
        /*006a*/ 	.short	(.L_1190 - .L_1189)
.L_1189:
        /*006c*/ 	.word	0x00000000
        /*0070*/ 	.short	0x0000
        /*0072*/ 	.short	0x0000
        /*0074*/ 	.byte	0x00, 0xf0, 0x21, 0x00


	//----- nvinfo : EIATTR_SPARSE_MMA_MASK
	.align		4
.L_1190:
        /*0078*/ 	.byte	0x03, 0x50
        /*007a*/ 	.short	0x0000


	//----- nvinfo : EIATTR_MAXREG_COUNT
	.align		4
        /*007c*/ 	.byte	0x03, 0x1b
        /*007e*/ 	.short	0x0080


	//----- nvinfo : EIATTR_NUM_BARRIERS
	.align		4
        /*0080*/ 	.byte	0x02, 0x4c
        /*0082*/ 	.byte	0x01
	.zero		1


	//----- nvinfo : EIATTR_MERCURY_ISA_VERSION
	.align		4
        /*0084*/ 	.byte	0x03, 0x5f
        /*0086*/ 	.short	0x0101


	//----- nvinfo : EIATTR_COOP_GROUP_MASK_REGIDS
	.align		4
        /*0088*/ 	.byte	0x04, 0x29
        /*008a*/ 	.short	(.L_1192 - .L_1191)


	//   ....[0]....
.L_1191:
        /*008c*/ 	.word	0xffffffff


	//   ....[1]....
        /*0090*/ 	.word	0xffffffff


	//   ....[2]....
        /*0094*/ 	.word	0xffffffff


	//   ....[3]....
        /*0098*/ 	.word	0xffffffff


	//   ....[4]....
        /*009c*/ 	.word	0xffffffff


	//   ....[5]....
        /*00a0*/ 	.word	0xffffffff


	//   ....[6]....
        /*00a4*/ 	.word	0xffffffff


	//   ....[7]....
        /*00a8*/ 	.word	0xffffffff


	//   ....[8]....
        /*00ac*/ 	.word	0xffffffff


	//   ....[9]....
        /*00b0*/ 	.word	0xffffffff


	//   ....[10]....
        /*00b4*/ 	.word	0xffffffff


	//   ....[11]....
        /*00b8*/ 	.word	0xffffffff


	//   ....[12]....
        /*00bc*/ 	.word	0xffffffff


	//   ....[13]....
        /*00c0*/ 	.word	0xffffffff


	//   ....[14]....
        /*00c4*/ 	.word	0xffffffff


	//   ....[15]....
        /*00c8*/ 	.word	0xffffffff


	//   ....[16]....
        /*00cc*/ 	.word	0xffffffff


	//   ....[17]....
        /*00d0*/ 	.word	0xffffffff


	//   ....[18]....
        /*00d4*/ 	.word	0xffffffff


	//   ....[19]....
        /*00d8*/ 	.word	0xffffffff


	//   ....[20]....
        /*00dc*/ 	.word	0xffffffff


	//   ....[21]....
        /*00e0*/ 	.word	0xffffffff


	//   ....[22]....
        /*00e4*/ 	.word	0xffffffff


	//   ....[23]....
        /*00e8*/ 	.word	0xffffffff


	//   ....[24]....
        /*00ec*/ 	.word	0xffffffff


	//   ....[25]....
        /*00f0*/ 	.word	0xffffffff


	//   ....[26]....
        /*00f4*/ 	.word	0xffffffff


	//   ....[27]....
        /*00f8*/ 	.word	0xffffffff


	//   ....[28]....
        /*00fc*/ 	.word	0xffffffff


	//   ....[29]....
        /*0100*/ 	.word	0xffffffff


	//   ....[30]....
        /*0104*/ 	.word	0xffffffff


	//   ....[31]....
        /*0108*/ 	.word	0xffffffff


	//   ....[32]....
        /*010c*/ 	.word	0xffffffff


	//   ....[33]....
        /*0110*/ 	.word	0xffffffff


	//   ....[34]....
        /*0114*/ 	.word	0xffffffff


	//   ....[35]....
        /*0118*/ 	.word	0xffffffff


	//   ....[36]....
        /*011c*/ 	.word	0xffffffff


	//   ....[37]....
        /*0120*/ 	.word	0xffffffff


	//   ....[38]....
        /*0124*/ 	.word	0xffffffff


	//   ....[39]....
        /*0128*/ 	.word	0xffffffff


	//   ....[40]....
        /*012c*/ 	.word	0xffffffff


	//   ....[41]....
        /*0130*/ 	.word	0xffffffff


	//   ....[42]....
        /*0134*/ 	.word	0xffffffff


	//   ....[43]....
        /*0138*/ 	.word	0xffffffff


	//   ....[44]....
        /*013c*/ 	.word	0xffffffff


	//   ....[45]....
        /*0140*/ 	.word	0xffffffff


	//   ....[46]....
        /*0144*/ 	.word	0xffffffff


	//   ....[47]....
        /*0148*/ 	.word	0xffffffff


	//   ....[48]....
        /*014c*/ 	.word	0xffffffff


	//   ....[49]....
        /*0150*/ 	.word	0xffffffff


	//   ....[50]....
        /*0154*/ 	.word	0xffffffff


	//   ....[51]....
        /*0158*/ 	.word	0xffffffff


	//   ....[52]....
        /*015c*/ 	.word	0xffffffff


	//   ....[53]....
        /*0160*/ 	.word	0xffffffff


	//   ....[54]....
        /*0164*/ 	.word	0xffffffff


	//   ....[55]....
        /*0168*/ 	.word	0xffffffff


	//   ....[56]....
        /*016c*/ 	.word	0xffffffff


	//   ....[57]....
        /*0170*/ 	.word	0xffffffff


	//   ....[58]....
        /*0174*/ 	.word	0xffffffff


	//   ....[59]....
        /*0178*/ 	.word	0xffffffff


	//   ....[60]....
        /*017c*/ 	.word	0x0500000a


	//   ....[61]....
        /*0180*/ 	.word	0x0500000a


	//   ....[62]....
        /*0184*/ 	.word	0x0500000a


	//   ....[63]....
        /*0188*/ 	.word	0x0500000a


	//   ....[64]....
        /*018c*/ 	.word	0x0500000a


	//   ....[65]....
        /*0190*/ 	.word	0x0500000a


	//   ....[66]....
        /*0194*/ 	.word	0x0500000a


	//   ....[67]....
        /*0198*/ 	.word	0x0500000a


	//   ....[68]....
        /*019c*/ 	.word	0x0500000a


	//   ....[69]....
        /*01a0*/ 	.word	0x0500000a


	//   ....[70]....
        /*01a4*/ 	.word	0x0500000a


	//   ....[71]....
        /*01a8*/ 	.word	0x0500000a


	//   ....[72]....
        /*01ac*/ 	.word	0x0500000a


	//   ....[73]....
        /*01b0*/ 	.word	0x0500000a


	//   ....[74]....
        /*01b4*/ 	.word	0x0500000a


	//   ....[75]....
        /*01b8*/ 	.word	0x0500000a


	//   ....[76]....
        /*01bc*/ 	.word	0x0500000a


	//   ....[77]....
        /*01c0*/ 	.word	0x0500000a


	//   ....[78]....
        /*01c4*/ 	.word	0x0500000a


	//   ....[79]....
        /*01c8*/ 	.word	0x0500000a


	//   ....[80]....
        /*01cc*/ 	.word	0x0500000a


	//   ....[81]....
        /*01d0*/ 	.word	0x0500000a


	//   ....[82]....
        /*01d4*/ 	.word	0x0500000a


	//   ....[83]....
        /*01d8*/ 	.word	0x0500000a


	//   ....[84]....
        /*01dc*/ 	.word	0x0500000a


	//   ....[85]....
        /*01e0*/ 	.word	0x0500000a


	//   ....[86]....
        /*01e4*/ 	.word	0x0500000a


	//   ....[87]....
        /*01e8*/ 	.word	0x0500000a


	//   ....[88]....
        /*01ec*/ 	.word	0x0500000a


	//   ....[89]....
        /*01f0*/ 	.word	0x0500000a


	//   ....[90]....
        /*01f4*/ 	.word	0x0500000a


	//   ....[91]....
        /*01f8*/ 	.word	0x0500000a


	//   ....[92]....
        /*01fc*/ 	.word	0x0500000a


	//   ....[93]....
        /*0200*/ 	.word	0x0500000a


	//   ....[94]....
        /*0204*/ 	.word	0x0500000a


	//   ....[95]....
        /*0208*/ 	.word	0x0500000a


	//----- nvinfo : EIATTR_COOP_GROUP_INSTR_OFFSETS
	.align		4
.L_1192:
        /*020c*/ 	.byte	0x04, 0x28
        /*020e*/ 	.short	(.L_1194 - .L_1193)


	//   ....[0]....
.L_1193:
        /*0210*/ 	.word	0x000004d0


	//   ....[1]....
        /*0214*/ 	.word	0x000006f0


	//   ....[2]....
        /*0218*/ 	.word	0x00000710


	//   ....[3]....
        /*021c*/ 	.word	0x00000730


	//   ....[4]....
        /*0220*/ 	.word	0x00000750


	//   ....[5]....
        /*0224*/ 	.word	0x00000770


	//   ....[6]....
        /*0228*/ 	.word	0x00000b80


	//   ....[7]....
        /*022c*/ 	.word	0x00000ba0


	//   ....[8]....
        /*0230*/ 	.word	0x00000bc0


	//   ....[9]....
        /*0234*/ 	.word	0x00000be0


	//   ....[10]....
        /*0238*/ 	.word	0x00000c00


	//   ....[11]....
        /*023c*/ 	.word	0x00001000


	//   ....[12]....
        /*0240*/ 	.word	0x00001090


	//   ....[13]....
        /*0244*/ 	.word	0x000010f0


	//   ....[14]....
        /*0248*/ 	.word	0x00001160


	//   ....[15]....
        /*024c*/ 	.word	0x000011c0


	//   ....[16]....
        /*0250*/ 	.word	0x00001210


	//   ....[17]....
        /*0254*/ 	.word	0x00001270


	//   ....[18]....
        /*0258*/ 	.word	0x000012c0


	//   ....[19]....
        /*025c*/ 	.word	0x000012e0


	//   ....[20]....
        /*0260*/ 	.word	0x000013a0


	//   ....[21]....
        /*0264*/ 	.word	0x00001430


	//   ....[22]....
        /*0268*/ 	.word	0x00001480


	//   ....[23]....
        /*026c*/ 	.word	0x000014e0


	//   ....[24]....
        /*0270*/ 	.word	0x00001540


	//   ....[25]....
        /*0274*/ 	.word	0x00001580


	//   ....[26]....
        /*0278*/ 	.word	0x000015c0


	//   ....[27]....
        /*027c*/ 	.word	0x00001600


	//   ....[28]....
        /*0280*/ 	.word	0x00001610


	//   ....[29]....
        /*0284*/ 	.word	0x00001a50


	//   ....[30]....
        /*0288*/ 	.word	0x00002430


	//   ....[31]....
        /*028c*/ 	.word	0x00002650


	//   ....[32]....
        /*0290*/ 	.word	0x00002670


	//   ....[33]....
        /*0294*/ 	.word	0x00002690


	//   ....[34]....
        /*0298*/ 	.word	0x000026b0


	//   ....[35]....
        /*029c*/ 	.word	0x000026d0


	//   ....[36]....
        /*02a0*/ 	.word	0x00002a60


	//   ....[37]....
        /*02a4*/ 	.word	0x00002a80


	//   ....[38]....
        /*02a8*/ 	.word	0x00002aa0


	//   ....[39]....
        /*02ac*/ 	.word	0x00002ac0


	//   ....[40]....
        /*02b0*/ 	.word	0x00002ae0


	//   ....[41]....
        /*02b4*/ 	.word	0x00002ee0


	//   ....[42]....
        /*02b8*/ 	.word	0x00002f70


	//   ....[43]....
        /*02bc*/ 	.word	0x00002fd0


	//   ....[44]....
        /*02c0*/ 	.word	0x00003030


	//   ....[45]....
        /*02c4*/ 	.word	0x00003090


	//   ....[46]....
        /*02c8*/ 	.word	0x000030f0


	//   ....[47]....
        /*02cc*/ 	.word	0x00003140


	//   ....[48]....
        /*02d0*/ 	.word	0x000031b0


	//   ....[49]....
        /*02d4*/ 	.word	0x000031c0


	//   ....[50]....
        /*02d8*/ 	.word	0x00003280


	//   ....[51]....
        /*02dc*/ 	.word	0x00003310


	//   ....[52]....
        /*02e0*/ 	.word	0x00003360


	//   ....[53]....
        /*02e4*/ 	.word	0x000033d0


	//   ....[54]....
        /*02e8*/ 	.word	0x00003430


	//   ....[55]....
        /*02ec*/ 	.word	0x00003480


	//   ....[56]....
        /*02f0*/ 	.word	0x000034c0


	//   ....[57]....
        /*02f4*/ 	.word	0x00003520


	//   ....[58]....
        /*02f8*/ 	.word	0x00003530


	//   ....[59]....
        /*02fc*/ 	.word	0x000039a0


	//   ....[60]....
        /*0300*/ 	.word	0x00003f30


	//   ....[61]....
        /*0304*/ 	.word	0x00003fb0


	//   ....[62]....
        /*0308*/ 	.word	0x00004040


	//   ....[63]....
        /*030c*/ 	.word	0x00004120


	//   ....[64]....
        /*0310*/ 	.word	0x000041a0


	//   ....[65]....
        /*0314*/ 	.word	0x00004230


	//   ....[66]....
        /*0318*/ 	.word	0x000042b0


	//   ....[67]....
        /*031c*/ 	.word	0x00004330


	//   ....[68]....
        /*0320*/ 	.word	0x00004360


	//   ....[69]....
        /*0324*/ 	.word	0x00004430


	//   ....[70]....
        /*0328*/ 	.word	0x000044b0


	//   ....[71]....
        /*032c*/ 	.word	0x00004530


	//   ....[72]....
        /*0330*/ 	.word	0x000045e0


	//   ....[73]....
        /*0334*/ 	.word	0x00004670


	//   ....[74]....
        /*0338*/ 	.word	0x000046f0


	//   ....[75]....
        /*033c*/ 	.word	0x00004760


	//   ....[76]....
        /*0340*/ 	.word	0x000047e0


	//   ....[77]....
        /*0344*/ 	.word	0x00004840


	//   ....[78]....
        /*0348*/ 	.word	0x000048b0


	//   ....[79]....
        /*034c*/ 	.word	0x00004930


	//   ....[80]....
        /*0350*/ 	.word	0x000049d0


	//   ....[81]....
        /*0354*/ 	.word	0x00004a90


	//   ....[82]....
        /*0358*/ 	.word	0x00004b30


	//   ....[83]....
        /*035c*/ 	.word	0x00004bc0


	//   ....[84]....
        /*0360*/ 	.word	0x00004c50


	//   ....[85]....
        /*0364*/ 	.word	0x00004cc0


	//   ....[86]....
        /*0368*/ 	.word	0x00004cf0


	//   ....[87]....
        /*036c*/ 	.word	0x00004dc0


	//   ....[88]....
        /*0370*/ 	.word	0x00004e40


	//   ....[89]....
        /*0374*/ 	.word	0x00004ec0


	//   ....[90]....
        /*0378*/ 	.word	0x00004f80


	//   ....[91]....
        /*037c*/ 	.word	0x00005020


	//   ....[92]....
        /*0380*/ 	.word	0x000050b0


	//   ....[93]....
        /*0384*/ 	.word	0x00005140


	//   ....[94]....
        /*0388*/ 	.word	0x000051d0


	//   ....[95]....
        /*038c*/ 	.word	0x00005230


	//----- nvinfo : EIATTR_VRC_CTA_INIT_COUNT
	.align		4
.L_1194:
        /*0390*/ 	.byte	0x02, 0x4a
	.zero		1
	.zero		1


	//----- nvinfo : EIATTR_EXIT_INSTR_OFFSETS
	.align		4
        /*0394*/ 	.byte	0x04, 0x1c
        /*0396*/ 	.short	(.L_1196 - .L_1195)


	//   ....[0]....
.L_1195:
        /*0398*/ 	.word	0x00001ce0


	//   ....[1]....
        /*039c*/ 	.word	0x00001d10


	//   ....[2]....
        /*03a0*/ 	.word	0x00003ec0


	//   ....[3]....
        /*03a4*/ 	.word	0x00003ee0


	//----- nvinfo : EIATTR_MAX_THREADS
	.align		4
.L_1196:
        /*03a8*/ 	.byte	0x04, 0x05
        /*03aa*/ 	.short	(.L_1198 - .L_1197)
.L_1197:
        /*03ac*/ 	.word	0x000001a0
        /*03b0*/ 	.word	0x00000001
        /*03b4*/ 	.word	0x00000001


	//----- nvinfo : EIATTR_CRS_STACK_SIZE
	.align		4
.L_1198:
        /*03b8*/ 	.byte	0x04, 0x1e
        /*03ba*/ 	.short	(.L_1200 - .L_1199)
.L_1199:
        /*03bc*/ 	.word	0x00000000


	//----- nvinfo : EIATTR_CBANK_PARAM_SIZE
	.align		4
.L_1200:
        /*03c0*/ 	.byte	0x03, 0x19
        /*03c2*/ 	.short	0x0038


	//----- nvinfo : EIATTR_PARAM_CBANK
	.align		4
        /*03c4*/ 	.byte	0x04, 0x0a
        /*03c6*/ 	.short	(.L_1202 - .L_1201)
	.align		4
.L_1201:
        /*03c8*/ 	.word	index@(.nv.constant0._ZN3cub18CUB_300001_SM_10006detail4scan16DeviceScanKernelINS2_10policy_hubIjjjmN4cuda3std3__44plusIvEEE10Policy1000EN6thrust24THRUST_300001_SM_1000_NS10device_ptrIjEESF_NS0_13ScanTileStateIjLb1EEES9_NS1_10InputValueIjPjEEmjLb0EjEEvT0_T1_T2_iT3_T4_T5_)
        /*03cc*/ 	.short	0x0380
        /*03ce*/ 	.short	0x0038


	//----- nvinfo : EIATTR_SW_WAR
	.align		4
.L_1202:
        /*03d0*/ 	.byte	0x04, 0x36
        /*03d2*/ 	.short	(.L_1204 - .L_1203)
.L_1203:
        /*03d4*/ 	.word	0x00000008
.L_1204:


//--------------------- .nv.info._ZN3cub18CUB_300001_SM_10006detail4scan16DeviceScanKernelINS2_10policy_hubIjjjjN4cuda3std3__44plusIvEEE10Policy1000EN6thrust24THRUST_300001_SM_1000_NS10device_ptrIjEESF_NS0_13ScanTileStateIjLb1EEES9_NS1_10InputValueIjPjEEjjLb0EjEEvT0_T1_T2_iT3_T4_T5_ --------------------------
	.section	.nv.info._ZN3cub18CUB_300001_SM_10006detail4scan16DeviceScanKernelINS2_10policy_hubIjjjjN4cuda3std3__44plusIvEEE10Policy1000EN6thrust24THRUST_300001_SM_1000_NS10device_ptrIjEESF_NS0_13ScanTileStateIjLb1EEES9_NS1_10InputValueIjPjEEjjLb0EjEEvT0_T1_T2_iT3_T4_T5_,"",@"SHT_CUDA_INFO"
	.sectionflags	@""
	.align	4


	//----- nvinfo : EIATTR_CUDA_API_VERSION
	.align		4
        /*0000*/ 	.byte	0x04, 0x37
        /*0002*/ 	.short	(.L_1206 - .L_1205)
.L_1205:
        /*0004*/ 	.word	0x00000082


	//----- nvinfo : EIATTR_KPARAM_INFO
	.align		4
.L_1206:
        /*0008*/ 	.byte	0x04, 0x17
        /*000a*/ 	.short	(.L_1208 - .L_1207)
.L_1207:
        /*000c*/ 	.word	0x00000000
        /*0010*/ 	.short	0x0006
        /*0012*/ 	.short	0x0030
        /*0014*/ 	.byte	0x00, 0xf0, 0x11, 0x00


	//----- nvinfo : EIATTR_KPARAM_INFO
	.align		4
.L_1208:
        /*0018*/ 	.byte	0x04, 0x17
        /*001a*/ 	.short	(.L_1210 - .L_1209)
.L_1209:
        /*001c*/ 	.word	0x00000000
        /*0020*/ 	.short	0x0005
        /*0022*/ 	.short	0x0020
        /*0024*/ 	.byte	0x00, 0xf0, 0x41, 0x00


	//----- nvinfo : EIATTR_KPARAM_INFO
	.align		4
.L_1210:
        /*0028*/ 	.byte	0x04, 0x17
        /*002a*/ 	.short	(.L_1212 - .L_1211)
.L_1211:
        /*002c*/ 	.word	0x00000000
        /*0030*/ 	.short	0x0004
        /*0032*/ 	.short	0x001c
        /*0034*/ 	.byte	0x00, 0xf0, 0x05, 0x00


	//----- nvinfo : EIATTR_KPARAM_INFO
	.align		4
.L_1212:
        /*0038*/ 	.byte	0x04, 0x17
        /*003a*/ 	.short	(.L_1214 - .L_1213)
.L_1213:
        /*003c*/ 	.word	0x00000000
        /*0040*/ 	.short	0x0003
        /*0042*/ 	.short	0x0018
        /*0044*/ 	.byte	0x00, 0xf0, 0x11, 0x00


	//----- nvinfo : EIATTR_KPARAM_INFO
	.align		4
.L_1214:
        /*0048*/ 	.byte	0x04, 0x17
        /*004a*/ 	.short	(.L_1216 - .L_1215)
.L_1215:
        /*004c*/ 	.word	0x00000000
        /*0050*/ 	.short	0x0002
        /*0052*/ 	.short	0x0010
        /*0054*/ 	.byte	0x00, 0xf0, 0x21, 0x00


	//----- nvinfo : EIATTR_KPARAM_INFO
	.align		4
.L_1216:
        /*0058*/ 	.byte	0x04, 0x17
        /*005a*/ 	.short	(.L_1218 - .L_1217)
.L_1217:
        /*005c*/ 	.word	0x00000000
        /*0060*/ 	.short	0x0001
        /*0062*/ 	.short	0x0008
        /*0064*/ 	.byte	0x00, 0xf0, 0x21, 0x00


	//----- nvinfo : EIATTR_KPARAM_INFO
	.align		4
.L_1218:
        /*0068*/ 	.byte	0x04, 0x17
        /*006a*/ 	.short	(.L_1220 - .L_1219)
.L_1219:
        /*006c*/ 	.word	0x00000000
        /*0070*/ 	.short	0x0000
        /*0072*/ 	.short	0x0000
        /*0074*/ 	.byte	0x00, 0xf0, 0x21, 0x00


	//----- nvinfo : EIATTR_SPARSE_MMA_MASK
	.align		4
.L_1220:
        /*0078*/ 	.byte	0x03, 0x50
        /*007a*/ 	.short	0x0000


	//----- nvinfo : EIATTR_MAXREG_COUNT
	.align		4
        /*007c*/ 	.byte	0x03, 0x1b
        /*007e*/ 	.short	0x00a8


	//----- nvinfo : EIATTR_NUM_BARRIERS
	.align		4
        /*0080*/ 	.byte	0x02, 0x4c
        /*0082*/ 	.byte	0x01
	.zero		1


	//----- nvinfo : EIATTR_MERCURY_ISA_VERSION
	.align		4
        /*0084*/ 	.byte	0x03, 0x5f
        /*0086*/ 	.short	0x0101


	//----- nvinfo : EIATTR_UNUSED_LOAD_BYTE_OFFSET
	.align		4
        /*0088*/ 	.byte	0x04, 0x44
        /*008a*/ 	.short	(.L_1222 - .L_1221)


	//   ....[0]....
.L_1221:
        /*008c*/ 	.word	0x00002a80
        /*0090*/ 	.word	0x00000fff


	//----- nvinfo : EIATTR_COOP_GROUP_MASK_REGIDS
	.align		4
.L_1222:
        /*0094*/ 	.byte	0x04, 0x29
        /*0096*/ 	.short	(.L_1224 - .L_1223)


	//   ....[0]....
.L_1223:
        /*0098*/ 	.word	0xffffffff


	//   ....[1]....
        /*009c*/ 	.word	0xffffffff


	//   ....[2]....
        /*00a0*/ 	.word	0xffffffff


	//   ....[3]....
        /*00a4*/ 	.word	0xffffffff


	//   ....[4]....
        /*00a8*/ 	.word	0xffffffff


	//   ....[5]....
        /*00ac*/ 	.word	0xffffffff


	//   ....[6]....
        /*00b0*/ 	.word	0xffffffff


	//   ....[7]....
        /*00b4*/ 	.word	0xffffffff


	//   ....[8]....
        /*00b8*/ 	.word	0xffffffff


	//   ....[9]....
        /*00bc*/ 	.word	0xffffffff


	//   ....[10]....
        /*00c0*/ 	.word	0xffffffff


	//   ....[11]....
        /*00c4*/ 	.word	0xffffffff


	//   ....[12]....
        /*00c8*/ 	.word	0xffffffff


	//   ....[13]....
        /*00cc*/ 	.word	0xffffffff


	//   ....[14]....
        /*00d0*/ 	.word	0xffffffff


	//   ....[15]....
        /*00d4*/ 	.word	0xffffffff


	//   ....[16]....
        /*00d8*/ 	.word	0xffffffff


	//   ....[17]....
        /*00dc*/ 	.word	0xffffffff


	//   ....[18]....
        /*00e0*/ 	.word	0xffffffff


	//   ....[19]....
        /*00e4*/ 	.word	0xffffffff


	//   ....[20]....
        /*00e8*/ 	.word	0xffffffff


	//   ....[21]....
        /*00ec*/ 	.word	0xffffffff


	//   ....[22]....
        /*00f0*/ 	.word	0xffffffff


	//   ....[23]....
        /*00f4*/ 	.word	0xffffffff


	//   ....[24]....
        /*00f8*/ 	.word	0xffffffff


	//   ....[25]....
        /*00fc*/ 	.word	0xffffffff


	//   ....[26]....
        /*0100*/ 	.word	0xffffffff


	//   ....[27]....
        /*0104*/ 	.word	0xffffffff


	//   ....[28]....
        /*0108*/ 	.word	0xffffffff


	//   ....[29]....
        /*010c*/ 	.word	0xffffffff


	//   ....[30]....
        /*0110*/ 	.word	0xffffffff


	//   ....[31]....
        /*0114*/ 	.word	0xffffffff


	//   ....[32]....
        /*0118*/ 	.word	0xffffffff


	//   ....[33]....
        /*011c*/ 	.word	0xffffffff


	//   ....[34]....
        /*0120*/ 	.word	0xffffffff


	//   ....[35]....
        /*0124*/ 	.word	0xffffffff


	//   ....[36]....
        /*0128*/ 	.word	0xffffffff


	//   ....[37]....
        /*012c*/ 	.word	0xffffffff


	//   ....[38]....
        /*0130*/ 	.word	0xffffffff


	//   ....[39]....
        /*0134*/ 	.word	0xffffffff


	//   ....[40]....
        /*0138*/ 	.word	0xffffffff


	//   ....[41]....
        /*013c*/ 	.word	0xffffffff


	//   ....[42]....
        /*0140*/ 	.word	0xffffffff


	//   ....[43]....
        /*0144*/ 	.word	0xffffffff


	//   ....[44]....
        /*0148*/ 	.word	0xffffffff


	//   ....[45]....
        /*014c*/ 	.word	0xffffffff


	//   ....[46]....
        /*0150*/ 	.word	0xffffffff


	//   ....[47]....
        /*0154*/ 	.word	0xffffffff


	//   ....[48]....
        /*0158*/ 	.word	0xffffffff


	//   ....[49]....
        /*015c*/ 	.word	0xffffffff


	//   ....[50]....
        /*0160*/ 	.word	0xffffffff


	//   ....[51]....
        /*0164*/ 	.word	0xffffffff


	//   ....[52]....
        /*0168*/ 	.word	0xffffffff


	//   ....[53]....
        /*016c*/ 	.word	0xffffffff


	//   ....[54]....
        /*0170*/ 	.word	0xffffffff


	//   ....[55]....
        /*0174*/ 	.word	0xffffffff


	//   ....[56]....
        /*0178*/ 	.word	0xffffffff


	//   ....[57]....
        /*017c*/ 	.word	0xffffffff


	//   ....[58]....
        /*0180*/ 	.word	0xffffffff


	//   ....[59]....
        /*0184*/ 	.word	0xffffffff


	//   ....[60]....
        /*0188*/ 	.word	0x05000015


	//   ....[61]....
        /*018c*/ 	.word	0x05000015


	//   ....[62]....
        /*0190*/ 	.word	0x05000015


	//   ....[63]....
        /*0194*/ 	.word	0x05000015


	//   ....[64]....
        /*0198*/ 	.word	0x05000015


	//   ....[65]....
        /*019c*/ 	.word	0x05000015


	//   ....[66]....
        /*01a0*/ 	.word	0x05000015


	//   ....[67]....
        /*01a4*/ 	.word	0x05000015


	//   ....[68]....
        /*01a8*/ 	.word	0x05000015


	//   ....[69]....
        /*01ac*/ 	.word	0x05000015


	//   ....[70]....
        /*01b0*/ 	.word	0x05000015


	//   ....[71]....
        /*01b4*/ 	.word	0x05000015


	//   ....[72]....
        /*01b8*/ 	.word	0x05000015


	//   ....[73]....
        /*01bc*/ 	.word	0x05000015


	//   ....[74]....
        /*01c0*/ 	.word	0x05000015


	//   ....[75]....
        /*01c4*/ 	.word	0x05000015


	//   ....[76]....
        /*01c8*/ 	.word	0x05000015


	//   ....[77]....
        /*01cc*/ 	.word	0x05000015


	//   ....[78]....
        /*01d0*/ 	.word	0x05000015


	//   ....[79]....
        /*01d4*/ 	.word	0x05000015


	//   ....[80]....
        /*01d8*/ 	.word	0x05000015


	//   ....[81]....
        /*01dc*/ 	.word	0x05000015


	//   ....[82]....
        /*01e0*/ 	.word	0x05000015


	//   ....[83]....
        /*01e4*/ 	.word	0x05000015


	//   ....[84]....
        /*01e8*/ 	.word	0x05000015


	//   ....[85]....
        /*01ec*/ 	.word	0x05000015


	//   ....[86]....
        /*01f0*/ 	.word	0x05000015


	//   ....[87]....
        /*01f4*/ 	.word	0x05000015


	//   ....[88]....
        /*01f8*/ 	.word	0x05000015


	//   ....[89]....
        /*01fc*/ 	.word	0x05000015


	//   ....[90]....
        /*0200*/ 	.word	0x05000015


	//   ....[91]....
        /*0204*/ 	.word	0x05000015


	//   ....[92]....
        /*0208*/ 	.word	0x05000015


	//   ....[93]....
        /*020c*/ 	.word	0x05000015


	//   ....[94]....
        /*0210*/ 	.word	0x05000015


	//   ....[95]....
        /*0214*/ 	.word	0x05000015


	//----- nvinfo : EIATTR_COOP_GROUP_INSTR_OFFSETS
	.align		4
.L_1224:
        /*0218*/ 	.byte	0x04, 0x28
        /*021a*/ 	.short	(.L_1226 - .L_1225)


	//   ....[0]....
.L_1225:
        /*021c*/ 	.word	0x00000510


	//   ....[1]....
        /*0220*/ 	.word	0x000006d0


	//   ....[2]....
        /*0224*/ 	.word	0x000006f0


	//   ....[3]....
        /*0228*/ 	.word	0x00000710


	//   ....[4]....
        /*022c*/ 	.word	0x00000730


	//   ....[5]....
        /*0230*/ 	.word	0x00000750


	//   ....[6]....
        /*0234*/ 	.word	0x00000b40


	//   ....[7]....
        /*0238*/ 	.word	0x00000b60


	//   ....[8]....
        /*023c*/ 	.word	0x00000b80


	//   ....[9]....
        /*0240*/ 	.word	0x00000ba0


	//   ....[10]....
        /*0244*/ 	.word	0x00000bc0


	//   ....[11]....
        /*0248*/ 	.word	0x00000f70


	//   ....[12]....
        /*024c*/ 	.word	0x00001140


	//   ....[13]....
        /*0250*/ 	.word	0x000011a0


	//   ....[14]....
        /*0254*/ 	.word	0x00001240


	//   ....[15]....
        /*0258*/ 	.word	0x000012b0


	//   ....[16]....
        /*025c*/ 	.word	0x00001300


	//   ....[17]....
        /*0260*/ 	.word	0x00001340


	//   ....[18]....
        /*0264*/ 	.word	0x00001380


	//   ....[19]....
        /*0268*/ 	.word	0x00001390


	//   ....[20]....
        /*026c*/ 	.word	0x00001470


	//   ....[21]....
        /*0270*/ 	.word	0x00001640


	//   ....[22]....
        /*0274*/ 	.word	0x00001690


	//   ....[23]....
        /*0278*/ 	.word	0x000016f0


	//   ....[24]....
        /*027c*/ 	.word	0x00001750


	//   ....[25]....
        /*0280*/ 	.word	0x00001790


	//   ....[26]....
        /*0284*/ 	.word	0x000017d0


	//   ....[27]....
        /*0288*/ 	.word	0x00001810


	//   ....[28]....
        /*028c*/ 	.word	0x00001820


	//   ....[29]....
        /*0290*/ 	.word	0x00001cd0


	//   ....[30]....
        /*0294*/ 	.word	0x000027b0


	//   ....[31]....
        /*0298*/ 	.word	0x00002970


	//   ....[32]....
        /*029c*/ 	.word	0x00002990


	//   ....[33]....
        /*02a0*/ 	.word	0x000029b0


	//   ....[34]....
        /*02a4*/ 	.word	0x000029d0


	//   ....[35]....
        /*02a8*/ 	.word	0x000029f0


	//   ....[36]....
        /*02ac*/ 	.word	0x00002d70


	//   ....[37]....
        /*02b0*/ 	.word	0x00002d90


	//   ....[38]....
        /*02b4*/ 	.word	0x00002db0


	//   ....[39]....
        /*02b8*/ 	.word	0x00002dd0


	//   ....[40]....
        /*02bc*/ 	.word	0x00002df0


	//   ....[41]....
        /*02c0*/ 	.word	0x000031a0


	//   ....[42]....
        /*02c4*/ 	.word	0x00003370


	//   ....[43]....
        /*02c8*/ 	.word	0x000033d0


	//   ....[44]....
        /*02cc*/ 	.word	0x00003440


	//   ....[45]....
        /*02d0*/ 	.word	0x000034b0


	//   ....[46]....
        /*02d4*/ 	.word	0x00003500


	//   ....[47]....
        /*02d8*/ 	.word	0x00003550


	//   ....[48]....
        /*02dc*/ 	.word	0x000035b0


	//   ....[49]....
        /*02e0*/ 	.word	0x000035c0


	//   ....[50]....
        /*02e4*/ 	.word	0x00003680


	//   ....[51]....
        /*02e8*/ 	.word	0x00003850


	//   ....[52]....
        /*02ec*/ 	.word	0x000038a0


	//   ....[53]....
        /*02f0*/ 	.word	0x00003910


	//   ....[54]....
        /*02f4*/ 	.word	0x00003970


	//   ....[55]....
        /*02f8*/ 	.word	0x000039c0


	//   ....[56]....
        /*02fc*/ 	.word	0x00003a20


	//   ....[57]....
        /*0300*/ 	.word	0x00003a60


	//   ....[58]....
        /*0304*/ 	.word	0x00003a70


	//   ....[59]....
        /*0308*/ 	.word	0x00003ee0


	//   ....[60]....
        /*030c*/ 	.word	0x00004560


	//   ....[61]....
        /*0310*/ 	.word	0x000045e0


	//   ....[62]....
        /*0314*/ 	.word	0x00004670


	//   ....[63]....
        /*0318*/ 	.word	0x00004760


	//   ....[64]....
        /*031c*/ 	.word	0x00004800


	//   ....[65]....
        /*0320*/ 	.word	0x00004880


	//   ....[66]....
        /*0324*/ 	.word	0x00004910


	//   ....[67]....
        /*0328*/ 	.word	0x00004990


	//   ....[68]....
        /*032c*/ 	.word	0x000049c0


	//   ....[69]....
        /*0330*/ 	.word	0x00004a70


	//   ....[70]....
        /*0334*/ 	.word	0x00004af0


	//   ....[71]....
        /*0338*/ 	.word	0x00004b70


	//   ....[72]....
        /*033c*/ 	.word	0x00004c30


	//   ....[73]....
        /*0340*/ 	.word	0x00004cc0


	//   ....[74]....
        /*0344*/ 	.word	0x00004d40


	//   ....[75]....
        /*0348*/ 	.word	0x00004dc0


	//   ....[76]....
        /*034c*/ 	.word	0x00004e40


	//   ....[77]....
        /*0350*/ 	.word	0x00004ea0


	//   ....[78]....
        /*0354*/ 	.word	0x00004f10


	//   ....[79]....
        /*0358*/ 	.word	0x00004f90


	//   ....[80]....
        /*035c*/ 	.word	0x00005020


	//   ....[81]....
        /*0360*/ 	.word	0x000050d0


	//   ....[82]....
        /*0364*/ 	.word	0x00005180


	//   ....[83]....
        /*0368*/ 	.word	0x00005210


	//   ....[84]....
        /*036c*/ 	.word	0x000052a0


	//   ....[85]....
        /*0370*/ 	.word	0x00005340


	//   ....[86]....
        /*0374*/ 	.word	0x00005370


	//   ....[87]....
        /*0378*/ 	.word	0x00005420


	//   ....[88]....
        /*037c*/ 	.word	0x000054a0


	//   ....[89]....
        /*0380*/ 	.word	0x00005520


	//   ....[90]....
        /*0384*/ 	.word	0x000055e0


	//   ....[91]....
        /*0388*/ 	.word	0x00005690


	//   ....[92]....
        /*038c*/ 	.word	0x00005720


	//   ....[93]....
        /*0390*/ 	.word	0x000057a0


	//   ....[94]....
        /*0394*/ 	.word	0x00005830


	//   ....[95]....
        /*0398*/ 	.word	0x00005890


	//----- nvinfo : EIATTR_VRC_CTA_INIT_COUNT
	.align		4
.L_1226:
        /*039c*/ 	.byte	0x02, 0x4a
	.zero		1
	.zero		1


	//----- nvinfo : EIATTR_EXIT_INSTR_OFFSETS
	.align		4
        /*03a0*/ 	.byte	0x04, 0x1c
        /*03a2*/ 	.short	(.L_1228 - .L_1227)


	//   ....[0]....
.L_1227:
        /*03a4*/ 	.word	0x00001fa0


	//   ....[1]....
        /*03a8*/ 	.word	0x00001fc0


	//   ....[2]....
        /*03ac*/ 	.word	0x000044f0


	//   ....[3]....
        /*03b0*/ 	.word	0x00004510


	//----- nvinfo : EIATTR_MAX_THREADS
	.align		4
.L_1228:
        /*03b4*/ 	.byte	0x04, 0x05
        /*03b6*/ 	.short	(.L_1230 - .L_1229)
.L_1229:
        /*03b8*/ 	.word	0x00000180
        /*03bc*/ 	.word	0x00000001
        /*03c0*/ 	.word	0x00000001


	//----- nvinfo : EIATTR_CRS_STACK_SIZE
	.align		4
.L_1230:
        /*03c4*/ 	.byte	0x04, 0x1e
        /*03c6*/ 	.short	(.L_1232 - .L_1231)
.L_1231:
        /*03c8*/ 	.word	0x00000000


	//----- nvinfo : EIATTR_CBANK_PARAM_SIZE
	.align		4
.L_1232:
        /*03cc*/ 	.byte	0x03, 0x19
        /*03ce*/ 	.short	0x0034


	//----- nvinfo : EIATTR_PARAM_CBANK
	.align		4
        /*03d0*/ 	.byte	0x04, 0x0a
        /*03d2*/ 	.short	(.L_1234 - .L_1233)
	.align		4
.L_1233:
        /*03d4*/ 	.word	index@(.nv.constant0._ZN3cub18CUB_300001_SM_10006detail4scan16DeviceScanKernelINS2_10policy_hubIjjjjN4cuda3std3__44plusIvEEE10Policy1000EN6thrust24THRUST_300001_SM_1000_NS10device_ptrIjEESF_NS0_13ScanTileStateIjLb1EEES9_NS1_10InputValueIjPjEEjjLb0EjEEvT0_T1_T2_iT3_T4_T5_)
        /*03d8*/ 	.short	0x0380
        /*03da*/ 	.short	0x0034


	//----- nvinfo : EIATTR_SW_WAR
	.align		4
.L_1234:
        /*03dc*/ 	.byte	0x04, 0x36
        /*03de*/ 	.short	(.L_1236 - .L_1235)
.L_1235:
        /*03e0*/ 	.word	0x00000008
.L_1236:


//--------------------- .nv.info._ZN3cub18CUB_300001_SM_10006detail4scan20DeviceScanInitKernelINS0_13ScanTileStateIjLb1EEEEEvT_i --------------------------
	.section	.nv.info._ZN3cub18CUB_300001_SM_10006detail4scan20DeviceScanInitKernelINS0_13ScanTileStateIjLb1EEEEEvT_i,"",@"SHT_CUDA_INFO"
	.sectionflags	@""
	.align	4


	//----- nvinfo : EIATTR_CUDA_API_VERSION
	.align		4
        /*0000*/ 	.byte	0x04, 0x37
        /*0002*/ 	.short	(.L_1238 - .L_1237)
.L_1237:
        /*0004*/ 	.word	0x00000082


	//----- nvinfo : EIATTR_KPARAM_INFO
	.align		4
.L_1238:
        /*0008*/ 	.byte	0x04, 0x17
        /*000a*/ 	.short	(.L_1240 - .L_1239)
.L_1239:
        /*000c*/ 	.word	0x00000000
        /*0010*/ 	.short	0x0001
        /*0012*/ 	.short	0x0008
        /*0014*/ 	.byte	0x00, 0xf0, 0x11, 0x00


	//----- nvinfo : EIATTR_KPARAM_INFO
	.align		4
.L_1240:
        /*0018*/ 	.byte	0x04, 0x17
        /*001a*/ 	.short	(.L_1242 - .L_1241)
.L_1241:
        /*001c*/ 	.word	0x00000000
        /*0020*/ 	.short	0x0000
        /*0022*/ 	.short	0x0000
        /*0024*/ 	.byte	0x00, 0xf0, 0x21, 0x00


	//----- nvinfo : EIATTR_SPARSE_MMA_MASK
	.align		4
.L_1242:
        /*0028*/ 	.byte	0x03, 0x50
        /*002a*/ 	.short	0x0000


	//----- nvinfo : EIATTR_MAXREG_COUNT
	.align		4
        /*002c*/ 	.byte	0x03, 0x1b
        /*002e*/ 	.short	0x00ff


	//----- nvinfo : EIATTR_MERCURY_ISA_VERSION
	.align		4
        /*0030*/ 	.byte	0x03, 0x5f
        /*0032*/ 	.short	0x0101


	//----- nvinfo : EIATTR_VRC_CTA_INIT_COUNT
	.align		4
        /*0034*/ 	.byte	0x02, 0x4a
	.zero		1
	.zero		1


	//----- nvinfo : EIATTR_EXIT_INSTR_OFFSETS
	.align		4
        /*0038*/ 	.byte	0x04, 0x1c
        /*003a*/ 	.short	(.L_1244 - .L_1243)


	//   ....[0]....
.L_1243:
        /*003c*/ 	.word	0x000000f0


	//   ....[1]....
        /*0040*/ 	.word	0x00000130


	//----- nvinfo : EIATTR_CBANK_PARAM_SIZE
	.align		4
.L_1244:
        /*0044*/ 	.byte	0x03, 0x19
        /*0046*/ 	.short	0x000c


	//----- nvinfo : EIATTR_PARAM_CBANK
	.align		4
        /*0048*/ 	.byte	0x04, 0x0a
        /*004a*/ 	.short	(.L_1246 - .L_1245)
	.align		4
.L_1245:
        /*004c*/ 	.word	index@(.nv.constant0._ZN3cub18CUB_300001_SM_10006detail4scan20DeviceScanInitKernelINS0_13ScanTileStateIjLb1EEEEEvT_i)
        /*0050*/ 	.short	0x0380
        /*0052*/ 	.short	0x000c


	//----- nvinfo : EIATTR_SW_WAR
	.align		4
.L_1246:
        /*0054*/ 	.byte	0x04, 0x36
        /*0056*/ 	.short	(.L_1248 - .L_1247)
.L_1247:
        /*0058*/ 	.word	0x00000008
.L_1248:


//--------------------- .nv.info._ZN3cub18CUB_300001_SM_10006detail8for_each13static_kernelINS2_12policy_hub_t12policy_500_tEmN6thrust24THRUST_300001_SM_1000_NS8cuda_cub20__uninitialized_fill7functorINS7_10device_ptrIyEEyEEEEvT0_T1_ --------------------------
	.section	.nv.info._ZN3cub18CUB_300001_SM_10006detail8for_each13static_kernelINS2_12policy_hub_t12policy_500_tEmN6thrust24THRUST_300001_SM_1000_NS8cuda_cub20__uninitialized_fill7functorINS7_10device_ptrIyEEyEEEEvT0_T1_,"",@"SHT_CUDA_INFO"
	.sectionflags	@""
	.align	4


	//----- nvinfo : EIATTR_CUDA_API_VERSION
	.align		4
        /*0000*/ 	.byte	0x04, 0x37
        /*0002*/ 	.short	(.L_1250 - .L_1249)
.L_1249:
        /*0004*/ 	.word	0x00000082


	//----- nvinfo : EIATTR_KPARAM_INFO
	.align		4
.L_1250:
        /*0008*/ 	.byte	0x04, 0x17
        /*000a*/ 	.short	(.L_1252 - .L_1251)
.L_1251:
        /*000c*/ 	.word	0x00000000
        /*0010*/ 	.short	0x0001
        /*0012*/ 	.short	0x0008
        /*0014*/ 	.byte	0x00, 0xf0, 0x41, 0x00


	//----- nvinfo : EIATTR_KPARAM_INFO
	.align		4
.L_1252:
        /*0018*/ 	.byte	0x04, 0x17
        /*001a*/ 	.short	(.L_1254 - .L_1253)
.L_1253:
        /*001c*/ 	.word	0x00000000
        /*0020*/ 	.short	0x0000
        /*0022*/ 	.short	0x0000
        /*0024*/ 	.byte	0x00, 0xf0, 0x21, 0x00


	//----- nvinfo : EIATTR_SPARSE_MMA_MASK
	.align		4
.L_1254:
        /*0028*/ 	.byte	0x03, 0x50
        /*002a*/ 	.short	0x0000


	//----- nvinfo : EIATTR_MAXREG_COUNT
	.align		4
        /*002c*/ 	.byte	0x03, 0x1b
        /*002e*/ 	.short	0x00ff


	//----- nvinfo : EIATTR_MERCURY_ISA_VERSION
	.align		4
        /*0030*/ 	.byte	0x03, 0x5f
        /*0032*/ 	.short	0x0101


	//----- nvinfo : EIATTR_VRC_CTA_INIT_COUNT
	.align		4
        /*0034*/ 	.byte	0x02, 0x4a
	.zero		1
	.zero		1


	//----- nvinfo : EIATTR_EXIT_INSTR_OFFSETS
	.align		4
        /*0038*/ 	.byte	0x04, 0x1c
        /*003a*/ 	.short	(.L_1256 - .L_1255)


	//   ....[0]....
.L_1255:
        /*003c*/ 	.word	0x00000130


	//   ....[1]....
        /*0040*/ 	.word	0x00000230


	//   ....[2]....
        /*0044*/ 	.word	0x00000260


	//----- nvinfo : EIATTR_MAX_THREADS
	.align		4
.L_1256:
        /*0048*/ 	.byte	0x04, 0x05
        /*004a*/ 	.short	(.L_1258 - .L_1257)
.L_1257:
        /*004c*/ 	.word	0x00000100
        /*0050*/ 	.word	0x00000001
        /*0054*/ 	.word	0x00000001


	//----- nvinfo : EIATTR_CBANK_PARAM_SIZE
	.align		4
.L_1258:
        /*0058*/ 	.byte	0x03, 0x19
        /*005a*/ 	.short	0x0018


	//----- nvinfo : EIATTR_PARAM_CBANK
	.align		4
        /*005c*/ 	.byte	0x04, 0x0a
        /*005e*/ 	.short	(.L_1260 - .L_1259)
	.align		4
.L_1259:
        /*0060*/ 	.word	index@(.nv.constant0._ZN3cub18CUB_300001_SM_10006detail8for_each13static_kernelINS2_12policy_hub_t12policy_500_tEmN6thrust24THRUST_300001_SM_1000_NS8cuda_cub20__uninitialized_fill7functorINS7_10device_ptrIyEEyEEEEvT0_T1_)
        /*0064*/ 	.short	0x0380
        /*0066*/ 	.short	0x0018


	//----- nvinfo : EIATTR_SW_WAR
	.align		4
.L_1260:
        /*0068*/ 	.byte	0x04, 0x36
        /*006a*/ 	.short	(.L_1262 - .L_1261)
.L_1261:
        /*006c*/ 	.word	0x00000008
.L_1262:


//--------------------- .nv.info._ZN3cub18CUB_300001_SM_10006detail8for_each13static_kernelINS2_12policy_hub_t12policy_500_tElN6thrust24THRUST_300001_SM_1000_NS8cuda_cub6__fill7functorINS7_6detail15normal_iteratorINS7_10device_ptrIjEEEEjEEEEvT0_T1_ --------------------------
	.section	.nv.info._ZN3cub18CUB_300001_SM_10006detail8for_each13static_kernelINS2_12policy_hub_t12policy_500_tElN6thrust24THRUST_300001_SM_1000_NS8cuda_cub6__fill7functorINS7_6detail15normal_iteratorINS7_10device_ptrIjEEEEjEEEEvT0_T1_,"",@"SHT_CUDA_INFO"
	.sectionflags	@""
	.align	4


	//----- nvinfo : EIATTR_CUDA_API_VERSION
	.align		4
        /*0000*/ 	.byte	0x04, 0x37
        /*0002*/ 	.short	(.L_1264 - .L_1263)
.L_1263:
        /*0004*/ 	.word	0x00000082


	//----- nvinfo : EIATTR_KPARAM_INFO
	.align		4
.L_1264:
        /*0008*/ 	.byte	0x04, 0x17
        /*000a*/ 	.short	(.L_1266 - .L_1265)
.L_1265:
        /*000c*/ 	.word	0x00000000
        /*0010*/ 	.short	0x0001
        /*0012*/ 	.short	0x0008
        /*0014*/ 	.byte	0x00, 0xf0, 0x41, 0x00


	//----- nvinfo : EIATTR_KPARAM_INFO
	.align		4
.L_1266:
        /*0018*/ 	.byte	0x04, 0x17
        /*001a*/ 	.short	(.L_1268 - .L_1267)
.L_1267:
        /*001c*/ 	.word	0x00000000
        /*0020*/ 	.short	0x0000
        /*0022*/ 	.short	0x0000
        /*0024*/ 	.byte	0x00, 0xf0, 0x21, 0x00


	//----- nvinfo : EIATTR_SPARSE_MMA_MASK
	.align		4
.L_1268:
        /*0028*/ 	.byte	0x03, 0x50
        /*002a*/ 	.short	0x0000


	//----- nvinfo : EIATTR_MAXREG_COUNT
	.align		4
        /*002c*/ 	.byte	0x03, 0x1b
        /*002e*/ 	.short	0x00ff


	//----- nvinfo : EIATTR_MERCURY_ISA_VERSION
	.align		4
        /*0030*/ 	.byte	0x03, 0x5f
        /*0032*/ 	.short	0x0101


	//----- nvinfo : EIATTR_VRC_CTA_INIT_COUNT
	.align		4
        /*0034*/ 	.byte	0x02, 0x4a
	.zero		1
	.zero		1


	//----- nvinfo : EIATTR_EXIT_INSTR_OFFSETS
	.align		4
        /*0038*/ 	.byte	0x04, 0x1c
        /*003a*/ 	.short	(.L_1270 - .L_1269)


	//   ....[0]....
.L_1269:
        /*003c*/ 	.word	0x00000130


	//   ....[1]....
        /*0040*/ 	.word	0x00000240


	//   ....[2]....
        /*0044*/ 	.word	0x00000270


	//----- nvinfo : EIATTR_MAX_THREADS
	.align		4
.L_1270:
        /*0048*/ 	.byte	0x04, 0x05
        /*004a*/ 	.short	(.L_1272 - .L_1271)
.L_1271:
        /*004c*/ 	.word	0x00000100
        /*0050*/ 	.word	0x00000001
        /*0054*/ 	.word	0x00000001


	//----- nvinfo : EIATTR_CBANK_PARAM_SIZE
	.align		4
.L_1272:
        /*0058*/ 	.byte	0x03, 0x19
        /*005a*/ 	.short	0x0018


	//----- nvinfo : EIATTR_PARAM_CBANK
	.align		4
        /*005c*/ 	.byte	0x04, 0x0a
        /*005e*/ 	.short	(.L_1274 - .L_1273)
	.align		4
.L_1273:
        /*0060*/ 	.word	index@(.nv.constant0._ZN3cub18CUB_300001_SM_10006detail8for_each13static_kernelINS2_12policy_hub_t12policy_500_tElN6thrust24THRUST_300001_SM_1000_NS8cuda_cub6__fill7functorINS7_6detail15normal_iteratorINS7_10device_ptrIjEEEEjEEEEvT0_T1_)
        /*0064*/ 	.short	0x0380
        /*0066*/ 	.short	0x0018


	//----- nvinfo : EIATTR_SW_WAR
	.align		4
.L_1274:
        /*0068*/ 	.byte	0x04, 0x36
        /*006a*/ 	.short	(.L_1276 - .L_1275)
.L_1275:
        /*006c*/ 	.word	0x00000008
.L_1276:


//--------------------- .nv.info._ZN3cub18CUB_300001_SM_10006detail8for_each13static_kernelINS2_12policy_hub_t12policy_500_tEmN6thrust24THRUST_300001_SM_1000_NS8cuda_cub20__uninitialized_fill7functorINS7_10device_ptrIjEEjEEEEvT0_T1_ --------------------------
	.section	.nv.info._ZN3cub18CUB_300001_SM_10006detail8for_each13static_kernelINS2_12policy_hub_t12policy_500_tEmN6thrust24THRUST_300001_SM_1000_NS8cuda_cub20__uninitialized_fill7functorINS7_10device_ptrIjEEjEEEEvT0_T1_,"",@"SHT_CUDA_INFO"
	.sectionflags	@""
	.align	4


	//----- nvinfo : EIATTR_CUDA_API_VERSION
	.align		4
        /*0000*/ 	.byte	0x04, 0x37
        /*0002*/ 	.short	(.L_1278 - .L_1277)
.L_1277:
        /*0004*/ 	.word	0x00000082


	//----- nvinfo : EIATTR_KPARAM_INFO
	.align		4
.L_1278:
        /*0008*/ 	.byte	0x04, 0x17
        /*000a*/ 	.short	(.L_1280 - .L_1279)
.L_1279:
        /*000c*/ 	.word	0x00000000
        /*0010*/ 	.short	0x0001
        /*0012*/ 	.short	0x0008
        /*0014*/ 	.byte	0x00, 0xf0, 0x41, 0x00


	//----- nvinfo : EIATTR_KPARAM_INFO
	.align		4
.L_1280:
        /*0018*/ 	.byte	0x04, 0x17
        /*001a*/ 	.short	(.L_1282 - .L_1281)
.L_1281:
        /*001c*/ 	.word	0x00000000
        /*0020*/ 	.short	0x0000
        /*0022*/ 	.short	0x0000
        /*0024*/ 	.byte	0x00, 0xf0, 0x21, 0x00


	//----- nvinfo : EIATTR_SPARSE_MMA_MASK
	.align		4
.L_1282:
        /*0028*/ 	.byte	0x03, 0x50
        /*002a*/ 	.short	0x0000


	//----- nvinfo : EIATTR_MAXREG_COUNT
	.align		4
        /*002c*/ 	.byte	0x03, 0x1b
        /*002e*/ 	.short	0x00ff


	//----- nvinfo : EIATTR_MERCURY_ISA_VERSION
	.align		4
        /*0030*/ 	.byte	0x03, 0x5f
        /*0032*/ 	.short	0x0101


	//----- nvinfo : EIATTR_VRC_CTA_INIT_COUNT
	.align		4
        /*0034*/ 	.byte	0x02, 0x4a
	.zero		1
	.zero		1


	//----- nvinfo : EIATTR_EXIT_INSTR_OFFSETS
	.align		4
        /*0038*/ 	.byte	0x04, 0x1c
        /*003a*/ 	.short	(.L_1284 - .L_1283)


	//   ....[0]....
.L_1283:
        /*003c*/ 	.word	0x00000130


	//   ....[1]....
        /*0040*/ 	.word	0x00000230


	//   ....[2]....
        /*0044*/ 	.word	0x00000260


	//----- nvinfo : EIATTR_MAX_THREADS
	.align		4
.L_1284:
        /*0048*/ 	.byte	0x04, 0x05
        /*004a*/ 	.short	(.L_1286 - .L_1285)
.L_1285:
        /*004c*/ 	.word	0x00000100
        /*0050*/ 	.word	0x00000001
        /*0054*/ 	.word	0x00000001


	//----- nvinfo : EIATTR_CBANK_PARAM_SIZE
	.align		4
.L_1286:
        /*0058*/ 	.byte	0x03, 0x19
        /*005a*/ 	.short	0x0018


	//----- nvinfo : EIATTR_PARAM_CBANK
	.align		4
        /*005c*/ 	.byte	0x04, 0x0a
        /*005e*/ 	.short	(.L_1288 - .L_1287)
	.align		4
.L_1287:
        /*0060*/ 	.word	index@(.nv.constant0._ZN3cub18CUB_300001_SM_10006detail8for_each13static_kernelINS2_12policy_hub_t12policy_500_tEmN6thrust24THRUST_300001_SM_1000_NS8cuda_cub20__uninitialized_fill7functorINS7_10device_ptrIjEEjEEEEvT0_T1_)
        /*0064*/ 	.short	0x0380
        /*0066*/ 	.short	0x0018


	//----- nvinfo : EIATTR_SW_WAR
	.align		4
.L_1288:
        /*0068*/ 	.byte	0x04, 0x36
        /*006a*/ 	.short	(.L_1290 - .L_1289)
.L_1289:
        /*006c*/ 	.word	0x00000008
.L_1290:


//--------------------- .nv.info._ZN3cub18CUB_300001_SM_10006detail8for_each13static_kernelINS2_12policy_hub_t12policy_500_tElN6thrust24THRUST_300001_SM_1000_NS8cuda_cub6__fill7functorINS7_6detail15normal_iteratorINS7_10device_ptrIfEEEEfEEEEvT0_T1_ --------------------------
	.section	.nv.info._ZN3cub18CUB_300001_SM_10006detail8for_each13static_kernelINS2_12policy_hub_t12policy_500_tElN6thrust24THRUST_300001_SM_1000_NS8cuda_cub6__fill7functorINS7_6detail15normal_iteratorINS7_10device_ptrIfEEEEfEEEEvT0_T1_,"",@"SHT_CUDA_INFO"
	.sectionflags	@""
	.align	4


	//----- nvinfo : EIATTR_CUDA_API_VERSION
	.align		4
        /*0000*/ 	.byte	0x04, 0x37
        /*0002*/ 	.short	(.L_1292 - .L_1291)
.L_1291:
        /*0004*/ 	.word	0x00000082


	//----- nvinfo : EIATTR_KPARAM_INFO
	.align		4
.L_1292:
        /*0008*/ 	.byte	0x04, 0x17
        /*000a*/ 	.short	(.L_1294 - .L_1293)
.L_1293:
        /*000c*/ 	.word	0x00000000
        /*0010*/ 	.short	0x0001
        /*0012*/ 	.short	0x0008
        /*0014*/ 	.byte	0x00, 0xf0, 0x41, 0x00


	//----- nvinfo : EIATTR_KPARAM_INFO
	.align		4
.L_1294:
        /*0018*/ 	.byte	0x04, 0x17
        /*001a*/ 	.short	(.L_1296 - .L_1295)
.L_1295:
        /*001c*/ 	.word	0x00000000
        /*0020*/ 	.short	0x0000
        /*0022*/ 	.short	0x0000
        /*0024*/ 	.byte	0x00, 0xf0, 0x21, 0x00


	//----- nvinfo : EIATTR_SPARSE_MMA_MASK
	.align		4
.L_1296:
        /*0028*/ 	.byte	0x03, 0x50
        /*002a*/ 	.short	0x0000


	//----- nvinfo : EIATTR_MAXREG_COUNT
	.align		4
        /*002c*/ 	.byte	0x03, 0x1b
        /*002e*/ 	.short	0x00ff


	//----- nvinfo : EIATTR_MERCURY_ISA_VERSION
	.align		4
        /*0030*/ 	.byte	0x03, 0x5f
        /*0032*/ 	.short	0x0101


	//----- nvinfo : EIATTR_VRC_CTA_INIT_COUNT
	.align		4
        /*0034*/ 	.byte	0x02, 0x4a
	.zero		1
	.zero		1


	//----- nvinfo : EIATTR_EXIT_INSTR_OFFSETS
	.align		4
        /*0038*/ 	.byte	0x04, 0x1c
        /*003a*/ 	.short	(.L_1298 - .L_1297)


	//   ....[0]....
.L_1297:
        /*003c*/ 	.word	0x00000130


	//   ....[1]....
        /*0040*/ 	.word	0x00000240


	//   ....[2]....
        /*0044*/ 	.word	0x00000270


	//----- nvinfo : EIATTR_MAX_THREADS
	.align		4
.L_1298:
        /*0048*/ 	.byte	0x04, 0x05
        /*004a*/ 	.short	(.L_1300 - .L_1299)
.L_1299:
        /*004c*/ 	.word	0x00000100
        /*0050*/ 	.word	0x00000001
        /*0054*/ 	.word	0x00000001


	//----- nvinfo : EIATTR_CBANK_PARAM_SIZE
	.align		4
.L_1300:
        /*0058*/ 	.byte	0x03, 0x19
        /*005a*/ 	.short	0x0018


	//----- nvinfo : EIATTR_PARAM_CBANK
	.align		4
        /*005c*/ 	.byte	0x04, 0x0a
        /*005e*/ 	.short	(.L_1302 - .L_1301)
	.align		4
.L_1301:
        /*0060*/ 	.word	index@(.nv.constant0._ZN3cub18CUB_300001_SM_10006detail8for_each13static_kernelINS2_12policy_hub_t12policy_500_tElN6thrust24THRUST_300001_SM_1000_NS8cuda_cub6__fill7functorINS7_6detail15normal_iteratorINS7_10device_ptrIfEEEEfEEEEvT0_T1_)
        /*0064*/ 	.short	0x0380
        /*0066*/ 	.short	0x0018


	//----- nvinfo : EIATTR_SW_WAR
	.align		4
.L_1302:
        /*0068*/ 	.byte	0x04, 0x36
        /*006a*/ 	.short	(.L_1304 - .L_1303)
.L_1303:
        /*006c*/ 	.word	0x00000008
.L_1304:


//--------------------- .nv.info._ZN3cub18CUB_300001_SM_10006detail8for_each13static_kernelINS2_12policy_hub_t12policy_500_tEmN6thrust24THRUST_300001_SM_1000_NS8cuda_cub20__uninitialized_fill7functorINS7_10device_ptrIfEEfEEEEvT0_T1_ --------------------------
	.section	.nv.info._ZN3cub18CUB_300001_SM_10006detail8for_each13static_kernelINS2_12policy_hub_t12policy_500_tEmN6thrust24THRUST_300001_SM_1000_NS8cuda_cub20__uninitialized_fill7functorINS7_10device_ptrIfEEfEEEEvT0_T1_,"",@"SHT_CUDA_INFO"
	.sectionflags	@""
	.align	4


	//----- nvinfo : EIATTR_CUDA_API_VERSION
	.align		4
        /*0000*/ 	.byte	0x04, 0x37
        /*0002*/ 	.short	(.L_1306 - .L_1305)
.L_1305:
        /*0004*/ 	.word	0x00000082


	//----- nvinfo : EIATTR_KPARAM_INFO
	.align		4
.L_1306:
        /*0008*/ 	.byte	0x04, 0x17
        /*000a*/ 	.short	(.L_1308 - .L_1307)
.L_1307:
        /*000c*/ 	.word	0x00000000
        /*0010*/ 	.short	0x0001
        /*0012*/ 	.short	0x0008
        /*0014*/ 	.byte	0x00, 0xf0, 0x41, 0x00


	//----- nvinfo : EIATTR_KPARAM_INFO
	.align		4
.L_1308:
        /*0018*/ 	.byte	0x04, 0x17
        /*001a*/ 	.short	(.L_1310 - .L_1309)
.L_1309:
        /*001c*/ 	.word	0x00000000
        /*0020*/ 	.short	0x0000
        /*0022*/ 	.short	0x0000
        /*0024*/ 	.byte	0x00, 0xf0, 0x21, 0x00


	//----- nvinfo : EIATTR_SPARSE_MMA_MASK
	.align		4
.L_1310:
        /*0028*/ 	.byte	0x03, 0x50
        /*002a*/ 	.short	0x0000


	//----- nvinfo : EIATTR_MAXREG_COUNT
	.align		4
        /*002c*/ 	.byte	0x03, 0x1b
        /*002e*/ 	.short	0x00ff


	//----- nvinfo : EIATTR_MERCURY_ISA_VERSION
	.align		4
        /*0030*/ 	.byte	0x03, 0x5f
        /*0032*/ 	.short	0x0101


	//----- nvinfo : EIATTR_VRC_CTA_INIT_COUNT
	.align		4
        /*0034*/ 	.byte	0x02, 0x4a
	.zero		1
	.zero		1


	//----- nvinfo : EIATTR_EXIT_INSTR_OFFSETS
	.align		4
        /*0038*/ 	.byte	0x04, 0x1c
        /*003a*/ 	.short	(.L_1312 - .L_1311)


	//   ....[0]....
.L_1311:
        /*003c*/ 	.word	0x00000130


	//   ....[1]....
        /*0040*/ 	.word	0x00000230


	//   ....[2]....
        /*0044*/ 	.word	0x00000260


	//----- nvinfo : EIATTR_MAX_THREADS
	.align		4
.L_1312:
        /*0048*/ 	.byte	0x04, 0x05
        /*004a*/ 	.short	(.L_1314 - .L_1313)
.L_1313:
        /*004c*/ 	.word	0x00000100
        /*0050*/ 	.word	0x00000001
        /*0054*/ 	.word	0x00000001


	//----- nvinfo : EIATTR_CBANK_PARAM_SIZE
	.align		4
.L_1314:
        /*0058*/ 	.byte	0x03, 0x19
        /*005a*/ 	.short	0x0018


	//----- nvinfo : EIATTR_PARAM_CBANK
	.align		4
        /*005c*/ 	.byte	0x04, 0x0a
        /*005e*/ 	.short	(.L_1316 - .L_1315)
	.align		4
.L_1315:
        /*0060*/ 	.word	index@(.nv.constant0._ZN3cub18CUB_300001_SM_10006detail8for_each13static_kernelINS2_12policy_hub_t12policy_500_tEmN6thrust24THRUST_300001_SM_1000_NS8cuda_cub20__uninitialized_fill7functorINS7_10device_ptrIfEEfEEEEvT0_T1_)
        /*0064*/ 	.short	0x0380
        /*0066*/ 	.short	0x0018


	//----- nvinfo : EIATTR_SW_WAR
	.align		4
.L_1316:
        /*0068*/ 	.byte	0x04, 0x36
        /*006a*/ 	.short	(.L_1318 - .L_1317)
.L_1317:
        /*006c*/ 	.word	0x00000008
.L_1318:


//--------------------- .nv.info._ZN3cub18CUB_300001_SM_10006detail8for_each13static_kernelINS2_12policy_hub_t12policy_500_tEmN6thrust24THRUST_300001_SM_1000_NS8cuda_cub20__uninitialized_fill7functorINS7_10device_ptrImEEmEEEEvT0_T1_ --------------------------
	.section	.nv.info._ZN3cub18CUB_300001_SM_10006detail8for_each13static_kernelINS2_12policy_hub_t12policy_500_tEmN6thrust24THRUST_300001_SM_1000_NS8cuda_cub20__uninitialized_fill7functorINS7_10device_ptrImEEmEEEEvT0_T1_,"",@"SHT_CUDA_INFO"
	.sectionflags	@""
	.align	4


	//----- nvinfo : EIATTR_CUDA_API_VERSION
	.align		4
        /*0000*/ 	.byte	0x04, 0x37
        /*0002*/ 	.short	(.L_1320 - .L_1319)
.L_1319:
        /*0004*/ 	.word	0x00000082


	//----- nvinfo : EIATTR_KPARAM_INFO
	.align		4
.L_1320:
        /*0008*/ 	.byte	0x04, 0x17
        /*000a*/ 	.short	(.L_1322 - .L_1321)
.L_1321:
        /*000c*/ 	.word	0x00000000
        /*0010*/ 	.short	0x0001
        /*0012*/ 	.short	0x0008
        /*0014*/ 	.byte	0x00, 0xf0, 0x41, 0x00


	//----- nvinfo : EIATTR_KPARAM_INFO
	.align		4
.L_1322:
        /*0018*/ 	.byte	0x04, 0x17
        /*001a*/ 	.short	(.L_1324 - .L_1323)
.L_1323:
        /*001c*/ 	.word	0x00000000
        /*0020*/ 	.short	0x0000
        /*0022*/ 	.short	0x0000
        /*0024*/ 	.byte	0x00, 0xf0, 0x21, 0x00


	//----- nvinfo : EIATTR_SPARSE_MMA_MASK
	.align		4
.L_1324:
        /*0028*/ 	.byte	0x03, 0x50
        /*002a*/ 	.short	0x0000


	//----- nvinfo : EIATTR_MAXREG_COUNT
	.align		4
        /*002c*/ 	.byte	0x03, 0x1b
        /*002e*/ 	.short	0x00ff


	//----- nvinfo : EIATTR_MERCURY_ISA_VERSION
	.align		4
        /*0030*/ 	.byte	0x03, 0x5f
        /*0032*/ 	.short	0x0101


	//----- nvinfo : EIATTR_VRC_CTA_INIT_COUNT
	.align		4
        /*0034*/ 	.byte	0x02, 0x4a
	.zero		1
	.zero		1


	//----- nvinfo : EIATTR_EXIT_INSTR_OFFSETS
	.align		4
        /*0038*/ 	.byte	0x04, 0x1c
        /*003a*/ 	.short	(.L_1326 - .L_1325)


	//   ....[0]....
.L_1325:
        /*003c*/ 	.word	0x00000130


	//   ....[1]....
        /*0040*/ 	.word	0x00000230


	//   ....[2]....
        /*0044*/ 	.word	0x00000260


	//----- nvinfo : EIATTR_MAX_THREADS
	.align		4
.L_1326:
        /*0048*/ 	.byte	0x04, 0x05
        /*004a*/ 	.short	(.L_1328 - .L_1327)
.L_1327:
        /*004c*/ 	.word	0x00000100
        /*0050*/ 	.word	0x00000001
        /*0054*/ 	.word	0x00000001


	//----- nvinfo : EIATTR_CBANK_PARAM_SIZE
	.align		4
.L_1328:
        /*0058*/ 	.byte	0x03, 0x19
        /*005a*/ 	.short	0x0018


	//----- nvinfo : EIATTR_PARAM_CBANK
	.align		4
        /*005c*/ 	.byte	0x04, 0x0a
        /*005e*/ 	.short	(.L_1330 - .L_1329)
	.align		4
.L_1329:
        /*0060*/ 	.word	index@(.nv.constant0._ZN3cub18CUB_300001_SM_10006detail8for_each13static_kernelINS2_12policy_hub_t12policy_500_tEmN6thrust24THRUST_300001_SM_1000_NS8cuda_cub20__uninitialized_fill7functorINS7_10device_ptrImEEmEEEEvT0_T1_)
        /*0064*/ 	.short	0x0380
        /*0066*/ 	.short	0x0018


	//----- nvinfo : EIATTR_SW_WAR
	.align		4
.L_1330:
        /*0068*/ 	.byte	0x04, 0x36
        /*006a*/ 	.short	(.L_1332 - .L_1331)
.L_1331:
        /*006c*/ 	.word	0x00000008
.L_1332:


//--------------------- .nv.info._ZN3cub18CUB_300001_SM_10006detail11EmptyKernelIvEEvv --------------------------
	.section	.nv.info._ZN3cub18CUB_300001_SM_10006detail11EmptyKernelIvEEvv,"",@"SHT_CUDA_INFO"
	.sectionflags	@""
	.align	4


	//----- nvinfo : EIATTR_CUDA_API_VERSION
	.align		4
        /*0000*/ 	.byte	0x04, 0x37
        /*0002*/ 	.short	(.L_1334 - .L_1333)
.L_1333:
        /*0004*/ 	.word	0x00000082


	//----- nvinfo : EIATTR_SPARSE_MMA_MASK
	.align		4
.L_1334:
        /*0008*/ 	.byte	0x03, 0x50
        /*000a*/ 	.short	0x0000


	//----- nvinfo : EIATTR_MAXREG_COUNT
	.align		4
        /*000c*/ 	.byte	0x03, 0x1b
        /*000e*/ 	.short	0x00ff


	//----- nvinfo : EIATTR_MERCURY_ISA_VERSION
	.align		4
        /*0010*/ 	.byte	0x03, 0x5f
        /*0012*/ 	.short	0x0101


	//----- nvinfo : EIATTR_VRC_CTA_INIT_COUNT
	.align		4
        /*0014*/ 	.byte	0x02, 0x4a
	.zero		1
	.zero		1


	//----- nvinfo : EIATTR_EXIT_INSTR_OFFSETS
	.align		4
        /*0018*/ 	.byte	0x04, 0x1c
        /*001a*/ 	.short	(.L_1336 - .L_1335)


	//   ....[0]....
.L_1335:
        /*001c*/ 	.word	0x00000010


	//----- nvinfo : EIATTR_SW_WAR
	.align		4
.L_1336:
        /*0020*/ 	.byte	0x04, 0x36
        /*0022*/ 	.short	(.L_1338 - .L_1337)
.L_1337:
        /*0024*/ 	.word	0x00000008
.L_1338:


//--------------------- .nv.info._Z32triangleCountingEdgeCentricNaivejjPjS_P27vertex_dictionary_structure --------------------------
	.section	.nv.info._Z32triangleCountingEdgeCentricNaivejjPjS_P27vertex_dictionary_structure,"",@"SHT_CUDA_INFO"
	.sectionflags	@""
	.align	4


	//----- nvinfo : EIATTR_CUDA_API_VERSION
	.align		4
        /*0000*/ 	.byte	0x04, 0x37
        /*0002*/ 	.short	(.L_1340 - .L_1339)
.L_1339:
        /*0004*/ 	.word	0x00000082


	//----- nvinfo : EIATTR_KPARAM_INFO
	.align		4
.L_1340:
        /*0008*/ 	.byte	0x04, 0x17
        /*000a*/ 	.short	(.L_1342 - .L_1341)
.L_1341:
        /*000c*/ 	.word	0x00000000
        /*0010*/ 	.short	0x0004
        /*0012*/ 	.short	0x0018
        /*0014*/ 	.byte	0x00, 0xf5, 0x21, 0x00


	//----- nvinfo : EIATTR_KPARAM_INFO
	.align		4
.L_1342:
        /*0018*/ 	.byte	0x04, 0x17
        /*001a*/ 	.short	(.L_1344 - .L_1343)
.L_1343:
        /*001c*/ 	.word	0x00000000
        /*0020*/ 	.short	0x0003
        /*0022*/ 	.short	0x0010
        /*0024*/ 	.byte	0x00, 0xf5, 0x21, 0x00


	//----- nvinfo : EIATTR_KPARAM_INFO
	.align		4
.L_1344:
        /*0028*/ 	.byte	0x04, 0x17
        /*002a*/ 	.short	(.L_1346 - .L_1345)
.L_1345:
        /*002c*/ 	.word	0x00000000
        /*0030*/ 	.short	0x0002
        /*0032*/ 	.short	0x0008
        /*0034*/ 	.byte	0x00, 0xf5, 0x21, 0x00


	//----- nvinfo : EIATTR_KPARAM_INFO
	.align		4
.L_1346:
        /*0038*/ 	.byte	0x04, 0x17
        /*003a*/ 	.short	(.L_1348 - .L_1347)
.L_1347:
        /*003c*/ 	.word	0x00000000
        /*0040*/ 	.short	0x0001
        /*0042*/ 	.short	0x0004
        /*0044*/ 	.byte	0x00, 0xf0, 0x11, 0x00


	//----- nvinfo : EIATTR_KPARAM_INFO
	.align		4
.L_1348:
        /*0048*/ 	.byte	0x04, 0x17
        /*004a*/ 	.short	(.L_1350 - .L_1349)
.L_1349:
        /*004c*/ 	.word	0x00000000
        /*0050*/ 	.short	0x0000
        /*0052*/ 	.short	0x0000
        /*0054*/ 	.byte	0x00, 0xf0, 0x11, 0x00


	//----- nvinfo : EIATTR_SPARSE_MMA_MASK
	.align		4
.L_1350:
        /*0058*/ 	.byte	0x03, 0x50
        /*005a*/ 	.short	0x0000


	//----- nvinfo : EIATTR_MAXREG_COUNT
	.align		4
        /*005c*/ 	.byte	0x03, 0x1b
        /*005e*/ 	.short	0x00ff


	//----- nvinfo : EIATTR_MERCURY_ISA_VERSION
	.align		4
        /*0060*/ 	.byte	0x03, 0x5f
        /*0062*/ 	.short	0x0101


	//----- nvinfo : EIATTR_VRC_CTA_INIT_COUNT
	.align		4
        /*0064*/ 	.byte	0x02, 0x4a
	.zero		1
	.zero		1


	//----- nvinfo : EIATTR_EXIT_INSTR_OFFSETS
	.align		4
        /*0068*/ 	.byte	0x04, 0x1c
        /*006a*/ 	.short	(.L_1352 - .L_1351)


	//   ....[0]....
.L_1351:
        /*006c*/ 	.word	0x00000070


	//   ....[1]....
        /*0070*/ 	.word	0x00000600


	//   ....[2]....
        /*0074*/ 	.word	0x00001180


	//----- nvinfo : EIATTR_CRS_STACK_SIZE
	.align		4
.L_1352:
        /*0078*/ 	.byte	0x04, 0x1e
        /*007a*/ 	.short	(.L_1354 - .L_1353)
.L_1353:
        /*007c*/ 	.word	0x00000000


	//----- nvinfo : EIATTR_CBANK_PARAM_SIZE
	.align		4
.L_1354:
        /*0080*/ 	.byte	0x03, 0x19
        /*0082*/ 	.short	0x0020


	//----- nvinfo : EIATTR_PARAM_CBANK
	.align		4
        /*0084*/ 	.byte	0x04, 0x0a
        /*0086*/ 	.short	(.L_1356 - .L_1355)
	.align		4
.L_1355:
        /*0088*/ 	.word	index@(.nv.constant0._Z32triangleCountingEdgeCentricNaivejjPjS_P27vertex_dictionary_structure)
        /*008c*/ 	.short	0x0380
        /*008e*/ 	.short	0x0020


	//----- nvinfo : EIATTR_SW_WAR
	.align		4
.L_1356:
        /*0090*/ 	.byte	0x04, 0x36
        /*0092*/ 	.short	(.L_1358 - .L_1357)
.L_1357:
        /*0094*/ 	.word	0x00000008
.L_1358:


//--------------------- .nv.info._Z18countPerVertexEdgejPjP27vertex_dictionary_structure --------------------------
	.section	.nv.info._Z18countPerVertexEdgejPjP27vertex_dictionary_structure,"",@"SHT_CUDA_INFO"
	.sectionflags	@""
	.align	4


	//----- nvinfo : EIATTR_CUDA_API_VERSION
	.align		4
        /*0000*/ 	.byte	0x04, 0x37
        /*0002*/ 	.short	(.L_1360 - .L_1359)
.L_1359:
        /*0004*/ 	.word	0x00000082


	//----- nvinfo : EIATTR_KPARAM_INFO
	.align		4
.L_1360:
        /*0008*/ 	.byte	0x04, 0x17
        /*000a*/ 	.short	(.L_1362 - .L_1361)
.L_1361:
        /*000c*/ 	.word	0x00000000
        /*0010*/ 	.short	0x0002
        /*0012*/ 	.short	0x0010
        /*0014*/ 	.byte	0x00, 0xf5, 0x21, 0x00


	//----- nvinfo : EIATTR_KPARAM_INFO
	.align		4
.L_1362:
        /*0018*/ 	.byte	0x04, 0x17
        /*001a*/ 	.short	(.L_1364 - .L_1363)
.L_1363:
        /*001c*/ 	.word	0x00000000
        /*0020*/ 	.short	0x0001
        /*0022*/ 	.short	0x0008
        /*0024*/ 	.byte	0x00, 0xf5, 0x21, 0x00


	//----- nvinfo : EIATTR_KPARAM_INFO
	.align		4
.L_1364:
        /*0028*/ 	.byte	0x04, 0x17
        /*002a*/ 	.short	(.L_1366 - .L_1365)
.L_1365:
        /*002c*/ 	.word	0x00000000
        /*0030*/ 	.short	0x0000
        /*0032*/ 	.short	0x0000
        /*0034*/ 	.byte	0x00, 0xf0, 0x11, 0x00


	//----- nvinfo : EIATTR_SPARSE_MMA_MASK
	.align		4
.L_1366:
        /*0038*/ 	.byte	0x03, 0x50
        /*003a*/ 	.short	0x0000


	//----- nvinfo : EIATTR_MAXREG_COUNT
	.align		4
        /*003c*/ 	.byte	0x03, 0x1b
        /*003e*/ 	.short	0x00ff


	//----- nvinfo : EIATTR_MERCURY_ISA_VERSION
	.align		4
        /*0040*/ 	.byte	0x03, 0x5f
        /*0042*/ 	.short	0x0101


	//----- nvinfo : EIATTR_VRC_CTA_INIT_COUNT
	.align		4
        /*0044*/ 	.byte	0x02, 0x4a
	.zero		1
	.zero		1


	//----- nvinfo : EIATTR_EXIT_INSTR_OFFSETS
	.align		4
        /*0048*/ 	.byte	0x04, 0x1c
        /*004a*/ 	.short	(.L_1368 - .L_1367)


	//   ....[0]....
.L_1367:
        /*004c*/ 	.word	0x00000070


	//   ....[1]....
        /*0050*/ 	.word	0x00000140


	//----- nvinfo : EIATTR_CBANK_PARAM_SIZE
	.align		4
.L_1368:
        /*0054*/ 	.byte	0x03, 0x19
        /*0056*/ 	.short	0x0018


	//----- nvinfo : EIATTR_PARAM_CBANK
	.align		4
        /*0058*/ 	.byte	0x04, 0x0a
        /*005a*/ 	.short	(.L_1370 - .L_1369)
	.align		4
.L_1369:
        /*005c*/ 	.word	index@(.nv.constant0._Z18countPerVertexEdgejPjP27vertex_dictionary_structure)
        /*0060*/ 	.short	0x0380
        /*0062*/ 	.short	0x0018


	//----- nvinfo : EIATTR_SW_WAR
	.align		4
.L_1370:
        /*0064*/ 	.byte	0x04, 0x36
        /*0066*/ 	.short	(.L_1372 - .L_1371)
.L_1371:
        /*0068*/ 	.word	0x00000008
.L_1372:


//--------------------- .nv.info._Z9printDistjPj  --------------------------
	.section	.nv.info._Z9printDistjPj,"",@"SHT_CUDA_INFO"
	.sectionflags	@""
	.align	4


	//----- nvinfo : EIATTR_CUDA_API_VERSION
	.align		4
        /*0000*/ 	.byte	0x04, 0x37
        /*0002*/ 	.short	(.L_1374 - .L_1373)
.L_1373:
        /*0004*/ 	.word	0x00000082


	//----- nvinfo : EIATTR_KPARAM_INFO
	.align		4
.L_1374:
        /*0008*/ 	.byte	0x04, 0x17
        /*000a*/ 	.short	(.L_1376 - .L_1375)
.L_1375:
        /*000c*/ 	.word	0x00000000
        /*0010*/ 	.short	0x0001
        /*0012*/ 	.short	0x0008
        /*0014*/ 	.byte	0x00, 0xf5, 0x21, 0x00


	//----- nvinfo : EIATTR_KPARAM_INFO
	.align		4
.L_1376:
        /*0018*/ 	.byte	0x04, 0x17
        /*001a*/ 	.short	(.L_1378 - .L_1377)
.L_1377:
        /*001c*/ 	.word	0x00000000
        /*0020*/ 	.short	0x0000
        /*0022*/ 	.short	0x0000
        /*0024*/ 	.byte	0x00, 0xf0, 0x11, 0x00


	//----- nvinfo : EIATTR_SPARSE_MMA_MASK
	.align		4
.L_1378:
        /*0028*/ 	.byte	0x03, 0x50
        /*002a*/ 	.short	0x0000


	//----- nvinfo : EIATTR_MAXREG_COUNT
	.align		4
        /*002c*/ 	.byte	0x03, 0x1b
        /*002e*/ 	.short	0x00ff


	//----- nvinfo : EIATTR_EXTERNS
	.align		4
        /*0030*/ 	.byte	0x04, 0x0f
        /*0032*/ 	.short	(.L_1380 - .L_1379)


	//   ....[0]....
	.align		4
.L_1379:
        /*0034*/ 	.word	index@(vprintf)


	//----- nvinfo : EIATTR_MERCURY_ISA_VERSION
	.align		4
.L_1380:
        /*0038*/ 	.byte	0x03, 0x5f
        /*003a*/ 	.short	0x0101


	//----- nvinfo : EIATTR_VRC_CTA_INIT_COUNT
	.align		4
        /*003c*/ 	.byte	0x02, 0x4a
	.zero		1
	.zero		1


	//----- nvinfo : EIATTR_SYSCALL_OFFSETS
	.align		4
        /*0040*/ 	.byte	0x04, 0x46
        /*0042*/ 	.short	(.L_1382 - .L_1381)


	//   ....[0]....
.L_1381:
        /*0044*/ 	.word	0x00000260


	//   ....[1]....
        /*0048*/ 	.word	0x00000300


	//   ....[2]....
        /*004c*/ 	.word	0x000003a0


	//   ....[3]....
        /*0050*/ 	.word	0x00000440


	//   ....[4]....
        /*0054*/ 	.word	0x00000650


	//   ....[5]....
        /*0058*/ 	.word	0x00000720


	//----- nvinfo : EIATTR_EXIT_INSTR_OFFSETS
	.align		4
.L_1382:
        /*005c*/ 	.byte	0x04, 0x1c
        /*005e*/ 	.short	(.L_1384 - .L_1383)


	//   ....[0]....
.L_1383:
        /*0060*/ 	.word	0x00000730


	//----- nvinfo : EIATTR_CRS_STACK_SIZE
	.align		4
.L_1384:
        /*0064*/ 	.byte	0x04, 0x1e
        /*0066*/ 	.short	(.L_1386 - .L_1385)
.L_1385:
        /*0068*/ 	.word	0x00000000


	//----- nvinfo : EIATTR_CBANK_PARAM_SIZE
	.align		4
.L_1386:
        /*006c*/ 	.byte	0x03, 0x19
        /*006e*/ 	.short	0x0010


	//----- nvinfo : EIATTR_PARAM_CBANK
	.align		4
        /*0070*/ 	.byte	0x04, 0x0a
        /*0072*/ 	.short	(.L_1388 - .L_1387)
	.align		4
.L_1387:
        /*0074*/ 	.word	index@(.nv.constant0._Z9printDistjPj)
        /*0078*/ 	.short	0x0380
        /*007a*/ 	.short	0x0010


	//----- nvinfo : EIATTR_SW_WAR
	.align		4
.L_1388:
        /*007c*/ 	.byte	0x04, 0x36
        /*007e*/ 	.short	(.L_1390 - .L_1389)
.L_1389:
        /*0080*/ 	.word	0x00000008
.L_1390:


//--------------------- .nv.info._Z47compactionVertexCentricLevelOrderQueueOptimizedmP27vertex_dictionary_structurePjPP10edge_block --------------------------
	.section	.nv.info._Z47compactionVertexCentricLevelOrderQueueOptimizedmP27vertex_dictionary_structurePjPP10edge_block,"",@"SHT_CUDA_INFO"
	.sectionflags	@""
	.align	4


	//----- nvinfo : EIATTR_CUDA_API_VERSION
	.align		4
        /*0000*/ 	.byte	0x04, 0x37
        /*0002*/ 	.short	(.L_1392 - .L_1391)
.L_1391:
        /*0004*/ 	.word	0x00000082


	//----- nvinfo : EIATTR_KPARAM_INFO
	.align		4
.L_1392:
        /*0008*/ 	.byte	0x04, 0x17
        /*000a*/ 	.short	(.L_1394 - .L_1393)
.L_1393:
        /*000c*/ 	.word	0x00000000
        /*0010*/ 	.short	0x0003
        /*0012*/ 	.short	0x0018
        /*0014*/ 	.byte	0x00, 0xf5, 0x21, 0x00


	//----- nvinfo : EIATTR_KPARAM_INFO
	.align		4
.L_1394:
        /*0018*/ 	.byte	0x04, 0x17
        /*001a*/ 	.short	(.L_1396 - .L_1395)
.L_1395:
        /*001c*/ 	.word	0x00000000
        /*0020*/ 	.short	0x0002
        /*0022*/ 	.short	0x0010
        /*0024*/ 	.byte	0x00, 0xf5, 0x21, 0x00


	//----- nvinfo : EIATTR_KPARAM_INFO
	.align		4
.L_1396:
        /*0028*/ 	.byte	0x04, 0x17
        /*002a*/ 	.short	(.L_1398 - .L_1397)
.L_1397:
        /*002c*/ 	.word	0x00000000
        /*0030*/ 	.short	0x0001
        /*0032*/ 	.short	0x0008
        /*0034*/ 	.byte	0x00, 0xf5, 0x21, 0x00


	//----- nvinfo : EIATTR_KPARAM_INFO
	.align		4
.L_1398:
        /*0038*/ 	.byte	0x04, 0x17
        /*003a*/ 	.short	(.L_1400 - .L_1399)
.L_1399:
        /*003c*/ 	.word	0x00000000
        /*0040*/ 	.short	0x0000
        /*0042*/ 	.short	0x0000
        /*0044*/ 	.byte	0x00, 0xf0, 0x21, 0x00


	//----- nvinfo : EIATTR_SPARSE_MMA_MASK
	.align		4
.L_1400:
        /*0048*/ 	.byte	0x03, 0x50
        /*004a*/ 	.short	0x0000


	//----- nvinfo : EIATTR_MAXREG_COUNT
	.align		4
        /*004c*/ 	.byte	0x03, 0x1b
        /*004e*/ 	.short	0x00ff


	//----- nvinfo : EIATTR_MERCURY_ISA_VERSION
	.align		4
        /*0050*/ 	.byte	0x03, 0x5f
        /*0052*/ 	.short	0x0101


	//----- nvinfo : EIATTR_INT_WARP_WIDE_INSTR_OFFSETS
	.align		4
        /*0054*/ 	.byte	0x04, 0x31
        /*0056*/ 	.short	(.L_1402 - .L_1401)


	//   ....[0]....
.L_1401:
        /*0058*/ 	.word	0x00001090


	//   ....[1]....
        /*005c*/ 	.word	0x000011a0


	//   ....[2]....
        /*0060*/ 	.word	0x00001550


	//   ....[3]....
        /*0064*/ 	.word	0x00001650


	//   ....[4]....
        /*0068*/ 	.word	0x00001970


	//   ....[5]....
        /*006c*/ 	.word	0x00001a40


	//   ....[6]....
        /*0070*/ 	.word	0x00003630


	//   ....[7]....
        /*0074*/ 	.word	0x00003700


	//----- nvinfo : EIATTR_VRC_CTA_INIT_COUNT
	.align		4
.L_1402:
        /*0078*/ 	.byte	0x02, 0x4a
	.zero		1
	.zero		1


	//----- nvinfo : EIATTR_EXIT_INSTR_OFFSETS
	.align		4
        /*007c*/ 	.byte	0x04, 0x1c
        /*007e*/ 	.short	(.L_1404 - .L_1403)


	//   ....[0]....
.L_1403:
        /*0080*/ 	.word	0x00000080


	//   ....[1]....
        /*0084*/ 	.word	0x000001a0


	//   ....[2]....
        /*0088*/ 	.word	0x00003600


	//   ....[3]....
        /*008c*/ 	.word	0x000038b0


	//   ....[4]....
        /*0090*/ 	.word	0x00003a10


	//----- nvinfo : EIATTR_CRS_STACK_SIZE
	.align		4
.L_1404:
        /*0094*/ 	.byte	0x04, 0x1e
        /*0096*/ 	.short	(.L_1406 - .L_1405)
.L_1405:
        /*0098*/ 	.word	0x00000000


	//----- nvinfo : EIATTR_CBANK_PARAM_SIZE
	.align		4
.L_1406:
        /*009c*/ 	.byte	0x03, 0x19
        /*009e*/ 	.short	0x0020


	//----- nvinfo : EIATTR_PARAM_CBANK
	.align		4
        /*00a0*/ 	.byte	0x04, 0x0a
        /*00a2*/ 	.short	(.L_1408 - .L_1407)
	.align		4
.L_1407:
        /*00a4*/ 	.word	index@(.nv.constant0._Z47compactionVertexCentricLevelOrderQueueOptimizedmP27vertex_dictionary_structurePjPP10edge_block)
        /*00a8*/ 	.short	0x0380
        /*00aa*/ 	.short	0x0020


	//----- nvinfo : EIATTR_SW_WAR
	.align		4
.L_1408:
        /*00ac*/ 	.byte	0x04, 0x36
        /*00ae*/ 	.short	(.L_1410 - .L_1409)
.L_1409:
        /*00b0*/ 	.word	0x00000008
.L_1410:


//--------------------- .nv.info._Z8printarrPjj   --------------------------
	.section	.nv.info._Z8printarrPjj,"",@"SHT_CUDA_INFO"
	.sectionflags	@""
	.align	4


	//----- nvinfo : EIATTR_CUDA_API_VERSION
	.align		4
        /*0000*/ 	.byte	0x04, 0x37
        /*0002*/ 	.short	(.L_1412 - .L_1411)
.L_1411:
        /*0004*/ 	.word	0x00000082


	//----- nvinfo : EIATTR_KPARAM_INFO
	.align		4
.L_1412:
        /*0008*/ 	.byte	0x04, 0x17
        /*000a*/ 	.short	(.L_1414 - .L_1413)
.L_1413:
        /*000c*/ 	.word	0x00000000
        /*0010*/ 	.short	0x0001
        /*0012*/ 	.short	0x0008
        /*0014*/ 	.byte	0x00, 0xf0, 0x11, 0x00


	//----- nvinfo : EIATTR_KPARAM_INFO
	.align		4
.L_1414:
        /*0018*/ 	.byte	0x04, 0x17
        /*001a*/ 	.short	(.L_1416 - .L_1415)
.L_1415:
        /*001c*/ 	.word	0x00000000
        /*0020*/ 	.short	0x0000
        /*0022*/ 	.short	0x0000
        /*0024*/ 	.byte	0x00, 0xf5, 0x21, 0x00


	//----- nvinfo : EIATTR_SPARSE_MMA_MASK
	.align		4
.L_1416:
        /*0028*/ 	.byte	0x03, 0x50
        /*002a*/ 	.short	0x0000


	//----- nvinfo : EIATTR_MAXREG_COUNT
	.align		4
        /*002c*/ 	.byte	0x03, 0x1b
        /*002e*/ 	.short	0x00ff


	//----- nvinfo : EIATTR_EXTERNS
	.align		4
        /*0030*/ 	.byte	0x04, 0x0f
        /*0032*/ 	.short	(.L_1418 - .L_1417)


	//   ....[0]....
	.align		4
.L_1417:
        /*0034*/ 	.word	index@(vprintf)


	//----- nvinfo : EIATTR_MERCURY_ISA_VERSION
	.align		4
.L_1418:
        /*0038*/ 	.byte	0x03, 0x5f
        /*003a*/ 	.short	0x0101


	//----- nvinfo : EIATTR_VRC_CTA_INIT_COUNT
	.align		4
        /*003c*/ 	.byte	0x02, 0x4a
	.zero		1
	.zero		1


	//----- nvinfo : EIATTR_SYSCALL_OFFSETS
	.align		4
        /*0040*/ 	.byte	0x04, 0x46
        /*0042*/ 	.short	(.L_1420 - .L_1419)


	//   ....[0]....
.L_1419:
        /*0044*/ 	.word	0x00000240


	//   ....[1]....
        /*0048*/ 	.word	0x000002e0


	//   ....[2]....
        /*004c*/ 	.word	0x00000380


	//   ....[3]....
        /*0050*/ 	.word	0x00000420


	//   ....[4]....
        /*0054*/ 	.word	0x000004c0


	//   ....[5]....
        /*0058*/ 	.word	0x00000560


	//   ....[6]....
        /*005c*/ 	.word	0x00000600


	//   ....[7]....
        /*0060*/ 	.word	0x000006a0


	//   ....[8]....
        /*0064*/ 	.word	0x00000740


	//   ....[9]....
        /*0068*/ 	.word	0x000007e0


	//   ....[10]....
        /*006c*/ 	.word	0x00000880


	//   ....[11]....
        /*0070*/ 	.word	0x00000920


	//   ....[12]....
        /*0074*/ 	.word	0x000009c0


	//   ....[13]....
        /*0078*/ 	.word	0x00000a60


	//   ....[14]....
        /*007c*/ 	.word	0x00000b00


	//   ....[15]....
        /*0080*/ 	.word	0x00000ba0


	//   ....[16]....
        /*0084*/ 	.word	0x00000d20


	//   ....[17]....
        /*0088*/ 	.word	0x00000dc0


	//   ....[18]....
        /*008c*/ 	.word	0x00000e60


	//   ....[19]....
        /*0090*/ 	.word	0x00000f00


	//   ....[20]....
        /*0094*/ 	.word	0x00000fa0


	//   ....[21]....
        /*0098*/ 	.word	0x00001040


	//   ....[22]....
        /*009c*/ 	.word	0x000010e0


	//   ....[23]....
        /*00a0*/ 	.word	0x00001180


	//   ....[24]....
        /*00a4*/ 	.word	0x000012b0


	//   ....[25]....
        /*00a8*/ 	.word	0x00001350


	//   ....[26]....
        /*00ac*/ 	.word	0x000013f0


	//   ....[27]....
        /*00b0*/ 	.word	0x00001490


	//   ....[28]....
        /*00b4*/ 	.word	0x000015f0


	//   ....[29]....
        /*00b8*/ 	.word	0x000016c0


	//----- nvinfo : EIATTR_EXIT_INSTR_OFFSETS
	.align		4
.L_1420:
        /*00bc*/ 	.byte	0x04, 0x1c
        /*00be*/ 	.short	(.L_1422 - .L_1421)


	//   ....[0]....
.L_1421:
        /*00c0*/ 	.word	0x000016d0


	//----- nvinfo : EIATTR_CRS_STACK_SIZE
	.align		4
.L_1422:
        /*00c4*/ 	.byte	0x04, 0x1e
        /*00c6*/ 	.short	(.L_1424 - .L_1423)
.L_1423:
        /*00c8*/ 	.word	0x00000000


	//----- nvinfo : EIATTR_CBANK_PARAM_SIZE
	.align		4
.L_1424:
        /*00cc*/ 	.byte	0x03, 0x19
        /*00ce*/ 	.short	0x000c


	//----- nvinfo : EIATTR_PARAM_CBANK
	.align		4
        /*00d0*/ 	.byte	0x04, 0x0a
        /*00d2*/ 	.short	(.L_1426 - .L_1425)
	.align		4
.L_1425:
        /*00d4*/ 	.word	index@(.nv.constant0._Z8printarrPjj)
        /*00d8*/ 	.short	0x0380
        /*00da*/ 	.short	0x000c


	//----- nvinfo : EIATTR_SW_WAR
	.align		4
.L_1426:
        /*00dc*/ 	.byte	0x04, 0x36
        /*00de*/ 	.short	(.L_1428 - .L_1427)
.L_1427:
        /*00e0*/ 	.word	0x00000008
.L_1428:


//--------------------- .nv.info._Z6helperPjS_j   --------------------------
	.section	.nv.info._Z6helperPjS_j,"",@"SHT_CUDA_INFO"
	.sectionflags	@""
	.align	4


	//----- nvinfo : EIATTR_CUDA_API_VERSION
	.align		4
        /*0000*/ 	.byte	0x04, 0x37
        /*0002*/ 	.short	(.L_1430 - .L_1429)
.L_1429:
        /*0004*/ 	.word	0x00000082


	//----- nvinfo : EIATTR_KPARAM_INFO
	.align		4
.L_1430:
        /*0008*/ 	.byte	0x04, 0x17
        /*000a*/ 	.short	(.L_1432 - .L_1431)
.L_1431:
        /*000c*/ 	.word	0x00000000
        /*0010*/ 	.short	0x0002
        /*0012*/ 	.short	0x0010
        /*0014*/ 	.byte	0x00, 0xf0, 0x11, 0x00


	//----- nvinfo : EIATTR_KPARAM_INFO
	.align		4
.L_1432:
        /*0018*/ 	.byte	0x04, 0x17
        /*001a*/ 	.short	(.L_1434 - .L_1433)
.L_1433:
        /*001c*/ 	.word	0x00000000
        /*0020*/ 	.short	0x0001
        /*0022*/ 	.short	0x0008
        /*0024*/ 	.byte	0x00, 0xf5, 0x21, 0x00


	//----- nvinfo : EIATTR_KPARAM_INFO
	.align		4
.L_1434:
        /*0028*/ 	.byte	0x04, 0x17
        /*002a*/ 	.short	(.L_1436 - .L_1435)
.L_1435:
        /*002c*/ 	.word	0x00000000
        /*0030*/ 	.short	0x0000
        /*0032*/ 	.short	0x0000
        /*0034*/ 	.byte	0x00, 0xf5, 0x21, 0x00


	//----- nvinfo : EIATTR_SPARSE_MMA_MASK
	.align		4
.L_1436:
        /*0038*/ 	.byte	0x03, 0x50
        /*003a*/ 	.short	0x0000


	//----- nvinfo : EIATTR_MAXREG_COUNT
	.align		4
        /*003c*/ 	.byte	0x03, 0x1b
        /*003e*/ 	.short	0x00ff


	//----- nvinfo : EIATTR_MERCURY_ISA_VERSION
	.align		4
        /*0040*/ 	.byte	0x03, 0x5f
        /*0042*/ 	.short	0x0101


	//----- nvinfo : EIATTR_VRC_CTA_INIT_COUNT
	.align		4
        /*0044*/ 	.byte	0x02, 0x4a
	.zero		1
	.zero		1


	//----- nvinfo : EIATTR_EXIT_INSTR_OFFSETS
	.align		4
        /*0048*/ 	.byte	0x04, 0x1c
        /*004a*/ 	.short	(.L_1438 - .L_1437)


	//   ....[0]....
.L_1437:
        /*004c*/ 	.word	0x000000d0


	//----- nvinfo : EIATTR_CBANK_PARAM_SIZE
	.align		4
.L_1438:
        /*0050*/ 	.byte	0x03, 0x19
        /*0052*/ 	.short	0x0014


	//----- nvinfo : EIATTR_PARAM_CBANK
	.align		4
        /*0054*/ 	.byte	0x04, 0x0a
        /*0056*/ 	.short	(.L_1440 - .L_1439)
	.align		4
.L_1439:
        /*0058*/ 	.word	index@(.nv.constant0._Z6helperPjS_j)
        /*005c*/ 	.short	0x0380
        /*005e*/ 	.short	0x0014


	//----- nvinfo : EIATTR_SW_WAR
	.align		4
.L_1440:
        /*0060*/ 	.byte	0x04, 0x36
        /*0062*/ 	.short	(.L_1442 - .L_1441)
.L_1441:
        /*0064*/ 	.word	0x00000008
.L_1442:


//--------------------- .nv.info._Z11doPrefixSumPjjS_ --------------------------
	.section	.nv.info._Z11doPrefixSumPjjS_,"",@"SHT_CUDA_INFO"
	.sectionflags	@""
	.align	4


	//----- nvinfo : EIATTR_CUDA_API_VERSION
	.align		4
        /*0000*/ 	.byte	0x04, 0x37
        /*0002*/ 	.short	(.L_1444 - .L_1443)
.L_1443:
        /*0004*/ 	.word	0x00000082


	//----- nvinfo : EIATTR_KPARAM_INFO
	.align		4
.L_1444:
        /*0008*/ 	.byte	0x04, 0x17
        /*000a*/ 	.short	(.L_1446 - .L_1445)
.L_1445:
        /*000c*/ 	.word	0x00000000
        /*0010*/ 	.short	0x0002
        /*0012*/ 	.short	0x0010
        /*0014*/ 	.byte	0x00, 0xf5, 0x21, 0x00


	//----- nvinfo : EIATTR_KPARAM_INFO
	.align		4
.L_1446:
        /*0018*/ 	.byte	0x04, 0x17
        /*001a*/ 	.short	(.L_1448 - .L_1447)
.L_1447:
        /*001c*/ 	.word	0x00000000
        /*0020*/ 	.short	0x0001
        /*0022*/ 	.short	0x0008
        /*0024*/ 	.byte	0x00, 0xf0, 0x11, 0x00


	//----- nvinfo : EIATTR_KPARAM_INFO
	.align		4
.L_1448:
        /*0028*/ 	.byte	0x04, 0x17
        /*002a*/ 	.short	(.L_1450 - .L_1449)
.L_1449:
        /*002c*/ 	.word	0x00000000
        /*0030*/ 	.short	0x0000
        /*0032*/ 	.short	0x0000
        /*0034*/ 	.byte	0x00, 0xf5, 0x21, 0x00


	//----- nvinfo : EIATTR_SPARSE_MMA_MASK
	.align		4
.L_1450:
        /*0038*/ 	.byte	0x03, 0x50
        /*003a*/ 	.short	0x0000


	//----- nvinfo : EIATTR_MAXREG_COUNT
	.align		4
        /*003c*/ 	.byte	0x03, 0x1b
        /*003e*/ 	.short	0x00ff


	//----- nvinfo : EIATTR_EXTERNS
	.align		4
        /*0040*/ 	.byte	0x04, 0x0f
        /*0042*/ 	.short	(.L_1452 - .L_1451)


	//   ....[0]....
	.align		4
.L_1451:
        /*0044*/ 	.word	index@(vprintf)


	//----- nvinfo : EIATTR_MERCURY_ISA_VERSION
	.align		4
.L_1452:
        /*0048*/ 	.byte	0x03, 0x5f
        /*004a*/ 	.short	0x0101


	//----- nvinfo : EIATTR_VRC_CTA_INIT_COUNT
	.align		4
        /*004c*/ 	.byte	0x02, 0x4a
	.zero		1
	.zero		1


	//----- nvinfo : EIATTR_SYSCALL_OFFSETS
	.align		4
        /*0050*/ 	.byte	0x04, 0x46
        /*0052*/ 	.short	(.L_1454 - .L_1453)


	//   ....[0]....
.L_1453:
        /*0054*/ 	.word	0x00000990


	//----- nvinfo : EIATTR_EXIT_INSTR_OFFSETS
	.align		4
.L_1454:
        /*0058*/ 	.byte	0x04, 0x1c
        /*005a*/ 	.short	(.L_1456 - .L_1455)


	//   ....[0]....
.L_1455:
        /*005c*/ 	.word	0x000009a0


	//----- nvinfo : EIATTR_CBANK_PARAM_SIZE
	.align		4
.L_1456:
        /*0060*/ 	.byte	0x03, 0x19
        /*0062*/ 	.short	0x0018


	//----- nvinfo : EIATTR_PARAM_CBANK
	.align		4
        /*0064*/ 	.byte	0x04, 0x0a
        /*0066*/ 	.short	(.L_1458 - .L_1457)
	.align		4
.L_1457:
        /*0068*/ 	.word	index@(.nv.constant0._Z11doPrefixSumPjjS_)
        /*006c*/ 	.short	0x0380
        /*006e*/ 	.short	0x0018


	//----- nvinfo : EIATTR_SW_WAR
	.align		4
.L_1458:
        /*0070*/ 	.byte	0x04, 0x36
        /*0072*/ 	.short	(.L_1460 - .L_1459)
.L_1459:
        /*0074*/ 	.word	0x00000008
.L_1460:


//--------------------- .nv.info._Z18findHolesPerVertexjP27vertex_dictionary_structurePj --------------------------
	.section	.nv.info._Z18findHolesPerVertexjP27vertex_dictionary_structurePj,"",@"SHT_CUDA_INFO"
	.sectionflags	@""
	.align	4


	//----- nvinfo : EIATTR_CUDA_API_VERSION
	.align		4
        /*0000*/ 	.byte	0x04, 0x37
        /*0002*/ 	.short	(.L_1462 - .L_1461)
.L_1461:
        /*0004*/ 	.word	0x00000082


	//----- nvinfo : EIATTR_KPARAM_INFO
	.align		4
.L_1462:
        /*0008*/ 	.byte	0x04, 0x17
        /*000a*/ 	.short	(.L_1464 - .L_1463)
.L_1463:
        /*000c*/ 	.word	0x00000000
        /*0010*/ 	.short	0x0002
        /*0012*/ 	.short	0x0010
        /*0014*/ 	.byte	0x00, 0xf5, 0x21, 0x00


	//----- nvinfo : EIATTR_KPARAM_INFO
	.align		4
.L_1464:
        /*0018*/ 	.byte	0x04, 0x17
        /*001a*/ 	.short	(.L_1466 - .L_1465)
.L_1465:
        /*001c*/ 	.word	0x00000000
        /*0020*/ 	.short	0x0001
        /*0022*/ 	.short	0x0008
        /*0024*/ 	.byte	0x00, 0xf5, 0x21, 0x00


	//----- nvinfo : EIATTR_KPARAM_INFO
	.align		4
.L_1466:
        /*0028*/ 	.byte	0x04, 0x17
        /*002a*/ 	.short	(.L_1468 - .L_1467)
.L_1467:
        /*002c*/ 	.word	0x00000000
        /*0030*/ 	.short	0x0000
        /*0032*/ 	.short	0x0000
        /*0034*/ 	.byte	0x00, 0xf0, 0x11, 0x00


	//----- nvinfo : EIATTR_SPARSE_MMA_MASK
	.align		4
.L_1468:
        /*0038*/ 	.byte	0x03, 0x50
        /*003a*/ 	.short	0x0000


	//----- nvinfo : EIATTR_MAXREG_COUNT
	.align		4
        /*003c*/ 	.byte	0x03, 0x1b
        /*003e*/ 	.short	0x00ff


	//----- nvinfo : EIATTR_MERCURY_ISA_VERSION
	.align		4
        /*0040*/ 	.byte	0x03, 0x5f
        /*0042*/ 	.short	0x0101


	//----- nvinfo : EIATTR_VRC_CTA_INIT_COUNT
	.align		4
        /*0044*/ 	.byte	0x02, 0x4a
	.zero		1
	.zero		1


	//----- nvinfo : EIATTR_EXIT_INSTR_OFFSETS
	.align		4
        /*0048*/ 	.byte	0x04, 0x1c
        /*004a*/ 	.short	(.L_1470 - .L_1469)


	//   ....[0]....
.L_1469:
        /*004c*/ 	.word	0x00000070


	//   ....[1]....
        /*0050*/ 	.word	0x00000110


	//   ....[2]....
        /*0054*/ 	.word	0x00000170


	//   ....[3]....
        /*0058*/ 	.word	0x000001e0


	//----- nvinfo : EIATTR_CRS_STACK_SIZE
	.align		4
.L_1470:
        /*005c*/ 	.byte	0x04, 0x1e
        /*005e*/ 	.short	(.L_1472 - .L_1471)
.L_1471:
        /*0060*/ 	.word	0x00000000


	//----- nvinfo : EIATTR_CBANK_PARAM_SIZE
	.align		4
.L_1472:
        /*0064*/ 	.byte	0x03, 0x19
        /*0066*/ 	.short	0x0018


	//----- nvinfo : EIATTR_PARAM_CBANK
	.align		4
        /*0068*/ 	.byte	0x04, 0x0a
        /*006a*/ 	.short	(.L_1474 - .L_1473)
	.align		4
.L_1473:
        /*006c*/ 	.word	index@(.nv.constant0._Z18findHolesPerVertexjP27vertex_dictionary_structurePj)
        /*0070*/ 	.short	0x0380
        /*0072*/ 	.short	0x0018


	//----- nvinfo : EIATTR_SW_WAR
	.align		4
.L_1474:
        /*0074*/ 	.byte	0x04, 0x36
        /*0076*/ 	.short	(.L_1476 - .L_1475)
.L_1475:
        /*0078*/ 	.word	0x00000008
.L_1476:


//--------------------- .nv.info._Z38compactionVertexCentricLevelOrderQueuemP27vertex_dictionary_structurePjPP10edge_block --------------------------
	.section	.nv.info._Z38compactionVertexCentricLevelOrderQueuemP27vertex_dictionary_structurePjPP10edge_block,"",@"SHT_CUDA_INFO"
	.sectionflags	@""
	.align	4


	//----- nvinfo : EIATTR_CUDA_API_VERSION
	.align		4
        /*0000*/ 	.byte	0x04, 0x37
        /*0002*/ 	.short	(.L_1478 - .L_1477)
.L_1477:
        /*0004*/ 	.word	0x00000082


	//----- nvinfo : EIATTR_KPARAM_INFO
	.align		4
.L_1478:
        /*0008*/ 	.byte	0x04, 0x17
        /*000a*/ 	.short	(.L_1480 - .L_1479)
.L_1479:
        /*000c*/ 	.word	0x00000000
        /*0010*/ 	.short	0x0003
        /*0012*/ 	.short	0x0018
        /*0014*/ 	.byte	0x00, 0xf5, 0x21, 0x00


	//----- nvinfo : EIATTR_KPARAM_INFO
	.align		4
.L_1480:
        /*0018*/ 	.byte	0x04, 0x17
        /*001a*/ 	.short	(.L_1482 - .L_1481)
.L_1481:
        /*001c*/ 	.word	0x00000000
        /*0020*/ 	.short	0x0002
        /*0022*/ 	.short	0x0010
        /*0024*/ 	.byte	0x00, 0xf5, 0x21, 0x00


	//----- nvinfo : EIATTR_KPARAM_INFO
	.align		4
.L_1482:
        /*0028*/ 	.byte	0x04, 0x17
        /*002a*/ 	.short	(.L_1484 - .L_1483)
.L_1483:
        /*002c*/ 	.word	0x00000000
        /*0030*/ 	.short	0x0001
        /*0032*/ 	.short	0x0008
        /*0034*/ 	.byte	0x00, 0xf5, 0x21, 0x00


	//----- nvinfo : EIATTR_KPARAM_INFO
	.align		4
.L_1484:
        /*0038*/ 	.byte	0x04, 0x17
        /*003a*/ 	.short	(.L_1486 - .L_1485)
.L_1485:
        /*003c*/ 	.word	0x00000000
        /*0040*/ 	.short	0x0000
        /*0042*/ 	.short	0x0000
        /*0044*/ 	.byte	0x00, 0xf0, 0x21, 0x00


	//----- nvinfo : EIATTR_SPARSE_MMA_MASK
	.align		4
.L_1486:
        /*0048*/ 	.byte	0x03, 0x50
        /*004a*/ 	.short	0x0000


	//----- nvinfo : EIATTR_MAXREG_COUNT
	.align		4
        /*004c*/ 	.byte	0x03, 0x1b
        /*004e*/ 	.short	0x00ff


	//----- nvinfo : EIATTR_MERCURY_ISA_VERSION
	.align		4
        /*0050*/ 	.byte	0x03, 0x5f
        /*0052*/ 	.short	0x0101


	//----- nvinfo : EIATTR_INT_WARP_WIDE_INSTR_OFFSETS
	.align		4
        /*0054*/ 	.byte	0x04, 0x31
        /*0056*/ 	.short	(.L_1488 - .L_1487)


	//   ....[0]....
.L_1487:
        /*0058*/ 	.word	0x00000e70


	//   ....[1]....
        /*005c*/ 	.word	0x00000f80


	//   ....[2]....
        /*0060*/ 	.word	0x00001560


	//   ....[3]....
        /*0064*/ 	.word	0x00001670


	//   ....[4]....
        /*0068*/ 	.word	0x00001bb0


	//   ....[5]....
        /*006c*/ 	.word	0x00001c90


	//   ....[6]....
        /*0070*/ 	.word	0x00003b50


	//   ....[7]....
        /*0074*/ 	.word	0x00003c20


	//----- nvinfo : EIATTR_VRC_CTA_INIT_COUNT
	.align		4
.L_1488:
        /*0078*/ 	.byte	0x02, 0x4a
	.zero		1
	.zero		1


	//----- nvinfo : EIATTR_EXIT_INSTR_OFFSETS
	.align		4
        /*007c*/ 	.byte	0x04, 0x1c
        /*007e*/ 	.short	(.L_1490 - .L_1489)


	//   ....[0]....
.L_1489:
        /*0080*/ 	.word	0x00000080


	//   ....[1]....
        /*0084*/ 	.word	0x000001a0


	//   ....[2]....
        /*0088*/ 	.word	0x00003b20


	//   ....[3]....
        /*008c*/ 	.word	0x00003dd0


	//   ....[4]....
        /*0090*/ 	.word	0x00003f30


	//----- nvinfo : EIATTR_CRS_STACK_SIZE
	.align		4
.L_1490:
        /*0094*/ 	.byte	0x04, 0x1e
        /*0096*/ 	.short	(.L_1492 - .L_1491)
.L_1491:
        /*0098*/ 	.word	0x00000000


	//----- nvinfo : EIATTR_CBANK_PARAM_SIZE
	.align		4
.L_1492:
        /*009c*/ 	.byte	0x03, 0x19
        /*009e*/ 	.short	0x0020


	//----- nvinfo : EIATTR_PARAM_CBANK
	.align		4
        /*00a0*/ 	.byte	0x04, 0x0a
        /*00a2*/ 	.short	(.L_1494 - .L_1493)
	.align		4
.L_1493:
        /*00a4*/ 	.word	index@(.nv.constant0._Z38compactionVertexCentricLevelOrderQueuemP27vertex_dictionary_structurePjPP10edge_block)
        /*00a8*/ 	.short	0x0380
        /*00aa*/ 	.short	0x0020


	//----- nvinfo : EIATTR_SW_WAR
	.align		4
.L_1494:
        /*00ac*/ 	.byte	0x04, 0x36
        /*00ae*/ 	.short	(.L_1496 - .L_1495)
.L_1495:
        /*00b0*/ 	.word	0x00000008
.L_1496:


//--------------------- .nv.info._Z19findTotalEdgeBlocksjPjS_S_ --------------------------
	.section	.nv.info._Z19findTotalEdgeBlocksjPjS_S_,"",@"SHT_CUDA_INFO"
	.sectionflags	@""
	.align	4


	//----- nvinfo : EIATTR_CUDA_API_VERSION
	.align		4
        /*0000*/ 	.byte	0x04, 0x37
        /*0002*/ 	.short	(.L_1498 - .L_1497)
.L_1497:
        /*0004*/ 	.word	0x00000082


	//----- nvinfo : EIATTR_KPARAM_INFO
	.align		4
.L_1498:
        /*0008*/ 	.byte	0x04, 0x17
        /*000a*/ 	.short	(.L_1500 - .L_1499)
.L_1499:
        /*000c*/ 	.word	0x00000000
        /*0010*/ 	.short	0x0003
        /*0012*/ 	.short	0x0018
        /*0014*/ 	.byte	0x00, 0xf5, 0x21, 0x00


	//----- nvinfo : EIATTR_KPARAM_INFO
	.align		4
.L_1500:
        /*0018*/ 	.byte	0x04, 0x17
        /*001a*/ 	.short	(.L_1502 - .L_1501)
.L_1501:
        /*001c*/ 	.word	0x00000000
        /*0020*/ 	.short	0x0002
        /*0022*/ 	.short	0x0010
        /*0024*/ 	.byte	0x00, 0xf5, 0x21, 0x00


	//----- nvinfo : EIATTR_KPARAM_INFO
	.align		4
.L_1502:
        /*0028*/ 	.byte	0x04, 0x17
        /*002a*/ 	.short	(.L_1504 - .L_1503)
.L_1503:
        /*002c*/ 	.word	0x00000000
        /*0030*/ 	.short	0x0001
        /*0032*/ 	.short	0x0008
        /*0034*/ 	.byte	0x00, 0xf5, 0x21, 0x00


	//----- nvinfo : EIATTR_KPARAM_INFO
	.align		4
.L_1504:
        /*0038*/ 	.byte	0x04, 0x17
        /*003a*/ 	.short	(.L_1506 - .L_1505)
.L_1505:
        /*003c*/ 	.word	0x00000000
        /*0040*/ 	.short	0x0000
        /*0042*/ 	.short	0x0000
        /*0044*/ 	.byte	0x00, 0xf0, 0x11, 0x00


	//----- nvinfo : EIATTR_SPARSE_MMA_MASK
	.align		4
.L_1506:
        /*0048*/ 	.byte	0x03, 0x50
        /*004a*/ 	.short	0x0000


	//----- nvinfo : EIATTR_MAXREG_COUNT
	.align		4
        /*004c*/ 	.byte	0x03, 0x1b
        /*004e*/ 	.short	0x00ff


	//----- nvinfo : EIATTR_MERCURY_ISA_VERSION
	.align		4
        /*0050*/ 	.byte	0x03, 0x5f
        /*0052*/ 	.short	0x0101


	//----- nvinfo : EIATTR_VRC_CTA_INIT_COUNT
	.align		4
        /*0054*/ 	.byte	0x02, 0x4a
	.zero		1
	.zero		1


	//----- nvinfo : EIATTR_EXIT_INSTR_OFFSETS
	.align		4
        /*0058*/ 	.byte	0x04, 0x1c
        /*005a*/ 	.short	(.L_1508 - .L_1507)


	//   ....[0]....
.L_1507:
        /*005c*/ 	.word	0x00000120


	//----- nvinfo : EIATTR_CBANK_PARAM_SIZE
	.align		4
.L_1508:
        /*0060*/ 	.byte	0x03, 0x19
        /*0062*/ 	.short	0x0020


	//----- nvinfo : EIATTR_PARAM_CBANK
	.align		4
        /*0064*/ 	.byte	0x04, 0x0a
        /*0066*/ 	.short	(.L_1510 - .L_1509)
	.align		4
.L_1509:
        /*0068*/ 	.word	index@(.nv.constant0._Z19findTotalEdgeBlocksjPjS_S_)
        /*006c*/ 	.short	0x0380
        /*006e*/ 	.short	0x0020


	//----- nvinfo : EIATTR_SW_WAR
	.align		4
.L_1510:
        /*0070*/ 	.byte	0x04, 0x36
        /*0072*/ 	.short	(.L_1512 - .L_1511)
.L_1511:
        /*0074*/ 	.word	0x00000008
.L_1512:


//--------------------- .nv.info._Z19findBlocksPerVertexmP27vertex_dictionary_structurePj --------------------------
	.section	.nv.info._Z19findBlocksPerVertexmP27vertex_dictionary_structurePj,"",@"SHT_CUDA_INFO"
	.sectionflags	@""
	.align	4


	//----- nvinfo : EIATTR_CUDA_API_VERSION
	.align		4
        /*0000*/ 	.byte	0x04, 0x37
        /*0002*/ 	.short	(.L_1514 - .L_1513)
.L_1513:
        /*0004*/ 	.word	0x00000082


	//----- nvinfo : EIATTR_KPARAM_INFO
	.align		4
.L_1514:
        /*0008*/ 	.byte	0x04, 0x17
        /*000a*/ 	.short	(.L_1516 - .L_1515)
.L_1515:
        /*000c*/ 	.word	0x00000000
        /*0010*/ 	.short	0x0002
        /*0012*/ 	.short	0x0010
        /*0014*/ 	.byte	0x00, 0xf5, 0x21, 0x00


	//----- nvinfo : EIATTR_KPARAM_INFO
	.align		4
.L_1516:
        /*0018*/ 	.byte	0x04, 0x17
        /*001a*/ 	.short	(.L_1518 - .L_1517)
.L_1517:
        /*001c*/ 	.word	0x00000000
        /*0020*/ 	.short	0x0001
        /*0022*/ 	.short	0x0008
        /*0024*/ 	.byte	0x00, 0xf5, 0x21, 0x00


	//----- nvinfo : EIATTR_KPARAM_INFO
	.align		4
.L_1518:
        /*0028*/ 	.byte	0x04, 0x17
        /*002a*/ 	.short	(.L_1520 - .L_1519)
.L_1519:
        /*002c*/ 	.word	0x00000000
        /*0030*/ 	.short	0x0000
        /*0032*/ 	.short	0x0000
        /*0034*/ 	.byte	0x00, 0xf0, 0x21, 0x00


	//----- nvinfo : EIATTR_SPARSE_MMA_MASK
	.align		4
.L_1520:
        /*0038*/ 	.byte	0x03, 0x50
        /*003a*/ 	.short	0x0000


	//----- nvinfo : EIATTR_MAXREG_COUNT
	.align		4
        /*003c*/ 	.byte	0x03, 0x1b
        /*003e*/ 	.short	0x00ff


	//----- nvinfo : EIATTR_MERCURY_ISA_VERSION
	.align		4
        /*0040*/ 	.byte	0x03, 0x5f
        /*0042*/ 	.short	0x0101


	//----- nvinfo : EIATTR_VRC_CTA_INIT_COUNT
	.align		4
        /*0044*/ 	.byte	0x02, 0x4a
	.zero		1
	.zero		1


	//----- nvinfo : EIATTR_EXIT_INSTR_OFFSETS
	.align		4
        /*0048*/ 	.byte	0x04, 0x1c
        /*004a*/ 	.short	(.L_1522 - .L_1521)


	//   ....[0]....
.L_1521:
        /*004c*/ 	.word	0x00000080


	//   ....[1]....
        /*0050*/ 	.word	0x00000170


	//----- nvinfo : EIATTR_CBANK_PARAM_SIZE
	.align		4
.L_1522:
        /*0054*/ 	.byte	0x03, 0x19
        /*0056*/ 	.short	0x0018


	//----- nvinfo : EIATTR_PARAM_CBANK
	.align		4
        /*0058*/ 	.byte	0x04, 0x0a
        /*005a*/ 	.short	(.L_1524 - .L_1523)
	.align		4
.L_1523:
        /*005c*/ 	.word	index@(.nv.constant0._Z19findBlocksPerVertexmP27vertex_dictionary_structurePj)
        /*0060*/ 	.short	0x0380
        /*0062*/ 	.short	0x0018


	//----- nvinfo : EIATTR_SW_WAR
	.align		4
.L_1524:
        /*0064*/ 	.byte	0x04, 0x36
        /*0066*/ 	.short	(.L_1526 - .L_1525)
.L_1525:
        /*0068*/ 	.word	0x00000008
.L_1526:


//--------------------- .nv.info._Z7helper1jPjS_  --------------------------
	.section	.nv.info._Z7helper1jPjS_,"",@"SHT_CUDA_INFO"
	.sectionflags	@""
	.align	4


	//----- nvinfo : EIATTR_CUDA_API_VERSION
	.align		4
        /*0000*/ 	.byte	0x04, 0x37
        /*0002*/ 	.short	(.L_1528 - .L_1527)
.L_1527:
        /*0004*/ 	.word	0x00000082


	//----- nvinfo : EIATTR_KPARAM_INFO
	.align		4
.L_1528:
        /*0008*/ 	.byte	0x04, 0x17
        /*000a*/ 	.short	(.L_1530 - .L_1529)
.L_1529:
        /*000c*/ 	.word	0x00000000
        /*0010*/ 	.short	0x0002
        /*0012*/ 	.short	0x0010
        /*0014*/ 	.byte	0x00, 0xf5, 0x21, 0x00


	//----- nvinfo : EIATTR_KPARAM_INFO
	.align		4
.L_1530:
        /*0018*/ 	.byte	0x04, 0x17
        /*001a*/ 	.short	(.L_1532 - .L_1531)
.L_1531:
        /*001c*/ 	.word	0x00000000
        /*0020*/ 	.short	0x0001
        /*0022*/ 	.short	0x0008
        /*0024*/ 	.byte	0x00, 0xf5, 0x21, 0x00


	//----- nvinfo : EIATTR_KPARAM_INFO
	.align		4
.L_1532:
        /*0028*/ 	.byte	0x04, 0x17
        /*002a*/ 	.short	(.L_1534 - .L_1533)
.L_1533:
        /*002c*/ 	.word	0x00000000
        /*0030*/ 	.short	0x0000
        /*0032*/ 	.short	0x0000
        /*0034*/ 	.byte	0x00, 0xf0, 0x11, 0x00


	//----- nvinfo : EIATTR_SPARSE_MMA_MASK
	.align		4
.L_1534:
        /*0038*/ 	.byte	0x03, 0x50
        /*003a*/ 	.short	0x0000


	//----- nvinfo : EIATTR_MAXREG_COUNT
	.align		4
        /*003c*/ 	.byte	0x03, 0x1b
        /*003e*/ 	.short	0x00ff


	//----- nvinfo : EIATTR_MERCURY_ISA_VERSION
	.align		4
        /*0040*/ 	.byte	0x03, 0x5f
        /*0042*/ 	.short	0x0101


	//----- nvinfo : EIATTR_VRC_CTA_INIT_COUNT
	.align		4
        /*0044*/ 	.byte	0x02, 0x4a
	.zero		1
	.zero		1


	//----- nvinfo : EIATTR_EXIT_INSTR_OFFSETS
	.align		4
        /*0048*/ 	.byte	0x04, 0x1c
        /*004a*/ 	.short	(.L_1536 - .L_1535)


	//   ....[0]....
.L_1535:
        /*004c*/ 	.word	0x00000080


	//----- nvinfo : EIATTR_CBANK_PARAM_SIZE
	.align		4
.L_1536:
        /*0050*/ 	.byte	0x03, 0x19
        /*0052*/ 	.short	0x0018


	//----- nvinfo : EIATTR_PARAM_CBANK
	.align		4
        /*0054*/ 	.byte	0x04, 0x0a
        /*0056*/ 	.short	(.L_1538 - .L_1537)
	.align		4
.L_1537:
        /*0058*/ 	.word	index@(.nv.constant0._Z7helper1jPjS_)
        /*005c*/ 	.short	0x0380
        /*005e*/ 	.short	0x0018


	//----- nvinfo : EIATTR_SW_WAR
	.align		4
.L_1538:
        /*0060*/ 	.byte	0x04, 0x36
        /*0062*/ 	.short	(.L_1540 - .L_1539)
.L_1539:
        /*0064*/ 	.word	0x00000008
.L_1540:


//--------------------- .nv.info._Z25recoveredMemoryPercentagePjS_S_P27vertex_dictionary_structuremPdS_S_ --------------------------
	.section	.nv.info._Z25recoveredMemoryPercentagePjS_S_P27vertex_dictionary_structuremPdS_S_,"",@"SHT_CUDA_INFO"
	.sectionflags	@""
	.align	4


	//----- nvinfo : EIATTR_CUDA_API_VERSION
	.align		4
        /*0000*/ 	.byte	0x04, 0x37
        /*0002*/ 	.short	(.L_1542 - .L_1541)
.L_1541:
        /*0004*/ 	.word	0x00000082


	//----- nvinfo : EIATTR_KPARAM_INFO
	.align		4
.L_1542:
        /*0008*/ 	.byte	0x04, 0x17
        /*000a*/ 	.short	(.L_1544 - .L_1543)
.L_1543:
        /*000c*/ 	.word	0x00000000
        /*0010*/ 	.short	0x0007
        /*0012*/ 	.short	0x0038
        /*0014*/ 	.byte	0x00, 0xf5, 0x21, 0x00


	//----- nvinfo : EIATTR_KPARAM_INFO
	.align		4
.L_1544:
        /*0018*/ 	.byte	0x04, 0x17
        /*001a*/ 	.short	(.L_1546 - .L_1545)
.L_1545:
        /*001c*/ 	.word	0x00000000
        /*0020*/ 	.short	0x0006
        /*0022*/ 	.short	0x0030
        /*0024*/ 	.byte	0x00, 0xf5, 0x21, 0x00


	//----- nvinfo : EIATTR_KPARAM_INFO
	.align		4
.L_1546:
        /*0028*/ 	.byte	0x04, 0x17
        /*002a*/ 	.short	(.L_1548 - .L_1547)
.L_1547:
        /*002c*/ 	.word	0x00000000
        /*0030*/ 	.short	0x0005
        /*0032*/ 	.short	0x0028
        /*0034*/ 	.byte	0x00, 0xf5, 0x21, 0x00


	//----- nvinfo : EIATTR_KPARAM_INFO
	.align		4
.L_1548:
        /*0038*/ 	.byte	0x04, 0x17
        /*003a*/ 	.short	(.L_1550 - .L_1549)
.L_1549:
        /*003c*/ 	.word	0x00000000
        /*0040*/ 	.short	0x0004
        /*0042*/ 	.short	0x0020
        /*0044*/ 	.byte	0x00, 0xf0, 0x21, 0x00


	//----- nvinfo : EIATTR_KPARAM_INFO
	.align		4
.L_1550:
        /*0048*/ 	.byte	0x04, 0x17
        /*004a*/ 	.short	(.L_1552 - .L_1551)
.L_1551:
        /*004c*/ 	.word	0x00000000
        /*0050*/ 	.short	0x0003
        /*0052*/ 	.short	0x0018
        /*0054*/ 	.byte	0x00, 0xf5, 0x21, 0x00


	//----- nvinfo : EIATTR_KPARAM_INFO
	.align		4
.L_1552:
        /*0058*/ 	.byte	0x04, 0x17
        /*005a*/ 	.short	(.L_1554 - .L_1553)
.L_1553:
        /*005c*/ 	.word	0x00000000
        /*0060*/ 	.short	0x0002
        /*0062*/ 	.short	0x0010
        /*0064*/ 	.byte	0x00, 0xf5, 0x21, 0x00


	//----- nvinfo : EIATTR_KPARAM_INFO
	.align		4
.L_1554:
        /*0068*/ 	.byte	0x04, 0x17
        /*006a*/ 	.short	(.L_1556 - .L_1555)
.L_1555:
        /*006c*/ 	.word	0x00000000
        /*0070*/ 	.short	0x0001
        /*0072*/ 	.short	0x0008
        /*0074*/ 	.byte	0x00, 0xf5, 0x21, 0x00


	//----- nvinfo : EIATTR_KPARAM_INFO
	.align		4
.L_1556:
        /*0078*/ 	.byte	0x04, 0x17
        /*007a*/ 	.short	(.L_1558 - .L_1557)
.L_1557:
        /*007c*/ 	.word	0x00000000
        /*0080*/ 	.short	0x0000
        /*0082*/ 	.short	0x0000
        /*0084*/ 	.byte	0x00, 0xf5, 0x21, 0x00


	//----- nvinfo : EIATTR_SPARSE_MMA_MASK
	.align		4
.L_1558:
        /*0088*/ 	.byte	0x03, 0x50
        /*008a*/ 	.short	0x0000


	//----- nvinfo : EIATTR_MAXREG_COUNT
	.align		4
        /*008c*/ 	.byte	0x03, 0x1b
        /*008e*/ 	.short	0x00ff


	//----- nvinfo : EIATTR_EXTERNS
	.align		4
        /*0090*/ 	.byte	0x04, 0x0f
        /*0092*/ 	.short	(.L_1560 - .L_1559)


	//   ....[0]....
	.align		4
.L_1559:
        /*0094*/ 	.word	index@(vprintf)


	//----- nvinfo : EIATTR_MERCURY_ISA_VERSION
	.align		4
.L_1560:
        /*0098*/ 	.byte	0x03, 0x5f
        /*009a*/ 	.short	0x0101


	//----- nvinfo : EIATTR_VRC_CTA_INIT_COUNT
	.align		4
        /*009c*/ 	.byte	0x02, 0x4a
	.zero		1
	.zero		1


	//----- nvinfo : EIATTR_SYSCALL_OFFSETS
	.align		4
        /*00a0*/ 	.byte	0x04, 0x46
        /*00a2*/ 	.short	(.L_1562 - .L_1561)


	//   ....[0]....
.L_1561:
        /*00a4*/ 	.word	0x00000190


	//   ....[1]....
        /*00a8*/ 	.word	0x00000240


	//   ....[2]....
        /*00ac*/ 	.word	0x00000340


	//   ....[3]....
        /*00b0*/ 	.word	0x00000420


	//   ....[4]....
        /*00b4*/ 	.word	0x000004d0


	//   ....[5]....
        /*00b8*/ 	.word	0x00000540


	//   ....[6]....
        /*00bc*/ 	.word	0x00001050


	//   ....[7]....
        /*00c0*/ 	.word	0x000012a0


	//   ....[8]....
        /*00c4*/ 	.word	0x000014f0


	//   ....[9]....
        /*00c8*/ 	.word	0x000015a0


	//   ....[10]....
        /*00cc*/ 	.word	0x00001630


	//   ....[11]....
        /*00d0*/ 	.word	0x000016a0


	//----- nvinfo : EIATTR_EXIT_INSTR_OFFSETS
	.align		4
.L_1562:
        /*00d4*/ 	.byte	0x04, 0x1c
        /*00d6*/ 	.short	(.L_1564 - .L_1563)


	//   ....[0]....
.L_1563:
        /*00d8*/ 	.word	0x000016b0


	//----- nvinfo : EIATTR_CRS_STACK_SIZE
	.align		4
.L_1564:
        /*00dc*/ 	.byte	0x04, 0x1e
        /*00de*/ 	.short	(.L_1566 - .L_1565)
.L_1565:
        /*00e0*/ 	.word	0x00000000


	//----- nvinfo : EIATTR_CBANK_PARAM_SIZE
	.align		4
.L_1566:
        /*00e4*/ 	.byte	0x03, 0x19
        /*00e6*/ 	.short	0x0040


	//----- nvinfo : EIATTR_PARAM_CBANK
	.align		4
        /*00e8*/ 	.byte	0x04, 0x0a
        /*00ea*/ 	.short	(.L_1568 - .L_1567)
	.align		4
.L_1567:
        /*00ec*/ 	.word	index@(.nv.constant0._Z25recoveredMemoryPercentagePjS_S_P27vertex_dictionary_structuremPdS_S_)
        /*00f0*/ 	.short	0x0380
        /*00f2*/ 	.short	0x0040


	//----- nvinfo : EIATTR_SW_WAR
	.align		4
.L_1568:
        /*00f4*/ 	.byte	0x04, 0x36
        /*00f6*/ 	.short	(.L_1570 - .L_1569)
.L_1569:
        /*00f8*/ 	.word	0x00000008
.L_1570:


//--------------------- .nv.info._Z22recoveredMemoryKernel2PjS_ --------------------------
	.section	.nv.info._Z22recoveredMemoryKernel2PjS_,"",@"SHT_CUDA_INFO"
	.sectionflags	@""
	.align	4


	//----- nvinfo : EIATTR_CUDA_API_VERSION
	.align		4
        /*0000*/ 	.byte	0x04, 0x37
        /*0002*/ 	.short	(.L_1572 - .L_1571)
.L_1571:
        /*0004*/ 	.word	0x00000082


	//----- nvinfo : EIATTR_KPARAM_INFO
	.align		4
.L_1572:
        /*0008*/ 	.byte	0x04, 0x17
        /*000a*/ 	.short	(.L_1574 - .L_1573)
.L_1573:
        /*000c*/ 	.word	0x00000000
        /*0010*/ 	.short	0x0001
        /*0012*/ 	.short	0x0008
        /*0014*/ 	.byte	0x00, 0xf5, 0x21, 0x00


	//----- nvinfo : EIATTR_KPARAM_INFO
	.align		4
.L_1574:
        /*0018*/ 	.byte	0x04, 0x17
        /*001a*/ 	.short	(.L_1576 - .L_1575)
.L_1575:
        /*001c*/ 	.word	0x00000000
        /*0020*/ 	.short	0x0000
        /*0022*/ 	.short	0x0000
        /*0024*/ 	.byte	0x00, 0xf5, 0x21, 0x00


	//----- nvinfo : EIATTR_SPARSE_MMA_MASK
	.align		4
.L_1576:
        /*0028*/ 	.byte	0x03, 0x50
        /*002a*/ 	.short	0x0000


	//----- nvinfo : EIATTR_MAXREG_COUNT
	.align		4
        /*002c*/ 	.byte	0x03, 0x1b
        /*002e*/ 	.short	0x00ff


	//----- nvinfo : EIATTR_EXTERNS
	.align		4
        /*0030*/ 	.byte	0x04, 0x0f
        /*0032*/ 	.short	(.L_1578 - .L_1577)


	//   ....[0]....
	.align		4
.L_1577:
        /*0034*/ 	.word	index@(vprintf)


	//----- nvinfo : EIATTR_MERCURY_ISA_VERSION
	.align		4
.L_1578:
        /*0038*/ 	.byte	0x03, 0x5f
        /*003a*/ 	.short	0x0101


	//----- nvinfo : EIATTR_VRC_CTA_INIT_COUNT
	.align		4
        /*003c*/ 	.byte	0x02, 0x4a
	.zero		1
	.zero		1


	//----- nvinfo : EIATTR_SYSCALL_OFFSETS
	.align		4
        /*0040*/ 	.byte	0x04, 0x46
        /*0042*/ 	.short	(.L_1580 - .L_1579)


	//   ....[0]....
.L_1579:
        /*0044*/ 	.word	0x00000190


	//   ....[1]....
        /*0048*/ 	.word	0x00000240


	//   ....[2]....
        /*004c*/ 	.word	0x00000340


	//   ....[3]....
        /*0050*/ 	.word	0x00000420


	//   ....[4]....
        /*0054*/ 	.word	0x000004d0


	//   ....[5]....
        /*0058*/ 	.word	0x00000540


	//----- nvinfo : EIATTR_EXIT_INSTR_OFFSETS
	.align		4
.L_1580:
        /*005c*/ 	.byte	0x04, 0x1c
        /*005e*/ 	.short	(.L_1582 - .L_1581)


	//   ....[0]....
.L_1581:
        /*0060*/ 	.word	0x00000550


	//----- nvinfo : EIATTR_CBANK_PARAM_SIZE
	.align		4
.L_1582:
        /*0064*/ 	.byte	0x03, 0x19
        /*0066*/ 	.short	0x0010


	//----- nvinfo : EIATTR_PARAM_CBANK
	.align		4
        /*0068*/ 	.byte	0x04, 0x0a
        /*006a*/ 	.short	(.L_1584 - .L_1583)
	.align		4
.L_1583:
        /*006c*/ 	.word	index@(.nv.constant0._Z22recoveredMemoryKernel2PjS_)
        /*0070*/ 	.short	0x0380
        /*0072*/ 	.short	0x0010


	//----- nvinfo : EIATTR_SW_WAR
	.align		4
.L_1584:
        /*0074*/ 	.byte	0x04, 0x36
        /*0076*/ 	.short	(.L_1586 - .L_1585)
.L_1585:
        /*0078*/ 	.word	0x00000008
.L_1586:


//--------------------- .nv.info._Z22recoveredMemoryKernel1PjPdS_P27vertex_dictionary_structure --------------------------
	.section	.nv.info._Z22recoveredMemoryKernel1PjPdS_P27vertex_dictionary_structure,"",@"SHT_CUDA_INFO"
	.sectionflags	@""
	.align	4


	//----- nvinfo : EIATTR_CUDA_API_VERSION
	.align		4
        /*0000*/ 	.byte	0x04, 0x37
        /*0002*/ 	.short	(.L_1588 - .L_1587)
.L_1587:
        /*0004*/ 	.word	0x00000082


	//----- nvinfo : EIATTR_KPARAM_INFO
	.align		4
.L_1588:
        /*0008*/ 	.byte	0x04, 0x17
        /*000a*/ 	.short	(.L_1590 - .L_1589)
.L_1589:
        /*000c*/ 	.word	0x00000000
        /*0010*/ 	.short	0x0003
        /*0012*/ 	.short	0x0018
        /*0014*/ 	.byte	0x00, 0xf5, 0x21, 0x00


	//----- nvinfo : EIATTR_KPARAM_INFO
	.align		4
.L_1590:
        /*0018*/ 	.byte	0x04, 0x17
        /*001a*/ 	.short	(.L_1592 - .L_1591)
.L_1591:
        /*001c*/ 	.word	0x00000000
        /*0020*/ 	.short	0x0002
        /*0022*/ 	.short	0x0010
        /*0024*/ 	.byte	0x00, 0xf5, 0x21, 0x00


	//----- nvinfo : EIATTR_KPARAM_INFO
	.align		4
.L_1592:
        /*0028*/ 	.byte	0x04, 0x17
        /*002a*/ 	.short	(.L_1594 - .L_1593)
.L_1593:
        /*002c*/ 	.word	0x00000000
        /*0030*/ 	.short	0x0001
        /*0032*/ 	.short	0x0008
        /*0034*/ 	.byte	0x00, 0xf5, 0x21, 0x00


	//----- nvinfo : EIATTR_KPARAM_INFO
	.align		4
.L_1594:
        /*0038*/ 	.byte	0x04, 0x17
        /*003a*/ 	.short	(.L_1596 - .L_1595)
.L_1595:
        /*003c*/ 	.word	0x00000000
        /*0040*/ 	.short	0x0000
        /*0042*/ 	.short	0x0000
        /*0044*/ 	.byte	0x00, 0xf5, 0x21, 0x00


	//----- nvinfo : EIATTR_SPARSE_MMA_MASK
	.align		4
.L_1596:
        /*0048*/ 	.byte	0x03, 0x50
        /*004a*/ 	.short	0x0000


	//----- nvinfo : EIATTR_MAXREG_COUNT
	.align		4
        /*004c*/ 	.byte	0x03, 0x1b
        /*004e*/ 	.short	0x00ff


	//----- nvinfo : EIATTR_EXTERNS
	.align		4
        /*0050*/ 	.byte	0x04, 0x0f
        /*0052*/ 	.short	(.L_1598 - .L_1597)


	//   ....[0]....
	.align		4
.L_1597:
        /*0054*/ 	.word	index@(vprintf)


	//----- nvinfo : EIATTR_MERCURY_ISA_VERSION
	.align		4
.L_1598:
        /*0058*/ 	.byte	0x03, 0x5f
        /*005a*/ 	.short	0x0101


	//----- nvinfo : EIATTR_VRC_CTA_INIT_COUNT
	.align		4
        /*005c*/ 	.byte	0x02, 0x4a
	.zero		1
	.zero		1


	//----- nvinfo : EIATTR_SYSCALL_OFFSETS
	.align		4
        /*0060*/ 	.byte	0x04, 0x46
        /*0062*/ 	.short	(.L_1600 - .L_1599)


	//   ....[0]....
.L_1599:
        /*0064*/ 	.word	0x00000190


	//   ....[1]....
        /*0068*/ 	.word	0x00000240


	//   ....[2]....
        /*006c*/ 	.word	0x00000340


	//   ....[3]....
        /*0070*/ 	.word	0x00000450


	//----- nvinfo : EIATTR_EXIT_INSTR_OFFSETS
	.align		4
.L_1600:
        /*0074*/ 	.byte	0x04, 0x1c
        /*0076*/ 	.short	(.L_1602 - .L_1601)


	//   ....[0]....
.L_1601:
        /*0078*/ 	.word	0x00000460


	//----- nvinfo : EIATTR_CBANK_PARAM_SIZE
	.align		4
.L_1602:
        /*007c*/ 	.byte	0x03, 0x19
        /*007e*/ 	.short	0x0020


	//----- nvinfo : EIATTR_PARAM_CBANK
	.align		4
        /*0080*/ 	.byte	0x04, 0x0a
        /*0082*/ 	.short	(.L_1604 - .L_1603)
	.align		4
.L_1603:
        /*0084*/ 	.word	index@(.nv.constant0._Z22recoveredMemoryKernel1PjPdS_P27vertex_dictionary_structure)
        /*0088*/ 	.short	0x0380
        /*008a*/ 	.short	0x0020


	//----- nvinfo : EIATTR_SW_WAR
	.align		4
.L_1604:
        /*008c*/ 	.byte	0x04, 0x36
        /*008e*/ 	.short	(.L_1606 - .L_1605)
.L_1605:
        /*0090*/ 	.word	0x00000008
.L_1606:


//--------------------- .nv.info._Z14printQueuePtrsv --------------------------
	.section	.nv.info._Z14printQueuePtrsv,"",@"SHT_CUDA_INFO"
	.sectionflags	@""
	.align	4


	//----- nvinfo : EIATTR_CUDA_API_VERSION
	.align		4
        /*0000*/ 	.byte	0x04, 0x37
        /*0002*/ 	.short	(.L_1608 - .L_1607)
.L_1607:
        /*0004*/ 	.word	0x00000082


	//----- nvinfo : EIATTR_SPARSE_MMA_MASK
	.align		4
.L_1608:
        /*0008*/ 	.byte	0x03, 0x50
        /*000a*/ 	.short	0x0000


	//----- nvinfo : EIATTR_MAXREG_COUNT
	.align		4
        /*000c*/ 	.byte	0x03, 0x1b
        /*000e*/ 	.short	0x00ff


	//----- nvinfo : EIATTR_EXTERNS
	.align		4
        /*0010*/ 	.byte	0x04, 0x0f
        /*0012*/ 	.short	(.L_1610 - .L_1609)


	//   ....[0]....
	.align		4
.L_1609:
        /*0014*/ 	.word	index@(vprintf)


	//----- nvinfo : EIATTR_MERCURY_ISA_VERSION
	.align		4
.L_1610:
        /*0018*/ 	.byte	0x03, 0x5f
        /*001a*/ 	.short	0x0101


	//----- nvinfo : EIATTR_VRC_CTA_INIT_COUNT
	.align		4
        /*001c*/ 	.byte	0x02, 0x4a
	.zero		1
	.zero		1


	//----- nvinfo : EIATTR_SYSCALL_OFFSETS
	.align		4
        /*0020*/ 	.byte	0x04, 0x46
        /*0022*/ 	.short	(.L_1612 - .L_1611)


	//   ....[0]....
.L_1611:
        /*0024*/ 	.word	0x00000190


	//   ....[1]....
        /*0028*/ 	.word	0x00000240


	//----- nvinfo : EIATTR_EXIT_INSTR_OFFSETS
	.align		4
.L_1612:
        /*002c*/ 	.byte	0x04, 0x1c
        /*002e*/ 	.short	(.L_1614 - .L_1613)


	//   ....[0]....
.L_1613:
        /*0030*/ 	.word	0x00000250


	//----- nvinfo : EIATTR_SW_WAR
	.align		4
.L_1614:
        /*0034*/ 	.byte	0x04, 0x36
        /*0036*/ 	.short	(.L_1616 - .L_1615)
.L_1615:
        /*0038*/ 	.word	0x00000008
.L_1616:


//--------------------- .nv.info._Z23compactionVertexCentricmP27vertex_dictionary_structure --------------------------
	.section	.nv.info._Z23compactionVertexCentricmP27vertex_dictionary_structure,"",@"SHT_CUDA_INFO"
	.sectionflags	@""
	.align	4


	//----- nvinfo : EIATTR_CUDA_API_VERSION
	.align		4
        /*0000*/ 	.byte	0x04, 0x37
        /*0002*/ 	.short	(.L_1618 - .L_1617)
.L_1617:
        /*0004*/ 	.word	0x00000082


	//----- nvinfo : EIATTR_KPARAM_INFO
	.align		4
.L_1618:
        /*0008*/ 	.byte	0x04, 0x17
        /*000a*/ 	.short	(.L_1620 - .L_1619)
.L_1619:
        /*000c*/ 	.word	0x00000000
        /*0010*/ 	.short	0x0001
        /*0012*/ 	.short	0x0008
        /*0014*/ 	.byte	0x00, 0xf5, 0x21, 0x00


	//----- nvinfo : EIATTR_KPARAM_INFO
	.align		4
.L_1620:
        /*0018*/ 	.byte	0x04, 0x17
        /*001a*/ 	.short	(.L_1622 - .L_1621)
.L_1621:
        /*001c*/ 	.word	0x00000000
        /*0020*/ 	.short	0x0000
        /*0022*/ 	.short	0x0000
        /*0024*/ 	.byte	0x00, 0xf0, 0x21, 0x00


	//----- nvinfo : EIATTR_SPARSE_MMA_MASK
	.align		4
.L_1622:
        /*0028*/ 	.byte	0x03, 0x50
        /*002a*/ 	.short	0x0000


	//----- nvinfo : EIATTR_MAXREG_COUNT
	.align		4
        /*002c*/ 	.byte	0x03, 0x1b
        /*002e*/ 	.short	0x00ff


	//----- nvinfo : EIATTR_MERCURY_ISA_VERSION
	.align		4
        /*0030*/ 	.byte	0x03, 0x5f
        /*0032*/ 	.short	0x0101


	//----- nvinfo : EIATTR_INT_WARP_WIDE_INSTR_OFFSETS
	.align		4
        /*0034*/ 	.byte	0x04, 0x31
        /*0036*/ 	.short	(.L_1624 - .L_1623)


	//   ....[0]....
.L_1623:
        /*0038*/ 	.word	0x00000d20


	//   ....[1]....
        /*003c*/ 	.word	0x00000e30


	//   ....[2]....
        /*0040*/ 	.word	0x00001410


	//   ....[3]....
        /*0044*/ 	.word	0x00001520


	//   ....[4]....
        /*0048*/ 	.word	0x00001a90


	//   ....[5]....
        /*004c*/ 	.word	0x00001b90


	//   ....[6]....
        /*0050*/ 	.word	0x00003bd0


	//   ....[7]....
        /*0054*/ 	.word	0x00003ca0


	//----- nvinfo : EIATTR_VRC_CTA_INIT_COUNT
	.align		4
.L_1624:
        /*0058*/ 	.byte	0x02, 0x4a
	.zero		1
	.zero		1


	//----- nvinfo : EIATTR_EXIT_INSTR_OFFSETS
	.align		4
        /*005c*/ 	.byte	0x04, 0x1c
        /*005e*/ 	.short	(.L_1626 - .L_1625)


	//   ....[0]....
.L_1625:
        /*0060*/ 	.word	0x00000080


	//   ....[1]....
        /*0064*/ 	.word	0x00000170


	//   ....[2]....
        /*0068*/ 	.word	0x00003ba0


	//   ....[3]....
        /*006c*/ 	.word	0x00003e50


	//   ....[4]....
        /*0070*/ 	.word	0x00003fb0


	//----- nvinfo : EIATTR_CRS_STACK_SIZE
	.align		4
.L_1626:
        /*0074*/ 	.byte	0x04, 0x1e
        /*0076*/ 	.short	(.L_1628 - .L_1627)
.L_1627:
        /*0078*/ 	.word	0x00000000


	//----- nvinfo : EIATTR_CBANK_PARAM_SIZE
	.align		4
.L_1628:
        /*007c*/ 	.byte	0x03, 0x19
        /*007e*/ 	.short	0x0010


	//----- nvinfo : EIATTR_PARAM_CBANK
	.align		4
        /*0080*/ 	.byte	0x04, 0x0a
        /*0082*/ 	.short	(.L_1630 - .L_1629)
	.align		4
.L_1629:
        /*0084*/ 	.word	index@(.nv.constant0._Z23compactionVertexCentricmP27vertex_dictionary_structure)
        /*0088*/ 	.short	0x0380
        /*008a*/ 	.short	0x0010


	//----- nvinfo : EIATTR_SW_WAR
	.align		4
.L_1630:
        /*008c*/ 	.byte	0x04, 0x36
        /*008e*/ 	.short	(.L_1632 - .L_1631)
.L_1631:
        /*0090*/ 	.word	0x00000008
.L_1632:


//--------------------- .nv.info._Z25device_generate_csr_batchmmPmS_S_S_S_ --------------------------
	.section	.nv.info._Z25device_generate_csr_batchmmPmS_S_S_S_,"",@"SHT_CUDA_INFO"
	.sectionflags	@""
	.align	4


	//----- nvinfo : EIATTR_CUDA_API_VERSION
	.align		4
        /*0000*/ 	.byte	0x04, 0x37
        /*0002*/ 	.short	(.L_1634 - .L_1633)
.L_1633:
        /*0004*/ 	.word	0x00000082


	//----- nvinfo : EIATTR_KPARAM_INFO
	.align		4
.L_1634:
        /*0008*/ 	.byte	0x04, 0x17
        /*000a*/ 	.short	(.L_1636 - .L_1635)
.L_1635:
        /*000c*/ 	.word	0x00000000
        /*0010*/ 	.short	0x0006
        /*0012*/ 	.short	0x0030
        /*0014*/ 	.byte	0x00, 0xf5, 0x21, 0x00


	//----- nvinfo : EIATTR_KPARAM_INFO
	.align		4
.L_1636:
        /*0018*/ 	.byte	0x04, 0x17
        /*001a*/ 	.short	(.L_1638 - .L_1637)
.L_1637:
        /*001c*/ 	.word	0x00000000
        /*0020*/ 	.short	0x0005
        /*0022*/ 	.short	0x0028
        /*0024*/ 	.byte	0x00, 0xf5, 0x21, 0x00


	//----- nvinfo : EIATTR_KPARAM_INFO
	.align		4
.L_1638:
        /*0028*/ 	.byte	0x04, 0x17
        /*002a*/ 	.short	(.L_1640 - .L_1639)
.L_1639:
        /*002c*/ 	.word	0x00000000
        /*0030*/ 	.short	0x0004
        /*0032*/ 	.short	0x0020
        /*0034*/ 	.byte	0x00, 0xf5, 0x21, 0x00


	//----- nvinfo : EIATTR_KPARAM_INFO
	.align		4
.L_1640:
        /*0038*/ 	.byte	0x04, 0x17
        /*003a*/ 	.short	(.L_1642 - .L_1641)
.L_1641:
        /*003c*/ 	.word	0x00000000
        /*0040*/ 	.short	0x0003
        /*0042*/ 	.short	0x0018
        /*0044*/ 	.byte	0x00, 0xf5, 0x21, 0x00


	//----- nvinfo : EIATTR_KPARAM_INFO
	.align		4
.L_1642:
        /*0048*/ 	.byte	0x04, 0x17
        /*004a*/ 	.short	(.L_1644 - .L_1643)
.L_1643:
        /*004c*/ 	.word	0x00000000
        /*0050*/ 	.short	0x0002
        /*0052*/ 	.short	0x0010
        /*0054*/ 	.byte	0x00, 0xf5, 0x21, 0x00


	//----- nvinfo : EIATTR_KPARAM_INFO
	.align		4
.L_1644:
        /*0058*/ 	.byte	0x04, 0x17
        /*005a*/ 	.short	(.L_1646 - .L_1645)
.L_1645:
        /*005c*/ 	.word	0x00000000
        /*0060*/ 	.short	0x0001
        /*0062*/ 	.short	0x0008
        /*0064*/ 	.byte	0x00, 0xf0, 0x21, 0x00


	//----- nvinfo : EIATTR_KPARAM_INFO
	.align		4
.L_1646:
        /*0068*/ 	.byte	0x04, 0x17
        /*006a*/ 	.short	(.L_1648 - .L_1647)
.L_1647:
        /*006c*/ 	.word	0x00000000
        /*0070*/ 	.short	0x0000
        /*0072*/ 	.short	0x0000
        /*0074*/ 	.byte	0x00, 0xf0, 0x21, 0x00


	//----- nvinfo : EIATTR_SPARSE_MMA_MASK
	.align		4
.L_1648:
        /*0078*/ 	.byte	0x03, 0x50
        /*007a*/ 	.short	0x0000


	//----- nvinfo : EIATTR_MAXREG_COUNT
	.align		4
        /*007c*/ 	.byte	0x03, 0x1b
        /*007e*/ 	.short	0x00ff


	//----- nvinfo : EIATTR_EXTERNS
	.align		4
        /*0080*/ 	.byte	0x04, 0x0f
        /*0082*/ 	.short	(.L_1650 - .L_1649)


	//   ....[0]....
	.align		4
.L_1649:
        /*0084*/ 	.word	index@(vprintf)


	//----- nvinfo : EIATTR_MERCURY_ISA_VERSION
	.align		4
.L_1650:
        /*0088*/ 	.byte	0x03, 0x5f
        /*008a*/ 	.short	0x0101


	//----- nvinfo : EIATTR_VRC_CTA_INIT_COUNT
	.align		4
        /*008c*/ 	.byte	0x02, 0x4a
	.zero		1
	.zero		1


	//----- nvinfo : EIATTR_SYSCALL_OFFSETS
	.align		4
        /*0090*/ 	.byte	0x04, 0x46
        /*0092*/ 	.short	(.L_1652 - .L_1651)


	//   ....[0]....
.L_1651:
        /*0094*/ 	.word	0x00000140


	//   ....[1]....
        /*0098*/ 	.word	0x00000420


	//   ....[2]....
        /*009c*/ 	.word	0x000004d0


	//   ....[3]....
        /*00a0*/ 	.word	0x000005b0


	//   ....[4]....
        /*00a4*/ 	.word	0x00000660


	//   ....[5]....
        /*00a8*/ 	.word	0x00000740


	//   ....[6]....
        /*00ac*/ 	.word	0x000007f0


	//   ....[7]....
        /*00b0*/ 	.word	0x000008d0


	//   ....[8]....
        /*00b4*/ 	.word	0x00000980


	//   ....[9]....
        /*00b8*/ 	.word	0x00000a60


	//   ....[10]....
        /*00bc*/ 	.word	0x00000b10


	//   ....[11]....
        /*00c0*/ 	.word	0x00000bf0


	//   ....[12]....
        /*00c4*/ 	.word	0x00000ca0


	//   ....[13]....
        /*00c8*/ 	.word	0x00000d80


	//   ....[14]....
        /*00cc*/ 	.word	0x00000e30


	//   ....[15]....
        /*00d0*/ 	.word	0x00000f10


	//   ....[16]....
        /*00d4*/ 	.word	0x00000fc0


	//   ....[17]....
        /*00d8*/ 	.word	0x000011c0


	//   ....[18]....
        /*00dc*/ 	.word	0x00001290


	//   ....[19]....
        /*00e0*/ 	.word	0x00001360


	//   ....[20]....
        /*00e4*/ 	.word	0x00001430


	//   ....[21]....
        /*00e8*/ 	.word	0x00001500


	//   ....[22]....
        /*00ec*/ 	.word	0x000015d0


	//   ....[23]....
        /*00f0*/ 	.word	0x000016a0


	//   ....[24]....
        /*00f4*/ 	.word	0x00001770


	//   ....[25]....
        /*00f8*/ 	.word	0x00001900


	//   ....[26]....
        /*00fc*/ 	.word	0x000019d0


	//   ....[27]....
        /*0100*/ 	.word	0x00001aa0


	//   ....[28]....
        /*0104*/ 	.word	0x00001b70


	//   ....[29]....
        /*0108*/ 	.word	0x00001cf0


	//   ....[30]....
        /*010c*/ 	.word	0x00001dc0


	//   ....[31]....
        /*0110*/ 	.word	0x00001e40


	//   ....[32]....
        /*0114*/ 	.word	0x00002080


	//   ....[33]....
        /*0118*/ 	.word	0x00002130


	//   ....[34]....
        /*011c*/ 	.word	0x00002210


	//   ....[35]....
        /*0120*/ 	.word	0x000022f0


	//   ....[36]....
        /*0124*/ 	.word	0x000023d0


	//   ....[37]....
        /*0128*/ 	.word	0x000024b0


	//   ....[38]....
        /*012c*/ 	.word	0x00002590


	//   ....[39]....
        /*0130*/ 	.word	0x00002670


	//   ....[40]....
        /*0134*/ 	.word	0x00002750


	//   ....[41]....
        /*0138*/ 	.word	0x00002830


	//   ....[42]....
        /*013c*/ 	.word	0x00002910


	//   ....[43]....
        /*0140*/ 	.word	0x000029f0


	//   ....[44]....
        /*0144*/ 	.word	0x00002ad0


	//   ....[45]....
        /*0148*/ 	.word	0x00002bb0


	//   ....[46]....
        /*014c*/ 	.word	0x00002c90


	//   ....[47]....
        /*0150*/ 	.word	0x00002d90


	//   ....[48]....
        /*0154*/ 	.word	0x00002f90


	//   ....[49]....
        /*0158*/ 	.word	0x00003040


	//   ....[50]....
        /*015c*/ 	.word	0x00003110


	//   ....[51]....
        /*0160*/ 	.word	0x000031e0


	//   ....[52]....
        /*0164*/ 	.word	0x000032b0


	//   ....[53]....
        /*0168*/ 	.word	0x00003380


	//   ....[54]....
        /*016c*/ 	.word	0x00003450


	//   ....[55]....
        /*0170*/ 	.word	0x00003540


	//   ....[56]....
        /*0174*/ 	.word	0x000036b0


	//   ....[57]....
        /*0178*/ 	.word	0x00003760


	//   ....[58]....
        /*017c*/ 	.word	0x00003830


	//   ....[59]....
        /*0180*/ 	.word	0x00003920


	//   ....[60]....
        /*0184*/ 	.word	0x00003a70


	//   ....[61]....
        /*0188*/ 	.word	0x00003b20


	//   ....[62]....
        /*018c*/ 	.word	0x00003ba0


	//   ....[63]....
        /*0190*/ 	.word	0x00003e20


	//   ....[64]....
        /*0194*/ 	.word	0x00003ed0


	//   ....[65]....
        /*0198*/ 	.word	0x00003fb0


	//   ....[66]....
        /*019c*/ 	.word	0x00004060


	//   ....[67]....
        /*01a0*/ 	.word	0x00004140


	//   ....[68]....
        /*01a4*/ 	.word	0x000041f0


	//   ....[69]....
        /*01a8*/ 	.word	0x000042d0


	//   ....[70]....
        /*01ac*/ 	.word	0x00004380


	//   ....[71]....
        /*01b0*/ 	.word	0x00004460


	//   ....[72]....
        /*01b4*/ 	.word	0x00004510


	//   ....[73]....
        /*01b8*/ 	.word	0x000045f0


	//   ....[74]....
        /*01bc*/ 	.word	0x000046a0


	//   ....[75]....
        /*01c0*/ 	.word	0x00004780


	//   ....[76]....
        /*01c4*/ 	.word	0x00004830


	//   ....[77]....
        /*01c8*/ 	.word	0x00004910


	//   ....[78]....
        /*01cc*/ 	.word	0x000049c0


	//   ....[79]....
        /*01d0*/ 	.word	0x00004bc0


	//   ....[80]....
        /*01d4*/ 	.word	0x00004c90


	//   ....[81]....
        /*01d8*/ 	.word	0x00004d60


	//   ....[82]....
        /*01dc*/ 	.word	0x00004e30


	//   ....[83]....
        /*01e0*/ 	.word	0x00004f00


	//   ....[84]....
        /*01e4*/ 	.word	0x00004fd0


	//   ....[85]....
        /*01e8*/ 	.word	0x000050a0


	//   ....[86]....
        /*01ec*/ 	.word	0x00005170


	//   ....[87]....
        /*01f0*/ 	.word	0x00005300


	//   ....[88]....
        /*01f4*/ 	.word	0x000053d0


	//   ....[89]....
        /*01f8*/ 	.word	0x000054a0


	//   ....[90]....
        /*01fc*/ 	.word	0x00005570


	//   ....[91]....
        /*0200*/ 	.word	0x000056f0


	//   ....[92]....
        /*0204*/ 	.word	0x000057c0


	//----- nvinfo : EIATTR_EXIT_INSTR_OFFSETS
	.align		4
.L_1652:
        /*0208*/ 	.byte	0x04, 0x1c
        /*020a*/ 	.short	(.L_1654 - .L_1653)


	//   ....[0]....
.L_1653:
        /*020c*/ 	.word	0x000000c0


	//   ....[1]....
        /*0210*/ 	.word	0x00003be0


	//   ....[2]....
        /*0214*/ 	.word	0x00004a70


	//   ....[3]....
        /*0218*/ 	.word	0x000051d0


	//   ....[4]....
        /*021c*/ 	.word	0x000055f0


	//   ....[5]....
        /*0220*/ 	.word	0x00005750


	//   ....[6]....
        /*0224*/ 	.word	0x000057d0


	//----- nvinfo : EIATTR_CRS_STACK_SIZE
	.align		4
.L_1654:
        /*0228*/ 	.byte	0x04, 0x1e
        /*022a*/ 	.short	(.L_1656 - .L_1655)
.L_1655:
        /*022c*/ 	.word	0x00000000


	//----- nvinfo : EIATTR_CBANK_PARAM_SIZE
	.align		4
.L_1656:
        /*0230*/ 	.byte	0x03, 0x19
        /*0232*/ 	.short	0x0038


	//----- nvinfo : EIATTR_PARAM_CBANK
	.align		4
        /*0234*/ 	.byte	0x04, 0x0a
        /*0236*/ 	.short	(.L_1658 - .L_1657)
	.align		4
.L_1657:
        /*0238*/ 	.word	index@(.nv.constant0._Z25device_generate_csr_batchmmPmS_S_S_S_)
        /*023c*/ 	.short	0x0380
        /*023e*/ 	.short	0x0038


	//----- nvinfo : EIATTR_SW_WAR
	.align		4
.L_1658:
        /*0240*/ 	.byte	0x04, 0x36
        /*0242*/ 	.short	(.L_1660 - .L_1659)
.L_1659:
        /*0244*/ 	.word	0x00000008
.L_1660:


//--------------------- .nv.info._Z22device_reconstruct_csrmmPmS_S_ --------------------------
	.section	.nv.info._Z22device_reconstruct_csrmmPmS_S_,"",@"SHT_CUDA_INFO"
	.sectionflags	@""
	.align	4


	//----- nvinfo : EIATTR_CUDA_API_VERSION
	.align		4
        /*0000*/ 	.byte	0x04, 0x37
        /*0002*/ 	.short	(.L_1662 - .L_1661)
.L_1661:
        /*0004*/ 	.word	0x00000082


	//----- nvinfo : EIATTR_KPARAM_INFO
	.align		4
.L_1662:
        /*0008*/ 	.byte	0x04, 0x17
        /*000a*/ 	.short	(.L_1664 - .L_1663)
.L_1663:
        /*000c*/ 	.word	0x00000000
        /*0010*/ 	.short	0x0004
        /*0012*/ 	.short	0x0020
        /*0014*/ 	.byte	0x00, 0xf5, 0x21, 0x00


	//----- nvinfo : EIATTR_KPARAM_INFO
	.align		4
.L_1664:
        /*0018*/ 	.byte	0x04, 0x17
        /*001a*/ 	.short	(.L_1666 - .L_1665)
.L_1665:
        /*001c*/ 	.word	0x00000000
        /*0020*/ 	.short	0x0003
        /*0022*/ 	.short	0x0018
        /*0024*/ 	.byte	0x00, 0xf5, 0x21, 0x00


	//----- nvinfo : EIATTR_KPARAM_INFO
	.align		4
.L_1666:
        /*0028*/ 	.byte	0x04, 0x17
        /*002a*/ 	.short	(.L_1668 - .L_1667)
.L_1667:
        /*002c*/ 	.word	0x00000000
        /*0030*/ 	.short	0x0002
        /*0032*/ 	.short	0x0010
        /*0034*/ 	.byte	0x00, 0xf5, 0x21, 0x00


	//----- nvinfo : EIATTR_KPARAM_INFO
	.align		4
.L_1668:
        /*0038*/ 	.byte	0x04, 0x17
        /*003a*/ 	.short	(.L_1670 - .L_1669)
.L_1669:
        /*003c*/ 	.word	0x00000000
        /*0040*/ 	.short	0x0001
        /*0042*/ 	.short	0x0008
        /*0044*/ 	.byte	0x00, 0xf0, 0x21, 0x00


	//----- nvinfo : EIATTR_KPARAM_INFO
	.align		4
.L_1670:
        /*0048*/ 	.byte	0x04, 0x17
        /*004a*/ 	.short	(.L_1672 - .L_1671)
.L_1671:
        /*004c*/ 	.word	0x00000000
        /*0050*/ 	.short	0x0000
        /*0052*/ 	.short	0x0000
        /*0054*/ 	.byte	0x00, 0xf0, 0x21, 0x00


	//----- nvinfo : EIATTR_SPARSE_MMA_MASK
	.align		4
.L_1672:
        /*0058*/ 	.byte	0x03, 0x50
        /*005a*/ 	.short	0x0000


	//----- nvinfo : EIATTR_MAXREG_COUNT
	.align		4
        /*005c*/ 	.byte	0x03, 0x1b
        /*005e*/ 	.short	0x00ff


	//----- nvinfo : EIATTR_MERCURY_ISA_VERSION
	.align		4
        /*0060*/ 	.byte	0x03, 0x5f
        /*0062*/ 	.short	0x0101


	//----- nvinfo : EIATTR_VRC_CTA_INIT_COUNT
	.align		4
        /*0064*/ 	.byte	0x02, 0x4a
	.zero		1
	.zero		1


	//----- nvinfo : EIATTR_EXIT_INSTR_OFFSETS
	.align		4
        /*0068*/ 	.byte	0x04, 0x1c
        /*006a*/ 	.short	(.L_1674 - .L_1673)


	//   ....[0]....
.L_1673:
        /*006c*/ 	.word	0x00000080


	//   ....[1]....
        /*0070*/ 	.word	0x00000880


	//----- nvinfo : EIATTR_CRS_STACK_SIZE
	.align		4
.L_1674:
        /*0074*/ 	.byte	0x04, 0x1e
        /*0076*/ 	.short	(.L_1676 - .L_1675)
.L_1675:
        /*0078*/ 	.word	0x00000000


	//----- nvinfo : EIATTR_CBANK_PARAM_SIZE
	.align		4
.L_1676:
        /*007c*/ 	.byte	0x03, 0x19
        /*007e*/ 	.short	0x0028


	//----- nvinfo : EIATTR_PARAM_CBANK
	.align		4
        /*0080*/ 	.byte	0x04, 0x0a
        /*0082*/ 	.short	(.L_1678 - .L_1677)
	.align		4
.L_1677:
        /*0084*/ 	.word	index@(.nv.constant0._Z22device_reconstruct_csrmmPmS_S_)
        /*0088*/ 	.short	0x0380
        /*008a*/ 	.short	0x0028


	//----- nvinfo : EIATTR_SW_WAR
	.align		4
.L_1678:
        /*008c*/ 	.byte	0x04, 0x36
        /*008e*/ 	.short	(.L_1680 - .L_1679)
.L_1679:
        /*0090*/ 	.word	0x00000008
.L_1680:


//--------------------- .nv.info._Z28device_update_source_degreesmPmS_S_ --------------------------
	.section	.nv.info._Z28device_update_source_degreesmPmS_S_,"",@"SHT_CUDA_INFO"
	.sectionflags	@""
	.align	4


	//----- nvinfo : EIATTR_CUDA_API_VERSION
	.align		4
        /*0000*/ 	.byte	0x04, 0x37
        /*0002*/ 	.short	(.L_1682 - .L_1681)
.L_1681:
        /*0004*/ 	.word	0x00000082


	//----- nvinfo : EIATTR_KPARAM_INFO
	.align		4
.L_1682:
        /*0008*/ 	.byte	0x04, 0x17
        /*000a*/ 	.short	(.L_1684 - .L_1683)
.L_1683:
        /*000c*/ 	.word	0x00000000
        /*0010*/ 	.short	0x0003
        /*0012*/ 	.short	0x0018
        /*0014*/ 	.byte	0x00, 0xf5, 0x21, 0x00


	//----- nvinfo : EIATTR_KPARAM_INFO
	.align		4
.L_1684:
        /*0018*/ 	.byte	0x04, 0x17
        /*001a*/ 	.short	(.L_1686 - .L_1685)
.L_1685:
        /*001c*/ 	.word	0x00000000
        /*0020*/ 	.short	0x0002
        /*0022*/ 	.short	0x0010
        /*0024*/ 	.byte	0x00, 0xf5, 0x21, 0x00


	//----- nvinfo : EIATTR_KPARAM_INFO
	.align		4
.L_1686:
        /*0028*/ 	.byte	0x04, 0x17
        /*002a*/ 	.short	(.L_1688 - .L_1687)
.L_1687:
        /*002c*/ 	.word	0x00000000
        /*0030*/ 	.short	0x0001
        /*0032*/ 	.short	0x0008
        /*0034*/ 	.byte	0x00, 0xf5, 0x21, 0x00


	//----- nvinfo : EIATTR_KPARAM_INFO
	.align		4
.L_1688:
        /*0038*/ 	.byte	0x04, 0x17
        /*003a*/ 	.short	(.L_1690 - .L_1689)
.L_1689:
        /*003c*/ 	.word	0x00000000
        /*0040*/ 	.short	0x0000
        /*0042*/ 	.short	0x0000
        /*0044*/ 	.byte	0x00, 0xf0, 0x21, 0x00


	//----- nvinfo : EIATTR_SPARSE_MMA_MASK
	.align		4
.L_1690:
        /*0048*/ 	.byte	0x03, 0x50
        /*004a*/ 	.short	0x0000


	//----- nvinfo : EIATTR_MAXREG_COUNT
	.align		4
        /*004c*/ 	.byte	0x03, 0x1b
        /*004e*/ 	.short	0x00ff


	//----- nvinfo : EIATTR_MERCURY_ISA_VERSION
	.align		4
        /*0050*/ 	.byte	0x03, 0x5f
        /*0052*/ 	.short	0x0101


	//----- nvinfo : EIATTR_VRC_CTA_INIT_COUNT
	.align		4
        /*0054*/ 	.byte	0x02, 0x4a
	.zero		1
	.zero		1


	//----- nvinfo : EIATTR_EXIT_INSTR_OFFSETS
	.align		4
        /*0058*/ 	.byte	0x04, 0x1c
        /*005a*/ 	.short	(.L_1692 - .L_1691)


	//   ....[0]....
.L_1691:
        /*005c*/ 	.word	0x00000080


	//   ....[1]....
        /*0060*/ 	.word	0x00000130


	//   ....[2]....
        /*0064*/ 	.word	0x000006a0


	//   ....[3]....
        /*0068*/ 	.word	0x000008b0


	//----- nvinfo : EIATTR_CRS_STACK_SIZE
	.align		4
.L_1692:
        /*006c*/ 	.byte	0x04, 0x1e
        /*006e*/ 	.short	(.L_1694 - .L_1693)
.L_1693:
        /*0070*/ 	.word	0x00000000


	//----- nvinfo : EIATTR_CBANK_PARAM_SIZE
	.align		4
.L_1694:
        /*0074*/ 	.byte	0x03, 0x19
        /*0076*/ 	.short	0x0020


	//----- nvinfo : EIATTR_PARAM_CBANK
	.align		4
        /*0078*/ 	.byte	0x04, 0x0a
        /*007a*/ 	.short	(.L_1696 - .L_1695)
	.align		4
.L_1695:
        /*007c*/ 	.word	index@(.nv.constant0._Z28device_update_source_degreesmPmS_S_)
        /*0080*/ 	.short	0x0380
        /*0082*/ 	.short	0x0020


	//----- nvinfo : EIATTR_SW_WAR
	.align		4
.L_1696:
        /*0084*/ 	.byte	0x04, 0x36
        /*0086*/ 	.short	(.L_1698 - .L_1697)
.L_1697:
        /*0088*/ 	.word	0x00000008
.L_1698:


//--------------------- .nv.info._Z30device_remove_batch_duplicatesmmPmS_S_ --------------------------
	.section	.nv.info._Z30device_remove_batch_duplicatesmmPmS_S_,"",@"SHT_CUDA_INFO"
	.sectionflags	@""
	.align	4


	//----- nvinfo : EIATTR_CUDA_API_VERSION
	.align		4
        /*0000*/ 	.byte	0x04, 0x37
        /*0002*/ 	.short	(.L_1700 - .L_1699)
.L_1699:
        /*0004*/ 	.word	0x00000082


	//----- nvinfo : EIATTR_KPARAM_INFO
	.align		4
.L_1700:
        /*0008*/ 	.byte	0x04, 0x17
        /*000a*/ 	.short	(.L_1702 - .L_1701)
.L_1701:
        /*000c*/ 	.word	0x00000000
        /*0010*/ 	.short	0x0004
        /*0012*/ 	.short	0x0020
        /*0014*/ 	.byte	0x00, 0xf5, 0x21, 0x00


	//----- nvinfo : EIATTR_KPARAM_INFO
	.align		4
.L_1702:
        /*0018*/ 	.byte	0x04, 0x17
        /*001a*/ 	.short	(.L_1704 - .L_1703)
.L_1703:
        /*001c*/ 	.word	0x00000000
        /*0020*/ 	.short	0x0003
        /*0022*/ 	.short	0x0018
        /*0024*/ 	.byte	0x00, 0xf5, 0x21, 0x00


	//----- nvinfo : EIATTR_KPARAM_INFO
	.align		4
.L_1704:
        /*0028*/ 	.byte	0x04, 0x17
        /*002a*/ 	.short	(.L_1706 - .L_1705)
.L_1705:
        /*002c*/ 	.word	0x00000000
        /*0030*/ 	.short	0x0002
        /*0032*/ 	.short	0x0010
        /*0034*/ 	.byte	0x00, 0xf5, 0x21, 0x00


	//----- nvinfo : EIATTR_KPARAM_INFO
	.align		4
.L_1706:
        /*0038*/ 	.byte	0x04, 0x17
        /*003a*/ 	.short	(.L_1708 - .L_1707)
.L_1707:
        /*003c*/ 	.word	0x00000000
        /*0040*/ 	.short	0x0001
        /*0042*/ 	.short	0x0008
        /*0044*/ 	.byte	0x00, 0xf0, 0x21, 0x00


	//----- nvinfo : EIATTR_KPARAM_INFO
	.align		4
.L_1708:
        /*0048*/ 	.byte	0x04, 0x17
        /*004a*/ 	.short	(.L_1710 - .L_1709)
.L_1709:
        /*004c*/ 	.word	0x00000000
        /*0050*/ 	.short	0x0000
        /*0052*/ 	.short	0x0000
        /*0054*/ 	.byte	0x00, 0xf0, 0x21, 0x00


	//----- nvinfo : EIATTR_SPARSE_MMA_MASK
	.align		4
.L_1710:
        /*0058*/ 	.byte	0x03, 0x50
        /*005a*/ 	.short	0x0000


	//----- nvinfo : EIATTR_MAXREG_COUNT
	.align		4
        /*005c*/ 	.byte	0x03, 0x1b
        /*005e*/ 	.short	0x00ff


	//----- nvinfo : EIATTR_MERCURY_ISA_VERSION
	.align		4
        /*0060*/ 	.byte	0x03, 0x5f
        /*0062*/ 	.short	0x0101


	//----- nvinfo : EIATTR_VRC_CTA_INIT_COUNT
	.align		4
        /*0064*/ 	.byte	0x02, 0x4a
	.zero		1
	.zero		1


	//----- nvinfo : EIATTR_EXIT_INSTR_OFFSETS
	.align		4
        /*0068*/ 	.byte	0x04, 0x1c
        /*006a*/ 	.short	(.L_1712 - .L_1711)


	//   ....[0]....
.L_1711:
        /*006c*/ 	.word	0x00000080


	//   ....[1]....
        /*0070*/ 	.word	0x00000440


	//   ....[2]....
        /*0074*/ 	.word	0x000006d0


	//   ....[3]....
        /*0078*/ 	.word	0x00000a00


	//----- nvinfo : EIATTR_CRS_STACK_SIZE
	.align		4
.L_1712:
        /*007c*/ 	.byte	0x04, 0x1e
        /*007e*/ 	.short	(.L_1714 - .L_1713)
.L_1713:
        /*0080*/ 	.word	0x00000000


	//----- nvinfo : EIATTR_CBANK_PARAM_SIZE
	.align		4
.L_1714:
        /*0084*/ 	.byte	0x03, 0x19
        /*0086*/ 	.short	0x0028


	//----- nvinfo : EIATTR_PARAM_CBANK
	.align		4
        /*0088*/ 	.byte	0x04, 0x0a
        /*008a*/ 	.short	(.L_1716 - .L_1715)
	.align		4
.L_1715:
        /*008c*/ 	.word	index@(.nv.constant0._Z30device_remove_batch_duplicatesmmPmS_S_)
        /*0090*/ 	.short	0x0380
        /*0092*/ 	.short	0x0028


	//----- nvinfo : EIATTR_SW_WAR
	.align		4
.L_1716:
        /*0094*/ 	.byte	0x04, 0x36
        /*0096*/ 	.short	(.L_1718 - .L_1717)
.L_1717:
        /*0098*/ 	.word	0x00000008
.L_1718:


//--------------------- .nv.info._Z49device_inter_batch_deduplication_preprocessing_VCP27vertex_dictionary_structuremPmS1_S1_ --------------------------
	.section	.nv.info._Z49device_inter_batch_deduplication_preprocessing_VCP27vertex_dictionary_structuremPmS1_S1_,"",@"SHT_CUDA_INFO"
	.sectionflags	@""
	.align	4


	//----- nvinfo : EIATTR_CUDA_API_VERSION
	.align		4
        /*0000*/ 	.byte	0x04, 0x37
        /*0002*/ 	.short	(.L_1720 - .L_1719)
.L_1719:
        /*0004*/ 	.word	0x00000082


	//----- nvinfo : EIATTR_KPARAM_INFO
	.align		4
.L_1720:
        /*0008*/ 	.byte	0x04, 0x17
        /*000a*/ 	.short	(.L_1722 - .L_1721)
.L_1721:
        /*000c*/ 	.word	0x00000000
        /*0010*/ 	.short	0x0004
        /*0012*/ 	.short	0x0020
        /*0014*/ 	.byte	0x00, 0xf5, 0x21, 0x00


	//----- nvinfo : EIATTR_KPARAM_INFO
	.align		4
.L_1722:
        /*0018*/ 	.byte	0x04, 0x17
        /*001a*/ 	.short	(.L_1724 - .L_1723)
.L_1723:
        /*001c*/ 	.word	0x00000000
        /*0020*/ 	.short	0x0003
        /*0022*/ 	.short	0x0018
        /*0024*/ 	.byte	0x00, 0xf5, 0x21, 0x00


	//----- nvinfo : EIATTR_KPARAM_INFO
	.align		4
.L_1724:
        /*0028*/ 	.byte	0x04, 0x17
        /*002a*/ 	.short	(.L_1726 - .L_1725)
.L_1725:
        /*002c*/ 	.word	0x00000000
        /*0030*/ 	.short	0x0002
        /*0032*/ 	.short	0x0010
        /*0034*/ 	.byte	0x00, 0xf5, 0x21, 0x00


	//----- nvinfo : EIATTR_KPARAM_INFO
	.align		4
.L_1726:
        /*0038*/ 	.byte	0x04, 0x17
        /*003a*/ 	.short	(.L_1728 - .L_1727)
.L_1727:
        /*003c*/ 	.word	0x00000000
        /*0040*/ 	.short	0x0001
        /*0042*/ 	.short	0x0008
        /*0044*/ 	.byte	0x00, 0xf0, 0x21, 0x00


	//----- nvinfo : EIATTR_KPARAM_INFO
	.align		4
.L_1728:
        /*0048*/ 	.byte	0x04, 0x17
        /*004a*/ 	.short	(.L_1730 - .L_1729)
.L_1729:
        /*004c*/ 	.word	0x00000000
        /*0050*/ 	.short	0x0000
        /*0052*/ 	.short	0x0000
        /*0054*/ 	.byte	0x00, 0xf5, 0x21, 0x00


	//----- nvinfo : EIATTR_SPARSE_MMA_MASK
	.align		4
.L_1730:
        /*0058*/ 	.byte	0x03, 0x50
        /*005a*/ 	.short	0x0000


	//----- nvinfo : EIATTR_MAXREG_COUNT
	.align		4
        /*005c*/ 	.byte	0x03, 0x1b
        /*005e*/ 	.short	0x00ff


	//----- nvinfo : EIATTR_EXTERNS
	.align		4
        /*0060*/ 	.byte	0x04, 0x0f
        /*0062*/ 	.short	(.L_1732 - .L_1731)


	//   ....[0]....
	.align		4
.L_1731:
        /*0064*/ 	.word	index@(vprintf)


	//----- nvinfo : EIATTR_MERCURY_ISA_VERSION
	.align		4
.L_1732:
        /*0068*/ 	.byte	0x03, 0x5f
        /*006a*/ 	.short	0x0101


	//----- nvinfo : EIATTR_VRC_CTA_INIT_COUNT
	.align		4
        /*006c*/ 	.byte	0x02, 0x4a
	.zero		1
	.zero		1


	//----- nvinfo : EIATTR_SYSCALL_OFFSETS
	.align		4
        /*0070*/ 	.byte	0x04, 0x46
        /*0072*/ 	.short	(.L_1734 - .L_1733)


	//   ....[0]....
.L_1733:
        /*0074*/ 	.word	0x00000c80


	//----- nvinfo : EIATTR_EXIT_INSTR_OFFSETS
	.align		4
.L_1734:
        /*0078*/ 	.byte	0x04, 0x1c
        /*007a*/ 	.short	(.L_1736 - .L_1735)


	//   ....[0]....
.L_1735:
        /*007c*/ 	.word	0x00000080


	//   ....[1]....
        /*0080*/ 	.word	0x000001a0


	//   ....[2]....
        /*0084*/ 	.word	0x00000d40


	//----- nvinfo : EIATTR_CRS_STACK_SIZE
	.align		4
.L_1736:
        /*0088*/ 	.byte	0x04, 0x1e
        /*008a*/ 	.short	(.L_1738 - .L_1737)
.L_1737:
        /*008c*/ 	.word	0x00000000


	//----- nvinfo : EIATTR_CBANK_PARAM_SIZE
	.align		4
.L_1738:
        /*0090*/ 	.byte	0x03, 0x19
        /*0092*/ 	.short	0x0028


	//----- nvinfo : EIATTR_PARAM_CBANK
	.align		4
        /*0094*/ 	.byte	0x04, 0x0a
        /*0096*/ 	.short	(.L_1740 - .L_1739)
	.align		4
.L_1739:
        /*0098*/ 	.word	index@(.nv.constant0._Z49device_inter_batch_deduplication_preprocessing_VCP27vertex_dictionary_structuremPmS1_S1_)
        /*009c*/ 	.short	0x0380
        /*009e*/ 	.short	0x0028


	//----- nvinfo : EIATTR_SW_WAR
	.align		4
.L_1740:
        /*00a0*/ 	.byte	0x04, 0x36
        /*00a2*/ 	.short	(.L_1742 - .L_1741)
.L_1741:
        /*00a4*/ 	.word	0x00000008
.L_1742:


//--------------------- .nv.info._Z21tester_exclusive_scanmPmS_ --------------------------
	.section	.nv.info._Z21tester_exclusive_scanmPmS_,"",@"SHT_CUDA_INFO"
	.sectionflags	@""
	.align	4


	//----- nvinfo : EIATTR_CUDA_API_VERSION
	.align		4
        /*0000*/ 	.byte	0x04, 0x37
        /*0002*/ 	.short	(.L_1744 - .L_1743)
.L_1743:
        /*0004*/ 	.word	0x00000082


	//----- nvinfo : EIATTR_KPARAM_INFO
	.align		4
.L_1744:
        /*0008*/ 	.byte	0x04, 0x17
        /*000a*/ 	.short	(.L_1746 - .L_1745)
.L_1745:
        /*000c*/ 	.word	0x00000000
        /*0010*/ 	.short	0x0002
        /*0012*/ 	.short	0x0010
        /*0014*/ 	.byte	0x00, 0xf5, 0x21, 0x00


	//----- nvinfo : EIATTR_KPARAM_INFO
	.align		4
.L_1746:
        /*0018*/ 	.byte	0x04, 0x17
        /*001a*/ 	.short	(.L_1748 - .L_1747)
.L_1747:
        /*001c*/ 	.word	0x00000000
        /*0020*/ 	.short	0x0001
        /*0022*/ 	.short	0x0008
        /*0024*/ 	.byte	0x00, 0xf5, 0x21, 0x00


	//----- nvinfo : EIATTR_KPARAM_INFO
	.align		4
.L_1748:
        /*0028*/ 	.byte	0x04, 0x17
        /*002a*/ 	.short	(.L_1750 - .L_1749)
.L_1749:
        /*002c*/ 	.word	0x00000000
        /*0030*/ 	.short	0x0000
        /*0032*/ 	.short	0x0000
        /*0034*/ 	.byte	0x00, 0xf0, 0x21, 0x00


	//----- nvinfo : EIATTR_SPARSE_MMA_MASK
	.align		4
.L_1750:
        /*0038*/ 	.byte	0x03, 0x50
        /*003a*/ 	.short	0x0000


	//----- nvinfo : EIATTR_MAXREG_COUNT
	.align		4
        /*003c*/ 	.byte	0x03, 0x1b
        /*003e*/ 	.short	0x00ff


	//----- nvinfo : EIATTR_MERCURY_ISA_VERSION
	.align		4
        /*0040*/ 	.byte	0x03, 0x5f
        /*0042*/ 	.short	0x0101


	//----- nvinfo : EIATTR_VRC_CTA_INIT_COUNT
	.align		4
        /*0044*/ 	.byte	0x02, 0x4a
	.zero		1
	.zero		1


	//----- nvinfo : EIATTR_EXIT_INSTR_OFFSETS
	.align		4
        /*0048*/ 	.byte	0x04, 0x1c
        /*004a*/ 	.short	(.L_1752 - .L_1751)


	//   ....[0]....
.L_1751:
        /*004c*/ 	.word	0x00000040


	//   ....[1]....
        /*0050*/ 	.word	0x000006a0


	//   ....[2]....
        /*0054*/ 	.word	0x00000a00


	//   ....[3]....
        /*0058*/ 	.word	0x00000c70


	//   ....[4]....
        /*005c*/ 	.word	0x00000e60


	//----- nvinfo : EIATTR_CBANK_PARAM_SIZE
	.align		4
.L_1752:
        /*0060*/ 	.byte	0x03, 0x19
        /*0062*/ 	.short	0x0018


	//----- nvinfo : EIATTR_PARAM_CBANK
	.align		4
        /*0064*/ 	.byte	0x04, 0x0a
        /*0066*/ 	.short	(.L_1754 - .L_1753)
	.align		4
.L_1753:
        /*0068*/ 	.word	index@(.nv.constant0._Z21tester_exclusive_scanmPmS_)
        /*006c*/ 	.short	0x0380
        /*006e*/ 	.short	0x0018


	//----- nvinfo : EIATTR_SW_WAR
	.align		4
.L_1754:
        /*0070*/ 	.byte	0x04, 0x36
        /*0072*/ 	.short	(.L_1756 - .L_1755)
.L_1755:
        /*0074*/ 	.word	0x00000008
.L_1756:


//--------------------- .nv.info._Z27device_insert_preprocessingP27vertex_dictionary_structuremPmS1_mS1_mS1_ --------------------------
	.section	.nv.info._Z27device_insert_preprocessingP27vertex_dictionary_structuremPmS1_mS1_mS1_,"",@"SHT_CUDA_INFO"
	.sectionflags	@""
	.align	4


	//----- nvinfo : EIATTR_CUDA_API_VERSION
	.align		4
        /*0000*/ 	.byte	0x04, 0x37
        /*0002*/ 	.short	(.L_1758 - .L_1757)
.L_1757:
        /*0004*/ 	.word	0x00000082


	//----- nvinfo : EIATTR_KPARAM_INFO
	.align		4
.L_1758:
        /*0008*/ 	.byte	0x04, 0x17
        /*000a*/ 	.short	(.L_1760 - .L_1759)
.L_1759:
        /*000c*/ 	.word	0x00000000
        /*0010*/ 	.short	0x0007
        /*0012*/ 	.short	0x0038
        /*0014*/ 	.byte	0x00, 0xf5, 0x21, 0x00


	//----- nvinfo : EIATTR_KPARAM_INFO
	.align		4
.L_1760:
        /*0018*/ 	.byte	0x04, 0x17
        /*001a*/ 	.short	(.L_1762 - .L_1761)
.L_1761:
        /*001c*/ 	.word	0x00000000
        /*0020*/ 	.short	0x0006
        /*0022*/ 	.short	0x0030
        /*0024*/ 	.byte	0x00, 0xf0, 0x21, 0x00


	//----- nvinfo : EIATTR_KPARAM_INFO
	.align		4
.L_1762:
        /*0028*/ 	.byte	0x04, 0x17
        /*002a*/ 	.short	(.L_1764 - .L_1763)
.L_1763:
        /*002c*/ 	.word	0x00000000
        /*0030*/ 	.short	0x0005
        /*0032*/ 	.short	0x0028
        /*0034*/ 	.byte	0x00, 0xf5, 0x21, 0x00


	//----- nvinfo : EIATTR_KPARAM_INFO
	.align		4
.L_1764:
        /*0038*/ 	.byte	0x04, 0x17
        /*003a*/ 	.short	(.L_1766 - .L_1765)
.L_1765:
        /*003c*/ 	.word	0x00000000
        /*0040*/ 	.short	0x0004
        /*0042*/ 	.short	0x0020
        /*0044*/ 	.byte	0x00, 0xf0, 0x21, 0x00


	//----- nvinfo : EIATTR_KPARAM_INFO
	.align		4
.L_1766:
        /*0048*/ 	.byte	0x04, 0x17
        /*004a*/ 	.short	(.L_1768 - .L_1767)
.L_1767:
        /*004c*/ 	.word	0x00000000
        /*0050*/ 	.short	0x0003
        /*0052*/ 	.short	0x0018
        /*0054*/ 	.byte	0x00, 0xf5, 0x21, 0x00


	//----- nvinfo : EIATTR_KPARAM_INFO
	.align		4
.L_1768:
        /*0058*/ 	.byte	0x04, 0x17
        /*005a*/ 	.short	(.L_1770 - .L_1769)
.L_1769:
        /*005c*/ 	.word	0x00000000
        /*0060*/ 	.short	0x0002
        /*0062*/ 	.short	0x0010
        /*0064*/ 	.byte	0x00, 0xf5, 0x21, 0x00


	//----- nvinfo : EIATTR_KPARAM_INFO
	.align		4
.L_1770:
        /*0068*/ 	.byte	0x04, 0x17
        /*006a*/ 	.short	(.L_1772 - .L_1771)
.L_1771:
        /*006c*/ 	.word	0x00000000
        /*0070*/ 	.short	0x0001
        /*0072*/ 	.short	0x0008
        /*0074*/ 	.byte	0x00, 0xf0, 0x21, 0x00


	//----- nvinfo : EIATTR_KPARAM_INFO
	.align		4
.L_1772:
        /*0078*/ 	.byte	0x04, 0x17
        /*007a*/ 	.short	(.L_1774 - .L_1773)
.L_1773:
        /*007c*/ 	.word	0x00000000
        /*0080*/ 	.short	0x0000
        /*0082*/ 	.short	0x0000
        /*0084*/ 	.byte	0x00, 0xf5, 0x21, 0x00


	//----- nvinfo : EIATTR_SPARSE_MMA_MASK
	.align		4
.L_1774:
        /*0088*/ 	.byte	0x03, 0x50
        /*008a*/ 	.short	0x0000


	//----- nvinfo : EIATTR_MAXREG_COUNT
	.align		4
        /*008c*/ 	.byte	0x03, 0x1b
        /*008e*/ 	.short	0x00ff


	//----- nvinfo : EIATTR_MERCURY_ISA_VERSION
	.align		4
        /*0090*/ 	.byte	0x03, 0x5f
        /*0092*/ 	.short	0x0101


	//----- nvinfo : EIATTR_VRC_CTA_INIT_COUNT
	.align		4
        /*0094*/ 	.byte	0x02, 0x4a
	.zero		1
	.zero		1


	//----- nvinfo : EIATTR_EXIT_INSTR_OFFSETS
	.align		4
        /*0098*/ 	.byte	0x04, 0x1c
        /*009a*/ 	.short	(.L_1776 - .L_1775)


	//   ....[0]....
.L_1775:
        /*009c*/ 	.word	0x00000080


	//   ....[1]....
        /*00a0*/ 	.word	0x000007b0


	//   ....[2]....
        /*00a4*/ 	.word	0x00000800


	//----- nvinfo : EIATTR_CRS_STACK_SIZE
	.align		4
.L_1776:
        /*00a8*/ 	.byte	0x04, 0x1e
        /*00aa*/ 	.short	(.L_1778 - .L_1777)
.L_1777:
        /*00ac*/ 	.word	0x00000000


	//----- nvinfo : EIATTR_CBANK_PARAM_SIZE
	.align		4
.L_1778:
        /*00b0*/ 	.byte	0x03, 0x19
        /*00b2*/ 	.short	0x0040


	//----- nvinfo : EIATTR_PARAM_CBANK
	.align		4
        /*00b4*/ 	.byte	0x04, 0x0a
        /*00b6*/ 	.short	(.L_1780 - .L_1779)
	.align		4
.L_1779:
        /*00b8*/ 	.word	index@(.nv.constant0._Z27device_insert_preprocessingP27vertex_dictionary_structuremPmS1_mS1_mS1_)
        /*00bc*/ 	.short	0x0380
        /*00be*/ 	.short	0x0040


	//----- nvinfo : EIATTR_SW_WAR
	.align		4
.L_1780:
        /*00c0*/ 	.byte	0x04, 0x36
        /*00c2*/ 	.short	(.L_1782 - .L_1781)
.L_1781:
        /*00c4*/ 	.word	0x00000008
.L_1782:


//--------------------- .nv.info._Z17device_coo_to_csrmPmS_S_S_mS_m --------------------------
	.section	.nv.info._Z17device_coo_to_csrmPmS_S_S_mS_m,"",@"SHT_CUDA_INFO"
	.sectionflags	@""
	.align	4


	//----- nvinfo : EIATTR_CUDA_API_VERSION
	.align		4
        /*0000*/ 	.byte	0x04, 0x37
        /*0002*/ 	.short	(.L_1784 - .L_1783)
.L_1783:
        /*0004*/ 	.word	0x00000082


	//----- nvinfo : EIATTR_KPARAM_INFO
	.align		4
.L_1784:
        /*0008*/ 	.byte	0x04, 0x17
        /*000a*/ 	.short	(.L_1786 - .L_1785)
.L_1785:
        /*000c*/ 	.word	0x00000000
        /*0010*/ 	.short	0x0007
        /*0012*/ 	.short	0x0038
        /*0014*/ 	.byte	0x00, 0xf0, 0x21, 0x00


	//----- nvinfo : EIATTR_KPARAM_INFO
	.align		4
.L_1786:
        /*0018*/ 	.byte	0x04, 0x17
        /*001a*/ 	.short	(.L_1788 - .L_1787)
.L_1787:
        /*001c*/ 	.word	0x00000000
        /*0020*/ 	.short	0x0006
        /*0022*/ 	.short	0x0030
        /*0024*/ 	.byte	0x00, 0xf5, 0x21, 0x00


	//----- nvinfo : EIATTR_KPARAM_INFO
	.align		4
.L_1788:
        /*0028*/ 	.byte	0x04, 0x17
        /*002a*/ 	.short	(.L_1790 - .L_1789)
.L_1789:
        /*002c*/ 	.word	0x00000000
        /*0030*/ 	.short	0x0005
        /*0032*/ 	.short	0x0028
        /*0034*/ 	.byte	0x00, 0xf0, 0x21, 0x00


	//----- nvinfo : EIATTR_KPARAM_INFO
	.align		4
.L_1790:
        /*0038*/ 	.byte	0x04, 0x17
        /*003a*/ 	.short	(.L_1792 - .L_1791)
.L_1791:
        /*003c*/ 	.word	0x00000000
        /*0040*/ 	.short	0x0004
        /*0042*/ 	.short	0x0020
        /*0044*/ 	.byte	0x00, 0xf5, 0x21, 0x00


	//----- nvinfo : EIATTR_KPARAM_INFO
	.align		4
.L_1792:
        /*0048*/ 	.byte	0x04, 0x17
        /*004a*/ 	.short	(.L_1794 - .L_1793)
.L_1793:
        /*004c*/ 	.word	0x00000000
        /*0050*/ 	.short	0x0003
        /*0052*/ 	.short	0x0018
        /*0054*/ 	.byte	0x00, 0xf5, 0x21, 0x00


	//----- nvinfo : EIATTR_KPARAM_INFO
	.align		4
.L_1794:
        /*0058*/ 	.byte	0x04, 0x17
        /*005a*/ 	.short	(.L_1796 - .L_1795)
.L_1795:
        /*005c*/ 	.word	0x00000000
        /*0060*/ 	.short	0x0002
        /*0062*/ 	.short	0x0010
        /*0064*/ 	.byte	0x00, 0xf5, 0x21, 0x00


	//----- nvinfo : EIATTR_KPARAM_INFO
	.align		4
.L_1796:
        /*0068*/ 	.byte	0x04, 0x17
        /*006a*/ 	.short	(.L_1798 - .L_1797)
.L_1797:
        /*006c*/ 	.word	0x00000000
        /*0070*/ 	.short	0x0001
        /*0072*/ 	.short	0x0008
        /*0074*/ 	.byte	0x00, 0xf5, 0x21, 0x00


	//----- nvinfo : EIATTR_KPARAM_INFO
	.align		4
.L_1798:
        /*0078*/ 	.byte	0x04, 0x17
        /*007a*/ 	.short	(.L_1800 - .L_1799)
.L_1799:
        /*007c*/ 	.word	0x00000000
        /*0080*/ 	.short	0x0000
        /*0082*/ 	.short	0x0000
        /*0084*/ 	.byte	0x00, 0xf0, 0x21, 0x00


	//----- nvinfo : EIATTR_SPARSE_MMA_MASK
	.align		4
.L_1800:
        /*0088*/ 	.byte	0x03, 0x50
        /*008a*/ 	.short	0x0000


	//----- nvinfo : EIATTR_MAXREG_COUNT
	.align		4
        /*008c*/ 	.byte	0x03, 0x1b
        /*008e*/ 	.short	0x00ff


	//----- nvinfo : EIATTR_MERCURY_ISA_VERSION
	.align		4
        /*0090*/ 	.byte	0x03, 0x5f
        /*0092*/ 	.short	0x0101


	//----- nvinfo : EIATTR_VRC_CTA_INIT_COUNT
	.align		4
        /*0094*/ 	.byte	0x02, 0x4a
	.zero		1
	.zero		1


	//----- nvinfo : EIATTR_EXIT_INSTR_OFFSETS
	.align		4
        /*0098*/ 	.byte	0x04, 0x1c
        /*009a*/ 	.short	(.L_1802 - .L_1801)


	//   ....[0]....
.L_1801:
        /*009c*/ 	.word	0x00000240


	//   ....[1]....
        /*00a0*/ 	.word	0x000002f0


	//   ....[2]....
        /*00a4*/ 	.word	0x00001490


	//----- nvinfo : EIATTR_CRS_STACK_SIZE
	.align		4
.L_1802:
        /*00a8*/ 	.byte	0x04, 0x1e
        /*00aa*/ 	.short	(.L_1804 - .L_1803)
.L_1803:
        /*00ac*/ 	.word	0x00000000


	//----- nvinfo : EIATTR_CBANK_PARAM_SIZE
	.align		4
.L_1804:
        /*00b0*/ 	.byte	0x03, 0x19
        /*00b2*/ 	.short	0x0040


	//----- nvinfo : EIATTR_PARAM_CBANK
	.align		4
        /*00b4*/ 	.byte	0x04, 0x0a
        /*00b6*/ 	.short	(.L_1806 - .L_1805)
	.align		4
.L_1805:
        /*00b8*/ 	.word	index@(.nv.constant0._Z17device_coo_to_csrmPmS_S_S_mS_m)
        /*00bc*/ 	.short	0x0380
        /*00be*/ 	.short	0x0040


	//----- nvinfo : EIATTR_SW_WAR
	.align		4
.L_1806:
        /*00c0*/ 	.byte	0x04, 0x36
        /*00c2*/ 	.short	(.L_1808 - .L_1807)
.L_1807:
        /*00c4*/ 	.word	0x00000008
.L_1808:


//--------------------- .nv.info._Z17print_sssp_valuesPjm --------------------------
	.section	.nv.info._Z17print_sssp_valuesPjm,"",@"SHT_CUDA_INFO"
	.sectionflags	@""
	.align	4


	//----- nvinfo : EIATTR_CUDA_API_VERSION
	.align		4
        /*0000*/ 	.byte	0x04, 0x37
        /*0002*/ 	.short	(.L_1810 - .L_1809)
.L_1809:
        /*0004*/ 	.word	0x00000082


	//----- nvinfo : EIATTR_KPARAM_INFO
	.align		4
.L_1810:
        /*0008*/ 	.byte	0x04, 0x17
        /*000a*/ 	.short	(.L_1812 - .L_1811)
.L_1811:
        /*000c*/ 	.word	0x00000000
        /*0010*/ 	.short	0x0001
        /*0012*/ 	.short	0x0008
        /*0014*/ 	.byte	0x00, 0xf0, 0x21, 0x00


	//----- nvinfo : EIATTR_KPARAM_INFO
	.align		4
.L_1812:
        /*0018*/ 	.byte	0x04, 0x17
        /*001a*/ 	.short	(.L_1814 - .L_1813)
.L_1813:
        /*001c*/ 	.word	0x00000000
        /*0020*/ 	.short	0x0000
        /*0022*/ 	.short	0x0000
        /*0024*/ 	.byte	0x00, 0xf5, 0x21, 0x00


	//----- nvinfo : EIATTR_SPARSE_MMA_MASK
	.align		4
.L_1814:
        /*0028*/ 	.byte	0x03, 0x50
        /*002a*/ 	.short	0x0000


	//----- nvinfo : EIATTR_MAXREG_COUNT
	.align		4
        /*002c*/ 	.byte	0x03, 0x1b
        /*002e*/ 	.short	0x00ff


	//----- nvinfo : EIATTR_EXTERNS
	.align		4
        /*0030*/ 	.byte	0x04, 0x0f
        /*0032*/ 	.short	(.L_1816 - .L_1815)


	//   ....[0]....
	.align		4
.L_1815:
        /*0034*/ 	.word	index@(vprintf)


	//----- nvinfo : EIATTR_MERCURY_ISA_VERSION
	.align		4
.L_1816:
        /*0038*/ 	.byte	0x03, 0x5f
        /*003a*/ 	.short	0x0101


	//----- nvinfo : EIATTR_VRC_CTA_INIT_COUNT
	.align		4
        /*003c*/ 	.byte	0x02, 0x4a
	.zero		1
	.zero		1


	//----- nvinfo : EIATTR_SYSCALL_OFFSETS
	.align		4
        /*0040*/ 	.byte	0x04, 0x46
        /*0042*/ 	.short	(.L_1818 - .L_1817)


	//   ....[0]....
.L_1817:
        /*0044*/ 	.word	0x000000d0


	//   ....[1]....
        /*0048*/ 	.word	0x00000380


	//   ....[2]....
        /*004c*/ 	.word	0x00000450


	//   ....[3]....
        /*0050*/ 	.word	0x00000510


	//   ....[4]....
        /*0054*/ 	.word	0x000005d0


	//   ....[5]....
        /*0058*/ 	.word	0x000007c0


	//   ....[6]....
        /*005c*/ 	.word	0x00000890


	//----- nvinfo : EIATTR_EXIT_INSTR_OFFSETS
	.align		4
.L_1818:
        /*0060*/ 	.byte	0x04, 0x1c
        /*0062*/ 	.short	(.L_1820 - .L_1819)


	//   ....[0]....
.L_1819:
        /*0064*/ 	.word	0x000008a0


	//----- nvinfo : EIATTR_CRS_STACK_SIZE
	.align		4
.L_1820:
        /*0068*/ 	.byte	0x04, 0x1e
        /*006a*/ 	.short	(.L_1822 - .L_1821)
.L_1821:
        /*006c*/ 	.word	0x00000000


	//----- nvinfo : EIATTR_CBANK_PARAM_SIZE
	.align		4
.L_1822:
        /*0070*/ 	.byte	0x03, 0x19
        /*0072*/ 	.short	0x0010


	//----- nvinfo : EIATTR_PARAM_CBANK
	.align		4
        /*0074*/ 	.byte	0x04, 0x0a
        /*0076*/ 	.short	(.L_1824 - .L_1823)
	.align		4
.L_1823:
        /*0078*/ 	.word	index@(.nv.constant0._Z17print_sssp_valuesPjm)
        /*007c*/ 	.short	0x0380
        /*007e*/ 	.short	0x0010


	//----- nvinfo : EIATTR_SW_WAR
	.align		4
.L_1824:
        /*0080*/ 	.byte	0x04, 0x36
        /*0082*/ 	.short	(.L_1826 - .L_1825)
.L_1825:
        /*0084*/ 	.word	0x00000008
.L_1826:


//--------------------- .nv.info._Z21print_triangle_countsPfm --------------------------
	.section	.nv.info._Z21print_triangle_countsPfm,"",@"SHT_CUDA_INFO"
	.sectionflags	@""
	.align	4


	//----- nvinfo : EIATTR_CUDA_API_VERSION
	.align		4
        /*0000*/ 	.byte	0x04, 0x37
        /*0002*/ 	.short	(.L_1828 - .L_1827)
.L_1827:
        /*0004*/ 	.word	0x00000082


	//----- nvinfo : EIATTR_KPARAM_INFO
	.align		4
.L_1828:
        /*0008*/ 	.byte	0x04, 0x17
        /*000a*/ 	.short	(.L_1830 - .L_1829)
.L_1829:
        /*000c*/ 	.word	0x00000000
        /*0010*/ 	.short	0x0001
        /*0012*/ 	.short	0x0008
        /*0014*/ 	.byte	0x00, 0xf0, 0x21, 0x00


	//----- nvinfo : EIATTR_KPARAM_INFO
	.align		4
.L_1830:
        /*0018*/ 	.byte	0x04, 0x17
        /*001a*/ 	.short	(.L_1832 - .L_1831)
.L_1831:
        /*001c*/ 	.word	0x00000000
        /*0020*/ 	.short	0x0000
        /*0022*/ 	.short	0x0000
        /*0024*/ 	.byte	0x00, 0xf5, 0x21, 0x00


	//----- nvinfo : EIATTR_SPARSE_MMA_MASK
	.align		4
.L_1832:
        /*0028*/ 	.byte	0x03, 0x50
        /*002a*/ 	.short	0x0000


	//----- nvinfo : EIATTR_MAXREG_COUNT
	.align		4
        /*002c*/ 	.byte	0x03, 0x1b
        /*002e*/ 	.short	0x00ff


	//----- nvinfo : EIATTR_EXTERNS
	.align		4
        /*0030*/ 	.byte	0x04, 0x0f
        /*0032*/ 	.short	(.L_1834 - .L_1833)


	//   ....[0]....
	.align		4
.L_1833:
        /*0034*/ 	.word	index@(vprintf)


	//----- nvinfo : EIATTR_MERCURY_ISA_VERSION
	.align		4
.L_1834:
        /*0038*/ 	.byte	0x03, 0x5f
        /*003a*/ 	.short	0x0101


	//----- nvinfo : EIATTR_VRC_CTA_INIT_COUNT
	.align		4
        /*003c*/ 	.byte	0x02, 0x4a
	.zero		1
	.zero		1


	//----- nvinfo : EIATTR_SYSCALL_OFFSETS
	.align		4
        /*0040*/ 	.byte	0x04, 0x46
        /*0042*/ 	.short	(.L_1836 - .L_1835)


	//   ....[0]....
.L_1835:
        /*0044*/ 	.word	0x000000d0


	//   ....[1]....
        /*0048*/ 	.word	0x00000390


	//   ....[2]....
        /*004c*/ 	.word	0x00000470


	//   ....[3]....
        /*0050*/ 	.word	0x00000540


	//   ....[4]....
        /*0054*/ 	.word	0x00000610


	//   ....[5]....
        /*0058*/ 	.word	0x00000810


	//   ....[6]....
        /*005c*/ 	.word	0x000008e0


	//----- nvinfo : EIATTR_EXIT_INSTR_OFFSETS
	.align		4
.L_1836:
        /*0060*/ 	.byte	0x04, 0x1c
        /*0062*/ 	.short	(.L_1838 - .L_1837)


	//   ....[0]....
.L_1837:
        /*0064*/ 	.word	0x000008f0


	//----- nvinfo : EIATTR_CRS_STACK_SIZE
	.align		4
.L_1838:
        /*0068*/ 	.byte	0x04, 0x1e
        /*006a*/ 	.short	(.L_1840 - .L_1839)
.L_1839:
        /*006c*/ 	.word	0x00000000


	//----- nvinfo : EIATTR_CBANK_PARAM_SIZE
	.align		4
.L_1840:
        /*0070*/ 	.byte	0x03, 0x19
        /*0072*/ 	.short	0x0010


	//----- nvinfo : EIATTR_PARAM_CBANK
	.align		4
        /*0074*/ 	.byte	0x04, 0x0a
        /*0076*/ 	.short	(.L_1842 - .L_1841)
	.align		4
.L_1841:
        /*0078*/ 	.word	index@(.nv.constant0._Z21print_triangle_countsPfm)
        /*007c*/ 	.short	0x0380
        /*007e*/ 	.short	0x0010


	//----- nvinfo : EIATTR_SW_WAR
	.align		4
.L_1842:
        /*0080*/ 	.byte	0x04, 0x36
        /*0082*/ 	.short	(.L_1844 - .L_1843)
.L_1843:
        /*0084*/ 	.word	0x00000008
.L_1844:


//--------------------- .nv.info._Z23sssp_kernel_postprocessPyS_S_S_S_S_ --------------------------
	.section	.nv.info._Z23sssp_kernel_postprocessPyS_S_S_S_S_,"",@"SHT_CUDA_INFO"
	.sectionflags	@""
	.align	4


	//----- nvinfo : EIATTR_CUDA_API_VERSION
	.align		4
        /*0000*/ 	.byte	0x04, 0x37
        /*0002*/ 	.short	(.L_1846 - .L_1845)
.L_1845:
        /*0004*/ 	.word	0x00000082


	//----- nvinfo : EIATTR_KPARAM_INFO
	.align		4
.L_1846:
        /*0008*/ 	.byte	0x04, 0x17
        /*000a*/ 	.short	(.L_1848 - .L_1847)
.L_1847:
        /*000c*/ 	.word	0x00000000
        /*0010*/ 	.short	0x0005
        /*0012*/ 	.short	0x0028
        /*0014*/ 	.byte	0x00, 0xf5, 0x21, 0x00


	//----- nvinfo : EIATTR_KPARAM_INFO
	.align		4
.L_1848:
        /*0018*/ 	.byte	0x04, 0x17
        /*001a*/ 	.short	(.L_1850 - .L_1849)
.L_1849:
        /*001c*/ 	.word	0x00000000
        /*0020*/ 	.short	0x0004
        /*0022*/ 	.short	0x0020
        /*0024*/ 	.byte	0x00, 0xf5, 0x21, 0x00


	//----- nvinfo : EIATTR_KPARAM_INFO
	.align		4
.L_1850:
        /*0028*/ 	.byte	0x04, 0x17
        /*002a*/ 	.short	(.L_1852 - .L_1851)
.L_1851:
        /*002c*/ 	.word	0x00000000
        /*0030*/ 	.short	0x0003
        /*0032*/ 	.short	0x0018
        /*0034*/ 	.byte	0x00, 0xf5, 0x21, 0x00


	//----- nvinfo : EIATTR_KPARAM_INFO
	.align		4
.L_1852:
        /*0038*/ 	.byte	0x04, 0x17
        /*003a*/ 	.short	(.L_1854 - .L_1853)
.L_1853:
        /*003c*/ 	.word	0x00000000
        /*0040*/ 	.short	0x0002
        /*0042*/ 	.short	0x0010
        /*0044*/ 	.byte	0x00, 0xf5, 0x21, 0x00


	//----- nvinfo : EIATTR_KPARAM_INFO
	.align		4
.L_1854:
        /*0048*/ 	.byte	0x04, 0x17
        /*004a*/ 	.short	(.L_1856 - .L_1855)
.L_1855:
        /*004c*/ 	.word	0x00000000
        /*0050*/ 	.short	0x0001
        /*0052*/ 	.short	0x0008
        /*0054*/ 	.byte	0x00, 0xf5, 0x21, 0x00


	//----- nvinfo : EIATTR_KPARAM_INFO
	.align		4
.L_1856:
        /*0058*/ 	.byte	0x04, 0x17
        /*005a*/ 	.short	(.L_1858 - .L_1857)
.L_1857:
        /*005c*/ 	.word	0x00000000
        /*0060*/ 	.short	0x0000
        /*0062*/ 	.short	0x0000
        /*0064*/ 	.byte	0x00, 0xf5, 0x21, 0x00


	//----- nvinfo : EIATTR_SPARSE_MMA_MASK
	.align		4
.L_1858:
        /*0068*/ 	.byte	0x03, 0x50
        /*006a*/ 	.short	0x0000


	//----- nvinfo : EIATTR_MAXREG_COUNT
	.align		4
        /*006c*/ 	.byte	0x03, 0x1b
        /*006e*/ 	.short	0x00ff


	//----- nvinfo : EIATTR_MERCURY_ISA_VERSION
	.align		4
        /*0070*/ 	.byte	0x03, 0x5f
        /*0072*/ 	.short	0x0101


	//----- nvinfo : EIATTR_VRC_CTA_INIT_COUNT
	.align		4
        /*0074*/ 	.byte	0x02, 0x4a
	.zero		1
	.zero		1


	//----- nvinfo : EIATTR_EXIT_INSTR_OFFSETS
	.align		4
        /*0078*/ 	.byte	0x04, 0x1c
        /*007a*/ 	.short	(.L_1860 - .L_1859)


	//   ....[0]....
.L_1859:
        /*007c*/ 	.word	0x00000110


	//----- nvinfo : EIATTR_CBANK_PARAM_SIZE
	.align		4
.L_1860:
        /*0080*/ 	.byte	0x03, 0x19
        /*0082*/ 	.short	0x0030


	//----- nvinfo : EIATTR_PARAM_CBANK
	.align		4
        /*0084*/ 	.byte	0x04, 0x0a
        /*0086*/ 	.short	(.L_1862 - .L_1861)
	.align		4
.L_1861:
        /*0088*/ 	.word	index@(.nv.constant0._Z23sssp_kernel_postprocessPyS_S_S_S_S_)
        /*008c*/ 	.short	0x0380
        /*008e*/ 	.short	0x0030


	//----- nvinfo : EIATTR_SW_WAR
	.align		4
.L_1862:
        /*0090*/ 	.byte	0x04, 0x36
        /*0092*/ 	.short	(.L_1864 - .L_1863)
.L_1863:
        /*0094*/ 	.word	0x00000008
.L_1864:


//--------------------- .nv.info._Z23sssp_kernel_postprocessPy --------------------------
	.section	.nv.info._Z23sssp_kernel_postprocessPy,"",@"SHT_CUDA_INFO"
	.sectionflags	@""
	.align	4


	//----- nvinfo : EIATTR_CUDA_API_VERSION
	.align		4
        /*0000*/ 	.byte	0x04, 0x37
        /*0002*/ 	.short	(.L_1866 - .L_1865)
.L_1865:
        /*0004*/ 	.word	0x00000082


	//----- nvinfo : EIATTR_KPARAM_INFO
	.align		4
.L_1866:
        /*0008*/ 	.byte	0x04, 0x17
        /*000a*/ 	.short	(.L_1868 - .L_1867)
.L_1867:
        /*000c*/ 	.word	0x00000000
        /*0010*/ 	.short	0x0000
        /*0012*/ 	.short	0x0000
        /*0014*/ 	.byte	0x00, 0xf5, 0x21, 0x00


	//----- nvinfo : EIATTR_SPARSE_MMA_MASK
	.align		4
.L_1868:
        /*0018*/ 	.byte	0x03, 0x50
        /*001a*/ 	.short	0x0000


	//----- nvinfo : EIATTR_MAXREG_COUNT
	.align		4
        /*001c*/ 	.byte	0x03, 0x1b
        /*001e*/ 	.short	0x00ff


	//----- nvinfo : EIATTR_MERCURY_ISA_VERSION
	.align		4
        /*0020*/ 	.byte	0x03, 0x5f
        /*0022*/ 	.short	0x0101


	//----- nvinfo : EIATTR_VRC_CTA_INIT_COUNT
	.align		4
        /*0024*/ 	.byte	0x02, 0x4a
	.zero		1
	.zero		1


	//----- nvinfo : EIATTR_EXIT_INSTR_OFFSETS
	.align		4
        /*0028*/ 	.byte	0x04, 0x1c
        /*002a*/ 	.short	(.L_1870 - .L_1869)


	//   ....[0]....
.L_1869:
        /*002c*/ 	.word	0x00000060


	//----- nvinfo : EIATTR_CBANK_PARAM_SIZE
	.align		4
.L_1870:
        /*0030*/ 	.byte	0x03, 0x19
        /*0032*/ 	.short	0x0008


	//----- nvinfo : EIATTR_PARAM_CBANK
	.align		4
        /*0034*/ 	.byte	0x04, 0x0a
        /*0036*/ 	.short	(.L_1872 - .L_1871)
	.align		4
.L_1871:
        /*0038*/ 	.word	index@(.nv.constant0._Z23sssp_kernel_postprocessPy)
        /*003c*/ 	.short	0x0380
        /*003e*/ 	.short	0x0008


	//----- nvinfo : EIATTR_SW_WAR
	.align		4
.L_1872:
        /*0040*/ 	.byte	0x04, 0x36
        /*0042*/ 	.short	(.L_1874 - .L_1873)
.L_1873:
        /*0044*/ 	.word	0x00000008
.L_1874:


//--------------------- .nv.info._Z37sssp_kernel_multiple_worklists_16to31P27vertex_dictionary_structuremmPjPmS2_S2_S2_S2_S2_S2_S2_PyS3_S3_S3_S3_S3_ --------------------------
	.section	.nv.info._Z37sssp_kernel_multiple_worklists_16to31P27vertex_dictionary_structuremmPjPmS2_S2_S2_S2_S2_S2_S2_PyS3_S3_S3_S3_S3_,"",@"SHT_CUDA_INFO"
	.sectionflags	@""
	.align	4


	//----- nvinfo : EIATTR_CUDA_API_VERSION
	.align		4
        /*0000*/ 	.byte	0x04, 0x37
        /*0002*/ 	.short	(.L_1876 - .L_1875)
.L_1875:
        /*0004*/ 	.word	0x00000082


	//----- nvinfo : EIATTR_KPARAM_INFO
	.align		4
.L_1876:
        /*0008*/ 	.byte	0x04, 0x17
        /*000a*/ 	.short	(.L_1878 - .L_1877)
.L_1877:
        /*000c*/ 	.word	0x00000000
        /*0010*/ 	.short	0x0011
        /*0012*/ 	.short	0x0088
        /*0014*/ 	.byte	0x00, 0xf5, 0x21, 0x00


	//----- nvinfo : EIATTR_KPARAM_INFO
	.align		4
.L_1878:
        /*0018*/ 	.byte	0x04, 0x17
        /*001a*/ 	.short	(.L_1880 - .L_1879)
.L_1879:
        /*001c*/ 	.word	0x00000000
        /*0020*/ 	.short	0x0010
        /*0022*/ 	.short	0x0080
        /*0024*/ 	.byte	0x00, 0xf5, 0x21, 0x00


	//----- nvinfo : EIATTR_KPARAM_INFO
	.align		4
.L_1880:
        /*0028*/ 	.byte	0x04, 0x17
        /*002a*/ 	.short	(.L_1882 - .L_1881)
.L_1881:
        /*002c*/ 	.word	0x00000000
        /*0030*/ 	.short	0x000f
        /*0032*/ 	.short	0x0078
        /*0034*/ 	.byte	0x00, 0xf5, 0x21, 0x00


	//----- nvinfo : EIATTR_KPARAM_INFO
	.align		4
.L_1882:
        /*0038*/ 	.byte	0x04, 0x17
        /*003a*/ 	.short	(.L_1884 - .L_1883)
.L_1883:
        /*003c*/ 	.word	0x00000000
        /*0040*/ 	.short	0x000e
        /*0042*/ 	.short	0x0070
        /*0044*/ 	.byte	0x00, 0xf5, 0x21, 0x00


	//----- nvinfo : EIATTR_KPARAM_INFO
	.align		4
.L_1884:
        /*0048*/ 	.byte	0x04, 0x17
        /*004a*/ 	.short	(.L_1886 - .L_1885)
.L_1885:
        /*004c*/ 	.word	0x00000000
        /*0050*/ 	.short	0x000d
        /*0052*/ 	.short	0x0068
        /*0054*/ 	.byte	0x00, 0xf5, 0x21, 0x00


	//----- nvinfo : EIATTR_KPARAM_INFO
	.align		4
.L_1886:
        /*0058*/ 	.byte	0x04, 0x17
        /*005a*/ 	.short	(.L_1888 - .L_1887)
.L_1887:
        /*005c*/ 	.word	0x00000000
        /*0060*/ 	.short	0x000c
        /*0062*/ 	.short	0x0060
        /*0064*/ 	.byte	0x00, 0xf5, 0x21, 0x00


	//----- nvinfo : EIATTR_KPARAM_INFO
	.align		4
.L_1888:
        /*0068*/ 	.byte	0x04, 0x17
        /*006a*/ 	.short	(.L_1890 - .L_1889)
.L_1889:
        /*006c*/ 	.word	0x00000000
        /*0070*/ 	.short	0x000b
        /*0072*/ 	.short	0x0058
        /*0074*/ 	.byte	0x00, 0xf5, 0x21, 0x00


	//----- nvinfo : EIATTR_KPARAM_INFO
	.align		4
.L_1890:
        /*0078*/ 	.byte	0x04, 0x17
        /*007a*/ 	.short	(.L_1892 - .L_1891)
.L_1891:
        /*007c*/ 	.word	0x00000000
        /*0080*/ 	.short	0x000a
        /*0082*/ 	.short	0x0050
        /*0084*/ 	.byte	0x00, 0xf5, 0x21, 0x00


	//----- nvinfo : EIATTR_KPARAM_INFO
	.align		4
.L_1892:
        /*0088*/ 	.byte	0x04, 0x17
        /*008a*/ 	.short	(.L_1894 - .L_1893)
.L_1893:
        /*008c*/ 	.word	0x00000000
        /*0090*/ 	.short	0x0009
        /*0092*/ 	.short	0x0048
        /*0094*/ 	.byte	0x00, 0xf5, 0x21, 0x00


	//----- nvinfo : EIATTR_KPARAM_INFO
	.align		4
.L_1894:
        /*0098*/ 	.byte	0x04, 0x17
        /*009a*/ 	.short	(.L_1896 - .L_1895)
.L_1895:
        /*009c*/ 	.word	0x00000000
        /*00a0*/ 	.short	0x0008
        /*00a2*/ 	.short	0x0040
        /*00a4*/ 	.byte	0x00, 0xf5, 0x21, 0x00


	//----- nvinfo : EIATTR_KPARAM_INFO
	.align		4
.L_1896:
        /*00a8*/ 	.byte	0x04, 0x17
        /*00aa*/ 	.short	(.L_1898 - .L_1897)
.L_1897:
        /*00ac*/ 	.word	0x00000000
        /*00b0*/ 	.short	0x0007
        /*00b2*/ 	.short	0x0038
        /*00b4*/ 	.byte	0x00, 0xf5, 0x21, 0x00


	//----- nvinfo : EIATTR_KPARAM_INFO
	.align		4
.L_1898:
        /*00b8*/ 	.byte	0x04, 0x17
        /*00ba*/ 	.short	(.L_1900 - .L_1899)
.L_1899:
        /*00bc*/ 	.word	0x00000000
        /*00c0*/ 	.short	0x0006
        /*00c2*/ 	.short	0x0030
        /*00c4*/ 	.byte	0x00, 0xf5, 0x21, 0x00


	//----- nvinfo : EIATTR_KPARAM_INFO
	.align		4
.L_1900:
        /*00c8*/ 	.byte	0x04, 0x17
        /*00ca*/ 	.short	(.L_1902 - .L_1901)
.L_1901:
        /*00cc*/ 	.word	0x00000000
        /*00d0*/ 	.short	0x0005
        /*00d2*/ 	.short	0x0028
        /*00d4*/ 	.byte	0x00, 0xf5, 0x21, 0x00


	//----- nvinfo : EIATTR_KPARAM_INFO
	.align		4
.L_1902:
        /*00d8*/ 	.byte	0x04, 0x17
        /*00da*/ 	.short	(.L_1904 - .L_1903)
.L_1903:
        /*00dc*/ 	.word	0x00000000
        /*00e0*/ 	.short	0x0004
        /*00e2*/ 	.short	0x0020
        /*00e4*/ 	.byte	0x00, 0xf5, 0x21, 0x00


	//----- nvinfo : EIATTR_KPARAM_INFO
	.align		4
.L_1904:
        /*00e8*/ 	.byte	0x04, 0x17
        /*00ea*/ 	.short	(.L_1906 - .L_1905)
.L_1905:
        /*00ec*/ 	.word	0x00000000
        /*00f0*/ 	.short	0x0003
        /*00f2*/ 	.short	0x0018
        /*00f4*/ 	.byte	0x00, 0xf5, 0x21, 0x00


	//----- nvinfo : EIATTR_KPARAM_INFO
	.align		4
.L_1906:
        /*00f8*/ 	.byte	0x04, 0x17
        /*00fa*/ 	.short	(.L_1908 - .L_1907)
.L_1907:
        /*00fc*/ 	.word	0x00000000
        /*0100*/ 	.short	0x0002
        /*0102*/ 	.short	0x0010
        /*0104*/ 	.byte	0x00, 0xf0, 0x21, 0x00


	//----- nvinfo : EIATTR_KPARAM_INFO
	.align		4
.L_1908:
        /*0108*/ 	.byte	0x04, 0x17
        /*010a*/ 	.short	(.L_1910 - .L_1909)
.L_1909:
        /*010c*/ 	.word	0x00000000
        /*0110*/ 	.short	0x0001
        /*0112*/ 	.short	0x0008
        /*0114*/ 	.byte	0x00, 0xf0, 0x21, 0x00


	//----- nvinfo : EIATTR_KPARAM_INFO
	.align		4
.L_1910:
        /*0118*/ 	.byte	0x04, 0x17
        /*011a*/ 	.short	(.L_1912 - .L_1911)
.L_1911:
        /*011c*/ 	.word	0x00000000
        /*0120*/ 	.short	0x0000
        /*0122*/ 	.short	0x0000
        /*0124*/ 	.byte	0x00, 0xf5, 0x21, 0x00


	//----- nvinfo : EIATTR_SPARSE_MMA_MASK
	.align		4
.L_1912:
        /*0128*/ 	.byte	0x03, 0x50
        /*012a*/ 	.short	0x0000


	//----- nvinfo : EIATTR_MAXREG_COUNT
	.align		4
        /*012c*/ 	.byte	0x03, 0x1b
        /*012e*/ 	.short	0x00ff


	//----- nvinfo : EIATTR_MERCURY_ISA_VERSION
	.align		4
        /*0130*/ 	.byte	0x03, 0x5f
        /*0132*/ 	.short	0x0101


	//----- nvinfo : EIATTR_INT_WARP_WIDE_INSTR_OFFSETS
	.align		4
        /*0134*/ 	.byte	0x04, 0x31
        /*0136*/ 	.short	(.L_1914 - .L_1913)


	//   ....[0]....
.L_1913:
        /*0138*/ 	.word	0x000004b0


	//   ....[1]....
        /*013c*/ 	.word	0x000005c0


	//   ....[2]....
        /*0140*/ 	.word	0x000005d0


	//   ....[3]....
        /*0144*/ 	.word	0x00000650


	//   ....[4]....
        /*0148*/ 	.word	0x00000760


	//   ....[5]....
        /*014c*/ 	.word	0x00000770


	//   ....[6]....
        /*0150*/ 	.word	0x00000ad0


	//   ....[7]....
        /*0154*/ 	.word	0x00000be0


	//   ....[8]....
        /*0158*/ 	.word	0x00000bf0


	//   ....[9]....
        /*015c*/ 	.word	0x00000c70


	//   ....[10]....
        /*0160*/ 	.word	0x00000d80


	//   ....[11]....
        /*0164*/ 	.word	0x00000d90


	//   ....[12]....
        /*0168*/ 	.word	0x00000f80


	//   ....[13]....
        /*016c*/ 	.word	0x00001090


	//   ....[14]....
        /*0170*/ 	.word	0x000010a0


	//   ....[15]....
        /*0174*/ 	.word	0x00001120


	//   ....[16]....
        /*0178*/ 	.word	0x00001230


	//   ....[17]....
        /*017c*/ 	.word	0x00001240


	//   ....[18]....
        /*0180*/ 	.word	0x00001430


	//   ....[19]....
        /*0184*/ 	.word	0x00001540


	//   ....[20]....
        /*0188*/ 	.word	0x00001550


	//   ....[21]....
        /*018c*/ 	.word	0x000015d0


	//   ....[22]....
        /*0190*/ 	.word	0x000016e0


	//   ....[23]....
        /*0194*/ 	.word	0x000016f0


	//   ....[24]....
        /*0198*/ 	.word	0x000018e0


	//   ....[25]....
        /*019c*/ 	.word	0x000019f0


	//   ....[26]....
        /*01a0*/ 	.word	0x00001a00


	//   ....[27]....
        /*01a4*/ 	.word	0x00001a80


	//   ....[28]....
        /*01a8*/ 	.word	0x00001b90


	//   ....[29]....
        /*01ac*/ 	.word	0x00001ba0


	//   ....[30]....
        /*01b0*/ 	.word	0x00002000


	//   ....[31]....
        /*01b4*/ 	.word	0x00002110


	//   ....[32]....
        /*01b8*/ 	.word	0x00002120


	//   ....[33]....
        /*01bc*/ 	.word	0x000021a0


	//   ....[34]....
        /*01c0*/ 	.word	0x000022b0


	//   ....[35]....
        /*01c4*/ 	.word	0x000022c0


	//   ....[36]....
        /*01c8*/ 	.word	0x00002630


	//   ....[37]....
        /*01cc*/ 	.word	0x00002740


	//   ....[38]....
        /*01d0*/ 	.word	0x00002750


	//   ....[39]....
        /*01d4*/ 	.word	0x000027d0


	//   ....[40]....
        /*01d8*/ 	.word	0x000028e0


	//   ....[41]....
        /*01dc*/ 	.word	0x000028f0


	//   ....[42]....
        /*01e0*/ 	.word	0x00002ae0


	//   ....[43]....
        /*01e4*/ 	.word	0x00002bf0


	//   ....[44]....
        /*01e8*/ 	.word	0x00002c00


	//   ....[45]....
        /*01ec*/ 	.word	0x00002c80


	//   ....[46]....
        /*01f0*/ 	.word	0x00002d90


	//   ....[47]....
        /*01f4*/ 	.word	0x00002da0


	//   ....[48]....
        /*01f8*/ 	.word	0x00002f90


	//   ....[49]....
        /*01fc*/ 	.word	0x000030a0


	//   ....[50]....
        /*0200*/ 	.word	0x000030b0


	//   ....[51]....
        /*0204*/ 	.word	0x00003130


	//   ....[52]....
        /*0208*/ 	.word	0x00003240


	//   ....[53]....
        /*020c*/ 	.word	0x00003250


	//   ....[54]....
        /*0210*/ 	.word	0x00003440


	//   ....[55]....
        /*0214*/ 	.word	0x00003550


	//   ....[56]....
        /*0218*/ 	.word	0x00003560


	//   ....[57]....
        /*021c*/ 	.word	0x000035e0


	//   ....[58]....
        /*0220*/ 	.word	0x000036f0


	//   ....[59]....
        /*0224*/ 	.word	0x00003700


	//----- nvinfo : EIATTR_VRC_CTA_INIT_COUNT
	.align		4
.L_1914:
        /*0228*/ 	.byte	0x02, 0x4a
	.zero		1
	.zero		1


	//----- nvinfo : EIATTR_EXIT_INSTR_OFFSETS
	.align		4
        /*022c*/ 	.byte	0x04, 0x1c
        /*022e*/ 	.short	(.L_1916 - .L_1915)


	//   ....[0]....
.L_1915:
        /*0230*/ 	.word	0x000000a0


	//   ....[1]....
        /*0234*/ 	.word	0x000001b0


	//   ....[2]....
        /*0238*/ 	.word	0x00000870


	//   ....[3]....
        /*023c*/ 	.word	0x00001c40


	//   ....[4]....
        /*0240*/ 	.word	0x00001d00


	//   ....[5]....
        /*0244*/ 	.word	0x000023d0


	//   ....[6]....
        /*0248*/ 	.word	0x000037a0


	//----- nvinfo : EIATTR_CRS_STACK_SIZE
	.align		4
.L_1916:
        /*024c*/ 	.byte	0x04, 0x1e
        /*024e*/ 	.short	(.L_1918 - .L_1917)
.L_1917:
        /*0250*/ 	.word	0x00000000


	//----- nvinfo : EIATTR_CBANK_PARAM_SIZE
	.align		4
.L_1918:
        /*0254*/ 	.byte	0x03, 0x19
        /*0256*/ 	.short	0x0090


	//----- nvinfo : EIATTR_PARAM_CBANK
	.align		4
        /*0258*/ 	.byte	0x04, 0x0a
        /*025a*/ 	.short	(.L_1920 - .L_1919)
	.align		4
.L_1919:
        /*025c*/ 	.word	index@(.nv.constant0._Z37sssp_kernel_multiple_worklists_16to31P27vertex_dictionary_structuremmPjPmS2_S2_S2_S2_S2_S2_S2_PyS3_S3_S3_S3_S3_)
        /*0260*/ 	.short	0x0380
        /*0262*/ 	.short	0x0090


	//----- nvinfo : EIATTR_SW_WAR
	.align		4
.L_1920:
        /*0264*/ 	.byte	0x04, 0x36
        /*0266*/ 	.short	(.L_1922 - .L_1921)
.L_1921:
        /*0268*/ 	.word	0x00000008
.L_1922:


//--------------------- .nv.info._Z36sssp_kernel_multiple_worklists_0to15P27vertex_dictionary_structuremmPjPmS2_S2_S2_S2_S2_S2_S2_PyS3_S3_S3_S3_S3_ --------------------------
	.section	.nv.info._Z36sssp_kernel_multiple_worklists_0to15P27vertex_dictionary_structuremmPjPmS2_S2_S2_S2_S2_S2_S2_PyS3_S3_S3_S3_S3_,"",@"SHT_CUDA_INFO"
	.sectionflags	@""
	.align	4


	//----- nvinfo : EIATTR_CUDA_API_VERSION
	.align		4
        /*0000*/ 	.byte	0x04, 0x37
        /*0002*/ 	.short	(.L_1924 - .L_1923)
.L_1923:
        /*0004*/ 	.word	0x00000082


	//----- nvinfo : EIATTR_KPARAM_INFO
	.align		4
.L_1924:
        /*0008*/ 	.byte	0x04, 0x17
        /*000a*/ 	.short	(.L_1926 - .L_1925)
.L_1925:
        /*000c*/ 	.word	0x00000000
        /*0010*/ 	.short	0x0011
        /*0012*/ 	.short	0x0088
        /*0014*/ 	.byte	0x00, 0xf5, 0x21, 0x00


	//----- nvinfo : EIATTR_KPARAM_INFO
	.align		4
.L_1926:
        /*0018*/ 	.byte	0x04, 0x17
        /*001a*/ 	.short	(.L_1928 - .L_1927)
.L_1927:
        /*001c*/ 	.word	0x00000000
        /*0020*/ 	.short	0x0010
        /*0022*/ 	.short	0x0080
        /*0024*/ 	.byte	0x00, 0xf5, 0x21, 0x00


	//----- nvinfo : EIATTR_KPARAM_INFO
	.align		4
.L_1928:
        /*0028*/ 	.byte	0x04, 0x17
        /*002a*/ 	.short	(.L_1930 - .L_1929)
.L_1929:
        /*002c*/ 	.word	0x00000000
        /*0030*/ 	.short	0x000f
        /*0032*/ 	.short	0x0078
        /*0034*/ 	.byte	0x00, 0xf5, 0x21, 0x00


	//----- nvinfo : EIATTR_KPARAM_INFO
	.align		4
.L_1930:
        /*0038*/ 	.byte	0x04, 0x17
        /*003a*/ 	.short	(.L_1932 - .L_1931)
.L_1931:
        /*003c*/ 	.word	0x00000000
        /*0040*/ 	.short	0x000e
        /*0042*/ 	.short	0x0070
        /*0044*/ 	.byte	0x00, 0xf5, 0x21, 0x00


	//----- nvinfo : EIATTR_KPARAM_INFO
	.align		4
.L_1932:
        /*0048*/ 	.byte	0x04, 0x17
        /*004a*/ 	.short	(.L_1934 - .L_1933)
.L_1933:
        /*004c*/ 	.word	0x00000000
        /*0050*/ 	.short	0x000d
        /*0052*/ 	.short	0x0068
        /*0054*/ 	.byte	0x00, 0xf5, 0x21, 0x00


	//----- nvinfo : EIATTR_KPARAM_INFO
	.align		4
.L_1934:
        /*0058*/ 	.byte	0x04, 0x17
        /*005a*/ 	.short	(.L_1936 - .L_1935)
.L_1935:
        /*005c*/ 	.word	0x00000000
        /*0060*/ 	.short	0x000c
        /*0062*/ 	.short	0x0060
        /*0064*/ 	.byte	0x00, 0xf5, 0x21, 0x00


	//----- nvinfo : EIATTR_KPARAM_INFO
	.align		4
.L_1936:
        /*0068*/ 	.byte	0x04, 0x17
        /*006a*/ 	.short	(.L_1938 - .L_1937)
.L_1937:
        /*006c*/ 	.word	0x00000000
        /*0070*/ 	.short	0x000b
        /*0072*/ 	.short	0x0058
        /*0074*/ 	.byte	0x00, 0xf5, 0x21, 0x00


	//----- nvinfo : EIATTR_KPARAM_INFO
	.align		4
.L_1938:
        /*0078*/ 	.byte	0x04, 0x17
        /*007a*/ 	.short	(.L_1940 - .L_1939)
.L_1939:
        /*007c*/ 	.word	0x00000000
        /*0080*/ 	.short	0x000a
        /*0082*/ 	.short	0x0050
        /*0084*/ 	.byte	0x00, 0xf5, 0x21, 0x00


	//----- nvinfo : EIATTR_KPARAM_INFO
	.align		4
.L_1940:
        /*0088*/ 	.byte	0x04, 0x17
        /*008a*/ 	.short	(.L_1942 - .L_1941)
.L_1941:
        /*008c*/ 	.word	0x00000000
        /*0090*/ 	.short	0x0009
        /*0092*/ 	.short	0x0048
        /*0094*/ 	.byte	0x00, 0xf5, 0x21, 0x00


	//----- nvinfo : EIATTR_KPARAM_INFO
	.align		4
.L_1942:
        /*0098*/ 	.byte	0x04, 0x17
        /*009a*/ 	.short	(.L_1944 - .L_1943)
.L_1943:
        /*009c*/ 	.word	0x00000000
        /*00a0*/ 	.short	0x0008
        /*00a2*/ 	.short	0x0040
        /*00a4*/ 	.byte	0x00, 0xf5, 0x21, 0x00


	//----- nvinfo : EIATTR_KPARAM_INFO
	.align		4
.L_1944:
        /*00a8*/ 	.byte	0x04, 0x17
        /*00aa*/ 	.short	(.L_1946 - .L_1945)
.L_1945:
        /*00ac*/ 	.word	0x00000000
        /*00b0*/ 	.short	0x0007
        /*00b2*/ 	.short	0x0038
        /*00b4*/ 	.byte	0x00, 0xf5, 0x21, 0x00


	//----- nvinfo : EIATTR_KPARAM_INFO
	.align		4
.L_1946:
        /*00b8*/ 	.byte	0x04, 0x17
        /*00ba*/ 	.short	(.L_1948 - .L_1947)
.L_1947:
        /*00bc*/ 	.word	0x00000000
        /*00c0*/ 	.short	0x0006
        /*00c2*/ 	.short	0x0030
        /*00c4*/ 	.byte	0x00, 0xf5, 0x21, 0x00


	//----- nvinfo : EIATTR_KPARAM_INFO
	.align		4
.L_1948:
        /*00c8*/ 	.byte	0x04, 0x17
        /*00ca*/ 	.short	(.L_1950 - .L_1949)
.L_1949:
        /*00cc*/ 	.word	0x00000000
        /*00d0*/ 	.short	0x0005
        /*00d2*/ 	.short	0x0028
        /*00d4*/ 	.byte	0x00, 0xf5, 0x21, 0x00


	//----- nvinfo : EIATTR_KPARAM_INFO
	.align		4
.L_1950:
        /*00d8*/ 	.byte	0x04, 0x17
        /*00da*/ 	.short	(.L_1952 - .L_1951)
.L_1951:
        /*00dc*/ 	.word	0x00000000
        /*00e0*/ 	.short	0x0004
        /*00e2*/ 	.short	0x0020
        /*00e4*/ 	.byte	0x00, 0xf5, 0x21, 0x00


	//----- nvinfo : EIATTR_KPARAM_INFO
	.align		4
.L_1952:
        /*00e8*/ 	.byte	0x04, 0x17
        /*00ea*/ 	.short	(.L_1954 - .L_1953)
.L_1953:
        /*00ec*/ 	.word	0x00000000
        /*00f0*/ 	.short	0x0003
        /*00f2*/ 	.short	0x0018
        /*00f4*/ 	.byte	0x00, 0xf5, 0x21, 0x00


	//----- nvinfo : EIATTR_KPARAM_INFO
	.align		4
.L_1954:
        /*00f8*/ 	.byte	0x04, 0x17
        /*00fa*/ 	.short	(.L_1956 - .L_1955)
.L_1955:
        /*00fc*/ 	.word	0x00000000
        /*0100*/ 	.short	0x0002
        /*0102*/ 	.short	0x0010
        /*0104*/ 	.byte	0x00, 0xf0, 0x21, 0x00


	//----- nvinfo : EIATTR_KPARAM_INFO
	.align		4
.L_1956:
        /*0108*/ 	.byte	0x04, 0x17
        /*010a*/ 	.short	(.L_1958 - .L_1957)
.L_1957:
        /*010c*/ 	.word	0x00000000
        /*0110*/ 	.short	0x0001
        /*0112*/ 	.short	0x0008
        /*0114*/ 	.byte	0x00, 0xf0, 0x21, 0x00


	//----- nvinfo : EIATTR_KPARAM_INFO
	.align		4
.L_1958:
        /*0118*/ 	.byte	0x04, 0x17
        /*011a*/ 	.short	(.L_1960 - .L_1959)
.L_1959:
        /*011c*/ 	.word	0x00000000
        /*0120*/ 	.short	0x0000
        /*0122*/ 	.short	0x0000
        /*0124*/ 	.byte	0x00, 0xf5, 0x21, 0x00


	//----- nvinfo : EIATTR_SPARSE_MMA_MASK
	.align		4
.L_1960:
        /*0128*/ 	.byte	0x03, 0x50
        /*012a*/ 	.short	0x0000


	//----- nvinfo : EIATTR_MAXREG_COUNT
	.align		4
        /*012c*/ 	.byte	0x03, 0x1b
        /*012e*/ 	.short	0x00ff


	//----- nvinfo : EIATTR_MERCURY_ISA_VERSION
	.align		4
        /*0130*/ 	.byte	0x03, 0x5f
        /*0132*/ 	.short	0x0101


	//----- nvinfo : EIATTR_INT_WARP_WIDE_INSTR_OFFSETS
	.align		4
        /*0134*/ 	.byte	0x04, 0x31
        /*0136*/ 	.short	(.L_1962 - .L_1961)


	//   ....[0]....
.L_1961:
        /*0138*/ 	.word	0x000004b0


	//   ....[1]....
        /*013c*/ 	.word	0x000005c0


	//   ....[2]....
        /*0140*/ 	.word	0x000005d0


	//   ....[3]....
        /*0144*/ 	.word	0x00000650


	//   ....[4]....
        /*0148*/ 	.word	0x00000760


	//   ....[5]....
        /*014c*/ 	.word	0x00000770


	//   ....[6]....
        /*0150*/ 	.word	0x00000ad0


	//   ....[7]....
        /*0154*/ 	.word	0x00000be0


	//   ....[8]....
        /*0158*/ 	.word	0x00000bf0


	//   ....[9]....
        /*015c*/ 	.word	0x00000c70


	//   ....[10]....
        /*0160*/ 	.word	0x00000d80


	//   ....[11]....
        /*0164*/ 	.word	0x00000d90


	//   ....[12]....
        /*0168*/ 	.word	0x00000f80


	//   ....[13]....
        /*016c*/ 	.word	0x00001090


	//   ....[14]....
        /*0170*/ 	.word	0x000010a0


	//   ....[15]....
        /*0174*/ 	.word	0x00001120


	//   ....[16]....
        /*0178*/ 	.word	0x00001230


	//   ....[17]....
        /*017c*/ 	.word	0x00001240


	//   ....[18]....
        /*0180*/ 	.word	0x00001430


	//   ....[19]....
        /*0184*/ 	.word	0x00001540


	//   ....[20]....
        /*0188*/ 	.word	0x00001550


	//   ....[21]....
        /*018c*/ 	.word	0x000015d0


	//   ....[22]....
        /*0190*/ 	.word	0x000016e0


	//   ....[23]....
        /*0194*/ 	.word	0x000016f0


	//   ....[24]....
        /*0198*/ 	.word	0x000018e0


	//   ....[25]....
        /*019c*/ 	.word	0x000019f0


	//   ....[26]....
        /*01a0*/ 	.word	0x00001a00


	//   ....[27]....
        /*01a4*/ 	.word	0x00001a80


	//   ....[28]....
        /*01a8*/ 	.word	0x00001b90


	//   ....[29]....
        /*01ac*/ 	.word	0x00001ba0


	//   ....[30]....
        /*01b0*/ 	.word	0x00002000


	//   ....[31]....
        /*01b4*/ 	.word	0x00002110


	//   ....[32]....
        /*01b8*/ 	.word	0x00002120


	//   ....[33]....
        /*01bc*/ 	.word	0x000021a0


	//   ....[34]....
        /*01c0*/ 	.word	0x000022b0


	//   ....[35]....
        /*01c4*/ 	.word	0x000022c0


	//   ....[36]....
        /*01c8*/ 	.word	0x00002630


	//   ....[37]....
        /*01cc*/ 	.word	0x00002740


	//   ....[38]....
        /*01d0*/ 	.word	0x00002750


	//   ....[39]....
        /*01d4*/ 	.word	0x000027d0


	//   ....[40]....
        /*01d8*/ 	.word	0x000028e0


	//   ....[41]....
        /*01dc*/ 	.word	0x000028f0


	//   ....[42]....
        /*01e0*/ 	.word	0x00002ae0


	//   ....[43]....
        /*01e4*/ 	.word	0x00002bf0


	//   ....[44]....
        /*01e8*/ 	.word	0x00002c00


	//   ....[45]....
        /*01ec*/ 	.word	0x00002c80


	//   ....[46]....
        /*01f0*/ 	.word	0x00002d90


	//   ....[47]....
        /*01f4*/ 	.word	0x00002da0


	//   ....[48]....
        /*01f8*/ 	.word	0x00002f90


	//   ....[49]....
        /*01fc*/ 	.word	0x000030a0


	//   ....[50]....
        /*0200*/ 	.word	0x000030b0


	//   ....[51]....
        /*0204*/ 	.word	0x00003130


	//   ....[52]....
        /*0208*/ 	.word	0x00003240


	//   ....[53]....
        /*020c*/ 	.word	0x00003250


	//   ....[54]....
        /*0210*/ 	.word	0x00003440


	//   ....[55]....
        /*0214*/ 	.word	0x00003550


	//   ....[56]....
        /*0218*/ 	.word	0x00003560


	//   ....[57]....
        /*021c*/ 	.word	0x000035e0


	//   ....[58]....
        /*0220*/ 	.word	0x000036f0


	//   ....[59]....
        /*0224*/ 	.word	0x00003700


	//----- nvinfo : EIATTR_VRC_CTA_INIT_COUNT
	.align		4
.L_1962:
        /*0228*/ 	.byte	0x02, 0x4a
	.zero		1
	.zero		1


	//----- nvinfo : EIATTR_EXIT_INSTR_OFFSETS
	.align		4
        /*022c*/ 	.byte	0x04, 0x1c
        /*022e*/ 	.short	(.L_1964 - .L_1963)


	//   ....[0]....
.L_1963:
        /*0230*/ 	.word	0x000000a0


	//   ....[1]....
        /*0234*/ 	.word	0x000001b0


	//   ....[2]....
        /*0238*/ 	.word	0x00000870


	//   ....[3]....
        /*023c*/ 	.word	0x00001c40


	//   ....[4]....
        /*0240*/ 	.word	0x00001d00


	//   ....[5]....
        /*0244*/ 	.word	0x000023d0


	//   ....[6]....
        /*0248*/ 	.word	0x000037a0


	//----- nvinfo : EIATTR_CRS_STACK_SIZE
	.align		4
.L_1964:
        /*024c*/ 	.byte	0x04, 0x1e
        /*024e*/ 	.short	(.L_1966 - .L_1965)
.L_1965:
        /*0250*/ 	.word	0x00000000


	//----- nvinfo : EIATTR_CBANK_PARAM_SIZE
	.align		4
.L_1966:
        /*0254*/ 	.byte	0x03, 0x19
        /*0256*/ 	.short	0x0090


	//----- nvinfo : EIATTR_PARAM_CBANK
	.align		4
        /*0258*/ 	.byte	0x04, 0x0a
        /*025a*/ 	.short	(.L_1968 - .L_1967)
	.align		4
.L_1967:
        /*025c*/ 	.word	index@(.nv.constant0._Z36sssp_kernel_multiple_worklists_0to15P27vertex_dictionary_structuremmPjPmS2_S2_S2_S2_S2_S2_S2_PyS3_S3_S3_S3_S3_)
        /*0260*/ 	.short	0x0380
        /*0262*/ 	.short	0x0090


	//----- nvinfo : EIATTR_SW_WAR
	.align		4
.L_1968:
        /*0264*/ 	.byte	0x04, 0x36
        /*0266*/ 	.short	(.L_1970 - .L_1969)
.L_1969:
        /*0268*/ 	.word	0x00000008
.L_1970:


//--------------------- .nv.info._Z15sssp_kernel_EBCP27vertex_dictionary_structuremmmPjPmS2_S2_S2_S2_S2_S2_S2_PyS3_S3_S3_m --------------------------
	.section	.nv.info._Z15sssp_kernel_EBCP27vertex_dictionary_structuremmmPjPmS2_S2_S2_S2_S2_S2_S2_PyS3_S3_S3_m,"",@"SHT_CUDA_INFO"
	.sectionflags	@""
	.align	4


	//----- nvinfo : EIATTR_CUDA_API_VERSION
	.align		4
        /*0000*/ 	.byte	0x04, 0x37
        /*0002*/ 	.short	(.L_1972 - .L_1971)
.L_1971:
        /*0004*/ 	.word	0x00000082


	//----- nvinfo : EIATTR_KPARAM_INFO
	.align		4
.L_1972:
        /*0008*/ 	.byte	0x04, 0x17
        /*000a*/ 	.short	(.L_1974 - .L_1973)
.L_1973:
        /*000c*/ 	.word	0x00000000
        /*0010*/ 	.short	0x0011
        /*0012*/ 	.short	0x0088
        /*0014*/ 	.byte	0x00, 0xf0, 0x21, 0x00


	//----- nvinfo : EIATTR_KPARAM_INFO
	.align		4
.L_1974:
        /*0018*/ 	.byte	0x04, 0x17
        /*001a*/ 	.short	(.L_1976 - .L_1975)
.L_1975:
        /*001c*/ 	.word	0x00000000
        /*0020*/ 	.short	0x0010
        /*0022*/ 	.short	0x0080
        /*0024*/ 	.byte	0x00, 0xf5, 0x21, 0x00


	//----- nvinfo : EIATTR_KPARAM_INFO
	.align		4
.L_1976:
        /*0028*/ 	.byte	0x04, 0x17
        /*002a*/ 	.short	(.L_1978 - .L_1977)
.L_1977:
        /*002c*/ 	.word	0x00000000
        /*0030*/ 	.short	0x000f
        /*0032*/ 	.short	0x0078
        /*0034*/ 	.byte	0x00, 0xf5, 0x21, 0x00


	//----- nvinfo : EIATTR_KPARAM_INFO
	.align		4
.L_1978:
        /*0038*/ 	.byte	0x04, 0x17
        /*003a*/ 	.short	(.L_1980 - .L_1979)
.L_1979:
        /*003c*/ 	.word	0x00000000
        /*0040*/ 	.short	0x000e
        /*0042*/ 	.short	0x0070
        /*0044*/ 	.byte	0x00, 0xf5, 0x21, 0x00


	//----- nvinfo : EIATTR_KPARAM_INFO
	.align		4
.L_1980:
        /*0048*/ 	.byte	0x04, 0x17
        /*004a*/ 	.short	(.L_1982 - .L_1981)
.L_1981:
        /*004c*/ 	.word	0x00000000
        /*0050*/ 	.short	0x000d
        /*0052*/ 	.short	0x0068
        /*0054*/ 	.byte	0x00, 0xf5, 0x21, 0x00


	//----- nvinfo : EIATTR_KPARAM_INFO
	.align		4
.L_1982:
        /*0058*/ 	.byte	0x04, 0x17
        /*005a*/ 	.short	(.L_1984 - .L_1983)
.L_1983:
        /*005c*/ 	.word	0x00000000
        /*0060*/ 	.short	0x000c
        /*0062*/ 	.short	0x0060
        /*0064*/ 	.byte	0x00, 0xf5, 0x21, 0x00


	//----- nvinfo : EIATTR_KPARAM_INFO
	.align		4
.L_1984:
        /*0068*/ 	.byte	0x04, 0x17
        /*006a*/ 	.short	(.L_1986 - .L_1985)
.L_1985:
        /*006c*/ 	.word	0x00000000
        /*0070*/ 	.short	0x000b
        /*0072*/ 	.short	0x0058
        /*0074*/ 	.byte	0x00, 0xf5, 0x21, 0x00


	//----- nvinfo : EIATTR_KPARAM_INFO
	.align		4
.L_1986:
        /*0078*/ 	.byte	0x04, 0x17
        /*007a*/ 	.short	(.L_1988 - .L_1987)
.L_1987:
        /*007c*/ 	.word	0x00000000
        /*0080*/ 	.short	0x000a
        /*0082*/ 	.short	0x0050
        /*0084*/ 	.byte	0x00, 0xf5, 0x21, 0x00


	//----- nvinfo : EIATTR_KPARAM_INFO
	.align		4
.L_1988:
        /*0088*/ 	.byte	0x04, 0x17
        /*008a*/ 	.short	(.L_1990 - .L_1989)
.L_1989:
        /*008c*/ 	.word	0x00000000
        /*0090*/ 	.short	0x0009
        /*0092*/ 	.short	0x0048
        /*0094*/ 	.byte	0x00, 0xf5, 0x21, 0x00


	//----- nvinfo : EIATTR_KPARAM_INFO
	.align		4
.L_1990:
        /*0098*/ 	.byte	0x04, 0x17
        /*009a*/ 	.short	(.L_1992 - .L_1991)
.L_1991:
        /*009c*/ 	.word	0x00000000
        /*00a0*/ 	.short	0x0008
        /*00a2*/ 	.short	0x0040
        /*00a4*/ 	.byte	0x00, 0xf5, 0x21, 0x00


	//----- nvinfo : EIATTR_KPARAM_INFO
	.align		4
.L_1992:
        /*00a8*/ 	.byte	0x04, 0x17
        /*00aa*/ 	.short	(.L_1994 - .L_1993)
.L_1993:
        /*00ac*/ 	.word	0x00000000
        /*00b0*/ 	.short	0x0007
        /*00b2*/ 	.short	0x0038
        /*00b4*/ 	.byte	0x00, 0xf5, 0x21, 0x00


	//----- nvinfo : EIATTR_KPARAM_INFO
	.align		4
.L_1994:
        /*00b8*/ 	.byte	0x04, 0x17
        /*00ba*/ 	.short	(.L_1996 - .L_1995)
.L_1995:
        /*00bc*/ 	.word	0x00000000
        /*00c0*/ 	.short	0x0006
        /*00c2*/ 	.short	0x0030
        /*00c4*/ 	.byte	0x00, 0xf5, 0x21, 0x00


	//----- nvinfo : EIATTR_KPARAM_INFO
	.align		4
.L_1996:
        /*00c8*/ 	.byte	0x04, 0x17
        /*00ca*/ 	.short	(.L_1998 - .L_1997)
.L_1997:
        /*00cc*/ 	.word	0x00000000
        /*00d0*/ 	.short	0x0005
        /*00d2*/ 	.short	0x0028
        /*00d4*/ 	.byte	0x00, 0xf5, 0x21, 0x00


	//----- nvinfo : EIATTR_KPARAM_INFO
	.align		4
.L_1998:
        /*00d8*/ 	.byte	0x04, 0x17
        /*00da*/ 	.short	(.L_2000 - .L_1999)
.L_1999:
        /*00dc*/ 	.word	0x00000000
        /*00e0*/ 	.short	0x0004
        /*00e2*/ 	.short	0x0020
        /*00e4*/ 	.byte	0x00, 0xf5, 0x21, 0x00


	//----- nvinfo : EIATTR_KPARAM_INFO
	.align		4
.L_2000:
        /*00e8*/ 	.byte	0x04, 0x17
        /*00ea*/ 	.short	(.L_2002 - .L_2001)
.L_2001:
        /*00ec*/ 	.word	0x00000000
        /*00f0*/ 	.short	0x0003
        /*00f2*/ 	.short	0x0018
        /*00f4*/ 	.byte	0x00, 0xf0, 0x21, 0x00


	//----- nvinfo : EIATTR_KPARAM_INFO
	.align		4
.L_2002:
        /*00f8*/ 	.byte	0x04, 0x17
        /*00fa*/ 	.short	(.L_2004 - .L_2003)
.L_2003:
        /*00fc*/ 	.word	0x00000000
        /*0100*/ 	.short	0x0002
        /*0102*/ 	.short	0x0010
        /*0104*/ 	.byte	0x00, 0xf0, 0x21, 0x00


	//----- nvinfo : EIATTR_KPARAM_INFO
	.align		4
.L_2004:
        /*0108*/ 	.byte	0x04, 0x17
        /*010a*/ 	.short	(.L_2006 - .L_2005)
.L_2005:
        /*010c*/ 	.word	0x00000000
        /*0110*/ 	.short	0x0001
        /*0112*/ 	.short	0x0008
        /*0114*/ 	.byte	0x00, 0xf0, 0x21, 0x00


	//----- nvinfo : EIATTR_KPARAM_INFO
	.align		4
.L_2006:
        /*0118*/ 	.byte	0x04, 0x17
        /*011a*/ 	.short	(.L_2008 - .L_2007)
.L_2007:
        /*011c*/ 	.word	0x00000000
        /*0120*/ 	.short	0x0000
        /*0122*/ 	.short	0x0000
        /*0124*/ 	.byte	0x00, 0xf5, 0x21, 0x00


	//----- nvinfo : EIATTR_SPARSE_MMA_MASK
	.align		4
.L_2008:
        /*0128*/ 	.byte	0x03, 0x50
        /*012a*/ 	.short	0x0000


	//----- nvinfo : EIATTR_MAXREG_COUNT
	.align		4
        /*012c*/ 	.byte	0x03, 0x1b
        /*012e*/ 	.short	0x00ff


	//----- nvinfo : EIATTR_MERCURY_ISA_VERSION
	.align		4
        /*0130*/ 	.byte	0x03, 0x5f
        /*0132*/ 	.short	0x0101


	//----- nvinfo : EIATTR_INT_WARP_WIDE_INSTR_OFFSETS
	.align		4
        /*0134*/ 	.byte	0x04, 0x31
        /*0136*/ 	.short	(.L_2010 - .L_2009)


	//   ....[0]....
.L_2009:
        /*0138*/ 	.word	0x00000c00


	//   ....[1]....
        /*013c*/ 	.word	0x00000d30


	//   ....[2]....
        /*0140*/ 	.word	0x00000d40


	//----- nvinfo : EIATTR_VRC_CTA_INIT_COUNT
	.align		4
.L_2010:
        /*0144*/ 	.byte	0x02, 0x4a
	.zero		1
	.zero		1


	//----- nvinfo : EIATTR_EXIT_INSTR_OFFSETS
	.align		4
        /*0148*/ 	.byte	0x04, 0x1c
        /*014a*/ 	.short	(.L_2012 - .L_2011)


	//   ....[0]....
.L_2011:
        /*014c*/ 	.word	0x00000130


	//   ....[1]....
        /*0150*/ 	.word	0x00000830


	//   ....[2]....
        /*0154*/ 	.word	0x00000b20


	//   ....[3]....
        /*0158*/ 	.word	0x00000dc0


	//----- nvinfo : EIATTR_CRS_STACK_SIZE
	.align		4
.L_2012:
        /*015c*/ 	.byte	0x04, 0x1e
        /*015e*/ 	.short	(.L_2014 - .L_2013)
.L_2013:
        /*0160*/ 	.word	0x00000000


	//----- nvinfo : EIATTR_CBANK_PARAM_SIZE
	.align		4
.L_2014:
        /*0164*/ 	.byte	0x03, 0x19
        /*0166*/ 	.short	0x0090


	//----- nvinfo : EIATTR_PARAM_CBANK
	.align		4
        /*0168*/ 	.byte	0x04, 0x0a
        /*016a*/ 	.short	(.L_2016 - .L_2015)
	.align		4
.L_2015:
        /*016c*/ 	.word	index@(.nv.constant0._Z15sssp_kernel_EBCP27vertex_dictionary_structuremmmPjPmS2_S2_S2_S2_S2_S2_S2_PyS3_S3_S3_m)
        /*0170*/ 	.short	0x0380
        /*0172*/ 	.short	0x0090


	//----- nvinfo : EIATTR_SW_WAR
	.align		4
.L_2016:
        /*0174*/ 	.byte	0x04, 0x36
        /*0176*/ 	.short	(.L_2018 - .L_2017)
.L_2017:
        /*0178*/ 	.word	0x00000008
.L_2018:


//--------------------- .nv.info._Z28sssp_kernel_EC_load_balancedP27vertex_dictionary_structuremmmPjPmS2_S2_S2_S2_S2_S2_S2_PyS3_S3_S3_ --------------------------
	.section	.nv.info._Z28sssp_kernel_EC_load_balancedP27vertex_dictionary_structuremmmPjPmS2_S2_S2_S2_S2_S2_S2_PyS3_S3_S3_,"",@"SHT_CUDA_INFO"
	.sectionflags	@""
	.align	4


	//----- nvinfo : EIATTR_CUDA_API_VERSION
	.align		4
        /*0000*/ 	.byte	0x04, 0x37
        /*0002*/ 	.short	(.L_2020 - .L_2019)
.L_2019:
        /*0004*/ 	.word	0x00000082


	//----- nvinfo : EIATTR_KPARAM_INFO
	.align		4
.L_2020:
        /*0008*/ 	.byte	0x04, 0x17
        /*000a*/ 	.short	(.L_2022 - .L_2021)
.L_2021:
        /*000c*/ 	.word	0x00000000
        /*0010*/ 	.short	0x0010
        /*0012*/ 	.short	0x0080
        /*0014*/ 	.byte	0x00, 0xf5, 0x21, 0x00


	//----- nvinfo : EIATTR_KPARAM_INFO
	.align		4
.L_2022:
        /*0018*/ 	.byte	0x04, 0x17
        /*001a*/ 	.short	(.L_2024 - .L_2023)
.L_2023:
        /*001c*/ 	.word	0x00000000
        /*0020*/ 	.short	0x000f
        /*0022*/ 	.short	0x0078
        /*0024*/ 	.byte	0x00, 0xf5, 0x21, 0x00


	//----- nvinfo : EIATTR_KPARAM_INFO
	.align		4
.L_2024:
        /*0028*/ 	.byte	0x04, 0x17
        /*002a*/ 	.short	(.L_2026 - .L_2025)
.L_2025:
        /*002c*/ 	.word	0x00000000
        /*0030*/ 	.short	0x000e
        /*0032*/ 	.short	0x0070
        /*0034*/ 	.byte	0x00, 0xf5, 0x21, 0x00


	//----- nvinfo : EIATTR_KPARAM_INFO
	.align		4
.L_2026:
        /*0038*/ 	.byte	0x04, 0x17
        /*003a*/ 	.short	(.L_2028 - .L_2027)
.L_2027:
        /*003c*/ 	.word	0x00000000
        /*0040*/ 	.short	0x000d
        /*0042*/ 	.short	0x0068
        /*0044*/ 	.byte	0x00, 0xf5, 0x21, 0x00


	//----- nvinfo : EIATTR_KPARAM_INFO
	.align		4
.L_2028:
        /*0048*/ 	.byte	0x04, 0x17
        /*004a*/ 	.short	(.L_2030 - .L_2029)
.L_2029:
        /*004c*/ 	.word	0x00000000
        /*0050*/ 	.short	0x000c
        /*0052*/ 	.short	0x0060
        /*0054*/ 	.byte	0x00, 0xf5, 0x21, 0x00


	//----- nvinfo : EIATTR_KPARAM_INFO
	.align		4
.L_2030:
        /*0058*/ 	.byte	0x04, 0x17
        /*005a*/ 	.short	(.L_2032 - .L_2031)
.L_2031:
        /*005c*/ 	.word	0x00000000
        /*0060*/ 	.short	0x000b
        /*0062*/ 	.short	0x0058
        /*0064*/ 	.byte	0x00, 0xf5, 0x21, 0x00


	//----- nvinfo : EIATTR_KPARAM_INFO
	.align		4
.L_2032:
        /*0068*/ 	.byte	0x04, 0x17
        /*006a*/ 	.short	(.L_2034 - .L_2033)
.L_2033:
        /*006c*/ 	.word	0x00000000
        /*0070*/ 	.short	0x000a
        /*0072*/ 	.short	0x0050
        /*0074*/ 	.byte	0x00, 0xf5, 0x21, 0x00


	//----- nvinfo : EIATTR_KPARAM_INFO
	.align		4
.L_2034:
        /*0078*/ 	.byte	0x04, 0x17
        /*007a*/ 	.short	(.L_2036 - .L_2035)
.L_2035:
        /*007c*/ 	.word	0x00000000
        /*0080*/ 	.short	0x0009
        /*0082*/ 	.short	0x0048
        /*0084*/ 	.byte	0x00, 0xf5, 0x21, 0x00


	//----- nvinfo : EIATTR_KPARAM_INFO
	.align		4
.L_2036:
        /*0088*/ 	.byte	0x04, 0x17
        /*008a*/ 	.short	(.L_2038 - .L_2037)
.L_2037:
        /*008c*/ 	.word	0x00000000
        /*0090*/ 	.short	0x0008
        /*0092*/ 	.short	0x0040
        /*0094*/ 	.byte	0x00, 0xf5, 0x21, 0x00


	//----- nvinfo : EIATTR_KPARAM_INFO
	.align		4
.L_2038:
        /*0098*/ 	.byte	0x04, 0x17
        /*009a*/ 	.short	(.L_2040 - .L_2039)
.L_2039:
        /*009c*/ 	.word	0x00000000
        /*00a0*/ 	.short	0x0007
        /*00a2*/ 	.short	0x0038
        /*00a4*/ 	.byte	0x00, 0xf5, 0x21, 0x00


	//----- nvinfo : EIATTR_KPARAM_INFO
	.align		4
.L_2040:
        /*00a8*/ 	.byte	0x04, 0x17
        /*00aa*/ 	.short	(.L_2042 - .L_2041)
.L_2041:
        /*00ac*/ 	.word	0x00000000
        /*00b0*/ 	.short	0x0006
        /*00b2*/ 	.short	0x0030
        /*00b4*/ 	.byte	0x00, 0xf5, 0x21, 0x00


	//----- nvinfo : EIATTR_KPARAM_INFO
	.align		4
.L_2042:
        /*00b8*/ 	.byte	0x04, 0x17
        /*00ba*/ 	.short	(.L_2044 - .L_2043)
.L_2043:
        /*00bc*/ 	.word	0x00000000
        /*00c0*/ 	.short	0x0005
        /*00c2*/ 	.short	0x0028
        /*00c4*/ 	.byte	0x00, 0xf5, 0x21, 0x00


	//----- nvinfo : EIATTR_KPARAM_INFO
	.align		4
.L_2044:
        /*00c8*/ 	.byte	0x04, 0x17
        /*00ca*/ 	.short	(.L_2046 - .L_2045)
.L_2045:
        /*00cc*/ 	.word	0x00000000
        /*00d0*/ 	.short	0x0004
        /*00d2*/ 	.short	0x0020
        /*00d4*/ 	.byte	0x00, 0xf5, 0x21, 0x00


	//----- nvinfo : EIATTR_KPARAM_INFO
	.align		4
.L_2046:
        /*00d8*/ 	.byte	0x04, 0x17
        /*00da*/ 	.short	(.L_2048 - .L_2047)
.L_2047:
        /*00dc*/ 	.word	0x00000000
        /*00e0*/ 	.short	0x0003
        /*00e2*/ 	.short	0x0018
        /*00e4*/ 	.byte	0x00, 0xf0, 0x21, 0x00


	//----- nvinfo : EIATTR_KPARAM_INFO
	.align		4
.L_2048:
        /*00e8*/ 	.byte	0x04, 0x17
        /*00ea*/ 	.short	(.L_2050 - .L_2049)
.L_2049:
        /*00ec*/ 	.word	0x00000000
        /*00f0*/ 	.short	0x0002
        /*00f2*/ 	.short	0x0010
        /*00f4*/ 	.byte	0x00, 0xf0, 0x21, 0x00


	//----- nvinfo : EIATTR_KPARAM_INFO
	.align		4
.L_2050:
        /*00f8*/ 	.byte	0x04, 0x17
        /*00fa*/ 	.short	(.L_2052 - .L_2051)
.L_2051:
        /*00fc*/ 	.word	0x00000000
        /*0100*/ 	.short	0x0001
        /*0102*/ 	.short	0x0008
        /*0104*/ 	.byte	0x00, 0xf0, 0x21, 0x00


	//----- nvinfo : EIATTR_KPARAM_INFO
	.align		4
.L_2052:
        /*0108*/ 	.byte	0x04, 0x17
        /*010a*/ 	.short	(.L_2054 - .L_2053)
.L_2053:
        /*010c*/ 	.word	0x00000000
        /*0110*/ 	.short	0x0000
        /*0112*/ 	.short	0x0000
        /*0114*/ 	.byte	0x00, 0xf5, 0x21, 0x00


	//----- nvinfo : EIATTR_SPARSE_MMA_MASK
	.align		4
.L_2054:
        /*0118*/ 	.byte	0x03, 0x50
        /*011a*/ 	.short	0x0000


	//----- nvinfo : EIATTR_MAXREG_COUNT
	.align		4
        /*011c*/ 	.byte	0x03, 0x1b
        /*011e*/ 	.short	0x00ff


	//----- nvinfo : EIATTR_EXTERNS
	.align		4
        /*0120*/ 	.byte	0x04, 0x0f
        /*0122*/ 	.short	(.L_2056 - .L_2055)


	//   ....[0]....
	.align		4
.L_2055:
        /*0124*/ 	.word	index@(vprintf)


	//----- nvinfo : EIATTR_MERCURY_ISA_VERSION
	.align		4
.L_2056:
        /*0128*/ 	.byte	0x03, 0x5f
        /*012a*/ 	.short	0x0101


	//----- nvinfo : EIATTR_INT_WARP_WIDE_INSTR_OFFSETS
	.align		4
        /*012c*/ 	.byte	0x04, 0x31
        /*012e*/ 	.short	(.L_2058 - .L_2057)


	//   ....[0]....
.L_2057:
        /*0130*/ 	.word	0x00000d00


	//   ....[1]....
        /*0134*/ 	.word	0x00000e50


	//   ....[2]....
        /*0138*/ 	.word	0x00000e60


	//----- nvinfo : EIATTR_VRC_CTA_INIT_COUNT
	.align		4
.L_2058:
        /*013c*/ 	.byte	0x02, 0x4a
	.zero		1
	.zero		1


	//----- nvinfo : EIATTR_SYSCALL_OFFSETS
	.align		4
        /*0140*/ 	.byte	0x04, 0x46
        /*0142*/ 	.short	(.L_2060 - .L_2059)


	//   ....[0]....
.L_2059:
        /*0144*/ 	.word	0x00000b70


	//----- nvinfo : EIATTR_EXIT_INSTR_OFFSETS
	.align		4
.L_2060:
        /*0148*/ 	.byte	0x04, 0x1c
        /*014a*/ 	.short	(.L_2062 - .L_2061)


	//   ....[0]....
.L_2061:
        /*014c*/ 	.word	0x00000110


	//   ....[1]....
        /*0150*/ 	.word	0x00001010


	//----- nvinfo : EIATTR_CRS_STACK_SIZE
	.align		4
.L_2062:
        /*0154*/ 	.byte	0x04, 0x1e
        /*0156*/ 	.short	(.L_2064 - .L_2063)
.L_2063:
        /*0158*/ 	.word	0x00000000


	//----- nvinfo : EIATTR_CBANK_PARAM_SIZE
	.align		4
.L_2064:
        /*015c*/ 	.byte	0x03, 0x19
        /*015e*/ 	.short	0x0088


	//----- nvinfo : EIATTR_PARAM_CBANK
	.align		4
        /*0160*/ 	.byte	0x04, 0x0a
        /*0162*/ 	.short	(.L_2066 - .L_2065)
	.align		4
.L_2065:
        /*0164*/ 	.word	index@(.nv.constant0._Z28sssp_kernel_EC_load_balancedP27vertex_dictionary_structuremmmPjPmS2_S2_S2_S2_S2_S2_S2_PyS3_S3_S3_)
        /*0168*/ 	.short	0x0380
        /*016a*/ 	.short	0x0088


	//----- nvinfo : EIATTR_SW_WAR
	.align		4
.L_2066:
        /*016c*/ 	.byte	0x04, 0x36
        /*016e*/ 	.short	(.L_2068 - .L_2067)
.L_2067:
        /*0170*/ 	.word	0x00000008
.L_2068:


//--------------------- .nv.info._Z14sssp_kernel_ECP27vertex_dictionary_structuremmPjPmS2_S2_S2_S2_S2_S2_S2_PyS3_S3_S3_ --------------------------
	.section	.nv.info._Z14sssp_kernel_ECP27vertex_dictionary_structuremmPjPmS2_S2_S2_S2_S2_S2_S2_PyS3_S3_S3_,"",@"SHT_CUDA_INFO"
	.sectionflags	@""
	.align	4


	//----- nvinfo : EIATTR_CUDA_API_VERSION
	.align		4
        /*0000*/ 	.byte	0x04, 0x37
        /*0002*/ 	.short	(.L_2070 - .L_2069)
.L_2069:
        /*0004*/ 	.word	0x00000082


	//----- nvinfo : EIATTR_KPARAM_INFO
	.align		4
.L_2070:
        /*0008*/ 	.byte	0x04, 0x17
        /*000a*/ 	.short	(.L_2072 - .L_2071)
.L_2071:
        /*000c*/ 	.word	0x00000000
        /*0010*/ 	.short	0x000f
        /*0012*/ 	.short	0x0078
        /*0014*/ 	.byte	0x00, 0xf5, 0x21, 0x00


	//----- nvinfo : EIATTR_KPARAM_INFO
	.align		4
.L_2072:
        /*0018*/ 	.byte	0x04, 0x17
        /*001a*/ 	.short	(.L_2074 - .L_2073)
.L_2073:
        /*001c*/ 	.word	0x00000000
        /*0020*/ 	.short	0x000e
        /*0022*/ 	.short	0x0070
        /*0024*/ 	.byte	0x00, 0xf5, 0x21, 0x00


	//----- nvinfo : EIATTR_KPARAM_INFO
	.align		4
.L_2074:
        /*0028*/ 	.byte	0x04, 0x17
        /*002a*/ 	.short	(.L_2076 - .L_2075)
.L_2075:
        /*002c*/ 	.word	0x00000000
        /*0030*/ 	.short	0x000d
        /*0032*/ 	.short	0x0068
        /*0034*/ 	.byte	0x00, 0xf5, 0x21, 0x00


	//----- nvinfo : EIATTR_KPARAM_INFO
	.align		4
.L_2076:
        /*0038*/ 	.byte	0x04, 0x17
        /*003a*/ 	.short	(.L_2078 - .L_2077)
.L_2077:
        /*003c*/ 	.word	0x00000000
        /*0040*/ 	.short	0x000c
        /*0042*/ 	.short	0x0060
        /*0044*/ 	.byte	0x00, 0xf5, 0x21, 0x00


	//----- nvinfo : EIATTR_KPARAM_INFO
	.align		4
.L_2078:
        /*0048*/ 	.byte	0x04, 0x17
        /*004a*/ 	.short	(.L_2080 - .L_2079)
.L_2079:
        /*004c*/ 	.word	0x00000000
        /*0050*/ 	.short	0x000b
        /*0052*/ 	.short	0x0058
        /*0054*/ 	.byte	0x00, 0xf5, 0x21, 0x00


	//----- nvinfo : EIATTR_KPARAM_INFO
	.align		4
.L_2080:
        /*0058*/ 	.byte	0x04, 0x17
        /*005a*/ 	.short	(.L_2082 - .L_2081)
.L_2081:
        /*005c*/ 	.word	0x00000000
        /*0060*/ 	.short	0x000a
        /*0062*/ 	.short	0x0050
        /*0064*/ 	.byte	0x00, 0xf5, 0x21, 0x00


	//----- nvinfo : EIATTR_KPARAM_INFO
	.align		4
.L_2082:
        /*0068*/ 	.byte	0x04, 0x17
        /*006a*/ 	.short	(.L_2084 - .L_2083)
.L_2083:
        /*006c*/ 	.word	0x00000000
        /*0070*/ 	.short	0x0009
        /*0072*/ 	.short	0x0048
        /*0074*/ 	.byte	0x00, 0xf5, 0x21, 0x00


	//----- nvinfo : EIATTR_KPARAM_INFO
	.align		4
.L_2084:
        /*0078*/ 	.byte	0x04, 0x17
        /*007a*/ 	.short	(.L_2086 - .L_2085)
.L_2085:
        /*007c*/ 	.word	0x00000000
        /*0080*/ 	.short	0x0008
        /*0082*/ 	.short	0x0040
        /*0084*/ 	.byte	0x00, 0xf5, 0x21, 0x00


	//----- nvinfo : EIATTR_KPARAM_INFO
	.align		4
.L_2086:
        /*0088*/ 	.byte	0x04, 0x17
        /*008a*/ 	.short	(.L_2088 - .L_2087)
.L_2087:
        /*008c*/ 	.word	0x00000000
        /*0090*/ 	.short	0x0007
        /*0092*/ 	.short	0x0038
        /*0094*/ 	.byte	0x00, 0xf5, 0x21, 0x00


	//----- nvinfo : EIATTR_KPARAM_INFO
	.align		4
.L_2088:
        /*0098*/ 	.byte	0x04, 0x17
        /*009a*/ 	.short	(.L_2090 - .L_2089)
.L_2089:
        /*009c*/ 	.word	0x00000000
        /*00a0*/ 	.short	0x0006
        /*00a2*/ 	.short	0x0030
        /*00a4*/ 	.byte	0x00, 0xf5, 0x21, 0x00


	//----- nvinfo : EIATTR_KPARAM_INFO
	.align		4
.L_2090:
        /*00a8*/ 	.byte	0x04, 0x17
        /*00aa*/ 	.short	(.L_2092 - .L_2091)
.L_2091:
        /*00ac*/ 	.word	0x00000000
        /*00b0*/ 	.short	0x0005
        /*00b2*/ 	.short	0x0028
        /*00b4*/ 	.byte	0x00, 0xf5, 0x21, 0x00


	//----- nvinfo : EIATTR_KPARAM_INFO
	.align		4
.L_2092:
        /*00b8*/ 	.byte	0x04, 0x17
        /*00ba*/ 	.short	(.L_2094 - .L_2093)
.L_2093:
        /*00bc*/ 	.word	0x00000000
        /*00c0*/ 	.short	0x0004
        /*00c2*/ 	.short	0x0020
        /*00c4*/ 	.byte	0x00, 0xf5, 0x21, 0x00


	//----- nvinfo : EIATTR_KPARAM_INFO
	.align		4
.L_2094:
        /*00c8*/ 	.byte	0x04, 0x17
        /*00ca*/ 	.short	(.L_2096 - .L_2095)
.L_2095:
        /*00cc*/ 	.word	0x00000000
        /*00d0*/ 	.short	0x0003
        /*00d2*/ 	.short	0x0018
        /*00d4*/ 	.byte	0x00, 0xf5, 0x21, 0x00


	//----- nvinfo : EIATTR_KPARAM_INFO
	.align		4
.L_2096:
        /*00d8*/ 	.byte	0x04, 0x17
        /*00da*/ 	.short	(.L_2098 - .L_2097)
.L_2097:
        /*00dc*/ 	.word	0x00000000
        /*00e0*/ 	.short	0x0002
        /*00e2*/ 	.short	0x0010
        /*00e4*/ 	.byte	0x00, 0xf0, 0x21, 0x00


	//----- nvinfo : EIATTR_KPARAM_INFO
	.align		4
.L_2098:
        /*00e8*/ 	.byte	0x04, 0x17
        /*00ea*/ 	.short	(.L_2100 - .L_2099)
.L_2099:
        /*00ec*/ 	.word	0x00000000
        /*00f0*/ 	.short	0x0001
        /*00f2*/ 	.short	0x0008
        /*00f4*/ 	.byte	0x00, 0xf0, 0x21, 0x00


	//----- nvinfo : EIATTR_KPARAM_INFO
	.align		4
.L_2100:
        /*00f8*/ 	.byte	0x04, 0x17
        /*00fa*/ 	.short	(.L_2102 - .L_2101)
.L_2101:
        /*00fc*/ 	.word	0x00000000
        /*0100*/ 	.short	0x0000
        /*0102*/ 	.short	0x0000
        /*0104*/ 	.byte	0x00, 0xf5, 0x21, 0x00


	//----- nvinfo : EIATTR_SPARSE_MMA_MASK
	.align		4
.L_2102:
        /*0108*/ 	.byte	0x03, 0x50
        /*010a*/ 	.short	0x0000


	//----- nvinfo : EIATTR_MAXREG_COUNT
	.align		4
        /*010c*/ 	.byte	0x03, 0x1b
        /*010e*/ 	.short	0x00ff


	//----- nvinfo : EIATTR_EXTERNS
	.align		4
        /*0110*/ 	.byte	0x04, 0x0f
        /*0112*/ 	.short	(.L_2104 - .L_2103)


	//   ....[0]....
	.align		4
.L_2103:
        /*0114*/ 	.word	index@(vprintf)


	//----- nvinfo : EIATTR_MERCURY_ISA_VERSION
	.align		4
.L_2104:
        /*0118*/ 	.byte	0x03, 0x5f
        /*011a*/ 	.short	0x0101


	//----- nvinfo : EIATTR_INT_WARP_WIDE_INSTR_OFFSETS
	.align		4
        /*011c*/ 	.byte	0x04, 0x31
        /*011e*/ 	.short	(.L_2106 - .L_2105)


	//   ....[0]....
.L_2105:
        /*0120*/ 	.word	0x00000a90


	//   ....[1]....
        /*0124*/ 	.word	0x00000bc0


	//   ....[2]....
        /*0128*/ 	.word	0x00000bd0


	//----- nvinfo : EIATTR_VRC_CTA_INIT_COUNT
	.align		4
.L_2106:
        /*012c*/ 	.byte	0x02, 0x4a
	.zero		1
	.zero		1


	//----- nvinfo : EIATTR_SYSCALL_OFFSETS
	.align		4
        /*0130*/ 	.byte	0x04, 0x46
        /*0132*/ 	.short	(.L_2108 - .L_2107)


	//   ....[0]....
.L_2107:
        /*0134*/ 	.word	0x000009c0


	//----- nvinfo : EIATTR_EXIT_INSTR_OFFSETS
	.align		4
.L_2108:
        /*0138*/ 	.byte	0x04, 0x1c
        /*013a*/ 	.short	(.L_2110 - .L_2109)


	//   ....[0]....
.L_2109:
        /*013c*/ 	.word	0x000000e0


	//   ....[1]....
        /*0140*/ 	.word	0x00000a70


	//   ....[2]....
        /*0144*/ 	.word	0x00000c30


	//----- nvinfo : EIATTR_CRS_STACK_SIZE
	.align		4
.L_2110:
        /*0148*/ 	.byte	0x04, 0x1e
        /*014a*/ 	.short	(.L_2112 - .L_2111)
.L_2111:
        /*014c*/ 	.word	0x00000000


	//----- nvinfo : EIATTR_CBANK_PARAM_SIZE
	.align		4
.L_2112:
        /*0150*/ 	.byte	0x03, 0x19
        /*0152*/ 	.short	0x0080


	//----- nvinfo : EIATTR_PARAM_CBANK
	.align		4
        /*0154*/ 	.byte	0x04, 0x0a
        /*0156*/ 	.short	(.L_2114 - .L_2113)
	.align		4
.L_2113:
        /*0158*/ 	.word	index@(.nv.constant0._Z14sssp_kernel_ECP27vertex_dictionary_structuremmPjPmS2_S2_S2_S2_S2_S2_S2_PyS3_S3_S3_)
        /*015c*/ 	.short	0x0380
        /*015e*/ 	.short	0x0080


	//----- nvinfo : EIATTR_SW_WAR
	.align		4
.L_2114:
        /*0160*/ 	.byte	0x04, 0x36
        /*0162*/ 	.short	(.L_2116 - .L_2115)
.L_2115:
        /*0164*/ 	.word	0x00000008
.L_2116:


//--------------------- .nv.info._Z27sssp_kernel_VC_iterative_LBP27vertex_dictionary_structuremmPjPmS2_S2_S2_S2_S2_S2_S2_PyS3_S3_m --------------------------
	.section	.nv.info._Z27sssp_kernel_VC_iterative_LBP27vertex_dictionary_structuremmPjPmS2_S2_S2_S2_S2_S2_S2_PyS3_S3_m,"",@"SHT_CUDA_INFO"
	.sectionflags	@""
	.align	4


	//----- nvinfo : EIATTR_CUDA_API_VERSION
	.align		4
        /*0000*/ 	.byte	0x04, 0x37
        /*0002*/ 	.short	(.L_2118 - .L_2117)
.L_2117:
        /*0004*/ 	.word	0x00000082


	//----- nvinfo : EIATTR_KPARAM_INFO
	.align		4
.L_2118:
        /*0008*/ 	.byte	0x04, 0x17
        /*000a*/ 	.short	(.L_2120 - .L_2119)
.L_2119:
        /*000c*/ 	.word	0x00000000
        /*0010*/ 	.short	0x000f
        /*0012*/ 	.short	0x0078
        /*0014*/ 	.byte	0x00, 0xf0, 0x21, 0x00


	//----- nvinfo : EIATTR_KPARAM_INFO
	.align		4
.L_2120:
        /*0018*/ 	.byte	0x04, 0x17
        /*001a*/ 	.short	(.L_2122 - .L_2121)
.L_2121:
        /*001c*/ 	.word	0x00000000
        /*0020*/ 	.short	0x000e
        /*0022*/ 	.short	0x0070
        /*0024*/ 	.byte	0x00, 0xf5, 0x21, 0x00


	//----- nvinfo : EIATTR_KPARAM_INFO
	.align		4
.L_2122:
        /*0028*/ 	.byte	0x04, 0x17
        /*002a*/ 	.short	(.L_2124 - .L_2123)
.L_2123:
        /*002c*/ 	.word	0x00000000
        /*0030*/ 	.short	0x000d
        /*0032*/ 	.short	0x0068
        /*0034*/ 	.byte	0x00, 0xf5, 0x21, 0x00


	//----- nvinfo : EIATTR_KPARAM_INFO
	.align		4
.L_2124:
        /*0038*/ 	.byte	0x04, 0x17
        /*003a*/ 	.short	(.L_2126 - .L_2125)
.L_2125:
        /*003c*/ 	.word	0x00000000
        /*0040*/ 	.short	0x000c
        /*0042*/ 	.short	0x0060
        /*0044*/ 	.byte	0x00, 0xf5, 0x21, 0x00


	//----- nvinfo : EIATTR_KPARAM_INFO
	.align		4
.L_2126:
        /*0048*/ 	.byte	0x04, 0x17
        /*004a*/ 	.short	(.L_2128 - .L_2127)
.L_2127:
        /*004c*/ 	.word	0x00000000
        /*0050*/ 	.short	0x000b
        /*0052*/ 	.short	0x0058
        /*0054*/ 	.byte	0x00, 0xf5, 0x21, 0x00


	//----- nvinfo : EIATTR_KPARAM_INFO
	.align		4
.L_2128:
        /*0058*/ 	.byte	0x04, 0x17
        /*005a*/ 	.short	(.L_2130 - .L_2129)
.L_2129:
        /*005c*/ 	.word	0x00000000
        /*0060*/ 	.short	0x000a
        /*0062*/ 	.short	0x0050
        /*0064*/ 	.byte	0x00, 0xf5, 0x21, 0x00


	//----- nvinfo : EIATTR_KPARAM_INFO
	.align		4
.L_2130:
        /*0068*/ 	.byte	0x04, 0x17
        /*006a*/ 	.short	(.L_2132 - .L_2131)
.L_2131:
        /*006c*/ 	.word	0x00000000
        /*0070*/ 	.short	0x0009
        /*0072*/ 	.short	0x0048
        /*0074*/ 	.byte	0x00, 0xf5, 0x21, 0x00


	//----- nvinfo : EIATTR_KPARAM_INFO
	.align		4
.L_2132:
        /*0078*/ 	.byte	0x04, 0x17
        /*007a*/ 	.short	(.L_2134 - .L_2133)
.L_2133:
        /*007c*/ 	.word	0x00000000
        /*0080*/ 	.short	0x0008
        /*0082*/ 	.short	0x0040
        /*0084*/ 	.byte	0x00, 0xf5, 0x21, 0x00


	//----- nvinfo : EIATTR_KPARAM_INFO
	.align		4
.L_2134:
        /*0088*/ 	.byte	0x04, 0x17
        /*008a*/ 	.short	(.L_2136 - .L_2135)
.L_2135:
        /*008c*/ 	.word	0x00000000
        /*0090*/ 	.short	0x0007
        /*0092*/ 	.short	0x0038
        /*0094*/ 	.byte	0x00, 0xf5, 0x21, 0x00


	//----- nvinfo : EIATTR_KPARAM_INFO
	.align		4
.L_2136:
        /*0098*/ 	.byte	0x04, 0x17
        /*009a*/ 	.short	(.L_2138 - .L_2137)
.L_2137:
        /*009c*/ 	.word	0x00000000
        /*00a0*/ 	.short	0x0006
        /*00a2*/ 	.short	0x0030
        /*00a4*/ 	.byte	0x00, 0xf5, 0x21, 0x00


	//----- nvinfo : EIATTR_KPARAM_INFO
	.align		4
.L_2138:
        /*00a8*/ 	.byte	0x04, 0x17
        /*00aa*/ 	.short	(.L_2140 - .L_2139)
.L_2139:
        /*00ac*/ 	.word	0x00000000
        /*00b0*/ 	.short	0x0005
        /*00b2*/ 	.short	0x0028
        /*00b4*/ 	.byte	0x00, 0xf5, 0x21, 0x00


	//----- nvinfo : EIATTR_KPARAM_INFO
	.align		4
.L_2140:
        /*00b8*/ 	.byte	0x04, 0x17
        /*00ba*/ 	.short	(.L_2142 - .L_2141)
.L_2141:
        /*00bc*/ 	.word	0x00000000
        /*00c0*/ 	.short	0x0004
        /*00c2*/ 	.short	0x0020
        /*00c4*/ 	.byte	0x00, 0xf5, 0x21, 0x00


	//----- nvinfo : EIATTR_KPARAM_INFO
	.align		4
.L_2142:
        /*00c8*/ 	.byte	0x04, 0x17
        /*00ca*/ 	.short	(.L_2144 - .L_2143)
.L_2143:
        /*00cc*/ 	.word	0x00000000
        /*00d0*/ 	.short	0x0003
        /*00d2*/ 	.short	0x0018
        /*00d4*/ 	.byte	0x00, 0xf5, 0x21, 0x00


	//----- nvinfo : EIATTR_KPARAM_INFO
	.align		4
.L_2144:
        /*00d8*/ 	.byte	0x04, 0x17
        /*00da*/ 	.short	(.L_2146 - .L_2145)
.L_2145:
        /*00dc*/ 	.word	0x00000000
        /*00e0*/ 	.short	0x0002
        /*00e2*/ 	.short	0x0010
        /*00e4*/ 	.byte	0x00, 0xf0, 0x21, 0x00


	//----- nvinfo : EIATTR_KPARAM_INFO
	.align		4
.L_2146:
        /*00e8*/ 	.byte	0x04, 0x17
        /*00ea*/ 	.short	(.L_2148 - .L_2147)
.L_2147:
        /*00ec*/ 	.word	0x00000000
        /*00f0*/ 	.short	0x0001
        /*00f2*/ 	.short	0x0008
        /*00f4*/ 	.byte	0x00, 0xf0, 0x21, 0x00


	//----- nvinfo : EIATTR_KPARAM_INFO
	.align		4
.L_2148:
        /*00f8*/ 	.byte	0x04, 0x17
        /*00fa*/ 	.short	(.L_2150 - .L_2149)
.L_2149:
        /*00fc*/ 	.word	0x00000000
        /*0100*/ 	.short	0x0000
        /*0102*/ 	.short	0x0000
        /*0104*/ 	.byte	0x00, 0xf5, 0x21, 0x00


	//----- nvinfo : EIATTR_SPARSE_MMA_MASK
	.align		4
.L_2150:
        /*0108*/ 	.byte	0x03, 0x50
        /*010a*/ 	.short	0x0000


	//----- nvinfo : EIATTR_MAXREG_COUNT
	.align		4
        /*010c*/ 	.byte	0x03, 0x1b
        /*010e*/ 	.short	0x00ff


	//----- nvinfo : EIATTR_EXTERNS
	.align		4
        /*0110*/ 	.byte	0x04, 0x0f
        /*0112*/ 	.short	(.L_2152 - .L_2151)


	//   ....[0]....
	.align		4
.L_2151:
        /*0114*/ 	.word	index@(vprintf)


	//----- nvinfo : EIATTR_MERCURY_ISA_VERSION
	.align		4
.L_2152:
        /*0118*/ 	.byte	0x03, 0x5f
        /*011a*/ 	.short	0x0101


	//----- nvinfo : EIATTR_INT_WARP_WIDE_INSTR_OFFSETS
	.align		4
        /*011c*/ 	.byte	0x04, 0x31
        /*011e*/ 	.short	(.L_2154 - .L_2153)


	//   ....[0]....
.L_2153:
        /*0120*/ 	.word	0x00000790


	//   ....[1]....
        /*0124*/ 	.word	0x000008d0


	//   ....[2]....
        /*0128*/ 	.word	0x000008e0


	//----- nvinfo : EIATTR_VRC_CTA_INIT_COUNT
	.align		4
.L_2154:
        /*012c*/ 	.byte	0x02, 0x4a
	.zero		1
	.zero		1


	//----- nvinfo : EIATTR_SYSCALL_OFFSETS
	.align		4
        /*0130*/ 	.byte	0x04, 0x46
        /*0132*/ 	.short	(.L_2156 - .L_2155)


	//   ....[0]....
.L_2155:
        /*0134*/ 	.word	0x00000b10


	//----- nvinfo : EIATTR_EXIT_INSTR_OFFSETS
	.align		4
.L_2156:
        /*0138*/ 	.byte	0x04, 0x1c
        /*013a*/ 	.short	(.L_2158 - .L_2157)


	//   ....[0]....
.L_2157:
        /*013c*/ 	.word	0x000000f0


	//   ....[1]....
        /*0140*/ 	.word	0x00000390


	//   ....[2]....
        /*0144*/ 	.word	0x00000bd0


	//----- nvinfo : EIATTR_CRS_STACK_SIZE
	.align		4
.L_2158:
        /*0148*/ 	.byte	0x04, 0x1e
        /*014a*/ 	.short	(.L_2160 - .L_2159)
.L_2159:
        /*014c*/ 	.word	0x00000000


	//----- nvinfo : EIATTR_CBANK_PARAM_SIZE
	.align		4
.L_2160:
        /*0150*/ 	.byte	0x03, 0x19
        /*0152*/ 	.short	0x0080


	//----- nvinfo : EIATTR_PARAM_CBANK
	.align		4
        /*0154*/ 	.byte	0x04, 0x0a
        /*0156*/ 	.short	(.L_2162 - .L_2161)
	.align		4
.L_2161:
        /*0158*/ 	.word	index@(.nv.constant0._Z27sssp_kernel_VC_iterative_LBP27vertex_dictionary_structuremmPjPmS2_S2_S2_S2_S2_S2_S2_PyS3_S3_m)
        /*015c*/ 	.short	0x0380
        /*015e*/ 	.short	0x0080


	//----- nvinfo : EIATTR_SW_WAR
	.align		4
.L_2162:
        /*0160*/ 	.byte	0x04, 0x36
        /*0162*/ 	.short	(.L_2164 - .L_2163)
.L_2163:
        /*0164*/ 	.word	0x00000008
.L_2164:


//--------------------- .nv.info._Z24sssp_kernel_VC_iterativeP27vertex_dictionary_structuremmPjPmS2_S2_S2_S2_S2_S2_S2_PyS3_S3_ --------------------------
	.section	.nv.info._Z24sssp_kernel_VC_iterativeP27vertex_dictionary_structuremmPjPmS2_S2_S2_S2_S2_S2_S2_PyS3_S3_,"",@"SHT_CUDA_INFO"
	.sectionflags	@""
	.align	4


	//----- nvinfo : EIATTR_CUDA_API_VERSION
	.align		4
        /*0000*/ 	.byte	0x04, 0x37
        /*0002*/ 	.short	(.L_2166 - .L_2165)
.L_2165:
        /*0004*/ 	.word	0x00000082


	//----- nvinfo : EIATTR_KPARAM_INFO
	.align		4
.L_2166:
        /*0008*/ 	.byte	0x04, 0x17
        /*000a*/ 	.short	(.L_2168 - .L_2167)
.L_2167:
        /*000c*/ 	.word	0x00000000
        /*0010*/ 	.short	0x000e
        /*0012*/ 	.short	0x0070
        /*0014*/ 	.byte	0x00, 0xf5, 0x21, 0x00


	//----- nvinfo : EIATTR_KPARAM_INFO
	.align		4
.L_2168:
        /*0018*/ 	.byte	0x04, 0x17
        /*001a*/ 	.short	(.L_2170 - .L_2169)
.L_2169:
        /*001c*/ 	.word	0x00000000
        /*0020*/ 	.short	0x000d
        /*0022*/ 	.short	0x0068
        /*0024*/ 	.byte	0x00, 0xf5, 0x21, 0x00


	//----- nvinfo : EIATTR_KPARAM_INFO
	.align		4
.L_2170:
        /*0028*/ 	.byte	0x04, 0x17
        /*002a*/ 	.short	(.L_2172 - .L_2171)
.L_2171:
        /*002c*/ 	.word	0x00000000
        /*0030*/ 	.short	0x000c
        /*0032*/ 	.short	0x0060
        /*0034*/ 	.byte	0x00, 0xf5, 0x21, 0x00


	//----- nvinfo : EIATTR_KPARAM_INFO
	.align		4
.L_2172:
        /*0038*/ 	.byte	0x04, 0x17
        /*003a*/ 	.short	(.L_2174 - .L_2173)
.L_2173:
        /*003c*/ 	.word	0x00000000
        /*0040*/ 	.short	0x000b
        /*0042*/ 	.short	0x0058
        /*0044*/ 	.byte	0x00, 0xf5, 0x21, 0x00


	//----- nvinfo : EIATTR_KPARAM_INFO
	.align		4
.L_2174:
        /*0048*/ 	.byte	0x04, 0x17
        /*004a*/ 	.short	(.L_2176 - .L_2175)
.L_2175:
        /*004c*/ 	.word	0x00000000
        /*0050*/ 	.short	0x000a
        /*0052*/ 	.short	0x0050
        /*0054*/ 	.byte	0x00, 0xf5, 0x21, 0x00


	//----- nvinfo : EIATTR_KPARAM_INFO
	.align		4
.L_2176:
        /*0058*/ 	.byte	0x04, 0x17
        /*005a*/ 	.short	(.L_2178 - .L_2177)
.L_2177:
        /*005c*/ 	.word	0x00000000
        /*0060*/ 	.short	0x0009
        /*0062*/ 	.short	0x0048
        /*0064*/ 	.byte	0x00, 0xf5, 0x21, 0x00


	//----- nvinfo : EIATTR_KPARAM_INFO
	.align		4
.L_2178:
        /*0068*/ 	.byte	0x04, 0x17
        /*006a*/ 	.short	(.L_2180 - .L_2179)
.L_2179:
        /*006c*/ 	.word	0x00000000
        /*0070*/ 	.short	0x0008
        /*0072*/ 	.short	0x0040
        /*0074*/ 	.byte	0x00, 0xf5, 0x21, 0x00


	//----- nvinfo : EIATTR_KPARAM_INFO
	.align		4
.L_2180:
        /*0078*/ 	.byte	0x04, 0x17
        /*007a*/ 	.short	(.L_2182 - .L_2181)
.L_2181:
        /*007c*/ 	.word	0x00000000
        /*0080*/ 	.short	0x0007
        /*0082*/ 	.short	0x0038
        /*0084*/ 	.byte	0x00, 0xf5, 0x21, 0x00


	//----- nvinfo : EIATTR_KPARAM_INFO
	.align		4
.L_2182:
        /*0088*/ 	.byte	0x04, 0x17
        /*008a*/ 	.short	(.L_2184 - .L_2183)
.L_2183:
        /*008c*/ 	.word	0x00000000
        /*0090*/ 	.short	0x0006
        /*0092*/ 	.short	0x0030
        /*0094*/ 	.byte	0x00, 0xf5, 0x21, 0x00


	//----- nvinfo : EIATTR_KPARAM_INFO
	.align		4
.L_2184:
        /*0098*/ 	.byte	0x04, 0x17
        /*009a*/ 	.short	(.L_2186 - .L_2185)
.L_2185:
        /*009c*/ 	.word	0x00000000
        /*00a0*/ 	.short	0x0005
        /*00a2*/ 	.short	0x0028
        /*00a4*/ 	.byte	0x00, 0xf5, 0x21, 0x00


	//----- nvinfo : EIATTR_KPARAM_INFO
	.align		4
.L_2186:
        /*00a8*/ 	.byte	0x04, 0x17
        /*00aa*/ 	.short	(.L_2188 - .L_2187)
.L_2187:
        /*00ac*/ 	.word	0x00000000
        /*00b0*/ 	.short	0x0004
        /*00b2*/ 	.short	0x0020
        /*00b4*/ 	.byte	0x00, 0xf5, 0x21, 0x00


	//----- nvinfo : EIATTR_KPARAM_INFO
	.align		4
.L_2188:
        /*00b8*/ 	.byte	0x04, 0x17
        /*00ba*/ 	.short	(.L_2190 - .L_2189)
.L_2189:
        /*00bc*/ 	.word	0x00000000
        /*00c0*/ 	.short	0x0003
        /*00c2*/ 	.short	0x0018
        /*00c4*/ 	.byte	0x00, 0xf5, 0x21, 0x00


	//----- nvinfo : EIATTR_KPARAM_INFO
	.align		4
.L_2190:
        /*00c8*/ 	.byte	0x04, 0x17
        /*00ca*/ 	.short	(.L_2192 - .L_2191)
.L_2191:
        /*00cc*/ 	.word	0x00000000
        /*00d0*/ 	.short	0x0002
        /*00d2*/ 	.short	0x0010
        /*00d4*/ 	.byte	0x00, 0xf0, 0x21, 0x00


	//----- nvinfo : EIATTR_KPARAM_INFO
	.align		4
.L_2192:
        /*00d8*/ 	.byte	0x04, 0x17
        /*00da*/ 	.short	(.L_2194 - .L_2193)
.L_2193:
        /*00dc*/ 	.word	0x00000000
        /*00e0*/ 	.short	0x0001
        /*00e2*/ 	.short	0x0008
        /*00e4*/ 	.byte	0x00, 0xf0, 0x21, 0x00


	//----- nvinfo : EIATTR_KPARAM_INFO
	.align		4
.L_2194:
        /*00e8*/ 	.byte	0x04, 0x17
        /*00ea*/ 	.short	(.L_2196 - .L_2195)
.L_2195:
        /*00ec*/ 	.word	0x00000000
        /*00f0*/ 	.short	0x0000
        /*00f2*/ 	.short	0x0000
        /*00f4*/ 	.byte	0x00, 0xf5, 0x21, 0x00


	//----- nvinfo : EIATTR_SPARSE_MMA_MASK
	.align		4
.L_2196:
        /*00f8*/ 	.byte	0x03, 0x50
        /*00fa*/ 	.short	0x0000


	//----- nvinfo : EIATTR_MAXREG_COUNT
	.align		4
        /*00fc*/ 	.byte	0x03, 0x1b
        /*00fe*/ 	.short	0x00ff


	//----- nvinfo : EIATTR_EXTERNS
	.align		4
        /*0100*/ 	.byte	0x04, 0x0f
        /*0102*/ 	.short	(.L_2198 - .L_2197)


	//   ....[0]....
	.align		4
.L_2197:
        /*0104*/ 	.word	index@(vprintf)


	//----- nvinfo : EIATTR_MERCURY_ISA_VERSION
	.align		4
.L_2198:
        /*0108*/ 	.byte	0x03, 0x5f
        /*010a*/ 	.short	0x0101


	//----- nvinfo : EIATTR_INT_WARP_WIDE_INSTR_OFFSETS
	.align		4
        /*010c*/ 	.byte	0x04, 0x31
        /*010e*/ 	.short	(.L_2200 - .L_2199)


	//   ....[0]....
.L_2199:
        /*0110*/ 	.word	0x00000360


	//   ....[1]....
        /*0114*/ 	.word	0x00000490


	//   ....[2]....
        /*0118*/ 	.word	0x000004a0


	//   ....[3]....
        /*011c*/ 	.word	0x000005e0


	//   ....[4]....
        /*0120*/ 	.word	0x00000710


	//   ....[5]....
        /*0124*/ 	.word	0x00000720


	//   ....[6]....
        /*0128*/ 	.word	0x00000860


	//   ....[7]....
        /*012c*/ 	.word	0x00000990


	//   ....[8]....
        /*0130*/ 	.word	0x000009a0


	//   ....[9]....
        /*0134*/ 	.word	0x00000ae0


	//   ....[10]....
        /*0138*/ 	.word	0x00000c10


	//   ....[11]....
        /*013c*/ 	.word	0x00000c20


	//   ....[12]....
        /*0140*/ 	.word	0x00000d60


	//   ....[13]....
        /*0144*/ 	.word	0x00000e90


	//   ....[14]....
        /*0148*/ 	.word	0x00000ea0


	//   ....[15]....
        /*014c*/ 	.word	0x00000fe0


	//   ....[16]....
        /*0150*/ 	.word	0x00001110


	//   ....[17]....
        /*0154*/ 	.word	0x00001120


	//   ....[18]....
        /*0158*/ 	.word	0x00001260


	//   ....[19]....
        /*015c*/ 	.word	0x00001390


	//   ....[20]....
        /*0160*/ 	.word	0x000013a0


	//   ....[21]....
        /*0164*/ 	.word	0x000014e0


	//   ....[22]....
        /*0168*/ 	.word	0x00001610


	//   ....[23]....
        /*016c*/ 	.word	0x00001620


	//   ....[24]....
        /*0170*/ 	.word	0x00001760


	//   ....[25]....
        /*0174*/ 	.word	0x00001890


	//   ....[26]....
        /*0178*/ 	.word	0x000018a0


	//   ....[27]....
        /*017c*/ 	.word	0x000019e0


	//   ....[28]....
        /*0180*/ 	.word	0x00001b10


	//   ....[29]....
        /*0184*/ 	.word	0x00001b20


	//   ....[30]....
        /*0188*/ 	.word	0x00001c60


	//   ....[31]....
        /*018c*/ 	.word	0x00001d90


	//   ....[32]....
        /*0190*/ 	.word	0x00001da0


	//   ....[33]....
        /*0194*/ 	.word	0x00001ee0


	//   ....[34]....
        /*0198*/ 	.word	0x00002010


	//   ....[35]....
        /*019c*/ 	.word	0x00002020


	//   ....[36]....
        /*01a0*/ 	.word	0x00002160


	//   ....[37]....
        /*01a4*/ 	.word	0x00002290


	//   ....[38]....
        /*01a8*/ 	.word	0x000022a0


	//   ....[39]....
        /*01ac*/ 	.word	0x000023e0


	//   ....[40]....
        /*01b0*/ 	.word	0x00002510


	//   ....[41]....
        /*01b4*/ 	.word	0x00002520


	//   ....[42]....
        /*01b8*/ 	.word	0x00002650


	//   ....[43]....
        /*01bc*/ 	.word	0x00002780


	//   ....[44]....
        /*01c0*/ 	.word	0x00002790


	//----- nvinfo : EIATTR_VRC_CTA_INIT_COUNT
	.align		4
.L_2200:
        /*01c4*/ 	.byte	0x02, 0x4a
	.zero		1
	.zero		1


	//----- nvinfo : EIATTR_SYSCALL_OFFSETS
	.align		4
        /*01c8*/ 	.byte	0x04, 0x46
        /*01ca*/ 	.short	(.L_2202 - .L_2201)


	//   ....[0]....
.L_2201:
        /*01cc*/ 	.word	0x00002990


	//----- nvinfo : EIATTR_EXIT_INSTR_OFFSETS
	.align		4
.L_2202:
        /*01d0*/ 	.byte	0x04, 0x1c
        /*01d2*/ 	.short	(.L_2204 - .L_2203)


	//   ....[0]....
.L_2203:
        /*01d4*/ 	.word	0x000000b0


	//   ....[1]....
        /*01d8*/ 	.word	0x000001b0


	//   ....[2]....
        /*01dc*/ 	.word	0x00002a60


	//----- nvinfo : EIATTR_CRS_STACK_SIZE
	.align		4
.L_2204:
        /*01e0*/ 	.byte	0x04, 0x1e
        /*01e2*/ 	.short	(.L_2206 - .L_2205)
.L_2205:
        /*01e4*/ 	.word	0x00000000


	//----- nvinfo : EIATTR_CBANK_PARAM_SIZE
	.align		4
.L_2206:
        /*01e8*/ 	.byte	0x03, 0x19
        /*01ea*/ 	.short	0x0078


	//----- nvinfo : EIATTR_PARAM_CBANK
	.align		4
        /*01ec*/ 	.byte	0x04, 0x0a
        /*01ee*/ 	.short	(.L_2208 - .L_2207)
	.align		4
.L_2207:
        /*01f0*/ 	.word	index@(.nv.constant0._Z24sssp_kernel_VC_iterativeP27vertex_dictionary_structuremmPjPmS2_S2_S2_S2_S2_S2_S2_PyS3_S3_)
        /*01f4*/ 	.short	0x0380
        /*01f6*/ 	.short	0x0078


	//----- nvinfo : EIATTR_SW_WAR
	.align		4
.L_2208:
        /*01f8*/ 	.byte	0x04, 0x36
        /*01fa*/ 	.short	(.L_2210 - .L_2209)
.L_2209:
        /*01fc*/ 	.word	0x00000008
.L_2210:


//--------------------- .nv.info._Z23sssp_kernel_VC_preorderP27vertex_dictionary_structuremmPjPmS2_S2_S2_S2_S2_S2_S2_PyS3_S3_ --------------------------
	.section	.nv.info._Z23sssp_kernel_VC_preorderP27vertex_dictionary_structuremmPjPmS2_S2_S2_S2_S2_S2_S2_PyS3_S3_,"",@"SHT_CUDA_INFO"
	.sectionflags	@""
	.align	4


	//----- nvinfo : EIATTR_CUDA_API_VERSION
	.align		4
        /*0000*/ 	.byte	0x04, 0x37
        /*0002*/ 	.short	(.L_2212 - .L_2211)
.L_2211:
        /*0004*/ 	.word	0x00000082


	//----- nvinfo : EIATTR_KPARAM_INFO
	.align		4
.L_2212:
        /*0008*/ 	.byte	0x04, 0x17
        /*000a*/ 	.short	(.L_2214 - .L_2213)
.L_2213:
        /*000c*/ 	.word	0x00000000
        /*0010*/ 	.short	0x000e
        /*0012*/ 	.short	0x0070
        /*0014*/ 	.byte	0x00, 0xf5, 0x21, 0x00


	//----- nvinfo : EIATTR_KPARAM_INFO
	.align		4
.L_2214:
        /*0018*/ 	.byte	0x04, 0x17
        /*001a*/ 	.short	(.L_2216 - .L_2215)
.L_2215:
        /*001c*/ 	.word	0x00000000
        /*0020*/ 	.short	0x000d
        /*0022*/ 	.short	0x0068
        /*0024*/ 	.byte	0x00, 0xf5, 0x21, 0x00


	//----- nvinfo : EIATTR_KPARAM_INFO
	.align		4
.L_2216:
        /*0028*/ 	.byte	0x04, 0x17
        /*002a*/ 	.short	(.L_2218 - .L_2217)
.L_2217:
        /*002c*/ 	.word	0x00000000
        /*0030*/ 	.short	0x000c
        /*0032*/ 	.short	0x0060
        /*0034*/ 	.byte	0x00, 0xf5, 0x21, 0x00


	//----- nvinfo : EIATTR_KPARAM_INFO
	.align		4
.L_2218:
        /*0038*/ 	.byte	0x04, 0x17
        /*003a*/ 	.short	(.L_2220 - .L_2219)
.L_2219:
        /*003c*/ 	.word	0x00000000
        /*0040*/ 	.short	0x000b
        /*0042*/ 	.short	0x0058
        /*0044*/ 	.byte	0x00, 0xf5, 0x21, 0x00


	//----- nvinfo : EIATTR_KPARAM_INFO
	.align		4
.L_2220:
        /*0048*/ 	.byte	0x04, 0x17
        /*004a*/ 	.short	(.L_2222 - .L_2221)
.L_2221:
        /*004c*/ 	.word	0x00000000
        /*0050*/ 	.short	0x000a
        /*0052*/ 	.short	0x0050
        /*0054*/ 	.byte	0x00, 0xf5, 0x21, 0x00


	//----- nvinfo : EIATTR_KPARAM_INFO
	.align		4
.L_2222:
        /*0058*/ 	.byte	0x04, 0x17
        /*005a*/ 	.short	(.L_2224 - .L_2223)
.L_2223:
        /*005c*/ 	.word	0x00000000
        /*0060*/ 	.short	0x0009
        /*0062*/ 	.short	0x0048
        /*0064*/ 	.byte	0x00, 0xf5, 0x21, 0x00


	//----- nvinfo : EIATTR_KPARAM_INFO
	.align		4
.L_2224:
        /*0068*/ 	.byte	0x04, 0x17
        /*006a*/ 	.short	(.L_2226 - .L_2225)
.L_2225:
        /*006c*/ 	.word	0x00000000
        /*0070*/ 	.short	0x0008
        /*0072*/ 	.short	0x0040
        /*0074*/ 	.byte	0x00, 0xf5, 0x21, 0x00


	//----- nvinfo : EIATTR_KPARAM_INFO
	.align		4
.L_2226:
        /*0078*/ 	.byte	0x04, 0x17
        /*007a*/ 	.short	(.L_2228 - .L_2227)
.L_2227:
        /*007c*/ 	.word	0x00000000
        /*0080*/ 	.short	0x0007
        /*0082*/ 	.short	0x0038
        /*0084*/ 	.byte	0x00, 0xf5, 0x21, 0x00


	//----- nvinfo : EIATTR_KPARAM_INFO
	.align		4
.L_2228:
        /*0088*/ 	.byte	0x04, 0x17
        /*008a*/ 	.short	(.L_2230 - .L_2229)
.L_2229:
        /*008c*/ 	.word	0x00000000
        /*0090*/ 	.short	0x0006
        /*0092*/ 	.short	0x0030
        /*0094*/ 	.byte	0x00, 0xf5, 0x21, 0x00


	//----- nvinfo : EIATTR_KPARAM_INFO
	.align		4
.L_2230:
        /*0098*/ 	.byte	0x04, 0x17
        /*009a*/ 	.short	(.L_2232 - .L_2231)
.L_2231:
        /*009c*/ 	.word	0x00000000
        /*00a0*/ 	.short	0x0005
        /*00a2*/ 	.short	0x0028
        /*00a4*/ 	.byte	0x00, 0xf5, 0x21, 0x00


	//----- nvinfo : EIATTR_KPARAM_INFO
	.align		4
.L_2232:
        /*00a8*/ 	.byte	0x04, 0x17
        /*00aa*/ 	.short	(.L_2234 - .L_2233)
.L_2233:
        /*00ac*/ 	.word	0x00000000
        /*00b0*/ 	.short	0x0004
        /*00b2*/ 	.short	0x0020
        /*00b4*/ 	.byte	0x00, 0xf5, 0x21, 0x00


	//----- nvinfo : EIATTR_KPARAM_INFO
	.align		4
.L_2234:
        /*00b8*/ 	.byte	0x04, 0x17
        /*00ba*/ 	.short	(.L_2236 - .L_2235)
.L_2235:
        /*00bc*/ 	.word	0x00000000
        /*00c0*/ 	.short	0x0003
        /*00c2*/ 	.short	0x0018
        /*00c4*/ 	.byte	0x00, 0xf5, 0x21, 0x00


	//----- nvinfo : EIATTR_KPARAM_INFO
	.align		4
.L_2236:
        /*00c8*/ 	.byte	0x04, 0x17
        /*00ca*/ 	.short	(.L_2238 - .L_2237)
.L_2237:
        /*00cc*/ 	.word	0x00000000
        /*00d0*/ 	.short	0x0002
        /*00d2*/ 	.short	0x0010
        /*00d4*/ 	.byte	0x00, 0xf0, 0x21, 0x00


	//----- nvinfo : EIATTR_KPARAM_INFO
	.align		4
.L_2238:
        /*00d8*/ 	.byte	0x04, 0x17
        /*00da*/ 	.short	(.L_2240 - .L_2239)
.L_2239:
        /*00dc*/ 	.word	0x00000000
        /*00e0*/ 	.short	0x0001
        /*00e2*/ 	.short	0x0008
        /*00e4*/ 	.byte	0x00, 0xf0, 0x21, 0x00


	//----- nvinfo : EIATTR_KPARAM_INFO
	.align		4
.L_2240:
        /*00e8*/ 	.byte	0x04, 0x17
        /*00ea*/ 	.short	(.L_2242 - .L_2241)
.L_2241:
        /*00ec*/ 	.word	0x00000000
        /*00f0*/ 	.short	0x0000
        /*00f2*/ 	.short	0x0000
        /*00f4*/ 	.byte	0x00, 0xf5, 0x21, 0x00


	//----- nvinfo : EIATTR_SPARSE_MMA_MASK
	.align		4
.L_2242:
        /*00f8*/ 	.byte	0x03, 0x50
        /*00fa*/ 	.short	0x0000


	//----- nvinfo : EIATTR_MAXREG_COUNT
	.align		4
        /*00fc*/ 	.byte	0x03, 0x1b
        /*00fe*/ 	.short	0x00ff


	//----- nvinfo : EIATTR_MERCURY_ISA_VERSION
	.align		4
        /*0100*/ 	.byte	0x03, 0x5f
        /*0102*/ 	.short	0x0101


	//----- nvinfo : EIATTR_VRC_CTA_INIT_COUNT
	.align		4
        /*0104*/ 	.byte	0x02, 0x4a
	.zero		1
	.zero		1


	//----- nvinfo : EIATTR_EXIT_INSTR_OFFSETS
	.align		4
        /*0108*/ 	.byte	0x04, 0x1c
        /*010a*/ 	.short	(.L_2244 - .L_2243)


	//   ....[0]....
.L_2243:
        /*010c*/ 	.word	0x000000a0


	//   ....[1]....
        /*0110*/ 	.word	0x00000200


	//----- nvinfo : EIATTR_CRS_STACK_SIZE
	.align		4
.L_2244:
        /*0114*/ 	.byte	0x04, 0x1e
        /*0116*/ 	.short	(.L_2246 - .L_2245)
.L_2245:
        /*0118*/ 	.word	0x00000000


	//----- nvinfo : EIATTR_CBANK_PARAM_SIZE
	.align		4
.L_2246:
        /*011c*/ 	.byte	0x03, 0x19
        /*011e*/ 	.short	0x0078


	//----- nvinfo : EIATTR_PARAM_CBANK
	.align		4
        /*0120*/ 	.byte	0x04, 0x0a
        /*0122*/ 	.short	(.L_2248 - .L_2247)
	.align		4
.L_2247:
        /*0124*/ 	.word	index@(.nv.constant0._Z23sssp_kernel_VC_preorderP27vertex_dictionary_structuremmPjPmS2_S2_S2_S2_S2_S2_S2_PyS3_S3_)
        /*0128*/ 	.short	0x0380
        /*012a*/ 	.short	0x0078


	//----- nvinfo : EIATTR_SW_WAR
	.align		4
.L_2248:
        /*012c*/ 	.byte	0x04, 0x36
        /*012e*/ 	.short	(.L_2250 - .L_2249)
.L_2249:
        /*0130*/ 	.word	0x00000008
.L_2250:


//--------------------- .nv.info._Z20sssp_kernel_child_VCP27vertex_dictionary_structuremmPjPmS2_S2_S2_S2_S2_S2_S2_PyS3_S3_ --------------------------
	.section	.nv.info._Z20sssp_kernel_child_VCP27vertex_dictionary_structuremmPjPmS2_S2_S2_S2_S2_S2_S2_PyS3_S3_,"",@"SHT_CUDA_INFO"
	.sectionflags	@""
	.align	4


	//----- nvinfo : EIATTR_CUDA_API_VERSION
	.align		4
        /*0000*/ 	.byte	0x04, 0x37
        /*0002*/ 	.short	(.L_2252 - .L_2251)
.L_2251:
        /*0004*/ 	.word	0x00000082


	//----- nvinfo : EIATTR_KPARAM_INFO
	.align		4
.L_2252:
        /*0008*/ 	.byte	0x04, 0x17
        /*000a*/ 	.short	(.L_2254 - .L_2253)
.L_2253:
        /*000c*/ 	.word	0x00000000
        /*0010*/ 	.short	0x000e
        /*0012*/ 	.short	0x0070
        /*0014*/ 	.byte	0x00, 0xf5, 0x21, 0x00


	//----- nvinfo : EIATTR_KPARAM_INFO
	.align		4
.L_2254:
        /*0018*/ 	.byte	0x04, 0x17
        /*001a*/ 	.short	(.L_2256 - .L_2255)
.L_2255:
        /*001c*/ 	.word	0x00000000
        /*0020*/ 	.short	0x000d
        /*0022*/ 	.short	0x0068
        /*0024*/ 	.byte	0x00, 0xf5, 0x21, 0x00


	//----- nvinfo : EIATTR_KPARAM_INFO
	.align		4
.L_2256:
        /*0028*/ 	.byte	0x04, 0x17
        /*002a*/ 	.short	(.L_2258 - .L_2257)
.L_2257:
        /*002c*/ 	.word	0x00000000
        /*0030*/ 	.short	0x000c
        /*0032*/ 	.short	0x0060
        /*0034*/ 	.byte	0x00, 0xf5, 0x21, 0x00


	//----- nvinfo : EIATTR_KPARAM_INFO
	.align		4
.L_2258:
        /*0038*/ 	.byte	0x04, 0x17
        /*003a*/ 	.short	(.L_2260 - .L_2259)
.L_2259:
        /*003c*/ 	.word	0x00000000
        /*0040*/ 	.short	0x000b
        /*0042*/ 	.short	0x0058
        /*0044*/ 	.byte	0x00, 0xf5, 0x21, 0x00


	//----- nvinfo : EIATTR_KPARAM_INFO
	.align		4
.L_2260:
        /*0048*/ 	.byte	0x04, 0x17
        /*004a*/ 	.short	(.L_2262 - .L_2261)
.L_2261:
        /*004c*/ 	.word	0x00000000
        /*0050*/ 	.short	0x000a
        /*0052*/ 	.short	0x0050
        /*0054*/ 	.byte	0x00, 0xf5, 0x21, 0x00


	//----- nvinfo : EIATTR_KPARAM_INFO
	.align		4
.L_2262:
        /*0058*/ 	.byte	0x04, 0x17
        /*005a*/ 	.short	(.L_2264 - .L_2263)
.L_2263:
        /*005c*/ 	.word	0x00000000
        /*0060*/ 	.short	0x0009
        /*0062*/ 	.short	0x0048
        /*0064*/ 	.byte	0x00, 0xf5, 0x21, 0x00


	//----- nvinfo : EIATTR_KPARAM_INFO
	.align		4
.L_2264:
        /*0068*/ 	.byte	0x04, 0x17
        /*006a*/ 	.short	(.L_2266 - .L_2265)
.L_2265:
        /*006c*/ 	.word	0x00000000
        /*0070*/ 	.short	0x0008
        /*0072*/ 	.short	0x0040
        /*0074*/ 	.byte	0x00, 0xf5, 0x21, 0x00


	//----- nvinfo : EIATTR_KPARAM_INFO
	.align		4
.L_2266:
        /*0078*/ 	.byte	0x04, 0x17
        /*007a*/ 	.short	(.L_2268 - .L_2267)
.L_2267:
        /*007c*/ 	.word	0x00000000
        /*0080*/ 	.short	0x0007
        /*0082*/ 	.short	0x0038
        /*0084*/ 	.byte	0x00, 0xf5, 0x21, 0x00


	//----- nvinfo : EIATTR_KPARAM_INFO
	.align		4
.L_2268:
        /*0088*/ 	.byte	0x04, 0x17
        /*008a*/ 	.short	(.L_2270 - .L_2269)
.L_2269:
        /*008c*/ 	.word	0x00000000
        /*0090*/ 	.short	0x0006
        /*0092*/ 	.short	0x0030
        /*0094*/ 	.byte	0x00, 0xf5, 0x21, 0x00


	//----- nvinfo : EIATTR_KPARAM_INFO
	.align		4
.L_2270:
        /*0098*/ 	.byte	0x04, 0x17
        /*009a*/ 	.short	(.L_2272 - .L_2271)
.L_2271:
        /*009c*/ 	.word	0x00000000
        /*00a0*/ 	.short	0x0005
        /*00a2*/ 	.short	0x0028
        /*00a4*/ 	.byte	0x00, 0xf5, 0x21, 0x00


	//----- nvinfo : EIATTR_KPARAM_INFO
	.align		4
.L_2272:
        /*00a8*/ 	.byte	0x04, 0x17
        /*00aa*/ 	.short	(.L_2274 - .L_2273)
.L_2273:
        /*00ac*/ 	.word	0x00000000
        /*00b0*/ 	.short	0x0004
        /*00b2*/ 	.short	0x0020
        /*00b4*/ 	.byte	0x00, 0xf5, 0x21, 0x00


	//----- nvinfo : EIATTR_KPARAM_INFO
	.align		4
.L_2274:
        /*00b8*/ 	.byte	0x04, 0x17
        /*00ba*/ 	.short	(.L_2276 - .L_2275)
.L_2275:
        /*00bc*/ 	.word	0x00000000
        /*00c0*/ 	.short	0x0003
        /*00c2*/ 	.short	0x0018
        /*00c4*/ 	.byte	0x00, 0xf5, 0x21, 0x00


	//----- nvinfo : EIATTR_KPARAM_INFO
	.align		4
.L_2276:
        /*00c8*/ 	.byte	0x04, 0x17
        /*00ca*/ 	.short	(.L_2278 - .L_2277)
.L_2277:
        /*00cc*/ 	.word	0x00000000
        /*00d0*/ 	.short	0x0002
        /*00d2*/ 	.short	0x0010
        /*00d4*/ 	.byte	0x00, 0xf0, 0x21, 0x00


	//----- nvinfo : EIATTR_KPARAM_INFO
	.align		4
.L_2278:
        /*00d8*/ 	.byte	0x04, 0x17
        /*00da*/ 	.short	(.L_2280 - .L_2279)
.L_2279:
        /*00dc*/ 	.word	0x00000000
        /*00e0*/ 	.short	0x0001
        /*00e2*/ 	.short	0x0008
        /*00e4*/ 	.byte	0x00, 0xf0, 0x21, 0x00


	//----- nvinfo : EIATTR_KPARAM_INFO
	.align		4
.L_2280:
        /*00e8*/ 	.byte	0x04, 0x17
        /*00ea*/ 	.short	(.L_2282 - .L_2281)
.L_2281:
        /*00ec*/ 	.word	0x00000000
        /*00f0*/ 	.short	0x0000
        /*00f2*/ 	.short	0x0000
        /*00f4*/ 	.byte	0x00, 0xf5, 0x21, 0x00


	//----- nvinfo : EIATTR_SPARSE_MMA_MASK
	.align		4
.L_2282:
        /*00f8*/ 	.byte	0x03, 0x50
        /*00fa*/ 	.short	0x0000


	//----- nvinfo : EIATTR_MAXREG_COUNT
	.align		4
        /*00fc*/ 	.byte	0x03, 0x1b
        /*00fe*/ 	.short	0x00ff


	//----- nvinfo : EIATTR_MERCURY_ISA_VERSION
	.align		4
        /*0100*/ 	.byte	0x03, 0x5f
        /*0102*/ 	.short	0x0101


	//----- nvinfo : EIATTR_INT_WARP_WIDE_INSTR_OFFSETS
	.align		4
        /*0104*/ 	.byte	0x04, 0x31
        /*0106*/ 	.short	(.L_2284 - .L_2283)


	//   ....[0]....
.L_2283:
        /*0108*/ 	.word	0x000003f0


	//   ....[1]....
        /*010c*/ 	.word	0x00000510


	//   ....[2]....
        /*0110*/ 	.word	0x00000520


	//   ....[3]....
        /*0114*/ 	.word	0x00000750


	//   ....[4]....
        /*0118*/ 	.word	0x00000870


	//   ....[5]....
        /*011c*/ 	.word	0x00000880


	//   ....[6]....
        /*0120*/ 	.word	0x000009c0


	//   ....[7]....
        /*0124*/ 	.word	0x00000ae0


	//   ....[8]....
        /*0128*/ 	.word	0x00000af0


	//   ....[9]....
        /*012c*/ 	.word	0x00000c30


	//   ....[10]....
        /*0130*/ 	.word	0x00000d50


	//   ....[11]....
        /*0134*/ 	.word	0x00000d60


	//   ....[12]....
        /*0138*/ 	.word	0x00000ee0


	//   ....[13]....
        /*013c*/ 	.word	0x00001000


	//   ....[14]....
        /*0140*/ 	.word	0x00001010


	//   ....[15]....
        /*0144*/ 	.word	0x000013b0


	//   ....[16]....
        /*0148*/ 	.word	0x000014d0


	//   ....[17]....
        /*014c*/ 	.word	0x000014e0


	//   ....[18]....
        /*0150*/ 	.word	0x00001710


	//   ....[19]....
        /*0154*/ 	.word	0x00001830


	//   ....[20]....
        /*0158*/ 	.word	0x00001840


	//   ....[21]....
        /*015c*/ 	.word	0x00001980


	//   ....[22]....
        /*0160*/ 	.word	0x00001aa0


	//   ....[23]....
        /*0164*/ 	.word	0x00001ab0


	//   ....[24]....
        /*0168*/ 	.word	0x00001bf0


	//   ....[25]....
        /*016c*/ 	.word	0x00001d10


	//   ....[26]....
        /*0170*/ 	.word	0x00001d20


	//   ....[27]....
        /*0174*/ 	.word	0x00001ea0


	//   ....[28]....
        /*0178*/ 	.word	0x00001fc0


	//   ....[29]....
        /*017c*/ 	.word	0x00001fd0


	//----- nvinfo : EIATTR_VRC_CTA_INIT_COUNT
	.align		4
.L_2284:
        /*0180*/ 	.byte	0x02, 0x4a
	.zero		1
	.zero		1


	//----- nvinfo : EIATTR_EXIT_INSTR_OFFSETS
	.align		4
        /*0184*/ 	.byte	0x04, 0x1c
        /*0186*/ 	.short	(.L_2286 - .L_2285)


	//   ....[0]....
.L_2285:
        /*0188*/ 	.word	0x000000a0


	//   ....[1]....
        /*018c*/ 	.word	0x000001b0


	//   ....[2]....
        /*0190*/ 	.word	0x00000600


	//   ....[3]....
        /*0194*/ 	.word	0x000010b0


	//   ....[4]....
        /*0198*/ 	.word	0x00001170


	//   ....[5]....
        /*019c*/ 	.word	0x000015c0


	//   ....[6]....
        /*01a0*/ 	.word	0x00002070


	//----- nvinfo : EIATTR_CRS_STACK_SIZE
	.align		4
.L_2286:
        /*01a4*/ 	.byte	0x04, 0x1e
        /*01a6*/ 	.short	(.L_2288 - .L_2287)
.L_2287:
        /*01a8*/ 	.word	0x00000000


	//----- nvinfo : EIATTR_CBANK_PARAM_SIZE
	.align		4
.L_2288:
        /*01ac*/ 	.byte	0x03, 0x19
        /*01ae*/ 	.short	0x0078


	//----- nvinfo : EIATTR_PARAM_CBANK
	.align		4
        /*01b0*/ 	.byte	0x04, 0x0a
        /*01b2*/ 	.short	(.L_2290 - .L_2289)
	.align		4
.L_2289:
        /*01b4*/ 	.word	index@(.nv.constant0._Z20sssp_kernel_child_VCP27vertex_dictionary_structuremmPjPmS2_S2_S2_S2_S2_S2_S2_PyS3_S3_)
        /*01b8*/ 	.short	0x0380
        /*01ba*/ 	.short	0x0078


	//----- nvinfo : EIATTR_SW_WAR
	.align		4
.L_2290:
        /*01bc*/ 	.byte	0x04, 0x36
        /*01be*/ 	.short	(.L_2292 - .L_2291)
.L_2291:
        /*01c0*/ 	.word	0x00000008
.L_2292:


//--------------------- .nv.info._Z39sssp_output_frontier_offset_calculationPmS_PyS0_S0_S0_ --------------------------
	.section	.nv.info._Z39sssp_output_frontier_offset_calculationPmS_PyS0_S0_S0_,"",@"SHT_CUDA_INFO"
	.sectionflags	@""
	.align	4


	//----- nvinfo : EIATTR_CUDA_API_VERSION
	.align		4
        /*0000*/ 	.byte	0x04, 0x37
        /*0002*/ 	.short	(.L_2294 - .L_2293)
.L_2293:
        /*0004*/ 	.word	0x00000082


	//----- nvinfo : EIATTR_KPARAM_INFO
	.align		4
.L_2294:
        /*0008*/ 	.byte	0x04, 0x17
        /*000a*/ 	.short	(.L_2296 - .L_2295)
.L_2295:
        /*000c*/ 	.word	0x00000000
        /*0010*/ 	.short	0x0005
        /*0012*/ 	.short	0x0028
        /*0014*/ 	.byte	0x00, 0xf5, 0x21, 0x00


	//----- nvinfo : EIATTR_KPARAM_INFO
	.align		4
.L_2296:
        /*0018*/ 	.byte	0x04, 0x17
        /*001a*/ 	.short	(.L_2298 - .L_2297)
.L_2297:
        /*001c*/ 	.word	0x00000000
        /*0020*/ 	.short	0x0004
        /*0022*/ 	.short	0x0020
        /*0024*/ 	.byte	0x00, 0xf5, 0x21, 0x00


	//----- nvinfo : EIATTR_KPARAM_INFO
	.align		4
.L_2298:
        /*0028*/ 	.byte	0x04, 0x17
        /*002a*/ 	.short	(.L_2300 - .L_2299)
.L_2299:
        /*002c*/ 	.word	0x00000000
        /*0030*/ 	.short	0x0003
        /*0032*/ 	.short	0x0018
        /*0034*/ 	.byte	0x00, 0xf5, 0x21, 0x00


	//----- nvinfo : EIATTR_KPARAM_INFO
	.align		4
.L_2300:
        /*0038*/ 	.byte	0x04, 0x17
        /*003a*/ 	.short	(.L_2302 - .L_2301)
.L_2301:
        /*003c*/ 	.word	0x00000000
        /*0040*/ 	.short	0x0002
        /*0042*/ 	.short	0x0010
        /*0044*/ 	.byte	0x00, 0xf5, 0x21, 0x00


	//----- nvinfo : EIATTR_KPARAM_INFO
	.align		4
.L_2302:
        /*0048*/ 	.byte	0x04, 0x17
        /*004a*/ 	.short	(.L_2304 - .L_2303)
.L_2303:
        /*004c*/ 	.word	0x00000000
        /*0050*/ 	.short	0x0001
        /*0052*/ 	.short	0x0008
        /*0054*/ 	.byte	0x00, 0xf5, 0x21, 0x00


	//----- nvinfo : EIATTR_KPARAM_INFO
	.align		4
.L_2304:
        /*0058*/ 	.byte	0x04, 0x17
        /*005a*/ 	.short	(.L_2306 - .L_2305)
.L_2305:
        /*005c*/ 	.word	0x00000000
        /*0060*/ 	.short	0x0000
        /*0062*/ 	.short	0x0000
        /*0064*/ 	.byte	0x00, 0xf5, 0x21, 0x00


	//----- nvinfo : EIATTR_SPARSE_MMA_MASK
	.align		4
.L_2306:
        /*0068*/ 	.byte	0x03, 0x50
        /*006a*/ 	.short	0x0000


	//----- nvinfo : EIATTR_MAXREG_COUNT
	.align		4
        /*006c*/ 	.byte	0x03, 0x1b
        /*006e*/ 	.short	0x00ff


	//----- nvinfo : EIATTR_MERCURY_ISA_VERSION
	.align		4
        /*0070*/ 	.byte	0x03, 0x5f
        /*0072*/ 	.short	0x0101


	//----- nvinfo : EIATTR_VRC_CTA_INIT_COUNT
	.align		4
        /*0074*/ 	.byte	0x02, 0x4a
	.zero		1
	.zero		1


	//----- nvinfo : EIATTR_EXIT_INSTR_OFFSETS
	.align		4
        /*0078*/ 	.byte	0x04, 0x1c
        /*007a*/ 	.short	(.L_2308 - .L_2307)


	//   ....[0]....
.L_2307:
        /*007c*/ 	.word	0x000000a0


	//----- nvinfo : EIATTR_CBANK_PARAM_SIZE
	.align		4
.L_2308:
        /*0080*/ 	.byte	0x03, 0x19
        /*0082*/ 	.short	0x0030


	//----- nvinfo : EIATTR_PARAM_CBANK
	.align		4
        /*0084*/ 	.byte	0x04, 0x0a
        /*0086*/ 	.short	(.L_2310 - .L_2309)
	.align		4
.L_2309:
        /*0088*/ 	.word	index@(.nv.constant0._Z39sssp_output_frontier_offset_calculationPmS_PyS0_S0_S0_)
        /*008c*/ 	.short	0x0380
        /*008e*/ 	.short	0x0030


	//----- nvinfo : EIATTR_SW_WAR
	.align		4
.L_2310:
        /*0090*/ 	.byte	0x04, 0x36
        /*0092*/ 	.short	(.L_2312 - .L_2311)
.L_2311:
        /*0094*/ 	.word	0x00000008
.L_2312:


//--------------------- .nv.info._Z38sssp_output_frontier_preprocessing_EBCP27vertex_dictionary_structurePmPyS2_S2_S1_S1_ --------------------------
	.section	.nv.info._Z38sssp_output_frontier_preprocessing_EBCP27vertex_dictionary_structurePmPyS2_S2_S1_S1_,"",@"SHT_CUDA_INFO"
	.sectionflags	@""
	.align	4


	//----- nvinfo : EIATTR_CUDA_API_VERSION
	.align		4
        /*0000*/ 	.byte	0x04, 0x37
        /*0002*/ 	.short	(.L_2314 - .L_2313)
.L_2313:
        /*0004*/ 	.word	0x00000082


	//----- nvinfo : EIATTR_KPARAM_INFO
	.align		4
.L_2314:
        /*0008*/ 	.byte	0x04, 0x17
        /*000a*/ 	.short	(.L_2316 - .L_2315)
.L_2315:
        /*000c*/ 	.word	0x00000000
        /*0010*/ 	.short	0x0006
        /*0012*/ 	.short	0x0030
        /*0014*/ 	.byte	0x00, 0xf5, 0x21, 0x00


	//----- nvinfo : EIATTR_KPARAM_INFO
	.align		4
.L_2316:
        /*0018*/ 	.byte	0x04, 0x17
        /*001a*/ 	.short	(.L_2318 - .L_2317)
.L_2317:
        /*001c*/ 	.word	0x00000000
        /*0020*/ 	.short	0x0005
        /*0022*/ 	.short	0x0028
        /*0024*/ 	.byte	0x00, 0xf5, 0x21, 0x00


	//----- nvinfo : EIATTR_KPARAM_INFO
	.align		4
.L_2318:
        /*0028*/ 	.byte	0x04, 0x17
        /*002a*/ 	.short	(.L_2320 - .L_2319)
.L_2319:
        /*002c*/ 	.word	0x00000000
        /*0030*/ 	.short	0x0004
        /*0032*/ 	.short	0x0020
        /*0034*/ 	.byte	0x00, 0xf5, 0x21, 0x00


	//----- nvinfo : EIATTR_KPARAM_INFO
	.align		4
.L_2320:
        /*0038*/ 	.byte	0x04, 0x17
        /*003a*/ 	.short	(.L_2322 - .L_2321)
.L_2321:
        /*003c*/ 	.word	0x00000000
        /*0040*/ 	.short	0x0003
        /*0042*/ 	.short	0x0018
        /*0044*/ 	.byte	0x00, 0xf5, 0x21, 0x00


	//----- nvinfo : EIATTR_KPARAM_INFO
	.align		4
.L_2322:
        /*0048*/ 	.byte	0x04, 0x17
        /*004a*/ 	.short	(.L_2324 - .L_2323)
.L_2323:
        /*004c*/ 	.word	0x00000000
        /*0050*/ 	.short	0x0002
        /*0052*/ 	.short	0x0010
        /*0054*/ 	.byte	0x00, 0xf5, 0x21, 0x00


	//----- nvinfo : EIATTR_KPARAM_INFO
	.align		4
.L_2324:
        /*0058*/ 	.byte	0x04, 0x17
        /*005a*/ 	.short	(.L_2326 - .L_2325)
.L_2325:
        /*005c*/ 	.word	0x00000000
        /*0060*/ 	.short	0x0001
        /*0062*/ 	.short	0x0008
        /*0064*/ 	.byte	0x00, 0xf5, 0x21, 0x00


	//----- nvinfo : EIATTR_KPARAM_INFO
	.align		4
.L_2326:
        /*0068*/ 	.byte	0x04, 0x17
        /*006a*/ 	.short	(.L_2328 - .L_2327)
.L_2327:
        /*006c*/ 	.word	0x00000000
        /*0070*/ 	.short	0x0000
        /*0072*/ 	.short	0x0000
        /*0074*/ 	.byte	0x00, 0xf5, 0x21, 0x00


	//----- nvinfo : EIATTR_SPARSE_MMA_MASK
	.align		4
.L_2328:
        /*0078*/ 	.byte	0x03, 0x50
        /*007a*/ 	.short	0x0000


	//----- nvinfo : EIATTR_MAXREG_COUNT
	.align		4
        /*007c*/ 	.byte	0x03, 0x1b
        /*007e*/ 	.short	0x00ff


	//----- nvinfo : EIATTR_MERCURY_ISA_VERSION
	.align		4
        /*0080*/ 	.byte	0x03, 0x5f
        /*0082*/ 	.short	0x0101


	//----- nvinfo : EIATTR_VRC_CTA_INIT_COUNT
	.align		4
        /*0084*/ 	.byte	0x02, 0x4a
	.zero		1
	.zero		1


	//----- nvinfo : EIATTR_EXIT_INSTR_OFFSETS
	.align		4
        /*0088*/ 	.byte	0x04, 0x1c
        /*008a*/ 	.short	(.L_2330 - .L_2329)


	//   ....[0]....
.L_2329:
        /*008c*/ 	.word	0x000000a0


	//   ....[1]....
        /*0090*/ 	.word	0x000001e0


	//----- nvinfo : EIATTR_CBANK_PARAM_SIZE
	.align		4
.L_2330:
        /*0094*/ 	.byte	0x03, 0x19
        /*0096*/ 	.short	0x0038


	//----- nvinfo : EIATTR_PARAM_CBANK
	.align		4
        /*0098*/ 	.byte	0x04, 0x0a
        /*009a*/ 	.short	(.L_2332 - .L_2331)
	.align		4
.L_2331:
        /*009c*/ 	.word	index@(.nv.constant0._Z38sssp_output_frontier_preprocessing_EBCP27vertex_dictionary_structurePmPyS2_S2_S1_S1_)
        /*00a0*/ 	.short	0x0380
        /*00a2*/ 	.short	0x0038


	//----- nvinfo : EIATTR_SW_WAR
	.align		4
.L_2332:
        /*00a4*/ 	.byte	0x04, 0x36
        /*00a6*/ 	.short	(.L_2334 - .L_2333)
.L_2333:
        /*00a8*/ 	.word	0x00000008
.L_2334:


//--------------------- .nv.info._Z34sssp_output_frontier_preprocessingPmPyS0_S0_S_ --------------------------
	.section	.nv.info._Z34sssp_output_frontier_preprocessingPmPyS0_S0_S_,"",@"SHT_CUDA_INFO"
	.sectionflags	@""
	.align	4


	//----- nvinfo : EIATTR_CUDA_API_VERSION
	.align		4
        /*0000*/ 	.byte	0x04, 0x37
        /*0002*/ 	.short	(.L_2336 - .L_2335)
.L_2335:
        /*0004*/ 	.word	0x00000082


	//----- nvinfo : EIATTR_KPARAM_INFO
	.align		4
.L_2336:
        /*0008*/ 	.byte	0x04, 0x17
        /*000a*/ 	.short	(.L_2338 - .L_2337)
.L_2337:
        /*000c*/ 	.word	0x00000000
        /*0010*/ 	.short	0x0004
        /*0012*/ 	.short	0x0020
        /*0014*/ 	.byte	0x00, 0xf5, 0x21, 0x00


	//----- nvinfo : EIATTR_KPARAM_INFO
	.align		4
.L_2338:
        /*0018*/ 	.byte	0x04, 0x17
        /*001a*/ 	.short	(.L_2340 - .L_2339)
.L_2339:
        /*001c*/ 	.word	0x00000000
        /*0020*/ 	.short	0x0003
        /*0022*/ 	.short	0x0018
        /*0024*/ 	.byte	0x00, 0xf5, 0x21, 0x00


	//----- nvinfo : EIATTR_KPARAM_INFO
	.align		4
.L_2340:
        /*0028*/ 	.byte	0x04, 0x17
        /*002a*/ 	.short	(.L_2342 - .L_2341)
.L_2341:
        /*002c*/ 	.word	0x00000000
        /*0030*/ 	.short	0x0002
        /*0032*/ 	.short	0x0010
        /*0034*/ 	.byte	0x00, 0xf5, 0x21, 0x00


	//----- nvinfo : EIATTR_KPARAM_INFO
	.align		4
.L_2342:
        /*0038*/ 	.byte	0x04, 0x17
        /*003a*/ 	.short	(.L_2344 - .L_2343)
.L_2343:
        /*003c*/ 	.word	0x00000000
        /*0040*/ 	.short	0x0001
        /*0042*/ 	.short	0x0008
        /*0044*/ 	.byte	0x00, 0xf5, 0x21, 0x00


	//----- nvinfo : EIATTR_KPARAM_INFO
	.align		4
.L_2344:
        /*0048*/ 	.byte	0x04, 0x17
        /*004a*/ 	.short	(.L_2346 - .L_2345)
.L_2345:
        /*004c*/ 	.word	0x00000000
        /*0050*/ 	.short	0x0000
        /*0052*/ 	.short	0x0000
        /*0054*/ 	.byte	0x00, 0xf5, 0x21, 0x00


	//----- nvinfo : EIATTR_SPARSE_MMA_MASK
	.align		4
.L_2346:
        /*0058*/ 	.byte	0x03, 0x50
        /*005a*/ 	.short	0x0000


	//----- nvinfo : EIATTR_MAXREG_COUNT
	.align		4
        /*005c*/ 	.byte	0x03, 0x1b
        /*005e*/ 	.short	0x00ff


	//----- nvinfo : EIATTR_MERCURY_ISA_VERSION
	.align		4
        /*0060*/ 	.byte	0x03, 0x5f
        /*0062*/ 	.short	0x0101


	//----- nvinfo : EIATTR_VRC_CTA_INIT_COUNT
	.align		4
        /*0064*/ 	.byte	0x02, 0x4a
	.zero		1
	.zero		1


	//----- nvinfo : EIATTR_EXIT_INSTR_OFFSETS
	.align		4
        /*0068*/ 	.byte	0x04, 0x1c
        /*006a*/ 	.short	(.L_2348 - .L_2347)


	//   ....[0]....
.L_2347:
        /*006c*/ 	.word	0x000000a0


	//   ....[1]....
        /*0070*/ 	.word	0x000001c0


	//----- nvinfo : EIATTR_CBANK_PARAM_SIZE
	.align		4
.L_2348:
        /*0074*/ 	.byte	0x03, 0x19
        /*0076*/ 	.short	0x0028


	//----- nvinfo : EIATTR_PARAM_CBANK
	.align		4
        /*0078*/ 	.byte	0x04, 0x0a
        /*007a*/ 	.short	(.L_2350 - .L_2349)
	.align		4
.L_2349:
        /*007c*/ 	.word	index@(.nv.constant0._Z34sssp_output_frontier_preprocessingPmPyS0_S0_S_)
        /*0080*/ 	.short	0x0380
        /*0082*/ 	.short	0x0028


	//----- nvinfo : EIATTR_SW_WAR
	.align		4
.L_2350:
        /*0084*/ 	.byte	0x04, 0x36
        /*0086*/ 	.short	(.L_2352 - .L_2351)
.L_2351:
        /*0088*/ 	.word	0x00000008
.L_2352:


//--------------------- .nv.info._Z17sssp_kernel_childP27vertex_dictionary_structuremmPjPmS2_S2_S2_S2_S2_S2_S2_ --------------------------
	.section	.nv.info._Z17sssp_kernel_childP27vertex_dictionary_structuremmPjPmS2_S2_S2_S2_S2_S2_S2_,"",@"SHT_CUDA_INFO"
	.sectionflags	@""
	.align	4


	//----- nvinfo : EIATTR_CUDA_API_VERSION
	.align		4
        /*0000*/ 	.byte	0x04, 0x37
        /*0002*/ 	.short	(.L_2354 - .L_2353)
.L_2353:
        /*0004*/ 	.word	0x00000082


	//----- nvinfo : EIATTR_KPARAM_INFO
	.align		4
.L_2354:
        /*0008*/ 	.byte	0x04, 0x17
        /*000a*/ 	.short	(.L_2356 - .L_2355)
.L_2355:
        /*000c*/ 	.word	0x00000000
        /*0010*/ 	.short	0x000b
        /*0012*/ 	.short	0x0058
        /*0014*/ 	.byte	0x00, 0xf5, 0x21, 0x00


	//----- nvinfo : EIATTR_KPARAM_INFO
	.align		4
.L_2356:
        /*0018*/ 	.byte	0x04, 0x17
        /*001a*/ 	.short	(.L_2358 - .L_2357)
.L_2357:
        /*001c*/ 	.word	0x00000000
        /*0020*/ 	.short	0x000a
        /*0022*/ 	.short	0x0050
        /*0024*/ 	.byte	0x00, 0xf5, 0x21, 0x00


	//----- nvinfo : EIATTR_KPARAM_INFO
	.align		4
.L_2358:
        /*0028*/ 	.byte	0x04, 0x17
        /*002a*/ 	.short	(.L_2360 - .L_2359)
.L_2359:
        /*002c*/ 	.word	0x00000000
        /*0030*/ 	.short	0x0009
        /*0032*/ 	.short	0x0048
        /*0034*/ 	.byte	0x00, 0xf5, 0x21, 0x00


	//----- nvinfo : EIATTR_KPARAM_INFO
	.align		4
.L_2360:
        /*0038*/ 	.byte	0x04, 0x17
        /*003a*/ 	.short	(.L_2362 - .L_2361)
.L_2361:
        /*003c*/ 	.word	0x00000000
        /*0040*/ 	.short	0x0008
        /*0042*/ 	.short	0x0040
        /*0044*/ 	.byte	0x00, 0xf5, 0x21, 0x00


	//----- nvinfo : EIATTR_KPARAM_INFO
	.align		4
.L_2362:
        /*0048*/ 	.byte	0x04, 0x17
        /*004a*/ 	.short	(.L_2364 - .L_2363)
.L_2363:
        /*004c*/ 	.word	0x00000000
        /*0050*/ 	.short	0x0007
        /*0052*/ 	.short	0x0038
        /*0054*/ 	.byte	0x00, 0xf5, 0x21, 0x00


	//----- nvinfo : EIATTR_KPARAM_INFO
	.align		4
.L_2364:
        /*0058*/ 	.byte	0x04, 0x17
        /*005a*/ 	.short	(.L_2366 - .L_2365)
.L_2365:
        /*005c*/ 	.word	0x00000000
        /*0060*/ 	.short	0x0006
        /*0062*/ 	.short	0x0030
        /*0064*/ 	.byte	0x00, 0xf5, 0x21, 0x00


	//----- nvinfo : EIATTR_KPARAM_INFO
	.align		4
.L_2366:
        /*0068*/ 	.byte	0x04, 0x17
        /*006a*/ 	.short	(.L_2368 - .L_2367)
.L_2367:
        /*006c*/ 	.word	0x00000000
        /*0070*/ 	.short	0x0005
        /*0072*/ 	.short	0x0028
        /*0074*/ 	.byte	0x00, 0xf5, 0x21, 0x00


	//----- nvinfo : EIATTR_KPARAM_INFO
	.align		4
.L_2368:
        /*0078*/ 	.byte	0x04, 0x17
        /*007a*/ 	.short	(.L_2370 - .L_2369)
.L_2369:
        /*007c*/ 	.word	0x00000000
        /*0080*/ 	.short	0x0004
        /*0082*/ 	.short	0x0020
        /*0084*/ 	.byte	0x00, 0xf5, 0x21, 0x00


	//----- nvinfo : EIATTR_KPARAM_INFO
	.align		4
.L_2370:
        /*0088*/ 	.byte	0x04, 0x17
        /*008a*/ 	.short	(.L_2372 - .L_2371)
.L_2371:
        /*008c*/ 	.word	0x00000000
        /*0090*/ 	.short	0x0003
        /*0092*/ 	.short	0x0018
        /*0094*/ 	.byte	0x00, 0xf5, 0x21, 0x00


	//----- nvinfo : EIATTR_KPARAM_INFO
	.align		4
.L_2372:
        /*0098*/ 	.byte	0x04, 0x17
        /*009a*/ 	.short	(.L_2374 - .L_2373)
.L_2373:
        /*009c*/ 	.word	0x00000000
        /*00a0*/ 	.short	0x0002
        /*00a2*/ 	.short	0x0010
        /*00a4*/ 	.byte	0x00, 0xf0, 0x21, 0x00


	//----- nvinfo : EIATTR_KPARAM_INFO
	.align		4
.L_2374:
        /*00a8*/ 	.byte	0x04, 0x17
        /*00aa*/ 	.short	(.L_2376 - .L_2375)
.L_2375:
        /*00ac*/ 	.word	0x00000000
        /*00b0*/ 	.short	0x0001
        /*00b2*/ 	.short	0x0008
        /*00b4*/ 	.byte	0x00, 0xf0, 0x21, 0x00


	//----- nvinfo : EIATTR_KPARAM_INFO
	.align		4
.L_2376:
        /*00b8*/ 	.byte	0x04, 0x17
        /*00ba*/ 	.short	(.L_2378 - .L_2377)
.L_2377:
        /*00bc*/ 	.word	0x00000000
        /*00c0*/ 	.short	0x0000
        /*00c2*/ 	.short	0x0000
        /*00c4*/ 	.byte	0x00, 0xf5, 0x21, 0x00


	//----- nvinfo : EIATTR_SPARSE_MMA_MASK
	.align		4
.L_2378:
        /*00c8*/ 	.byte	0x03, 0x50
        /*00ca*/ 	.short	0x0000


	//----- nvinfo : EIATTR_MAXREG_COUNT
	.align		4
        /*00cc*/ 	.byte	0x03, 0x1b
        /*00ce*/ 	.short	0x00ff


	//----- nvinfo : EIATTR_MERCURY_ISA_VERSION
	.align		4
        /*00d0*/ 	.byte	0x03, 0x5f
        /*00d2*/ 	.short	0x0101


	//----- nvinfo : EIATTR_VRC_CTA_INIT_COUNT
	.align		4
        /*00d4*/ 	.byte	0x02, 0x4a
	.zero		1
	.zero		1


	//----- nvinfo : EIATTR_EXIT_INSTR_OFFSETS
	.align		4
        /*00d8*/ 	.byte	0x04, 0x1c
        /*00da*/ 	.short	(.L_2380 - .L_2379)


	//   ....[0]....
.L_2379:
        /*00dc*/ 	.word	0x00000080


	//   ....[1]....
        /*00e0*/ 	.word	0x00000150


	//   ....[2]....
        /*00e4*/ 	.word	0x000001f0


	//   ....[3]....
        /*00e8*/ 	.word	0x00000210


	//----- nvinfo : EIATTR_CBANK_PARAM_SIZE
	.align		4
.L_2380:
        /*00ec*/ 	.byte	0x03, 0x19
        /*00ee*/ 	.short	0x0060


	//----- nvinfo : EIATTR_PARAM_CBANK
	.align		4
        /*00f0*/ 	.byte	0x04, 0x0a
        /*00f2*/ 	.short	(.L_2382 - .L_2381)
	.align		4
.L_2381:
        /*00f4*/ 	.word	index@(.nv.constant0._Z17sssp_kernel_childP27vertex_dictionary_structuremmPjPmS2_S2_S2_S2_S2_S2_S2_)
        /*00f8*/ 	.short	0x0380
        /*00fa*/ 	.short	0x0060


	//----- nvinfo : EIATTR_SW_WAR
	.align		4
.L_2382:
        /*00fc*/ 	.byte	0x04, 0x36
        /*00fe*/ 	.short	(.L_2384 - .L_2383)
.L_2383:
        /*0100*/ 	.word	0x00000008
.L_2384:


//--------------------- .nv.info._Z11sssp_kernelP27vertex_dictionary_structuremmPjPmS2_S2_S2_S2_S2_S2_ --------------------------
	.section	.nv.info._Z11sssp_kernelP27vertex_dictionary_structuremmPjPmS2_S2_S2_S2_S2_S2_,"",@"SHT_CUDA_INFO"
	.sectionflags	@""
	.align	4


	//----- nvinfo : EIATTR_CUDA_API_VERSION
	.align		4
        /*0000*/ 	.byte	0x04, 0x37
        /*0002*/ 	.short	(.L_2386 - .L_2385)
.L_2385:
        /*0004*/ 	.word	0x00000082


	//----- nvinfo : EIATTR_KPARAM_INFO
	.align		4
.L_2386:
        /*0008*/ 	.byte	0x04, 0x17
        /*000a*/ 	.short	(.L_2388 - .L_2387)
.L_2387:
        /*000c*/ 	.word	0x00000000
        /*0010*/ 	.short	0x000a
        /*0012*/ 	.short	0x0050
        /*0014*/ 	.byte	0x00, 0xf5, 0x21, 0x00


	//----- nvinfo : EIATTR_KPARAM_INFO
	.align		4
.L_2388:
        /*0018*/ 	.byte	0x04, 0x17
        /*001a*/ 	.short	(.L_2390 - .L_2389)
.L_2389:
        /*001c*/ 	.word	0x00000000
        /*0020*/ 	.short	0x0009
        /*0022*/ 	.short	0x0048
        /*0024*/ 	.byte	0x00, 0xf5, 0x21, 0x00


	//----- nvinfo : EIATTR_KPARAM_INFO
	.align		4
.L_2390:
        /*0028*/ 	.byte	0x04, 0x17
        /*002a*/ 	.short	(.L_2392 - .L_2391)
.L_2391:
        /*002c*/ 	.word	0x00000000
        /*0030*/ 	.short	0x0008
        /*0032*/ 	.short	0x0040
        /*0034*/ 	.byte	0x00, 0xf5, 0x21, 0x00


	//----- nvinfo : EIATTR_KPARAM_INFO
	.align		4
.L_2392:
        /*0038*/ 	.byte	0x04, 0x17
        /*003a*/ 	.short	(.L_2394 - .L_2393)
.L_2393:
        /*003c*/ 	.word	0x00000000
        /*0040*/ 	.short	0x0007
        /*0042*/ 	.short	0x0038
        /*0044*/ 	.byte	0x00, 0xf5, 0x21, 0x00


	//----- nvinfo : EIATTR_KPARAM_INFO
	.align		4
.L_2394:
        /*0048*/ 	.byte	0x04, 0x17
        /*004a*/ 	.short	(.L_2396 - .L_2395)
.L_2395:
        /*004c*/ 	.word	0x00000000
        /*0050*/ 	.short	0x0006
        /*0052*/ 	.short	0x0030
        /*0054*/ 	.byte	0x00, 0xf5, 0x21, 0x00


	//----- nvinfo : EIATTR_KPARAM_INFO
	.align		4
.L_2396:
        /*0058*/ 	.byte	0x04, 0x17
        /*005a*/ 	.short	(.L_2398 - .L_2397)
.L_2397:
        /*005c*/ 	.word	0x00000000
        /*0060*/ 	.short	0x0005
        /*0062*/ 	.short	0x0028
        /*0064*/ 	.byte	0x00, 0xf5, 0x21, 0x00


	//----- nvinfo : EIATTR_KPARAM_INFO
	.align		4
.L_2398:
        /*0068*/ 	.byte	0x04, 0x17
        /*006a*/ 	.short	(.L_2400 - .L_2399)
.L_2399:
        /*006c*/ 	.word	0x00000000
        /*0070*/ 	.short	0x0004
        /*0072*/ 	.short	0x0020
        /*0074*/ 	.byte	0x00, 0xf5, 0x21, 0x00


	//----- nvinfo : EIATTR_KPARAM_INFO
	.align		4
.L_2400:
        /*0078*/ 	.byte	0x04, 0x17
        /*007a*/ 	.short	(.L_2402 - .L_2401)
.L_2401:
        /*007c*/ 	.word	0x00000000
        /*0080*/ 	.short	0x0003
        /*0082*/ 	.short	0x0018
        /*0084*/ 	.byte	0x00, 0xf5, 0x21, 0x00


	//----- nvinfo : EIATTR_KPARAM_INFO
	.align		4
.L_2402:
        /*0088*/ 	.byte	0x04, 0x17
        /*008a*/ 	.short	(.L_2404 - .L_2403)
.L_2403:
        /*008c*/ 	.word	0x00000000
        /*0090*/ 	.short	0x0002
        /*0092*/ 	.short	0x0010
        /*0094*/ 	.byte	0x00, 0xf0, 0x21, 0x00


	//----- nvinfo : EIATTR_KPARAM_INFO
	.align		4
.L_2404:
        /*0098*/ 	.byte	0x04, 0x17
        /*009a*/ 	.short	(.L_2406 - .L_2405)
.L_2405:
        /*009c*/ 	.word	0x00000000
        /*00a0*/ 	.short	0x0001
        /*00a2*/ 	.short	0x0008
        /*00a4*/ 	.byte	0x00, 0xf0, 0x21, 0x00


	//----- nvinfo : EIATTR_KPARAM_INFO
	.align		4
.L_2406:
        /*00a8*/ 	.byte	0x04, 0x17
        /*00aa*/ 	.short	(.L_2408 - .L_2407)
.L_2407:
        /*00ac*/ 	.word	0x00000000
        /*00b0*/ 	.short	0x0000
        /*00b2*/ 	.short	0x0000
        /*00b4*/ 	.byte	0x00, 0xf5, 0x21, 0x00


	//----- nvinfo : EIATTR_SPARSE_MMA_MASK
	.align		4
.L_2408:
        /*00b8*/ 	.byte	0x03, 0x50
        /*00ba*/ 	.short	0x0000


	//----- nvinfo : EIATTR_MAXREG_COUNT
	.align		4
        /*00bc*/ 	.byte	0x03, 0x1b
        /*00be*/ 	.short	0x00ff


	//----- nvinfo : EIATTR_MERCURY_ISA_VERSION
	.align		4
        /*00c0*/ 	.byte	0x03, 0x5f
        /*00c2*/ 	.short	0x0101


	//----- nvinfo : EIATTR_VRC_CTA_INIT_COUNT
	.align		4
        /*00c4*/ 	.byte	0x02, 0x4a
	.zero		1
	.zero		1


	//----- nvinfo : EIATTR_EXIT_INSTR_OFFSETS
	.align		4
        /*00c8*/ 	.byte	0x04, 0x1c
        /*00ca*/ 	.short	(.L_2410 - .L_2409)


	//   ....[0]....
.L_2409:
        /*00cc*/ 	.word	0x000000f0


	//   ....[1]....
        /*00d0*/ 	.word	0x00000190


	//   ....[2]....
        /*00d4*/ 	.word	0x00000230


	//   ....[3]....
        /*00d8*/ 	.word	0x000005d0


	//   ....[4]....
        /*00dc*/ 	.word	0x00000700


	//   ....[5]....
        /*00e0*/ 	.word	0x00000800


	//   ....[6]....
        /*00e4*/ 	.word	0x00000900


	//   ....[7]....
        /*00e8*/ 	.word	0x00000a00


	//   ....[8]....
        /*00ec*/ 	.word	0x00000b00


	//   ....[9]....
        /*00f0*/ 	.word	0x00000c00


	//   ....[10]....
        /*00f4*/ 	.word	0x00000d00


	//   ....[11]....
        /*00f8*/ 	.word	0x00000e00


	//   ....[12]....
        /*00fc*/ 	.word	0x00000f00


	//   ....[13]....
        /*0100*/ 	.word	0x00001000


	//   ....[14]....
        /*0104*/ 	.word	0x00001100


	//   ....[15]....
        /*0108*/ 	.word	0x00001200


	//   ....[16]....
        /*010c*/ 	.word	0x00001300


	//   ....[17]....
        /*0110*/ 	.word	0x00001400


	//   ....[18]....
        /*0114*/ 	.word	0x00001450


	//   ....[19]....
        /*0118*/ 	.word	0x000014b0


	//----- nvinfo : EIATTR_CRS_STACK_SIZE
	.align		4
.L_2410:
        /*011c*/ 	.byte	0x04, 0x1e
        /*011e*/ 	.short	(.L_2412 - .L_2411)
.L_2411:
        /*0120*/ 	.word	0x00000000


	//----- nvinfo : EIATTR_CBANK_PARAM_SIZE
	.align		4
.L_2412:
        /*0124*/ 	.byte	0x03, 0x19
        /*0126*/ 	.short	0x0058


	//----- nvinfo : EIATTR_PARAM_CBANK
	.align		4
        /*0128*/ 	.byte	0x04, 0x0a
        /*012a*/ 	.short	(.L_2414 - .L_2413)
	.align		4
.L_2413:
        /*012c*/ 	.word	index@(.nv.constant0._Z11sssp_kernelP27vertex_dictionary_structuremmPjPmS2_S2_S2_S2_S2_S2_)
        /*0130*/ 	.short	0x0380
        /*0132*/ 	.short	0x0058


	//----- nvinfo : EIATTR_SW_WAR
	.align		4
.L_2414:
        /*0134*/ 	.byte	0x04, 0x36
        /*0136*/ 	.short	(.L_2416 - .L_2415)
.L_2415:
        /*0138*/ 	.word	0x00000008
.L_2416:


//--------------------- .nv.info._Z25sssp_kernel_preprocessingPjPmS0_Py --------------------------
	.section	.nv.info._Z25sssp_kernel_preprocessingPjPmS0_Py,"",@"SHT_CUDA_INFO"
	.sectionflags	@""
	.align	4


	//----- nvinfo : EIATTR_CUDA_API_VERSION
	.align		4
        /*0000*/ 	.byte	0x04, 0x37
        /*0002*/ 	.short	(.L_2418 - .L_2417)
.L_2417:
        /*0004*/ 	.word	0x00000082


	//----- nvinfo : EIATTR_KPARAM_INFO
	.align		4
.L_2418:
        /*0008*/ 	.byte	0x04, 0x17
        /*000a*/ 	.short	(.L_2420 - .L_2419)
.L_2419:
        /*000c*/ 	.word	0x00000000
        /*0010*/ 	.short	0x0003
        /*0012*/ 	.short	0x0018
        /*0014*/ 	.byte	0x00, 0xf5, 0x21, 0x00


	//----- nvinfo : EIATTR_KPARAM_INFO
	.align		4
.L_2420:
        /*0018*/ 	.byte	0x04, 0x17
        /*001a*/ 	.short	(.L_2422 - .L_2421)
.L_2421:
        /*001c*/ 	.word	0x00000000
        /*0020*/ 	.short	0x0002
        /*0022*/ 	.short	0x0010
        /*0024*/ 	.byte	0x00, 0xf5, 0x21, 0x00


	//----- nvinfo : EIATTR_KPARAM_INFO
	.align		4
.L_2422:
        /*0028*/ 	.byte	0x04, 0x17
        /*002a*/ 	.short	(.L_2424 - .L_2423)
.L_2423:
        /*002c*/ 	.word	0x00000000
        /*0030*/ 	.short	0x0001
        /*0032*/ 	.short	0x0008
        /*0034*/ 	.byte	0x00, 0xf5, 0x21, 0x00


	//----- nvinfo : EIATTR_KPARAM_INFO
	.align		4
.L_2424:
        /*0038*/ 	.byte	0x04, 0x17
        /*003a*/ 	.short	(.L_2426 - .L_2425)
.L_2425:
        /*003c*/ 	.word	0x00000000
        /*0040*/ 	.short	0x0000
        /*0042*/ 	.short	0x0000
        /*0044*/ 	.byte	0x00, 0xf5, 0x21, 0x00


	//----- nvinfo : EIATTR_SPARSE_MMA_MASK
	.align		4
.L_2426:
        /*0048*/ 	.byte	0x03, 0x50
        /*004a*/ 	.short	0x0000


	//----- nvinfo : EIATTR_MAXREG_COUNT
	.align		4
        /*004c*/ 	.byte	0x03, 0x1b
        /*004e*/ 	.short	0x00ff


	//----- nvinfo : EIATTR_MERCURY_ISA_VERSION
	.align		4
        /*0050*/ 	.byte	0x03, 0x5f
        /*0052*/ 	.short	0x0101


	//----- nvinfo : EIATTR_VRC_CTA_INIT_COUNT
	.align		4
        /*0054*/ 	.byte	0x02, 0x4a
	.zero		1
	.zero		1


	//----- nvinfo : EIATTR_EXIT_INSTR_OFFSETS
	.align		4
        /*0058*/ 	.byte	0x04, 0x1c
        /*005a*/ 	.short	(.L_2428 - .L_2427)


	//   ....[0]....
.L_2427:
        /*005c*/ 	.word	0x000000a0


	//----- nvinfo : EIATTR_CBANK_PARAM_SIZE
	.align		4
.L_2428:
        /*0060*/ 	.byte	0x03, 0x19
        /*0062*/ 	.short	0x0020


	//----- nvinfo : EIATTR_PARAM_CBANK
	.align		4
        /*0064*/ 	.byte	0x04, 0x0a
        /*0066*/ 	.short	(.L_2430 - .L_2429)
	.align		4
.L_2429:
        /*0068*/ 	.word	index@(.nv.constant0._Z25sssp_kernel_preprocessingPjPmS0_Py)
        /*006c*/ 	.short	0x0380
        /*006e*/ 	.short	0x0020


	//----- nvinfo : EIATTR_SW_WAR
	.align		4
.L_2430:
        /*0070*/ 	.byte	0x04, 0x36
        /*0072*/ 	.short	(.L_2432 - .L_2431)
.L_2431:
        /*0074*/ 	.word	0x00000008
.L_2432:


//--------------------- .nv.info._Z35tc_second_vertex_offset_calculationPmS_mS_S_ --------------------------
	.section	.nv.info._Z35tc_second_vertex_offset_calculationPmS_mS_S_,"",@"SHT_CUDA_INFO"
	.sectionflags	@""
	.align	4


	//----- nvinfo : EIATTR_CUDA_API_VERSION
	.align		4
        /*0000*/ 	.byte	0x04, 0x37
        /*0002*/ 	.short	(.L_2434 - .L_2433)
.L_2433:
        /*0004*/ 	.word	0x00000082


	//----- nvinfo : EIATTR_KPARAM_INFO
	.align		4
.L_2434:
        /*0008*/ 	.byte	0x04, 0x17
        /*000a*/ 	.short	(.L_2436 - .L_2435)
.L_2435:
        /*000c*/ 	.word	0x00000000
        /*0010*/ 	.short	0x0004
        /*0012*/ 	.short	0x0020
        /*0014*/ 	.byte	0x00, 0xf5, 0x21, 0x00


	//----- nvinfo : EIATTR_KPARAM_INFO
	.align		4
.L_2436:
        /*0018*/ 	.byte	0x04, 0x17
        /*001a*/ 	.short	(.L_2438 - .L_2437)
.L_2437:
        /*001c*/ 	.word	0x00000000
        /*0020*/ 	.short	0x0003
        /*0022*/ 	.short	0x0018
        /*0024*/ 	.byte	0x00, 0xf5, 0x21, 0x00


	//----- nvinfo : EIATTR_KPARAM_INFO
	.align		4
.L_2438:
        /*0028*/ 	.byte	0x04, 0x17
        /*002a*/ 	.short	(.L_2440 - .L_2439)
.L_2439:
        /*002c*/ 	.word	0x00000000
        /*0030*/ 	.short	0x0002
        /*0032*/ 	.short	0x0010
        /*0034*/ 	.byte	0x00, 0xf0, 0x21, 0x00


	//----- nvinfo : EIATTR_KPARAM_INFO
	.align		4
.L_2440:
        /*0038*/ 	.byte	0x04, 0x17
        /*003a*/ 	.short	(.L_2442 - .L_2441)
.L_2441:
        /*003c*/ 	.word	0x00000000
        /*0040*/ 	.short	0x0001
        /*0042*/ 	.short	0x0008
        /*0044*/ 	.byte	0x00, 0xf5, 0x21, 0x00


	//----- nvinfo : EIATTR_KPARAM_INFO
	.align		4
.L_2442:
        /*0048*/ 	.byte	0x04, 0x17
        /*004a*/ 	.short	(.L_2444 - .L_2443)
.L_2443:
        /*004c*/ 	.word	0x00000000
        /*0050*/ 	.short	0x0000
        /*0052*/ 	.short	0x0000
        /*0054*/ 	.byte	0x00, 0xf5, 0x21, 0x00


	//----- nvinfo : EIATTR_SPARSE_MMA_MASK
	.align		4
.L_2444:
        /*0058*/ 	.byte	0x03, 0x50
        /*005a*/ 	.short	0x0000


	//----- nvinfo : EIATTR_MAXREG_COUNT
	.align		4
        /*005c*/ 	.byte	0x03, 0x1b
        /*005e*/ 	.short	0x00ff


	//----- nvinfo : EIATTR_MERCURY_ISA_VERSION
	.align		4
        /*0060*/ 	.byte	0x03, 0x5f
        /*0062*/ 	.short	0x0101


	//----- nvinfo : EIATTR_VRC_CTA_INIT_COUNT
	.align		4
        /*0064*/ 	.byte	0x02, 0x4a
	.zero		1
	.zero		1


	//----- nvinfo : EIATTR_EXIT_INSTR_OFFSETS
	.align		4
        /*0068*/ 	.byte	0x04, 0x1c
        /*006a*/ 	.short	(.L_2446 - .L_2445)


	//   ....[0]....
.L_2445:
        /*006c*/ 	.word	0x000000a0


	//----- nvinfo : EIATTR_CBANK_PARAM_SIZE
	.align		4
.L_2446:
        /*0070*/ 	.byte	0x03, 0x19
        /*0072*/ 	.short	0x0028


	//----- nvinfo : EIATTR_PARAM_CBANK
	.align		4
        /*0074*/ 	.byte	0x04, 0x0a
        /*0076*/ 	.short	(.L_2448 - .L_2447)
	.align		4
.L_2447:
        /*0078*/ 	.word	index@(.nv.constant0._Z35tc_second_vertex_offset_calculationPmS_mS_S_)
        /*007c*/ 	.short	0x0380
        /*007e*/ 	.short	0x0028


	//----- nvinfo : EIATTR_SW_WAR
	.align		4
.L_2448:
        /*0080*/ 	.byte	0x04, 0x36
        /*0082*/ 	.short	(.L_2450 - .L_2449)
.L_2449:
        /*0084*/ 	.word	0x00000008
.L_2450:


//--------------------- .nv.info._Z29triangle_counting_kernel_EC_2P27vertex_dictionary_structuremPfPmS2_S2_S2_ --------------------------
	.section	.nv.info._Z29triangle_counting_kernel_EC_2P27vertex_dictionary_structuremPfPmS2_S2_S2_,"",@"SHT_CUDA_INFO"
	.sectionflags	@""
	.align	4


	//----- nvinfo : EIATTR_CUDA_API_VERSION
	.align		4
        /*0000*/ 	.byte	0x04, 0x37
        /*0002*/ 	.short	(.L_2452 - .L_2451)
.L_2451:
        /*0004*/ 	.word	0x00000082


	//----- nvinfo : EIATTR_KPARAM_INFO
	.align		4
.L_2452:
        /*0008*/ 	.byte	0x04, 0x17
        /*000a*/ 	.short	(.L_2454 - .L_2453)
.L_2453:
        /*000c*/ 	.word	0x00000000
        /*0010*/ 	.short	0x0006
        /*0012*/ 	.short	0x0030
        /*0014*/ 	.byte	0x00, 0xf5, 0x21, 0x00


	//----- nvinfo : EIATTR_KPARAM_INFO
	.align		4
.L_2454:
        /*0018*/ 	.byte	0x04, 0x17
        /*001a*/ 	.short	(.L_2456 - .L_2455)
.L_2455:
        /*001c*/ 	.word	0x00000000
        /*0020*/ 	.short	0x0005
        /*0022*/ 	.short	0x0028
        /*0024*/ 	.byte	0x00, 0xf5, 0x21, 0x00


	//----- nvinfo : EIATTR_KPARAM_INFO
	.align		4
.L_2456:
        /*0028*/ 	.byte	0x04, 0x17
        /*002a*/ 	.short	(.L_2458 - .L_2457)
.L_2457:
        /*002c*/ 	.word	0x00000000
        /*0030*/ 	.short	0x0004
        /*0032*/ 	.short	0x0020
        /*0034*/ 	.byte	0x00, 0xf5, 0x21, 0x00


	//----- nvinfo : EIATTR_KPARAM_INFO
	.align		4
.L_2458:
        /*0038*/ 	.byte	0x04, 0x17
        /*003a*/ 	.short	(.L_2460 - .L_2459)
.L_2459:
        /*003c*/ 	.word	0x00000000
        /*0040*/ 	.short	0x0003
        /*0042*/ 	.short	0x0018
        /*0044*/ 	.byte	0x00, 0xf5, 0x21, 0x00


	//----- nvinfo : EIATTR_KPARAM_INFO
	.align		4
.L_2460:
        /*0048*/ 	.byte	0x04, 0x17
        /*004a*/ 	.short	(.L_2462 - .L_2461)
.L_2461:
        /*004c*/ 	.word	0x00000000
        /*0050*/ 	.short	0x0002
        /*0052*/ 	.short	0x0010
        /*0054*/ 	.byte	0x00, 0xf5, 0x21, 0x00


	//----- nvinfo : EIATTR_KPARAM_INFO
	.align		4
.L_2462:
        /*0058*/ 	.byte	0x04, 0x17
        /*005a*/ 	.short	(.L_2464 - .L_2463)
.L_2463:
        /*005c*/ 	.word	0x00000000
        /*0060*/ 	.short	0x0001
        /*0062*/ 	.short	0x0008
        /*0064*/ 	.byte	0x00, 0xf0, 0x21, 0x00


	//----- nvinfo : EIATTR_KPARAM_INFO
	.align		4
.L_2464:
        /*0068*/ 	.byte	0x04, 0x17
        /*006a*/ 	.short	(.L_2466 - .L_2465)
.L_2465:
        /*006c*/ 	.word	0x00000000
        /*0070*/ 	.short	0x0000
        /*0072*/ 	.short	0x0000
        /*0074*/ 	.byte	0x00, 0xf5, 0x21, 0x00


	//----- nvinfo : EIATTR_SPARSE_MMA_MASK
	.align		4
.L_2466:
        /*0078*/ 	.byte	0x03, 0x50
        /*007a*/ 	.short	0x0000


	//----- nvinfo : EIATTR_MAXREG_COUNT
	.align		4
        /*007c*/ 	.byte	0x03, 0x1b
        /*007e*/ 	.short	0x00ff


	//----- nvinfo : EIATTR_EXTERNS
	.align		4
        /*0080*/ 	.byte	0x04, 0x0f
        /*0082*/ 	.short	(.L_2468 - .L_2467)


	//   ....[0]....
	.align		4
.L_2467:
        /*0084*/ 	.word	index@(vprintf)


	//----- nvinfo : EIATTR_MERCURY_ISA_VERSION
	.align		4
.L_2468:
        /*0088*/ 	.byte	0x03, 0x5f
        /*008a*/ 	.short	0x0101


	//----- nvinfo : EIATTR_VRC_CTA_INIT_COUNT
	.align		4
        /*008c*/ 	.byte	0x02, 0x4a
	.zero		1
	.zero		1


	//----- nvinfo : EIATTR_SYSCALL_OFFSETS
	.align		4
        /*0090*/ 	.byte	0x04, 0x46
        /*0092*/ 	.short	(.L_2470 - .L_2469)


	//   ....[0]....
.L_2469:
        /*0094*/ 	.word	0x00000580


	//----- nvinfo : EIATTR_EXIT_INSTR_OFFSETS
	.align		4
.L_2470:
        /*0098*/ 	.byte	0x04, 0x1c
        /*009a*/ 	.short	(.L_2472 - .L_2471)


	//   ....[0]....
.L_2471:
        /*009c*/ 	.word	0x00000140


	//   ....[1]....
        /*00a0*/ 	.word	0x000008e0


	//   ....[2]....
        /*00a4*/ 	.word	0x00000d80


	//   ....[3]....
        /*00a8*/ 	.word	0x00001010


	//   ....[4]....
        /*00ac*/ 	.word	0x00001470


	//----- nvinfo : EIATTR_CRS_STACK_SIZE
	.align		4
.L_2472:
        /*00b0*/ 	.byte	0x04, 0x1e
        /*00b2*/ 	.short	(.L_2474 - .L_2473)
.L_2473:
        /*00b4*/ 	.word	0x00000000


	//----- nvinfo : EIATTR_CBANK_PARAM_SIZE
	.align		4
.L_2474:
        /*00b8*/ 	.byte	0x03, 0x19
        /*00ba*/ 	.short	0x0038


	//----- nvinfo : EIATTR_PARAM_CBANK
	.align		4
        /*00bc*/ 	.byte	0x04, 0x0a
        /*00be*/ 	.short	(.L_2476 - .L_2475)
	.align		4
.L_2475:
        /*00c0*/ 	.word	index@(.nv.constant0._Z29triangle_counting_kernel_EC_2P27vertex_dictionary_structuremPfPmS2_S2_S2_)
        /*00c4*/ 	.short	0x0380
        /*00c6*/ 	.short	0x0038


	//----- nvinfo : EIATTR_SW_WAR
	.align		4
.L_2476:
        /*00c8*/ 	.byte	0x04, 0x36
        /*00ca*/ 	.short	(.L_2478 - .L_2477)
.L_2477:
        /*00cc*/ 	.word	0x00000008
.L_2478:


//--------------------- .nv.info._Z29triangle_counting_kernel_EC_1P27vertex_dictionary_structuremPfPmS2_S2_S2_ --------------------------
	.section	.nv.info._Z29triangle_counting_kernel_EC_1P27vertex_dictionary_structuremPfPmS2_S2_S2_,"",@"SHT_CUDA_INFO"
	.sectionflags	@""
	.align	4


	//----- nvinfo : EIATTR_CUDA_API_VERSION
	.align		4
        /*0000*/ 	.byte	0x04, 0x37
        /*0002*/ 	.short	(.L_2480 - .L_2479)
.L_2479:
        /*0004*/ 	.word	0x00000082


	//----- nvinfo : EIATTR_KPARAM_INFO
	.align		4
.L_2480:
        /*0008*/ 	.byte	0x04, 0x17
        /*000a*/ 	.short	(.L_2482 - .L_2481)
.L_2481:
        /*000c*/ 	.word	0x00000000
        /*0010*/ 	.short	0x0006
        /*0012*/ 	.short	0x0030
        /*0014*/ 	.byte	0x00, 0xf5, 0x21, 0x00


	//----- nvinfo : EIATTR_KPARAM_INFO
	.align		4
.L_2482:
        /*0018*/ 	.byte	0x04, 0x17
        /*001a*/ 	.short	(.L_2484 - .L_2483)
.L_2483:
        /*001c*/ 	.word	0x00000000
        /*0020*/ 	.short	0x0005
        /*0022*/ 	.short	0x0028
        /*0024*/ 	.byte	0x00, 0xf5, 0x21, 0x00


	//----- nvinfo : EIATTR_KPARAM_INFO
	.align		4
.L_2484:
        /*0028*/ 	.byte	0x04, 0x17
        /*002a*/ 	.short	(.L_2486 - .L_2485)
.L_2485:
        /*002c*/ 	.word	0x00000000
        /*0030*/ 	.short	0x0004
        /*0032*/ 	.short	0x0020
        /*0034*/ 	.byte	0x00, 0xf5, 0x21, 0x00


	//----- nvinfo : EIATTR_KPARAM_INFO
	.align		4
.L_2486:
        /*0038*/ 	.byte	0x04, 0x17
        /*003a*/ 	.short	(.L_2488 - .L_2487)
.L_2487:
        /*003c*/ 	.word	0x00000000
        /*0040*/ 	.short	0x0003
        /*0042*/ 	.short	0x0018
        /*0044*/ 	.byte	0x00, 0xf5, 0x21, 0x00


	//----- nvinfo : EIATTR_KPARAM_INFO
	.align		4
.L_2488:
        /*0048*/ 	.byte	0x04, 0x17
        /*004a*/ 	.short	(.L_2490 - .L_2489)
.L_2489:
        /*004c*/ 	.word	0x00000000
        /*0050*/ 	.short	0x0002
        /*0052*/ 	.short	0x0010
        /*0054*/ 	.byte	0x00, 0xf5, 0x21, 0x00


	//----- nvinfo : EIATTR_KPARAM_INFO
	.align		4
.L_2490:
        /*0058*/ 	.byte	0x04, 0x17
        /*005a*/ 	.short	(.L_2492 - .L_2491)
.L_2491:
        /*005c*/ 	.word	0x00000000
        /*0060*/ 	.short	0x0001
        /*0062*/ 	.short	0x0008
        /*0064*/ 	.byte	0x00, 0xf0, 0x21, 0x00


	//----- nvinfo : EIATTR_KPARAM_INFO
	.align		4
.L_2492:
        /*0068*/ 	.byte	0x04, 0x17
        /*006a*/ 	.short	(.L_2494 - .L_2493)
.L_2493:
        /*006c*/ 	.word	0x00000000
        /*0070*/ 	.short	0x0000
        /*0072*/ 	.short	0x0000
        /*0074*/ 	.byte	0x00, 0xf5, 0x21, 0x00


	//----- nvinfo : EIATTR_SPARSE_MMA_MASK
	.align		4
.L_2494:
        /*0078*/ 	.byte	0x03, 0x50
        /*007a*/ 	.short	0x0000


	//----- nvinfo : EIATTR_MAXREG_COUNT
	.align		4
        /*007c*/ 	.byte	0x03, 0x1b
        /*007e*/ 	.short	0x00ff


	//----- nvinfo : EIATTR_MERCURY_ISA_VERSION
	.align		4
        /*0080*/ 	.byte	0x03, 0x5f
        /*0082*/ 	.short	0x0101


	//----- nvinfo : EIATTR_VRC_CTA_INIT_COUNT
	.align		4
        /*0084*/ 	.byte	0x02, 0x4a
	.zero		1
	.zero		1


	//----- nvinfo : EIATTR_EXIT_INSTR_OFFSETS
	.align		4
        /*0088*/ 	.byte	0x04, 0x1c
        /*008a*/ 	.short	(.L_2496 - .L_2495)


	//   ....[0]....
.L_2495:
        /*008c*/ 	.word	0x00000080


	//   ....[1]....
        /*0090*/ 	.word	0x000003e0


	//   ....[2]....
        /*0094*/ 	.word	0x000005b0


	//   ....[3]....
        /*0098*/ 	.word	0x00000750


	//----- nvinfo : EIATTR_CRS_STACK_SIZE
	.align		4
.L_2496:
        /*009c*/ 	.byte	0x04, 0x1e
        /*009e*/ 	.short	(.L_2498 - .L_2497)
.L_2497:
        /*00a0*/ 	.word	0x00000000


	//----- nvinfo : EIATTR_CBANK_PARAM_SIZE
	.align		4
.L_2498:
        /*00a4*/ 	.byte	0x03, 0x19
        /*00a6*/ 	.short	0x0038


	//----- nvinfo : EIATTR_PARAM_CBANK
	.align		4
        /*00a8*/ 	.byte	0x04, 0x0a
        /*00aa*/ 	.short	(.L_2500 - .L_2499)
	.align		4
.L_2499:
        /*00ac*/ 	.word	index@(.nv.constant0._Z29triangle_counting_kernel_EC_1P27vertex_dictionary_structuremPfPmS2_S2_S2_)
        /*00b0*/ 	.short	0x0380
        /*00b2*/ 	.short	0x0038


	//----- nvinfo : EIATTR_SW_WAR
	.align		4
.L_2500:
        /*00b4*/ 	.byte	0x04, 0x36
        /*00b6*/ 	.short	(.L_2502 - .L_2501)
.L_2501:
        /*00b8*/ 	.word	0x00000008
.L_2502:


//--------------------- .nv.info._Z27triangle_counting_kernel_VCP27vertex_dictionary_structuremPfPmS2_S2_ --------------------------
	.section	.nv.info._Z27triangle_counting_kernel_VCP27vertex_dictionary_structuremPfPmS2_S2_,"",@"SHT_CUDA_INFO"
	.sectionflags	@""
	.align	4


	//----- nvinfo : EIATTR_CUDA_API_VERSION
	.align		4
        /*0000*/ 	.byte	0x04, 0x37
        /*0002*/ 	.short	(.L_2504 - .L_2503)
.L_2503:
        /*0004*/ 	.word	0x00000082


	//----- nvinfo : EIATTR_KPARAM_INFO
	.align		4
.L_2504:
        /*0008*/ 	.byte	0x04, 0x17
        /*000a*/ 	.short	(.L_2506 - .L_2505)
.L_2505:
        /*000c*/ 	.word	0x00000000
        /*0010*/ 	.short	0x0005
        /*0012*/ 	.short	0x0028
        /*0014*/ 	.byte	0x00, 0xf5, 0x21, 0x00


	//----- nvinfo : EIATTR_KPARAM_INFO
	.align		4
.L_2506:
        /*0018*/ 	.byte	0x04, 0x17
        /*001a*/ 	.short	(.L_2508 - .L_2507)
.L_2507:
        /*001c*/ 	.word	0x00000000
        /*0020*/ 	.short	0x0004
        /*0022*/ 	.short	0x0020
        /*0024*/ 	.byte	0x00, 0xf5, 0x21, 0x00


	//----- nvinfo : EIATTR_KPARAM_INFO
	.align		4
.L_2508:
        /*0028*/ 	.byte	0x04, 0x17
        /*002a*/ 	.short	(.L_2510 - .L_2509)
.L_2509:
        /*002c*/ 	.word	0x00000000
        /*0030*/ 	.short	0x0003
        /*0032*/ 	.short	0x0018
        /*0034*/ 	.byte	0x00, 0xf5, 0x21, 0x00


	//----- nvinfo : EIATTR_KPARAM_INFO
	.align		4
.L_2510:
        /*0038*/ 	.byte	0x04, 0x17
        /*003a*/ 	.short	(.L_2512 - .L_2511)
.L_2511:
        /*003c*/ 	.word	0x00000000
        /*0040*/ 	.short	0x0002
        /*0042*/ 	.short	0x0010
        /*0044*/ 	.byte	0x00, 0xf5, 0x21, 0x00


	//----- nvinfo : EIATTR_KPARAM_INFO
	.align		4
.L_2512:
        /*0048*/ 	.byte	0x04, 0x17
        /*004a*/ 	.short	(.L_2514 - .L_2513)
.L_2513:
        /*004c*/ 	.word	0x00000000
        /*0050*/ 	.short	0x0001
        /*0052*/ 	.short	0x0008
        /*0054*/ 	.byte	0x00, 0xf0, 0x21, 0x00


	//----- nvinfo : EIATTR_KPARAM_INFO
	.align		4
.L_2514:
        /*0058*/ 	.byte	0x04, 0x17
        /*005a*/ 	.short	(.L_2516 - .L_2515)
.L_2515:
        /*005c*/ 	.word	0x00000000
        /*0060*/ 	.short	0x0000
        /*0062*/ 	.short	0x0000
        /*0064*/ 	.byte	0x00, 0xf5, 0x21, 0x00


	//----- nvinfo : EIATTR_SPARSE_MMA_MASK
	.align		4
.L_2516:
        /*0068*/ 	.byte	0x03, 0x50
        /*006a*/ 	.short	0x0000


	//----- nvinfo : EIATTR_MAXREG_COUNT
	.align		4
        /*006c*/ 	.byte	0x03, 0x1b
        /*006e*/ 	.short	0x00ff


	//----- nvinfo : EIATTR_MERCURY_ISA_VERSION
	.align		4
        /*0070*/ 	.byte	0x03, 0x5f
        /*0072*/ 	.short	0x0101


	//----- nvinfo : EIATTR_VRC_CTA_INIT_COUNT
	.align		4
        /*0074*/ 	.byte	0x02, 0x4a
	.zero		1
	.zero		1


	//----- nvinfo : EIATTR_EXIT_INSTR_OFFSETS
	.align		4
        /*0078*/ 	.byte	0x04, 0x1c
        /*007a*/ 	.short	(.L_2518 - .L_2517)


	//   ....[0]....
.L_2517:
        /*007c*/ 	.word	0x00000080


	//   ....[1]....
        /*0080*/ 	.word	0x000003e0


	//   ....[2]....
        /*0084*/ 	.word	0x00001450


	//----- nvinfo : EIATTR_CRS_STACK_SIZE
	.align		4
.L_2518:
        /*0088*/ 	.byte	0x04, 0x1e
        /*008a*/ 	.short	(.L_2520 - .L_2519)
.L_2519:
        /*008c*/ 	.word	0x00000000


	//----- nvinfo : EIATTR_CBANK_PARAM_SIZE
	.align		4
.L_2520:
        /*0090*/ 	.byte	0x03, 0x19
        /*0092*/ 	.short	0x0030


	//----- nvinfo : EIATTR_PARAM_CBANK
	.align		4
        /*0094*/ 	.byte	0x04, 0x0a
        /*0096*/ 	.short	(.L_2522 - .L_2521)
	.align		4
.L_2521:
        /*0098*/ 	.word	index@(.nv.constant0._Z27triangle_counting_kernel_VCP27vertex_dictionary_structuremPfPmS2_S2_)
        /*009c*/ 	.short	0x0380
        /*009e*/ 	.short	0x0030


	//----- nvinfo : EIATTR_SW_WAR
	.align		4
.L_2522:
        /*00a0*/ 	.byte	0x04, 0x36
        /*00a2*/ 	.short	(.L_2524 - .L_2523)
.L_2523:
        /*00a4*/ 	.word	0x00000008
.L_2524:


//--------------------- .nv.info._Z26triangle_counting_kernel_2P27vertex_dictionary_structuremmPmS1_S1_S1_S1_S1_PfS1_ --------------------------
	.section	.nv.info._Z26triangle_counting_kernel_2P27vertex_dictionary_structuremmPmS1_S1_S1_S1_S1_PfS1_,"",@"SHT_CUDA_INFO"
	.sectionflags	@""
	.align	4


	//----- nvinfo : EIATTR_CUDA_API_VERSION
	.align		4
        /*0000*/ 	.byte	0x04, 0x37
        /*0002*/ 	.short	(.L_2526 - .L_2525)
.L_2525:
        /*0004*/ 	.word	0x00000082


	//----- nvinfo : EIATTR_KPARAM_INFO
	.align		4
.L_2526:
        /*0008*/ 	.byte	0x04, 0x17
        /*000a*/ 	.short	(.L_2528 - .L_2527)
.L_2527:
        /*000c*/ 	.word	0x00000000
        /*0010*/ 	.short	0x000a
        /*0012*/ 	.short	0x0050
        /*0014*/ 	.byte	0x00, 0xf5, 0x21, 0x00


	//----- nvinfo : EIATTR_KPARAM_INFO
	.align		4
.L_2528:
        /*0018*/ 	.byte	0x04, 0x17
        /*001a*/ 	.short	(.L_2530 - .L_2529)
.L_2529:
        /*001c*/ 	.word	0x00000000
        /*0020*/ 	.short	0x0009
        /*0022*/ 	.short	0x0048
        /*0024*/ 	.byte	0x00, 0xf5, 0x21, 0x00


	//----- nvinfo : EIATTR_KPARAM_INFO
	.align		4
.L_2530:
        /*0028*/ 	.byte	0x04, 0x17
        /*002a*/ 	.short	(.L_2532 - .L_2531)
.L_2531:
        /*002c*/ 	.word	0x00000000
        /*0030*/ 	.short	0x0008
        /*0032*/ 	.short	0x0040
        /*0034*/ 	.byte	0x00, 0xf5, 0x21, 0x00


	//----- nvinfo : EIATTR_KPARAM_INFO
	.align		4
.L_2532:
        /*0038*/ 	.byte	0x04, 0x17
        /*003a*/ 	.short	(.L_2534 - .L_2533)
.L_2533:
        /*003c*/ 	.word	0x00000000
        /*0040*/ 	.short	0x0007
        /*0042*/ 	.short	0x0038
        /*0044*/ 	.byte	0x00, 0xf5, 0x21, 0x00


	//----- nvinfo : EIATTR_KPARAM_INFO
	.align		4
.L_2534:
        /*0048*/ 	.byte	0x04, 0x17
        /*004a*/ 	.short	(.L_2536 - .L_2535)
.L_2535:
        /*004c*/ 	.word	0x00000000
        /*0050*/ 	.short	0x0006
        /*0052*/ 	.short	0x0030
        /*0054*/ 	.byte	0x00, 0xf5, 0x21, 0x00


	//----- nvinfo : EIATTR_KPARAM_INFO
	.align		4
.L_2536:
        /*0058*/ 	.byte	0x04, 0x17
        /*005a*/ 	.short	(.L_2538 - .L_2537)
.L_2537:
        /*005c*/ 	.word	0x00000000
        /*0060*/ 	.short	0x0005
        /*0062*/ 	.short	0x0028
        /*0064*/ 	.byte	0x00, 0xf5, 0x21, 0x00


	//----- nvinfo : EIATTR_KPARAM_INFO
	.align		4
.L_2538:
        /*0068*/ 	.byte	0x04, 0x17
        /*006a*/ 	.short	(.L_2540 - .L_2539)
.L_2539:
        /*006c*/ 	.word	0x00000000
        /*0070*/ 	.short	0x0004
        /*0072*/ 	.short	0x0020
        /*0074*/ 	.byte	0x00, 0xf5, 0x21, 0x00


	//----- nvinfo : EIATTR_KPARAM_INFO
	.align		4
.L_2540:
        /*0078*/ 	.byte	0x04, 0x17
        /*007a*/ 	.short	(.L_2542 - .L_2541)
.L_2541:
        /*007c*/ 	.word	0x00000000
        /*0080*/ 	.short	0x0003
        /*0082*/ 	.short	0x0018
        /*0084*/ 	.byte	0x00, 0xf5, 0x21, 0x00


	//----- nvinfo : EIATTR_KPARAM_INFO
	.align		4
.L_2542:
        /*0088*/ 	.byte	0x04, 0x17
        /*008a*/ 	.short	(.L_2544 - .L_2543)
.L_2543:
        /*008c*/ 	.word	0x00000000
        /*0090*/ 	.short	0x0002
        /*0092*/ 	.short	0x0010
        /*0094*/ 	.byte	0x00, 0xf0, 0x21, 0x00


	//----- nvinfo : EIATTR_KPARAM_INFO
	.align		4
.L_2544:
        /*0098*/ 	.byte	0x04, 0x17
        /*009a*/ 	.short	(.L_2546 - .L_2545)
.L_2545:
        /*009c*/ 	.word	0x00000000
        /*00a0*/ 	.short	0x0001
        /*00a2*/ 	.short	0x0008
        /*00a4*/ 	.byte	0x00, 0xf0, 0x21, 0x00


	//----- nvinfo : EIATTR_KPARAM_INFO
	.align		4
.L_2546:
        /*00a8*/ 	.byte	0x04, 0x17
        /*00aa*/ 	.short	(.L_2548 - .L_2547)
.L_2547:
        /*00ac*/ 	.word	0x00000000
        /*00b0*/ 	.short	0x0000
        /*00b2*/ 	.short	0x0000
        /*00b4*/ 	.byte	0x00, 0xf5, 0x21, 0x00


	//----- nvinfo : EIATTR_SPARSE_MMA_MASK
	.align		4
.L_2548:
        /*00b8*/ 	.byte	0x03, 0x50
        /*00ba*/ 	.short	0x0000


	//----- nvinfo : EIATTR_MAXREG_COUNT
	.align		4
        /*00bc*/ 	.byte	0x03, 0x1b
        /*00be*/ 	.short	0x00ff


	//----- nvinfo : EIATTR_MERCURY_ISA_VERSION
	.align		4
        /*00c0*/ 	.byte	0x03, 0x5f
        /*00c2*/ 	.short	0x0101


	//----- nvinfo : EIATTR_VRC_CTA_INIT_COUNT
	.align		4
        /*00c4*/ 	.byte	0x02, 0x4a
	.zero		1
	.zero		1


	//----- nvinfo : EIATTR_EXIT_INSTR_OFFSETS
	.align		4
        /*00c8*/ 	.byte	0x04, 0x1c
        /*00ca*/ 	.short	(.L_2550 - .L_2549)


	//   ....[0]....
.L_2549:
        /*00cc*/ 	.word	0x00000080


	//   ....[1]....
        /*00d0*/ 	.word	0x000001a0


	//   ....[2]....
        /*00d4*/ 	.word	0x000020b0


	//----- nvinfo : EIATTR_CRS_STACK_SIZE
	.align		4
.L_2550:
        /*00d8*/ 	.byte	0x04, 0x1e
        /*00da*/ 	.short	(.L_2552 - .L_2551)
.L_2551:
        /*00dc*/ 	.word	0x00000000


	//----- nvinfo : EIATTR_CBANK_PARAM_SIZE
	.align		4
.L_2552:
        /*00e0*/ 	.byte	0x03, 0x19
        /*00e2*/ 	.short	0x0058


	//----- nvinfo : EIATTR_PARAM_CBANK
	.align		4
        /*00e4*/ 	.byte	0x04, 0x0a
        /*00e6*/ 	.short	(.L_2554 - .L_2553)
	.align		4
.L_2553:
        /*00e8*/ 	.word	index@(.nv.constant0._Z26triangle_counting_kernel_2P27vertex_dictionary_structuremmPmS1_S1_S1_S1_S1_PfS1_)
        /*00ec*/ 	.short	0x0380
        /*00ee*/ 	.short	0x0058


	//----- nvinfo : EIATTR_SW_WAR
	.align		4
.L_2554:
        /*00f0*/ 	.byte	0x04, 0x36
        /*00f2*/ 	.short	(.L_2556 - .L_2555)
.L_2555:
        /*00f4*/ 	.word	0x00000008
.L_2556:


//--------------------- .nv.info._Z26triangle_counting_kernel_1P27vertex_dictionary_structuremmPmS1_S1_S1_S1_S1_S1_ --------------------------
	.section	.nv.info._Z26triangle_counting_kernel_1P27vertex_dictionary_structuremmPmS1_S1_S1_S1_S1_S1_,"",@"SHT_CUDA_INFO"
	.sectionflags	@""
	.align	4


	//----- nvinfo : EIATTR_CUDA_API_VERSION
	.align		4
        /*0000*/ 	.byte	0x04, 0x37
        /*0002*/ 	.short	(.L_2558 - .L_2557)
.L_2557:
        /*0004*/ 	.word	0x00000082


	//----- nvinfo : EIATTR_KPARAM_INFO
	.align		4
.L_2558:
        /*0008*/ 	.byte	0x04, 0x17
        /*000a*/ 	.short	(.L_2560 - .L_2559)
.L_2559:
        /*000c*/ 	.word	0x00000000
        /*0010*/ 	.short	0x0009
        /*0012*/ 	.short	0x0048
        /*0014*/ 	.byte	0x00, 0xf5, 0x21, 0x00


	//----- nvinfo : EIATTR_KPARAM_INFO
	.align		4
.L_2560:
        /*0018*/ 	.byte	0x04, 0x17
        /*001a*/ 	.short	(.L_2562 - .L_2561)
.L_2561:
        /*001c*/ 	.word	0x00000000
        /*0020*/ 	.short	0x0008
        /*0022*/ 	.short	0x0040
        /*0024*/ 	.byte	0x00, 0xf5, 0x21, 0x00


	//----- nvinfo : EIATTR_KPARAM_INFO
	.align		4
.L_2562:
        /*0028*/ 	.byte	0x04, 0x17
        /*002a*/ 	.short	(.L_2564 - .L_2563)
.L_2563:
        /*002c*/ 	.word	0x00000000
        /*0030*/ 	.short	0x0007
        /*0032*/ 	.short	0x0038
        /*0034*/ 	.byte	0x00, 0xf5, 0x21, 0x00


	//----- nvinfo : EIATTR_KPARAM_INFO
	.align		4
.L_2564:
        /*0038*/ 	.byte	0x04, 0x17
        /*003a*/ 	.short	(.L_2566 - .L_2565)
.L_2565:
        /*003c*/ 	.word	0x00000000
        /*0040*/ 	.short	0x0006
        /*0042*/ 	.short	0x0030
        /*0044*/ 	.byte	0x00, 0xf5, 0x21, 0x00


	//----- nvinfo : EIATTR_KPARAM_INFO
	.align		4
.L_2566:
        /*0048*/ 	.byte	0x04, 0x17
        /*004a*/ 	.short	(.L_2568 - .L_2567)
.L_2567:
        /*004c*/ 	.word	0x00000000
        /*0050*/ 	.short	0x0005
        /*0052*/ 	.short	0x0028
        /*0054*/ 	.byte	0x00, 0xf5, 0x21, 0x00


	//----- nvinfo : EIATTR_KPARAM_INFO
	.align		4
.L_2568:
        /*0058*/ 	.byte	0x04, 0x17
        /*005a*/ 	.short	(.L_2570 - .L_2569)
.L_2569:
        /*005c*/ 	.word	0x00000000
        /*0060*/ 	.short	0x0004
        /*0062*/ 	.short	0x0020
        /*0064*/ 	.byte	0x00, 0xf5, 0x21, 0x00


	//----- nvinfo : EIATTR_KPARAM_INFO
	.align		4
.L_2570:
        /*0068*/ 	.byte	0x04, 0x17
        /*006a*/ 	.short	(.L_2572 - .L_2571)
.L_2571:
        /*006c*/ 	.word	0x00000000
        /*0070*/ 	.short	0x0003
        /*0072*/ 	.short	0x0018
        /*0074*/ 	.byte	0x00, 0xf5, 0x21, 0x00


	//----- nvinfo : EIATTR_KPARAM_INFO
	.align		4
.L_2572:
        /*0078*/ 	.byte	0x04, 0x17
        /*007a*/ 	.short	(.L_2574 - .L_2573)
.L_2573:
        /*007c*/ 	.word	0x00000000
        /*0080*/ 	.short	0x0002
        /*0082*/ 	.short	0x0010
        /*0084*/ 	.byte	0x00, 0xf0, 0x21, 0x00


	//----- nvinfo : EIATTR_KPARAM_INFO
	.align		4
.L_2574:
        /*0088*/ 	.byte	0x04, 0x17
        /*008a*/ 	.short	(.L_2576 - .L_2575)
.L_2575:
        /*008c*/ 	.word	0x00000000
        /*0090*/ 	.short	0x0001
        /*0092*/ 	.short	0x0008
        /*0094*/ 	.byte	0x00, 0xf0, 0x21, 0x00


	//----- nvinfo : EIATTR_KPARAM_INFO
	.align		4
.L_2576:
        /*0098*/ 	.byte	0x04, 0x17
        /*009a*/ 	.short	(.L_2578 - .L_2577)
.L_2577:
        /*009c*/ 	.word	0x00000000
        /*00a0*/ 	.short	0x0000
        /*00a2*/ 	.short	0x0000
        /*00a4*/ 	.byte	0x00, 0xf5, 0x21, 0x00


	//----- nvinfo : EIATTR_SPARSE_MMA_MASK
	.align		4
.L_2578:
        /*00a8*/ 	.byte	0x03, 0x50
        /*00aa*/ 	.short	0x0000


	//----- nvinfo : EIATTR_MAXREG_COUNT
	.align		4
        /*00ac*/ 	.byte	0x03, 0x1b
        /*00ae*/ 	.short	0x00ff


	//----- nvinfo : EIATTR_MERCURY_ISA_VERSION
	.align		4
        /*00b0*/ 	.byte	0x03, 0x5f
        /*00b2*/ 	.short	0x0101


	//----- nvinfo : EIATTR_VRC_CTA_INIT_COUNT
	.align		4
        /*00b4*/ 	.byte	0x02, 0x4a
	.zero		1
	.zero		1


	//----- nvinfo : EIATTR_EXIT_INSTR_OFFSETS
	.align		4
        /*00b8*/ 	.byte	0x04, 0x1c
        /*00ba*/ 	.short	(.L_2580 - .L_2579)


	//   ....[0]....
.L_2579:
        /*00bc*/ 	.word	0x000000f0


	//   ....[1]....
        /*00c0*/ 	.word	0x000002b0


	//   ....[2]....
        /*00c4*/ 	.word	0x00000330


	//   ....[3]....
        /*00c8*/ 	.word	0x00001410


	//   ....[4]....
        /*00cc*/ 	.word	0x00001630


	//----- nvinfo : EIATTR_CRS_STACK_SIZE
	.align		4
.L_2580:
        /*00d0*/ 	.byte	0x04, 0x1e
        /*00d2*/ 	.short	(.L_2582 - .L_2581)
.L_2581:
        /*00d4*/ 	.word	0x00000000


	//----- nvinfo : EIATTR_CBANK_PARAM_SIZE
	.align		4
.L_2582:
        /*00d8*/ 	.byte	0x03, 0x19
        /*00da*/ 	.short	0x0050


	//----- nvinfo : EIATTR_PARAM_CBANK
	.align		4
        /*00dc*/ 	.byte	0x04, 0x0a
        /*00de*/ 	.short	(.L_2584 - .L_2583)
	.align		4
.L_2583:
        /*00e0*/ 	.word	index@(.nv.constant0._Z26triangle_counting_kernel_1P27vertex_dictionary_structuremmPmS1_S1_S1_S1_S1_S1_)
        /*00e4*/ 	.short	0x0380
        /*00e6*/ 	.short	0x0050


	//----- nvinfo : EIATTR_SW_WAR
	.align		4
.L_2584:
        /*00e8*/ 	.byte	0x04, 0x36
        /*00ea*/ 	.short	(.L_2586 - .L_2585)
.L_2585:
        /*00ec*/ 	.word	0x00000008
.L_2586:


//--------------------- .nv.info._Z22triangleCountingKernelP27vertex_dictionary_structuremPfPmS2_S2_ --------------------------
	.section	.nv.info._Z22triangleCountingKernelP27vertex_dictionary_structuremPfPmS2_S2_,"",@"SHT_CUDA_INFO"
	.sectionflags	@""
	.align	4


	//----- nvinfo : EIATTR_CUDA_API_VERSION
	.align		4
        /*0000*/ 	.byte	0x04, 0x37
        /*0002*/ 	.short	(.L_2588 - .L_2587)
.L_2587:
        /*0004*/ 	.word	0x00000082


	//----- nvinfo : EIATTR_KPARAM_INFO
	.align		4
.L_2588:
        /*0008*/ 	.byte	0x04, 0x17
        /*000a*/ 	.short	(.L_2590 - .L_2589)
.L_2589:
        /*000c*/ 	.word	0x00000000
        /*0010*/ 	.short	0x0005
        /*0012*/ 	.short	0x0028
        /*0014*/ 	.byte	0x00, 0xf5, 0x21, 0x00


	//----- nvinfo : EIATTR_KPARAM_INFO
	.align		4
.L_2590:
        /*0018*/ 	.byte	0x04, 0x17
        /*001a*/ 	.short	(.L_2592 - .L_2591)
.L_2591:
        /*001c*/ 	.word	0x00000000
        /*0020*/ 	.short	0x0004
        /*0022*/ 	.short	0x0020
        /*0024*/ 	.byte	0x00, 0xf5, 0x21, 0x00


	//----- nvinfo : EIATTR_KPARAM_INFO
	.align		4
.L_2592:
        /*0028*/ 	.byte	0x04, 0x17
        /*002a*/ 	.short	(.L_2594 - .L_2593)
.L_2593:
        /*002c*/ 	.word	0x00000000
        /*0030*/ 	.short	0x0003
        /*0032*/ 	.short	0x0018
        /*0034*/ 	.byte	0x00, 0xf5, 0x21, 0x00


	//----- nvinfo : EIATTR_KPARAM_INFO
	.align		4
.L_2594:
        /*0038*/ 	.byte	0x04, 0x17
        /*003a*/ 	.short	(.L_2596 - .L_2595)
.L_2595:
        /*003c*/ 	.word	0x00000000
        /*0040*/ 	.short	0x0002
        /*0042*/ 	.short	0x0010
        /*0044*/ 	.byte	0x00, 0xf5, 0x21, 0x00


	//----- nvinfo : EIATTR_KPARAM_INFO
	.align		4
.L_2596:
        /*0048*/ 	.byte	0x04, 0x17
        /*004a*/ 	.short	(.L_2598 - .L_2597)
.L_2597:
        /*004c*/ 	.word	0x00000000
        /*0050*/ 	.short	0x0001
        /*0052*/ 	.short	0x0008
        /*0054*/ 	.byte	0x00, 0xf0, 0x21, 0x00


	//----- nvinfo : EIATTR_KPARAM_INFO
	.align		4
.L_2598:
        /*0058*/ 	.byte	0x04, 0x17
        /*005a*/ 	.short	(.L_2600 - .L_2599)
.L_2599:
        /*005c*/ 	.word	0x00000000
        /*0060*/ 	.short	0x0000
        /*0062*/ 	.short	0x0000
        /*0064*/ 	.byte	0x00, 0xf5, 0x21, 0x00


	//----- nvinfo : EIATTR_SPARSE_MMA_MASK
	.align		4
.L_2600:
        /*0068*/ 	.byte	0x03, 0x50
        /*006a*/ 	.short	0x0000


	//----- nvinfo : EIATTR_MAXREG_COUNT
	.align		4
        /*006c*/ 	.byte	0x03, 0x1b
        /*006e*/ 	.short	0x00ff


	//----- nvinfo : EIATTR_MERCURY_ISA_VERSION
	.align		4
        /*0070*/ 	.byte	0x03, 0x5f
        /*0072*/ 	.short	0x0101


	//----- nvinfo : EIATTR_VRC_CTA_INIT_COUNT
	.align		4
        /*0074*/ 	.byte	0x02, 0x4a
	.zero		1
	.zero		1


	//----- nvinfo : EIATTR_EXIT_INSTR_OFFSETS
	.align		4
        /*0078*/ 	.byte	0x04, 0x1c
        /*007a*/ 	.short	(.L_2602 - .L_2601)


	//   ....[0]....
.L_2601:
        /*007c*/ 	.word	0x00000080


	//   ....[1]....
        /*0080*/ 	.word	0x00000110


	//   ....[2]....
        /*0084*/ 	.word	0x000006a0


	//----- nvinfo : EIATTR_CRS_STACK_SIZE
	.align		4
.L_2602:
        /*0088*/ 	.byte	0x04, 0x1e
        /*008a*/ 	.short	(.L_2604 - .L_2603)
.L_2603:
        /*008c*/ 	.word	0x00000000


	//----- nvinfo : EIATTR_CBANK_PARAM_SIZE
	.align		4
.L_2604:
        /*0090*/ 	.byte	0x03, 0x19
        /*0092*/ 	.short	0x0030


	//----- nvinfo : EIATTR_PARAM_CBANK
	.align		4
        /*0094*/ 	.byte	0x04, 0x0a
        /*0096*/ 	.short	(.L_2606 - .L_2605)
	.align		4
.L_2605:
        /*0098*/ 	.word	index@(.nv.constant0._Z22triangleCountingKernelP27vertex_dictionary_structuremPfPmS2_S2_)
        /*009c*/ 	.short	0x0380
        /*009e*/ 	.short	0x0030


	//----- nvinfo : EIATTR_SW_WAR
	.align		4
.L_2606:
        /*00a0*/ 	.byte	0x04, 0x36
        /*00a2*/ 	.short	(.L_2608 - .L_2607)
.L_2607:
        /*00a4*/ 	.word	0x00000008
.L_2608:


//--------------------- .nv.info._Z15pageRank_kernelP27vertex_dictionary_structuremmPfS1_PmS2_S2_S2_S2_ --------------------------
	.section	.nv.info._Z15pageRank_kernelP27vertex_dictionary_structuremmPfS1_PmS2_S2_S2_S2_,"",@"SHT_CUDA_INFO"
	.sectionflags	@""
	.align	4


	//----- nvinfo : EIATTR_CUDA_API_VERSION
	.align		4
        /*0000*/ 	.byte	0x04, 0x37
        /*0002*/ 	.short	(.L_2610 - .L_2609)
.L_2609:
        /*0004*/ 	.word	0x00000082


	//----- nvinfo : EIATTR_KPARAM_INFO
	.align		4
.L_2610:
        /*0008*/ 	.byte	0x04, 0x17
        /*000a*/ 	.short	(.L_2612 - .L_2611)
.L_2611:
        /*000c*/ 	.word	0x00000000
        /*0010*/ 	.short	0x0009
        /*0012*/ 	.short	0x0048
        /*0014*/ 	.byte	0x00, 0xf5, 0x21, 0x00


	//----- nvinfo : EIATTR_KPARAM_INFO
	.align		4
.L_2612:
        /*0018*/ 	.byte	0x04, 0x17
        /*001a*/ 	.short	(.L_2614 - .L_2613)
.L_2613:
        /*001c*/ 	.word	0x00000000
        /*0020*/ 	.short	0x0008
        /*0022*/ 	.short	0x0040
        /*0024*/ 	.byte	0x00, 0xf5, 0x21, 0x00


	//----- nvinfo : EIATTR_KPARAM_INFO
	.align		4
.L_2614:
        /*0028*/ 	.byte	0x04, 0x17
        /*002a*/ 	.short	(.L_2616 - .L_2615)
.L_2615:
        /*002c*/ 	.word	0x00000000
        /*0030*/ 	.short	0x0007
        /*0032*/ 	.short	0x0038
        /*0034*/ 	.byte	0x00, 0xf5, 0x21, 0x00


	//----- nvinfo : EIATTR_KPARAM_INFO
	.align		4
.L_2616:
        /*0038*/ 	.byte	0x04, 0x17
        /*003a*/ 	.short	(.L_2618 - .L_2617)
.L_2617:
        /*003c*/ 	.word	0x00000000
        /*0040*/ 	.short	0x0006
        /*0042*/ 	.short	0x0030
        /*0044*/ 	.byte	0x00, 0xf5, 0x21, 0x00


	//----- nvinfo : EIATTR_KPARAM_INFO
	.align		4
.L_2618:
        /*0048*/ 	.byte	0x04, 0x17
        /*004a*/ 	.short	(.L_2620 - .L_2619)
.L_2619:
        /*004c*/ 	.word	0x00000000
        /*0050*/ 	.short	0x0005
        /*0052*/ 	.short	0x0028
        /*0054*/ 	.byte	0x00, 0xf5, 0x21, 0x00


	//----- nvinfo : EIATTR_KPARAM_INFO
	.align		4
.L_2620:
        /*0058*/ 	.byte	0x04, 0x17
        /*005a*/ 	.short	(.L_2622 - .L_2621)
.L_2621:
        /*005c*/ 	.word	0x00000000
        /*0060*/ 	.short	0x0004
        /*0062*/ 	.short	0x0020
        /*0064*/ 	.byte	0x00, 0xf5, 0x21, 0x00


	//----- nvinfo : EIATTR_KPARAM_INFO
	.align		4
.L_2622:
        /*0068*/ 	.byte	0x04, 0x17
        /*006a*/ 	.short	(.L_2624 - .L_2623)
.L_2623:
        /*006c*/ 	.word	0x00000000
        /*0070*/ 	.short	0x0003
        /*0072*/ 	.short	0x0018
        /*0074*/ 	.byte	0x00, 0xf5, 0x21, 0x00


	//----- nvinfo : EIATTR_KPARAM_INFO
	.align		4
.L_2624:
        /*0078*/ 	.byte	0x04, 0x17
        /*007a*/ 	.short	(.L_2626 - .L_2625)
.L_2625:
        /*007c*/ 	.word	0x00000000
        /*0080*/ 	.short	0x0002
        /*0082*/ 	.short	0x0010
        /*0084*/ 	.byte	0x00, 0xf0, 0x21, 0x00


	//----- nvinfo : EIATTR_KPARAM_INFO
	.align		4
.L_2626:
        /*0088*/ 	.byte	0x04, 0x17
        /*008a*/ 	.short	(.L_2628 - .L_2627)
.L_2627:
        /*008c*/ 	.word	0x00000000
        /*0090*/ 	.short	0x0001
        /*0092*/ 	.short	0x0008
        /*0094*/ 	.byte	0x00, 0xf0, 0x21, 0x00


	//----- nvinfo : EIATTR_KPARAM_INFO
	.align		4
.L_2628:
        /*0098*/ 	.byte	0x04, 0x17
        /*009a*/ 	.short	(.L_2630 - .L_2629)
.L_2629:
        /*009c*/ 	.word	0x00000000
        /*00a0*/ 	.short	0x0000
        /*00a2*/ 	.short	0x0000
        /*00a4*/ 	.byte	0x00, 0xf5, 0x21, 0x00


	//----- nvinfo : EIATTR_SPARSE_MMA_MASK
	.align		4
.L_2630:
        /*00a8*/ 	.byte	0x03, 0x50
        /*00aa*/ 	.short	0x0000


	//----- nvinfo : EIATTR_MAXREG_COUNT
	.align		4
        /*00ac*/ 	.byte	0x03, 0x1b
        /*00ae*/ 	.short	0x00ff


	//----- nvinfo : EIATTR_MERCURY_ISA_VERSION
	.align		4
        /*00b0*/ 	.byte	0x03, 0x5f
        /*00b2*/ 	.short	0x0101


	//----- nvinfo : EIATTR_VRC_CTA_INIT_COUNT
	.align		4
        /*00b4*/ 	.byte	0x02, 0x4a
	.zero		1
	.zero		1


	//----- nvinfo : EIATTR_EXIT_INSTR_OFFSETS
	.align		4
        /*00b8*/ 	.byte	0x04, 0x1c
        /*00ba*/ 	.short	(.L_2632 - .L_2631)


	//   ....[0]....
.L_2631:
        /*00bc*/ 	.word	0x000000f0


	//   ....[1]....
        /*00c0*/ 	.word	0x000001d0


	//   ....[2]....
        /*00c4*/ 	.word	0x00000630


	//   ....[3]....
        /*00c8*/ 	.word	0x000006b0


	//   ....[4]....
        /*00cc*/ 	.word	0x00000720


	//   ....[5]....
        /*00d0*/ 	.word	0x00000790


	//   ....[6]....
        /*00d4*/ 	.word	0x00000800


	//   ....[7]....
        /*00d8*/ 	.word	0x00000870


	//   ....[8]....
        /*00dc*/ 	.word	0x000008e0


	//   ....[9]....
        /*00e0*/ 	.word	0x00000950


	//   ....[10]....
        /*00e4*/ 	.word	0x000009c0


	//   ....[11]....
        /*00e8*/ 	.word	0x00000a30


	//   ....[12]....
        /*00ec*/ 	.word	0x00000aa0


	//   ....[13]....
        /*00f0*/ 	.word	0x00000b10


	//   ....[14]....
        /*00f4*/ 	.word	0x00000b80


	//   ....[15]....
        /*00f8*/ 	.word	0x00000bf0


	//   ....[16]....
        /*00fc*/ 	.word	0x00000c60


	//   ....[17]....
        /*0100*/ 	.word	0x00000ca0


	//----- nvinfo : EIATTR_CRS_STACK_SIZE
	.align		4
.L_2632:
        /*0104*/ 	.byte	0x04, 0x1e
        /*0106*/ 	.short	(.L_2634 - .L_2633)
.L_2633:
        /*0108*/ 	.word	0x00000000


	//----- nvinfo : EIATTR_CBANK_PARAM_SIZE
	.align		4
.L_2634:
        /*010c*/ 	.byte	0x03, 0x19
        /*010e*/ 	.short	0x0050


	//----- nvinfo : EIATTR_PARAM_CBANK
	.align		4
        /*0110*/ 	.byte	0x04, 0x0a
        /*0112*/ 	.short	(.L_2636 - .L_2635)
	.align		4
.L_2635:
        /*0114*/ 	.word	index@(.nv.constant0._Z15pageRank_kernelP27vertex_dictionary_structuremmPfS1_PmS2_S2_S2_S2_)
        /*0118*/ 	.short	0x0380
        /*011a*/ 	.short	0x0050


	//----- nvinfo : EIATTR_SW_WAR
	.align		4
.L_2636:
        /*011c*/ 	.byte	0x04, 0x36
        /*011e*/ 	.short	(.L_2638 - .L_2637)
.L_2637:
        /*0120*/ 	.word	0x00000008
.L_2638:


//--------------------- .nv.info._Z29pageRank_kernel_preprocessingP27vertex_dictionary_structuremPmS1_S1_S1_ --------------------------
	.section	.nv.info._Z29pageRank_kernel_preprocessingP27vertex_dictionary_structuremPmS1_S1_S1_,"",@"SHT_CUDA_INFO"
	.sectionflags	@""
	.align	4


	//----- nvinfo : EIATTR_CUDA_API_VERSION
	.align		4
        /*0000*/ 	.byte	0x04, 0x37
        /*0002*/ 	.short	(.L_2640 - .L_2639)
.L_2639:
        /*0004*/ 	.word	0x00000082


	//----- nvinfo : EIATTR_KPARAM_INFO
	.align		4
.L_2640:
        /*0008*/ 	.byte	0x04, 0x17
        /*000a*/ 	.short	(.L_2642 - .L_2641)
.L_2641:
        /*000c*/ 	.word	0x00000000
        /*0010*/ 	.short	0x0005
        /*0012*/ 	.short	0x0028
        /*0014*/ 	.byte	0x00, 0xf5, 0x21, 0x00


	//----- nvinfo : EIATTR_KPARAM_INFO
	.align		4
.L_2642:
        /*0018*/ 	.byte	0x04, 0x17
        /*001a*/ 	.short	(.L_2644 - .L_2643)
.L_2643:
        /*001c*/ 	.word	0x00000000
        /*0020*/ 	.short	0x0004
        /*0022*/ 	.short	0x0020
        /*0024*/ 	.byte	0x00, 0xf5, 0x21, 0x00


	//----- nvinfo : EIATTR_KPARAM_INFO
	.align		4
.L_2644:
        /*0028*/ 	.byte	0x04, 0x17
        /*002a*/ 	.short	(.L_2646 - .L_2645)
.L_2645:
        /*002c*/ 	.word	0x00000000
        /*0030*/ 	.short	0x0003
        /*0032*/ 	.short	0x0018
        /*0034*/ 	.byte	0x00, 0xf5, 0x21, 0x00


	//----- nvinfo : EIATTR_KPARAM_INFO
	.align		4
.L_2646:
        /*0038*/ 	.byte	0x04, 0x17
        /*003a*/ 	.short	(.L_2648 - .L_2647)
.L_2647:
        /*003c*/ 	.word	0x00000000
        /*0040*/ 	.short	0x0002
        /*0042*/ 	.short	0x0010
        /*0044*/ 	.byte	0x00, 0xf5, 0x21, 0x00


	//----- nvinfo : EIATTR_KPARAM_INFO
	.align		4
.L_2648:
        /*0048*/ 	.byte	0x04, 0x17
        /*004a*/ 	.short	(.L_2650 - .L_2649)
.L_2649:
        /*004c*/ 	.word	0x00000000
        /*0050*/ 	.short	0x0001
        /*0052*/ 	.short	0x0008
        /*0054*/ 	.byte	0x00, 0xf0, 0x21, 0x00


	//----- nvinfo : EIATTR_KPARAM_INFO
	.align		4
.L_2650:
        /*0058*/ 	.byte	0x04, 0x17
        /*005a*/ 	.short	(.L_2652 - .L_2651)
.L_2651:
        /*005c*/ 	.word	0x00000000
        /*0060*/ 	.short	0x0000
        /*0062*/ 	.short	0x0000
        /*0064*/ 	.byte	0x00, 0xf5, 0x21, 0x00


	//----- nvinfo : EIATTR_SPARSE_MMA_MASK
	.align		4
.L_2652:
        /*0068*/ 	.byte	0x03, 0x50
        /*006a*/ 	.short	0x0000


	//----- nvinfo : EIATTR_MAXREG_COUNT
	.align		4
        /*006c*/ 	.byte	0x03, 0x1b
        /*006e*/ 	.short	0x00ff


	//----- nvinfo : EIATTR_MERCURY_ISA_VERSION
	.align		4
        /*0070*/ 	.byte	0x03, 0x5f
        /*0072*/ 	.short	0x0101


	//----- nvinfo : EIATTR_VRC_CTA_INIT_COUNT
	.align		4
        /*0074*/ 	.byte	0x02, 0x4a
	.zero		1
	.zero		1


	//----- nvinfo : EIATTR_EXIT_INSTR_OFFSETS
	.align		4
        /*0078*/ 	.byte	0x04, 0x1c
        /*007a*/ 	.short	(.L_2654 - .L_2653)


	//   ....[0]....
.L_2653:
        /*007c*/ 	.word	0x00000080


	//   ....[1]....
        /*0080*/ 	.word	0x00000110


	//   ....[2]....
        /*0084*/ 	.word	0x00000420


	//   ....[3]....
        /*0088*/ 	.word	0x00000580


	//   ....[4]....
        /*008c*/ 	.word	0x000006b0


	//   ....[5]....
        /*0090*/ 	.word	0x00000790


	//----- nvinfo : EIATTR_CRS_STACK_SIZE
	.align		4
.L_2654:
        /*0094*/ 	.byte	0x04, 0x1e
        /*0096*/ 	.short	(.L_2656 - .L_2655)
.L_2655:
        /*0098*/ 	.word	0x00000000


	//----- nvinfo : EIATTR_CBANK_PARAM_SIZE
	.align		4
.L_2656:
        /*009c*/ 	.byte	0x03, 0x19
        /*009e*/ 	.short	0x0030


	//----- nvinfo : EIATTR_PARAM_CBANK
	.align		4
        /*00a0*/ 	.byte	0x04, 0x0a
        /*00a2*/ 	.short	(.L_2658 - .L_2657)
	.align		4
.L_2657:
        /*00a4*/ 	.word	index@(.nv.constant0._Z29pageRank_kernel_preprocessingP27vertex_dictionary_structuremPmS1_S1_S1_)
        /*00a8*/ 	.short	0x0380
        /*00aa*/ 	.short	0x0030


	//----- nvinfo : EIATTR_SW_WAR
	.align		4
.L_2658:
        /*00ac*/ 	.byte	0x04, 0x36
        /*00ae*/ 	.short	(.L_2660 - .L_2659)
.L_2659:
        /*00b0*/ 	.word	0x00000008
.L_2660:


//--------------------- .nv.info._Z14pageRankKernelP27vertex_dictionary_structuremPfS1_PmS2_S2_ --------------------------
	.section	.nv.info._Z14pageRankKernelP27vertex_dictionary_structuremPfS1_PmS2_S2_,"",@"SHT_CUDA_INFO"
	.sectionflags	@""
	.align	4


	//----- nvinfo : EIATTR_CUDA_API_VERSION
	.align		4
        /*0000*/ 	.byte	0x04, 0x37
        /*0002*/ 	.short	(.L_2662 - .L_2661)
.L_2661:
        /*0004*/ 	.word	0x00000082


	//----- nvinfo : EIATTR_KPARAM_INFO
	.align		4
.L_2662:
        /*0008*/ 	.byte	0x04, 0x17
        /*000a*/ 	.short	(.L_2664 - .L_2663)
.L_2663:
        /*000c*/ 	.word	0x00000000
        /*0010*/ 	.short	0x0006
        /*0012*/ 	.short	0x0030
        /*0014*/ 	.byte	0x00, 0xf5, 0x21, 0x00


	//----- nvinfo : EIATTR_KPARAM_INFO
	.align		4
.L_2664:
        /*0018*/ 	.byte	0x04, 0x17
        /*001a*/ 	.short	(.L_2666 - .L_2665)
.L_2665:
        /*001c*/ 	.word	0x00000000
        /*0020*/ 	.short	0x0005
        /*0022*/ 	.short	0x0028
        /*0024*/ 	.byte	0x00, 0xf5, 0x21, 0x00


	//----- nvinfo : EIATTR_KPARAM_INFO
	.align		4
.L_2666:
        /*0028*/ 	.byte	0x04, 0x17
        /*002a*/ 	.short	(.L_2668 - .L_2667)
.L_2667:
        /*002c*/ 	.word	0x00000000
        /*0030*/ 	.short	0x0004
        /*0032*/ 	.short	0x0020
        /*0034*/ 	.byte	0x00, 0xf5, 0x21, 0x00


	//----- nvinfo : EIATTR_KPARAM_INFO
	.align		4
.L_2668:
        /*0038*/ 	.byte	0x04, 0x17
        /*003a*/ 	.short	(.L_2670 - .L_2669)
.L_2669:
        /*003c*/ 	.word	0x00000000
        /*0040*/ 	.short	0x0003
        /*0042*/ 	.short	0x0018
        /*0044*/ 	.byte	0x00, 0xf5, 0x21, 0x00


	//----- nvinfo : EIATTR_KPARAM_INFO
	.align		4
.L_2670:
        /*0048*/ 	.byte	0x04, 0x17
        /*004a*/ 	.short	(.L_2672 - .L_2671)
.L_2671:
        /*004c*/ 	.word	0x00000000
        /*0050*/ 	.short	0x0002
        /*0052*/ 	.short	0x0010
        /*0054*/ 	.byte	0x00, 0xf5, 0x21, 0x00


	//----- nvinfo : EIATTR_KPARAM_INFO
	.align		4
.L_2672:
        /*0058*/ 	.byte	0x04, 0x17
        /*005a*/ 	.short	(.L_2674 - .L_2673)
.L_2673:
        /*005c*/ 	.word	0x00000000
        /*0060*/ 	.short	0x0001
        /*0062*/ 	.short	0x0008
        /*0064*/ 	.byte	0x00, 0xf0, 0x21, 0x00


	//----- nvinfo : EIATTR_KPARAM_INFO
	.align		4
.L_2674:
        /*0068*/ 	.byte	0x04, 0x17
        /*006a*/ 	.short	(.L_2676 - .L_2675)
.L_2675:
        /*006c*/ 	.word	0x00000000
        /*0070*/ 	.short	0x0000
        /*0072*/ 	.short	0x0000
        /*0074*/ 	.byte	0x00, 0xf5, 0x21, 0x00


	//----- nvinfo : EIATTR_SPARSE_MMA_MASK
	.align		4
.L_2676:
        /*0078*/ 	.byte	0x03, 0x50
        /*007a*/ 	.short	0x0000


	//----- nvinfo : EIATTR_MAXREG_COUNT
	.align		4
        /*007c*/ 	.byte	0x03, 0x1b
        /*007e*/ 	.short	0x00ff


	//----- nvinfo : EIATTR_MERCURY_ISA_VERSION
	.align		4
        /*0080*/ 	.byte	0x03, 0x5f
        /*0082*/ 	.short	0x0101


	//----- nvinfo : EIATTR_VRC_CTA_INIT_COUNT
	.align		4
        /*0084*/ 	.byte	0x02, 0x4a
	.zero		1
	.zero		1


	//----- nvinfo : EIATTR_EXIT_INSTR_OFFSETS
	.align		4
        /*0088*/ 	.byte	0x04, 0x1c
        /*008a*/ 	.short	(.L_2678 - .L_2677)


	//   ....[0]....
.L_2677:
        /*008c*/ 	.word	0x00000080


	//   ....[1]....
        /*0090*/ 	.word	0x000002d0


	//----- nvinfo : EIATTR_CRS_STACK_SIZE
	.align		4
.L_2678:
        /*0094*/ 	.byte	0x04, 0x1e
        /*0096*/ 	.short	(.L_2680 - .L_2679)
.L_2679:
        /*0098*/ 	.word	0x00000000


	//----- nvinfo : EIATTR_CBANK_PARAM_SIZE
	.align		4
.L_2680:
        /*009c*/ 	.byte	0x03, 0x19
        /*009e*/ 	.short	0x0038


	//----- nvinfo : EIATTR_PARAM_CBANK
	.align		4
        /*00a0*/ 	.byte	0x04, 0x0a
        /*00a2*/ 	.short	(.L_2682 - .L_2681)
	.align		4
.L_2681:
        /*00a4*/ 	.word	index@(.nv.constant0._Z14pageRankKernelP27vertex_dictionary_structuremPfS1_PmS2_S2_)
        /*00a8*/ 	.short	0x0380
        /*00aa*/ 	.short	0x0038


	//----- nvinfo : EIATTR_SW_WAR
	.align		4
.L_2682:
        /*00ac*/ 	.byte	0x04, 0x36
        /*00ae*/ 	.short	(.L_2684 - .L_2683)
.L_2683:
        /*00b0*/ 	.word	0x00000008
.L_2684:


//--------------------- .nv.info._Z22pageRankInitializationPfm --------------------------
	.section	.nv.info._Z22pageRankInitializationPfm,"",@"SHT_CUDA_INFO"
	.sectionflags	@""
	.align	4


	//----- nvinfo : EIATTR_CUDA_API_VERSION
	.align		4
        /*0000*/ 	.byte	0x04, 0x37
        /*0002*/ 	.short	(.L_2686 - .L_2685)
.L_2685:
        /*0004*/ 	.word	0x00000082


	//----- nvinfo : EIATTR_KPARAM_INFO
	.align		4
.L_2686:
        /*0008*/ 	.byte	0x04, 0x17
        /*000a*/ 	.short	(.L_2688 - .L_2687)
.L_2687:
        /*000c*/ 	.word	0x00000000
        /*0010*/ 	.short	0x0001
        /*0012*/ 	.short	0x0008
        /*0014*/ 	.byte	0x00, 0xf0, 0x21, 0x00


	//----- nvinfo : EIATTR_KPARAM_INFO
	.align		4
.L_2688:
        /*0018*/ 	.byte	0x04, 0x17
        /*001a*/ 	.short	(.L_2690 - .L_2689)
.L_2689:
        /*001c*/ 	.word	0x00000000
        /*0020*/ 	.short	0x0000
        /*0022*/ 	.short	0x0000
        /*0024*/ 	.byte	0x00, 0xf5, 0x21, 0x00


	//----- nvinfo : EIATTR_SPARSE_MMA_MASK
	.align		4
.L_2690:
        /*0028*/ 	.byte	0x03, 0x50
        /*002a*/ 	.short	0x0000


	//----- nvinfo : EIATTR_MAXREG_COUNT
	.align		4
        /*002c*/ 	.byte	0x03, 0x1b
        /*002e*/ 	.short	0x00ff


	//----- nvinfo : EIATTR_MERCURY_ISA_VERSION
	.align		4
        /*0030*/ 	.byte	0x03, 0x5f
        /*0032*/ 	.short	0x0101


	//----- nvinfo : EIATTR_VRC_CTA_INIT_COUNT
	.align		4
        /*0034*/ 	.byte	0x02, 0x4a
	.zero		1
	.zero		1


	//----- nvinfo : EIATTR_EXIT_INSTR_OFFSETS
	.align		4
        /*0038*/ 	.byte	0x04, 0x1c
        /*003a*/ 	.short	(.L_2692 - .L_2691)


	//   ....[0]....
.L_2691:
        /*003c*/ 	.word	0x00000040


	//   ....[1]....
        /*0040*/ 	.word	0x00000310


	//   ....[2]....
        /*0044*/ 	.word	0x00000480


	//   ....[3]....
        /*0048*/ 	.word	0x000005c0


	//   ....[4]....
        /*004c*/ 	.word	0x000006b0


	//----- nvinfo : EIATTR_CBANK_PARAM_SIZE
	.align		4
.L_2692:
        /*0050*/ 	.byte	0x03, 0x19
        /*0052*/ 	.short	0x0010


	//----- nvinfo : EIATTR_PARAM_CBANK
	.align		4
        /*0054*/ 	.byte	0x04, 0x0a
        /*0056*/ 	.short	(.L_2694 - .L_2693)
	.align		4
.L_2693:
        /*0058*/ 	.word	index@(.nv.constant0._Z22pageRankInitializationPfm)
        /*005c*/ 	.short	0x0380
        /*005e*/ 	.short	0x0010


	//----- nvinfo : EIATTR_SW_WAR
	.align		4
.L_2694:
        /*0060*/ 	.byte	0x04, 0x36
        /*0062*/ 	.short	(.L_2696 - .L_2695)
.L_2695:
        /*0064*/ 	.word	0x00000008
.L_2696:


//--------------------- .nv.info._Z9cbt_statsP27vertex_dictionary_structurem --------------------------
	.section	.nv.info._Z9cbt_statsP27vertex_dictionary_structurem,"",@"SHT_CUDA_INFO"
	.sectionflags	@""
	.align	4


	//----- nvinfo : EIATTR_CUDA_API_VERSION
	.align		4
        /*0000*/ 	.byte	0x04, 0x37
        /*0002*/ 	.short	(.L_2698 - .L_2697)
.L_2697:
        /*0004*/ 	.word	0x00000082


	//----- nvinfo : EIATTR_KPARAM_INFO
	.align		4
.L_2698:
        /*0008*/ 	.byte	0x04, 0x17
        /*000a*/ 	.short	(.L_2700 - .L_2699)
.L_2699:
        /*000c*/ 	.word	0x00000000
        /*0010*/ 	.short	0x0001
        /*0012*/ 	.short	0x0008
        /*0014*/ 	.byte	0x00, 0xf0, 0x21, 0x00


	//----- nvinfo : EIATTR_KPARAM_INFO
	.align		4
.L_2700:
        /*0018*/ 	.byte	0x04, 0x17
        /*001a*/ 	.short	(.L_2702 - .L_2701)
.L_2701:
        /*001c*/ 	.word	0x00000000
        /*0020*/ 	.short	0x0000
        /*0022*/ 	.short	0x0000
        /*0024*/ 	.byte	0x00, 0xf5, 0x21, 0x00


	//----- nvinfo : EIATTR_SPARSE_MMA_MASK
	.align		4
.L_2702:
        /*0028*/ 	.byte	0x03, 0x50
        /*002a*/ 	.short	0x0000


	//----- nvinfo : EIATTR_MAXREG_COUNT
	.align		4
        /*002c*/ 	.byte	0x03, 0x1b
        /*002e*/ 	.short	0x00ff


	//----- nvinfo : EIATTR_EXTERNS
	.align		4
        /*0030*/ 	.byte	0x04, 0x0f
        /*0032*/ 	.short	(.L_2704 - .L_2703)


	//   ....[0]....
	.align		4
.L_2703:
        /*0034*/ 	.word	index@(vprintf)


	//----- nvinfo : EIATTR_MERCURY_ISA_VERSION
	.align		4
.L_2704:
        /*0038*/ 	.byte	0x03, 0x5f
        /*003a*/ 	.short	0x0101


	//----- nvinfo : EIATTR_VRC_CTA_INIT_COUNT
	.align		4
        /*003c*/ 	.byte	0x02, 0x4a
	.zero		1
	.zero		1


	//----- nvinfo : EIATTR_SYSCALL_OFFSETS
	.align		4
        /*0040*/ 	.byte	0x04, 0x46
        /*0042*/ 	.short	(.L_2706 - .L_2705)


	//   ....[0]....
.L_2705:
        /*0044*/ 	.word	0x000000f0


	//   ....[1]....
        /*0048*/ 	.word	0x00001fa0


	//   ....[2]....
        /*004c*/ 	.word	0x00002070


	//   ....[3]....
        /*0050*/ 	.word	0x00002140


	//   ....[4]....
        /*0054*/ 	.word	0x00002210


	//   ....[5]....
        /*0058*/ 	.word	0x000023f0


	//----- nvinfo : EIATTR_EXIT_INSTR_OFFSETS
	.align		4
.L_2706:
        /*005c*/ 	.byte	0x04, 0x1c
        /*005e*/ 	.short	(.L_2708 - .L_2707)


	//   ....[0]....
.L_2707:
        /*0060*/ 	.word	0x000022c0


	//   ....[1]....
        /*0064*/ 	.word	0x00002460


	//----- nvinfo : EIATTR_CRS_STACK_SIZE
	.align		4
.L_2708:
        /*0068*/ 	.byte	0x04, 0x1e
        /*006a*/ 	.short	(.L_2710 - .L_2709)
.L_2709:
        /*006c*/ 	.word	0x00000000


	//----- nvinfo : EIATTR_CBANK_PARAM_SIZE
	.align		4
.L_2710:
        /*0070*/ 	.byte	0x03, 0x19
        /*0072*/ 	.short	0x0010


	//----- nvinfo : EIATTR_PARAM_CBANK
	.align		4
        /*0074*/ 	.byte	0x04, 0x0a
        /*0076*/ 	.short	(.L_2712 - .L_2711)
	.align		4
.L_2711:
        /*0078*/ 	.word	index@(.nv.constant0._Z9cbt_statsP27vertex_dictionary_structurem)
        /*007c*/ 	.short	0x0380
        /*007e*/ 	.short	0x0010


	//----- nvinfo : EIATTR_SW_WAR
	.align		4
.L_2712:
        /*0080*/ 	.byte	0x04, 0x36
        /*0082*/ 	.short	(.L_2714 - .L_2713)
.L_2713:
        /*0084*/ 	.word	0x00000008
.L_2714:


//--------------------- .nv.info._Z20printKernelmodded_v2P27vertex_dictionary_structurem --------------------------
	.section	.nv.info._Z20printKernelmodded_v2P27vertex_dictionary_structurem,"",@"SHT_CUDA_INFO"
	.sectionflags	@""
	.align	4


	//----- nvinfo : EIATTR_CUDA_API_VERSION
	.align		4
        /*0000*/ 	.byte	0x04, 0x37
        /*0002*/ 	.short	(.L_2716 - .L_2715)
.L_2715:
        /*0004*/ 	.word	0x00000082


	//----- nvinfo : EIATTR_KPARAM_INFO
	.align		4
.L_2716:
        /*0008*/ 	.byte	0x04, 0x17
        /*000a*/ 	.short	(.L_2718 - .L_2717)
.L_2717:
        /*000c*/ 	.word	0x00000000
        /*0010*/ 	.short	0x0001
        /*0012*/ 	.short	0x0008
        /*0014*/ 	.byte	0x00, 0xf0, 0x21, 0x00


	//----- nvinfo : EIATTR_KPARAM_INFO
	.align		4
.L_2718:
        /*0018*/ 	.byte	0x04, 0x17
        /*001a*/ 	.short	(.L_2720 - .L_2719)
.L_2719:
        /*001c*/ 	.word	0x00000000
        /*0020*/ 	.short	0x0000
        /*0022*/ 	.short	0x0000
        /*0024*/ 	.byte	0x00, 0xf5, 0x21, 0x00


	//----- nvinfo : EIATTR_SPARSE_MMA_MASK
	.align		4
.L_2720:
        /*0028*/ 	.byte	0x03, 0x50
        /*002a*/ 	.short	0x0000


	//----- nvinfo : EIATTR_MAXREG_COUNT
	.align		4
        /*002c*/ 	.byte	0x03, 0x1b
        /*002e*/ 	.short	0x00ff


	//----- nvinfo : EIATTR_EXTERNS
	.align		4
        /*0030*/ 	.byte	0x04, 0x0f
        /*0032*/ 	.short	(.L_2722 - .L_2721)


	//   ....[0]....
	.align		4
.L_2721:
        /*0034*/ 	.word	index@(vprintf)


	//----- nvinfo : EIATTR_MERCURY_ISA_VERSION
	.align		4
.L_2722:
        /*0038*/ 	.byte	0x03, 0x5f
        /*003a*/ 	.short	0x0101


	//----- nvinfo : EIATTR_VRC_CTA_INIT_COUNT
	.align		4
        /*003c*/ 	.byte	0x02, 0x4a
	.zero		1
	.zero		1


	//----- nvinfo : EIATTR_SYSCALL_OFFSETS
	.align		4
        /*0040*/ 	.byte	0x04, 0x46
        /*0042*/ 	.short	(.L_2724 - .L_2723)


	//   ....[0]....
.L_2723:
        /*0044*/ 	.word	0x000000e0


	//   ....[1]....
        /*0048*/ 	.word	0x000001d0


	//   ....[2]....
        /*004c*/ 	.word	0x00000530


	//   ....[3]....
        /*0050*/ 	.word	0x00000710


	//   ....[4]....
        /*0054*/ 	.word	0x00000890


	//   ....[5]....
        /*0058*/ 	.word	0x00000940


	//   ....[6]....
        /*005c*/ 	.word	0x00000be0


	//   ....[7]....
        /*0060*/ 	.word	0x00000ca0


	//   ....[8]....
        /*0064*/ 	.word	0x00000d60


	//   ....[9]....
        /*0068*/ 	.word	0x00000e20


	//   ....[10]....
        /*006c*/ 	.word	0x00000ee0


	//   ....[11]....
        /*0070*/ 	.word	0x00000fa0


	//   ....[12]....
        /*0074*/ 	.word	0x00001060


	//   ....[13]....
        /*0078*/ 	.word	0x00001120


	//   ....[14]....
        /*007c*/ 	.word	0x000011e0


	//   ....[15]....
        /*0080*/ 	.word	0x000012a0


	//   ....[16]....
        /*0084*/ 	.word	0x00001360


	//   ....[17]....
        /*0088*/ 	.word	0x00001420


	//   ....[18]....
        /*008c*/ 	.word	0x000014e0


	//   ....[19]....
        /*0090*/ 	.word	0x000015a0


	//   ....[20]....
        /*0094*/ 	.word	0x00001660


	//   ....[21]....
        /*0098*/ 	.word	0x00001720


	//----- nvinfo : EIATTR_EXIT_INSTR_OFFSETS
	.align		4
.L_2724:
        /*009c*/ 	.byte	0x04, 0x1c
        /*009e*/ 	.short	(.L_2726 - .L_2725)


	//   ....[0]....
.L_2725:
        /*00a0*/ 	.word	0x00000950


	//----- nvinfo : EIATTR_CRS_STACK_SIZE
	.align		4
.L_2726:
        /*00a4*/ 	.byte	0x04, 0x1e
        /*00a6*/ 	.short	(.L_2728 - .L_2727)
.L_2727:
        /*00a8*/ 	.word	0x00000000


	//----- nvinfo : EIATTR_CBANK_PARAM_SIZE
	.align		4
.L_2728:
        /*00ac*/ 	.byte	0x03, 0x19
        /*00ae*/ 	.short	0x0010


	//----- nvinfo : EIATTR_PARAM_CBANK
	.align		4
        /*00b0*/ 	.byte	0x04, 0x0a
        /*00b2*/ 	.short	(.L_2730 - .L_2729)
	.align		4
.L_2729:
        /*00b4*/ 	.word	index@(.nv.constant0._Z20printKernelmodded_v2P27vertex_dictionary_structurem)
        /*00b8*/ 	.short	0x0380
        /*00ba*/ 	.short	0x0010


	//----- nvinfo : EIATTR_SW_WAR
	.align		4
.L_2730:
        /*00bc*/ 	.byte	0x04, 0x36
        /*00be*/ 	.short	(.L_2732 - .L_2731)
.L_2731:
        /*00c0*/ 	.word	0x00000008
.L_2732:


//--------------------- .nv.info._Z20printKernelmodded_v1P27vertex_dictionary_structurem --------------------------
	.section	.nv.info._Z20printKernelmodded_v1P27vertex_dictionary_structurem,"",@"SHT_CUDA_INFO"
	.sectionflags	@""
	.align	4


	//----- nvinfo : EIATTR_CUDA_API_VERSION
	.align		4
        /*0000*/ 	.byte	0x04, 0x37
        /*0002*/ 	.short	(.L_2734 - .L_2733)
.L_2733:
        /*0004*/ 	.word	0x00000082


	//----- nvinfo : EIATTR_KPARAM_INFO
	.align		4
.L_2734:
        /*0008*/ 	.byte	0x04, 0x17
        /*000a*/ 	.short	(.L_2736 - .L_2735)
.L_2735:
        /*000c*/ 	.word	0x00000000
        /*0010*/ 	.short	0x0001
        /*0012*/ 	.short	0x0008
        /*0014*/ 	.byte	0x00, 0xf0, 0x21, 0x00


	//----- nvinfo : EIATTR_KPARAM_INFO
	.align		4
.L_2736:
        /*0018*/ 	.byte	0x04, 0x17
        /*001a*/ 	.short	(.L_2738 - .L_2737)
.L_2737:
        /*001c*/ 	.word	0x00000000
        /*0020*/ 	.short	0x0000
        /*0022*/ 	.short	0x0000
        /*0024*/ 	.byte	0x00, 0xf5, 0x21, 0x00


	//----- nvinfo : EIATTR_SPARSE_MMA_MASK
	.align		4
.L_2738:
        /*0028*/ 	.byte	0x03, 0x50
        /*002a*/ 	.short	0x0000


	//----- nvinfo : EIATTR_MAXREG_COUNT
	.align		4
        /*002c*/ 	.byte	0x03, 0x1b
        /*002e*/ 	.short	0x00ff


	//----- nvinfo : EIATTR_EXTERNS
	.align		4
        /*0030*/ 	.byte	0x04, 0x0f
        /*0032*/ 	.short	(.L_2740 - .L_2739)


	//   ....[0]....
	.align		4
.L_2739:
        /*0034*/ 	.word	index@(vprintf)


	//----- nvinfo : EIATTR_MERCURY_ISA_VERSION
	.align		4
.L_2740:
        /*0038*/ 	.byte	0x03, 0x5f
        /*003a*/ 	.short	0x0101


	//----- nvinfo : EIATTR_VRC_CTA_INIT_COUNT
	.align		4
        /*003c*/ 	.byte	0x02, 0x4a
	.zero		1
	.zero		1


	//----- nvinfo : EIATTR_SYSCALL_OFFSETS
	.align		4
        /*0040*/ 	.byte	0x04, 0x46
        /*0042*/ 	.short	(.L_2742 - .L_2741)


	//   ....[0]....
.L_2741:
        /*0044*/ 	.word	0x000000e0


	//   ....[1]....
        /*0048*/ 	.word	0x000003e0


	//   ....[2]....
        /*004c*/ 	.word	0x00000550


	//   ....[3]....
        /*0050*/ 	.word	0x000006e0


	//   ....[4]....
        /*0054*/ 	.word	0x00000870


	//   ....[5]....
        /*0058*/ 	.word	0x00000920


	//----- nvinfo : EIATTR_EXIT_INSTR_OFFSETS
	.align		4
.L_2742:
        /*005c*/ 	.byte	0x04, 0x1c
        /*005e*/ 	.short	(.L_2744 - .L_2743)


	//   ....[0]....
.L_2743:
        /*0060*/ 	.word	0x00000930


	//----- nvinfo : EIATTR_CRS_STACK_SIZE
	.align		4
.L_2744:
        /*0064*/ 	.byte	0x04, 0x1e
        /*0066*/ 	.short	(.L_2746 - .L_2745)
.L_2745:
        /*0068*/ 	.word	0x00000000


	//----- nvinfo : EIATTR_CBANK_PARAM_SIZE
	.align		4
.L_2746:
        /*006c*/ 	.byte	0x03, 0x19
        /*006e*/ 	.short	0x0010


	//----- nvinfo : EIATTR_PARAM_CBANK
	.align		4
        /*0070*/ 	.byte	0x04, 0x0a
        /*0072*/ 	.short	(.L_2748 - .L_2747)
	.align		4
.L_2747:
        /*0074*/ 	.word	index@(.nv.constant0._Z20printKernelmodded_v1P27vertex_dictionary_structurem)
        /*0078*/ 	.short	0x0380
        /*007a*/ 	.short	0x0010


	//----- nvinfo : EIATTR_SW_WAR
	.align		4
.L_2748:
        /*007c*/ 	.byte	0x04, 0x36
        /*007e*/ 	.short	(.L_2750 - .L_2749)
.L_2749:
        /*0080*/ 	.word	0x00000008
.L_2750:


//--------------------- .nv.info._Z27correctness_check_kernel_v1P27vertex_dictionary_structuremmPmS1_S1_ --------------------------
	.section	.nv.info._Z27correctness_check_kernel_v1P27vertex_dictionary_structuremmPmS1_S1_,"",@"SHT_CUDA_INFO"
	.sectionflags	@""
	.align	4


	//----- nvinfo : EIATTR_CUDA_API_VERSION
	.align		4
        /*0000*/ 	.byte	0x04, 0x37
        /*0002*/ 	.short	(.L_2752 - .L_2751)
.L_2751:
        /*0004*/ 	.word	0x00000082


	//----- nvinfo : EIATTR_KPARAM_INFO
	.align		4
.L_2752:
        /*0008*/ 	.byte	0x04, 0x17
        /*000a*/ 	.short	(.L_2754 - .L_2753)
.L_2753:
        /*000c*/ 	.word	0x00000000
        /*0010*/ 	.short	0x0005
        /*0012*/ 	.short	0x0028
        /*0014*/ 	.byte	0x00, 0xf5, 0x21, 0x00


	//----- nvinfo : EIATTR_KPARAM_INFO
	.align		4
.L_2754:
        /*0018*/ 	.byte	0x04, 0x17
        /*001a*/ 	.short	(.L_2756 - .L_2755)
.L_2755:
        /*001c*/ 	.word	0x00000000
        /*0020*/ 	.short	0x0004
        /*0022*/ 	.short	0x0020
        /*0024*/ 	.byte	0x00, 0xf5, 0x21, 0x00


	//----- nvinfo : EIATTR_KPARAM_INFO
	.align		4
.L_2756:
        /*0028*/ 	.byte	0x04, 0x17
        /*002a*/ 	.short	(.L_2758 - .L_2757)
.L_2757:
        /*002c*/ 	.word	0x00000000
        /*0030*/ 	.short	0x0003
        /*0032*/ 	.short	0x0018
        /*0034*/ 	.byte	0x00, 0xf5, 0x21, 0x00


	//----- nvinfo : EIATTR_KPARAM_INFO
	.align		4
.L_2758:
        /*0038*/ 	.byte	0x04, 0x17
        /*003a*/ 	.short	(.L_2760 - .L_2759)
.L_2759:
        /*003c*/ 	.word	0x00000000
        /*0040*/ 	.short	0x0002
        /*0042*/ 	.short	0x0010
        /*0044*/ 	.byte	0x00, 0xf0, 0x21, 0x00


	//----- nvinfo : EIATTR_KPARAM_INFO
	.align		4
.L_2760:
        /*0048*/ 	.byte	0x04, 0x17
        /*004a*/ 	.short	(.L_2762 - .L_2761)
.L_2761:
        /*004c*/ 	.word	0x00000000
        /*0050*/ 	.short	0x0001
        /*0052*/ 	.short	0x0008
        /*0054*/ 	.byte	0x00, 0xf0, 0x21, 0x00


	//----- nvinfo : EIATTR_KPARAM_INFO
	.align		4
.L_2762:
        /*0058*/ 	.byte	0x04, 0x17
        /*005a*/ 	.short	(.L_2764 - .L_2763)
.L_2763:
        /*005c*/ 	.word	0x00000000
        /*0060*/ 	.short	0x0000
        /*0062*/ 	.short	0x0000
        /*0064*/ 	.byte	0x00, 0xf5, 0x21, 0x00


	//----- nvinfo : EIATTR_SPARSE_MMA_MASK
	.align		4
.L_2764:
        /*0068*/ 	.byte	0x03, 0x50
        /*006a*/ 	.short	0x0000


	//----- nvinfo : EIATTR_MAXREG_COUNT
	.align		4
        /*006c*/ 	.byte	0x03, 0x1b
        /*006e*/ 	.short	0x00ff


	//----- nvinfo : EIATTR_EXTERNS
	.align		4
        /*0070*/ 	.byte	0x04, 0x0f
        /*0072*/ 	.short	(.L_2766 - .L_2765)


	//   ....[0]....
	.align		4
.L_2765:
        /*0074*/ 	.word	index@(vprintf)


	//----- nvinfo : EIATTR_MERCURY_ISA_VERSION
	.align		4
.L_2766:
        /*0078*/ 	.byte	0x03, 0x5f
        /*007a*/ 	.short	0x0101


	//----- nvinfo : EIATTR_VRC_CTA_INIT_COUNT
	.align		4
        /*007c*/ 	.byte	0x02, 0x4a
	.zero		1
	.zero		1


	//----- nvinfo : EIATTR_SYSCALL_OFFSETS
	.align		4
        /*0080*/ 	.byte	0x04, 0x46
        /*0082*/ 	.short	(.L_2768 - .L_2767)


	//   ....[0]....
.L_2767:
        /*0084*/ 	.word	0x00000520


	//----- nvinfo : EIATTR_EXIT_INSTR_OFFSETS
	.align		4
.L_2768:
        /*0088*/ 	.byte	0x04, 0x1c
        /*008a*/ 	.short	(.L_2770 - .L_2769)


	//   ....[0]....
.L_2769:
        /*008c*/ 	.word	0x000000d0


	//   ....[1]....
        /*0090*/ 	.word	0x000005b0


	//   ....[2]....
        /*0094*/ 	.word	0x000005e0


	//----- nvinfo : EIATTR_CRS_STACK_SIZE
	.align		4
.L_2770:
        /*0098*/ 	.byte	0x04, 0x1e
        /*009a*/ 	.short	(.L_2772 - .L_2771)
.L_2771:
        /*009c*/ 	.word	0x00000000


	//----- nvinfo : EIATTR_CBANK_PARAM_SIZE
	.align		4
.L_2772:
        /*00a0*/ 	.byte	0x03, 0x19
        /*00a2*/ 	.short	0x0030


	//----- nvinfo : EIATTR_PARAM_CBANK
	.align		4
        /*00a4*/ 	.byte	0x04, 0x0a
        /*00a6*/ 	.short	(.L_2774 - .L_2773)
	.align		4
.L_2773:
        /*00a8*/ 	.word	index@(.nv.constant0._Z27correctness_check_kernel_v1P27vertex_dictionary_structuremmPmS1_S1_)
        /*00ac*/ 	.short	0x0380
        /*00ae*/ 	.short	0x0030


	//----- nvinfo : EIATTR_SW_WAR
	.align		4
.L_2774:
        /*00b0*/ 	.byte	0x04, 0x36
        /*00b2*/ 	.short	(.L_2776 - .L_2775)
.L_2775:
        /*00b4*/ 	.word	0x00000008
.L_2776:


//--------------------- .nv.info._Z24correctness_check_kernelP27vertex_dictionary_structuremmPmS1_S1_ --------------------------
	.section	.nv.info._Z24correctness_check_kernelP27vertex_dictionary_structuremmPmS1_S1_,"",@"SHT_CUDA_INFO"
	.sectionflags	@""
	.align	4


	//----- nvinfo : EIATTR_CUDA_API_VERSION
	.align		4
        /*0000*/ 	.byte	0x04, 0x37
        /*0002*/ 	.short	(.L_2778 - .L_2777)
.L_2777:
        /*0004*/ 	.word	0x00000082


	//----- nvinfo : EIATTR_KPARAM_INFO
	.align		4
.L_2778:
        /*0008*/ 	.byte	0x04, 0x17
        /*000a*/ 	.short	(.L_2780 - .L_2779)
.L_2779:
        /*000c*/ 	.word	0x00000000
        /*0010*/ 	.short	0x0005
        /*0012*/ 	.short	0x0028
        /*0014*/ 	.byte	0x00, 0xf5, 0x21, 0x00


	//----- nvinfo : EIATTR_KPARAM_INFO
	.align		4
.L_2780:
        /*0018*/ 	.byte	0x04, 0x17
        /*001a*/ 	.short	(.L_2782 - .L_2781)
.L_2781:
        /*001c*/ 	.word	0x00000000
        /*0020*/ 	.short	0x0004
        /*0022*/ 	.short	0x0020
        /*0024*/ 	.byte	0x00, 0xf5, 0x21, 0x00


	//----- nvinfo : EIATTR_KPARAM_INFO
	.align		4
.L_2782:
        /*0028*/ 	.byte	0x04, 0x17
        /*002a*/ 	.short	(.L_2784 - .L_2783)
.L_2783:
        /*002c*/ 	.word	0x00000000
        /*0030*/ 	.short	0x0003
        /*0032*/ 	.short	0x0018
        /*0034*/ 	.byte	0x00, 0xf5, 0x21, 0x00


	//----- nvinfo : EIATTR_KPARAM_INFO
	.align		4
.L_2784:
        /*0038*/ 	.byte	0x04, 0x17
        /*003a*/ 	.short	(.L_2786 - .L_2785)
.L_2785:
        /*003c*/ 	.word	0x00000000
        /*0040*/ 	.short	0x0002
        /*0042*/ 	.short	0x0010
        /*0044*/ 	.byte	0x00, 0xf0, 0x21, 0x00


	//----- nvinfo : EIATTR_KPARAM_INFO
	.align		4
.L_2786:
        /*0048*/ 	.byte	0x04, 0x17
        /*004a*/ 	.short	(.L_2788 - .L_2787)
.L_2787:
        /*004c*/ 	.word	0x00000000
        /*0050*/ 	.short	0x0001
        /*0052*/ 	.short	0x0008
        /*0054*/ 	.byte	0x00, 0xf0, 0x21, 0x00


	//----- nvinfo : EIATTR_KPARAM_INFO
	.align		4
.L_2788:
        /*0058*/ 	.byte	0x04, 0x17
        /*005a*/ 	.short	(.L_2790 - .L_2789)
.L_2789:
        /*005c*/ 	.word	0x00000000
        /*0060*/ 	.short	0x0000
        /*0062*/ 	.short	0x0000
        /*0064*/ 	.byte	0x00, 0xf5, 0x21, 0x00


	//----- nvinfo : EIATTR_SPARSE_MMA_MASK
	.align		4
.L_2790:
        /*0068*/ 	.byte	0x03, 0x50
        /*006a*/ 	.short	0x0000


	//----- nvinfo : EIATTR_MAXREG_COUNT
	.align		4
        /*006c*/ 	.byte	0x03, 0x1b
        /*006e*/ 	.short	0x00ff


	//----- nvinfo : EIATTR_MERCURY_ISA_VERSION
	.align		4
        /*0070*/ 	.byte	0x03, 0x5f
        /*0072*/ 	.short	0x0101


	//----- nvinfo : EIATTR_VRC_CTA_INIT_COUNT
	.align		4
        /*0074*/ 	.byte	0x02, 0x4a
	.zero		1
	.zero		1


	//----- nvinfo : EIATTR_EXIT_INSTR_OFFSETS
	.align		4
        /*0078*/ 	.byte	0x04, 0x1c
        /*007a*/ 	.short	(.L_2792 - .L_2791)


	//   ....[0]....
.L_2791:
        /*007c*/ 	.word	0x00000080


	//   ....[1]....
        /*0080*/ 	.word	0x00000610


	//   ....[2]....
        /*0084*/ 	.word	0x00000640


	//----- nvinfo : EIATTR_CRS_STACK_SIZE
	.align		4
.L_2792:
        /*0088*/ 	.byte	0x04, 0x1e
        /*008a*/ 	.short	(.L_2794 - .L_2793)
.L_2793:
        /*008c*/ 	.word	0x00000000


	//----- nvinfo : EIATTR_CBANK_PARAM_SIZE
	.align		4
.L_2794:
        /*0090*/ 	.byte	0x03, 0x19
        /*0092*/ 	.short	0x0030


	//----- nvinfo : EIATTR_PARAM_CBANK
	.align		4
        /*0094*/ 	.byte	0x04, 0x0a
        /*0096*/ 	.short	(.L_2796 - .L_2795)
	.align		4
.L_2795:
        /*0098*/ 	.word	index@(.nv.constant0._Z24correctness_check_kernelP27vertex_dictionary_structuremmPmS1_S1_)
        /*009c*/ 	.short	0x0380
        /*009e*/ 	.short	0x0030


	//----- nvinfo : EIATTR_SW_WAR
	.align		4
.L_2796:
        /*00a0*/ 	.byte	0x04, 0x36
        /*00a2*/ 	.short	(.L_2798 - .L_2797)
.L_2797:
        /*00a4*/ 	.word	0x00000008
.L_2798:


//--------------------- .nv.info._Z43batched_delete_kernel_edge_block_centric_v3P27vertex_dictionary_structuremmPmS1_S1_S1_S1_ --------------------------
	.section	.nv.info._Z43batched_delete_kernel_edge_block_centric_v3P27vertex_dictionary_structuremmPmS1_S1_S1_S1_,"",@"SHT_CUDA_INFO"
	.sectionflags	@""
	.align	4


	//----- nvinfo : EIATTR_CUDA_API_VERSION
	.align		4
        /*0000*/ 	.byte	0x04, 0x37
        /*0002*/ 	.short	(.L_2800 - .L_2799)
.L_2799:
        /*0004*/ 	.word	0x00000082


	//----- nvinfo : EIATTR_KPARAM_INFO
	.align		4
.L_2800:
        /*0008*/ 	.byte	0x04, 0x17
        /*000a*/ 	.short	(.L_2802 - .L_2801)
.L_2801:
        /*000c*/ 	.word	0x00000000
        /*0010*/ 	.short	0x0007
        /*0012*/ 	.short	0x0038
        /*0014*/ 	.byte	0x00, 0xf5, 0x21, 0x00


	//----- nvinfo : EIATTR_KPARAM_INFO
	.align		4
.L_2802:
        /*0018*/ 	.byte	0x04, 0x17
        /*001a*/ 	.short	(.L_2804 - .L_2803)
.L_2803:
        /*001c*/ 	.word	0x00000000
        /*0020*/ 	.short	0x0006
        /*0022*/ 	.short	0x0030
        /*0024*/ 	.byte	0x00, 0xf5, 0x21, 0x00


	//----- nvinfo : EIATTR_KPARAM_INFO
	.align		4
.L_2804:
        /*0028*/ 	.byte	0x04, 0x17
        /*002a*/ 	.short	(.L_2806 - .L_2805)
.L_2805:
        /*002c*/ 	.word	0x00000000
        /*0030*/ 	.short	0x0005
        /*0032*/ 	.short	0x0028
        /*0034*/ 	.byte	0x00, 0xf5, 0x21, 0x00


	//----- nvinfo : EIATTR_KPARAM_INFO
	.align		4
.L_2806:
        /*0038*/ 	.byte	0x04, 0x17
        /*003a*/ 	.short	(.L_2808 - .L_2807)
.L_2807:
        /*003c*/ 	.word	0x00000000
        /*0040*/ 	.short	0x0004
        /*0042*/ 	.short	0x0020
        /*0044*/ 	.byte	0x00, 0xf5, 0x21, 0x00


	//----- nvinfo : EIATTR_KPARAM_INFO
	.align		4
.L_2808:
        /*0048*/ 	.byte	0x04, 0x17
        /*004a*/ 	.short	(.L_2810 - .L_2809)
.L_2809:
        /*004c*/ 	.word	0x00000000
        /*0050*/ 	.short	0x0003
        /*0052*/ 	.short	0x0018
        /*0054*/ 	.byte	0x00, 0xf5, 0x21, 0x00


	//----- nvinfo : EIATTR_KPARAM_INFO
	.align		4
.L_2810:
        /*0058*/ 	.byte	0x04, 0x17
        /*005a*/ 	.short	(.L_2812 - .L_2811)
.L_2811:
        /*005c*/ 	.word	0x00000000
        /*0060*/ 	.short	0x0002
        /*0062*/ 	.short	0x0010
        /*0064*/ 	.byte	0x00, 0xf0, 0x21, 0x00


	//----- nvinfo : EIATTR_KPARAM_INFO
	.align		4
.L_2812:
        /*0068*/ 	.byte	0x04, 0x17
        /*006a*/ 	.short	(.L_2814 - .L_2813)
.L_2813:
        /*006c*/ 	.word	0x00000000
        /*0070*/ 	.short	0x0001
        /*0072*/ 	.short	0x0008
        /*0074*/ 	.byte	0x00, 0xf0, 0x21, 0x00


	//----- nvinfo : EIATTR_KPARAM_INFO
	.align		4
.L_2814:
        /*0078*/ 	.byte	0x04, 0x17
        /*007a*/ 	.short	(.L_2816 - .L_2815)
.L_2815:
        /*007c*/ 	.word	0x00000000
        /*0080*/ 	.short	0x0000
        /*0082*/ 	.short	0x0000
        /*0084*/ 	.byte	0x00, 0xf5, 0x21, 0x00


	//----- nvinfo : EIATTR_SPARSE_MMA_MASK
	.align		4
.L_2816:
        /*0088*/ 	.byte	0x03, 0x50
        /*008a*/ 	.short	0x0000


	//----- nvinfo : EIATTR_MAXREG_COUNT
	.align		4
        /*008c*/ 	.byte	0x03, 0x1b
        /*008e*/ 	.short	0x00ff


	//----- nvinfo : EIATTR_MERCURY_ISA_VERSION
	.align		4
        /*0090*/ 	.byte	0x03, 0x5f
        /*0092*/ 	.short	0x0101


	//----- nvinfo : EIATTR_VRC_CTA_INIT_COUNT
	.align		4
        /*0094*/ 	.byte	0x02, 0x4a
	.zero		1
	.zero		1


	//----- nvinfo : EIATTR_EXIT_INSTR_OFFSETS
	.align		4
        /*0098*/ 	.byte	0x04, 0x1c
        /*009a*/ 	.short	(.L_2818 - .L_2817)


	//   ....[0]....
.L_2817:
        /*009c*/ 	.word	0x000000f0


	//   ....[1]....
        /*00a0*/ 	.word	0x000001d0


	//   ....[2]....
        /*00a4*/ 	.word	0x00000790


	//   ....[3]....
        /*00a8*/ 	.word	0x00000820


	//   ....[4]....
        /*00ac*/ 	.word	0x000008b0


	//   ....[5]....
        /*00b0*/ 	.word	0x00000940


	//   ....[6]....
        /*00b4*/ 	.word	0x000009d0


	//   ....[7]....
        /*00b8*/ 	.word	0x00000a60


	//   ....[8]....
        /*00bc*/ 	.word	0x00000af0


	//   ....[9]....
        /*00c0*/ 	.word	0x00000b80


	//   ....[10]....
        /*00c4*/ 	.word	0x00000c10


	//   ....[11]....
        /*00c8*/ 	.word	0x00000ca0


	//   ....[12]....
        /*00cc*/ 	.word	0x00000d30


	//   ....[13]....
        /*00d0*/ 	.word	0x00000dc0


	//   ....[14]....
        /*00d4*/ 	.word	0x00000e50


	//   ....[15]....
        /*00d8*/ 	.word	0x00000ee0


	//   ....[16]....
        /*00dc*/ 	.word	0x00000f90


	//   ....[17]....
        /*00e0*/ 	.word	0x00000fd0


	//----- nvinfo : EIATTR_CRS_STACK_SIZE
	.align		4
.L_2818:
        /*00e4*/ 	.byte	0x04, 0x1e
        /*00e6*/ 	.short	(.L_2820 - .L_2819)
.L_2819:
        /*00e8*/ 	.word	0x00000000


	//----- nvinfo : EIATTR_CBANK_PARAM_SIZE
	.align		4
.L_2820:
        /*00ec*/ 	.byte	0x03, 0x19
        /*00ee*/ 	.short	0x0040


	//----- nvinfo : EIATTR_PARAM_CBANK
	.align		4
        /*00f0*/ 	.byte	0x04, 0x0a
        /*00f2*/ 	.short	(.L_2822 - .L_2821)
	.align		4
.L_2821:
        /*00f4*/ 	.word	index@(.nv.constant0._Z43batched_delete_kernel_edge_block_centric_v3P27vertex_dictionary_structuremmPmS1_S1_S1_S1_)
        /*00f8*/ 	.short	0x0380
        /*00fa*/ 	.short	0x0040


	//----- nvinfo : EIATTR_SW_WAR
	.align		4
.L_2822:
        /*00fc*/ 	.byte	0x04, 0x36
        /*00fe*/ 	.short	(.L_2824 - .L_2823)
.L_2823:
        /*0100*/ 	.word	0x00000008
.L_2824:


//--------------------- .nv.info._Z33batched_delete_preprocessing_v3_2P27vertex_dictionary_structuremPmS1_S1_S1_S1_ --------------------------
	.section	.nv.info._Z33batched_delete_preprocessing_v3_2P27vertex_dictionary_structuremPmS1_S1_S1_S1_,"",@"SHT_CUDA_INFO"
	.sectionflags	@""
	.align	4


	//----- nvinfo : EIATTR_CUDA_API_VERSION
	.align		4
        /*0000*/ 	.byte	0x04, 0x37
        /*0002*/ 	.short	(.L_2826 - .L_2825)
.L_2825:
        /*0004*/ 	.word	0x00000082


	//----- nvinfo : EIATTR_KPARAM_INFO
	.align		4
.L_2826:
        /*0008*/ 	.byte	0x04, 0x17
        /*000a*/ 	.short	(.L_2828 - .L_2827)
.L_2827:
        /*000c*/ 	.word	0x00000000
        /*0010*/ 	.short	0x0006
        /*0012*/ 	.short	0x0030
        /*0014*/ 	.byte	0x00, 0xf5, 0x21, 0x00


	//----- nvinfo : EIATTR_KPARAM_INFO
	.align		4
.L_2828:
        /*0018*/ 	.byte	0x04, 0x17
        /*001a*/ 	.short	(.L_2830 - .L_2829)
.L_2829:
        /*001c*/ 	.word	0x00000000
        /*0020*/ 	.short	0x0005
        /*0022*/ 	.short	0x0028
        /*0024*/ 	.byte	0x00, 0xf5, 0x21, 0x00


	//----- nvinfo : EIATTR_KPARAM_INFO
	.align		4
.L_2830:
        /*0028*/ 	.byte	0x04, 0x17
        /*002a*/ 	.short	(.L_2832 - .L_2831)
.L_2831:
        /*002c*/ 	.word	0x00000000
        /*0030*/ 	.short	0x0004
        /*0032*/ 	.short	0x0020
        /*0034*/ 	.byte	0x00, 0xf5, 0x21, 0x00


	//----- nvinfo : EIATTR_KPARAM_INFO
	.align		4
.L_2832:
        /*0038*/ 	.byte	0x04, 0x17
        /*003a*/ 	.short	(.L_2834 - .L_2833)
.L_2833:
        /*003c*/ 	.word	0x00000000
        /*0040*/ 	.short	0x0003
        /*0042*/ 	.short	0x0018
        /*0044*/ 	.byte	0x00, 0xf5, 0x21, 0x00


	//----- nvinfo : EIATTR_KPARAM_INFO
	.align		4
.L_2834:
        /*0048*/ 	.byte	0x04, 0x17
        /*004a*/ 	.short	(.L_2836 - .L_2835)
.L_2835:
        /*004c*/ 	.word	0x00000000
        /*0050*/ 	.short	0x0002
        /*0052*/ 	.short	0x0010
        /*0054*/ 	.byte	0x00, 0xf5, 0x21, 0x00


	//----- nvinfo : EIATTR_KPARAM_INFO
	.align		4
.L_2836:
        /*0058*/ 	.byte	0x04, 0x17
        /*005a*/ 	.short	(.L_2838 - .L_2837)
.L_2837:
        /*005c*/ 	.word	0x00000000
        /*0060*/ 	.short	0x0001
        /*0062*/ 	.short	0x0008
        /*0064*/ 	.byte	0x00, 0xf0, 0x21, 0x00


	//----- nvinfo : EIATTR_KPARAM_INFO
	.align		4
.L_2838:
        /*0068*/ 	.byte	0x04, 0x17
        /*006a*/ 	.short	(.L_2840 - .L_2839)
.L_2839:
        /*006c*/ 	.word	0x00000000
        /*0070*/ 	.short	0x0000
        /*0072*/ 	.short	0x0000
        /*0074*/ 	.byte	0x00, 0xf5, 0x21, 0x00


	//----- nvinfo : EIATTR_SPARSE_MMA_MASK
	.align		4
.L_2840:
        /*0078*/ 	.byte	0x03, 0x50
        /*007a*/ 	.short	0x0000


	//----- nvinfo : EIATTR_MAXREG_COUNT
	.align		4
        /*007c*/ 	.byte	0x03, 0x1b
        /*007e*/ 	.short	0x00ff


	//----- nvinfo : EIATTR_MERCURY_ISA_VERSION
	.align		4
        /*0080*/ 	.byte	0x03, 0x5f
        /*0082*/ 	.short	0x0101


	//----- nvinfo : EIATTR_VRC_CTA_INIT_COUNT
	.align		4
        /*0084*/ 	.byte	0x02, 0x4a
	.zero		1
	.zero		1


	//----- nvinfo : EIATTR_EXIT_INSTR_OFFSETS
	.align		4
        /*0088*/ 	.byte	0x04, 0x1c
        /*008a*/ 	.short	(.L_2842 - .L_2841)


	//   ....[0]....
.L_2841:
        /*008c*/ 	.word	0x00000080


	//   ....[1]....
        /*0090*/ 	.word	0x00000110


	//   ....[2]....
        /*0094*/ 	.word	0x00000420


	//   ....[3]....
        /*0098*/ 	.word	0x00000580


	//   ....[4]....
        /*009c*/ 	.word	0x000006b0


	//   ....[5]....
        /*00a0*/ 	.word	0x00000790


	//----- nvinfo : EIATTR_CRS_STACK_SIZE
	.align		4
.L_2842:
        /*00a4*/ 	.byte	0x04, 0x1e
        /*00a6*/ 	.short	(.L_2844 - .L_2843)
.L_2843:
        /*00a8*/ 	.word	0x00000000


	//----- nvinfo : EIATTR_CBANK_PARAM_SIZE
	.align		4
.L_2844:
        /*00ac*/ 	.byte	0x03, 0x19
        /*00ae*/ 	.short	0x0038


	//----- nvinfo : EIATTR_PARAM_CBANK
	.align		4
        /*00b0*/ 	.byte	0x04, 0x0a
        /*00b2*/ 	.short	(.L_2846 - .L_2845)
	.align		4
.L_2845:
        /*00b4*/ 	.word	index@(.nv.constant0._Z33batched_delete_preprocessing_v3_2P27vertex_dictionary_structuremPmS1_S1_S1_S1_)
        /*00b8*/ 	.short	0x0380
        /*00ba*/ 	.short	0x0038


	//----- nvinfo : EIATTR_SW_WAR
	.align		4
.L_2846:
        /*00bc*/ 	.byte	0x04, 0x36
        /*00be*/ 	.short	(.L_2848 - .L_2847)
.L_2847:
        /*00c0*/ 	.word	0x00000008
.L_2848:


//--------------------- .nv.info._Z42batched_delete_preprocessing_v3_prefix_sumPmm --------------------------
	.section	.nv.info._Z42batched_delete_preprocessing_v3_prefix_sumPmm,"",@"SHT_CUDA_INFO"
	.sectionflags	@""
	.align	4


	//----- nvinfo : EIATTR_CUDA_API_VERSION
	.align		4
        /*0000*/ 	.byte	0x04, 0x37
        /*0002*/ 	.short	(.L_2850 - .L_2849)
.L_2849:
        /*0004*/ 	.word	0x00000082


	//----- nvinfo : EIATTR_KPARAM_INFO
	.align		4
.L_2850:
        /*0008*/ 	.byte	0x04, 0x17
        /*000a*/ 	.short	(.L_2852 - .L_2851)
.L_2851:
        /*000c*/ 	.word	0x00000000
        /*0010*/ 	.short	0x0001
        /*0012*/ 	.short	0x0008
        /*0014*/ 	.byte	0x00, 0xf0, 0x21, 0x00


	//----- nvinfo : EIATTR_KPARAM_INFO
	.align		4
.L_2852:
        /*0018*/ 	.byte	0x04, 0x17
        /*001a*/ 	.short	(.L_2854 - .L_2853)
.L_2853:
        /*001c*/ 	.word	0x00000000
        /*0020*/ 	.short	0x0000
        /*0022*/ 	.short	0x0000
        /*0024*/ 	.byte	0x00, 0xf5, 0x21, 0x00


	//----- nvinfo : EIATTR_SPARSE_MMA_MASK
	.align		4
.L_2854:
        /*0028*/ 	.byte	0x03, 0x50
        /*002a*/ 	.short	0x0000


	//----- nvinfo : EIATTR_MAXREG_COUNT
	.align		4
        /*002c*/ 	.byte	0x03, 0x1b
        /*002e*/ 	.short	0x00ff


	//----- nvinfo : EIATTR_MERCURY_ISA_VERSION
	.align		4
        /*0030*/ 	.byte	0x03, 0x5f
        /*0032*/ 	.short	0x0101


	//----- nvinfo : EIATTR_VRC_CTA_INIT_COUNT
	.align		4
        /*0034*/ 	.byte	0x02, 0x4a
	.zero		1
	.zero		1


	//----- nvinfo : EIATTR_EXIT_INSTR_OFFSETS
	.align		4
        /*0038*/ 	.byte	0x04, 0x1c
        /*003a*/ 	.short	(.L_2856 - .L_2855)


	//   ....[0]....
.L_2855:
        /*003c*/ 	.word	0x00000060


	//   ....[1]....
        /*0040*/ 	.word	0x00000680


	//   ....[2]....
        /*0044*/ 	.word	0x00000970


	//   ....[3]....
        /*0048*/ 	.word	0x00000b70


	//   ....[4]....
        /*004c*/ 	.word	0x00000cb0


	//----- nvinfo : EIATTR_CBANK_PARAM_SIZE
	.align		4
.L_2856:
        /*0050*/ 	.byte	0x03, 0x19
        /*0052*/ 	.short	0x0010


	//----- nvinfo : EIATTR_PARAM_CBANK
	.align		4
        /*0054*/ 	.byte	0x04, 0x0a
        /*0056*/ 	.short	(.L_2858 - .L_2857)
	.align		4
.L_2857:
        /*0058*/ 	.word	index@(.nv.constant0._Z42batched_delete_preprocessing_v3_prefix_sumPmm)
        /*005c*/ 	.short	0x0380
        /*005e*/ 	.short	0x0010


	//----- nvinfo : EIATTR_SW_WAR
	.align		4
.L_2858:
        /*0060*/ 	.byte	0x04, 0x36
        /*0062*/ 	.short	(.L_2860 - .L_2859)
.L_2859:
        /*0064*/ 	.word	0x00000008
.L_2860:


//--------------------- .nv.info._Z33batched_delete_preprocessing_v3_1P27vertex_dictionary_structuremPmS1_ --------------------------
	.section	.nv.info._Z33batched_delete_preprocessing_v3_1P27vertex_dictionary_structuremPmS1_,"",@"SHT_CUDA_INFO"
	.sectionflags	@""
	.align	4


	//----- nvinfo : EIATTR_CUDA_API_VERSION
	.align		4
        /*0000*/ 	.byte	0x04, 0x37
        /*0002*/ 	.short	(.L_2862 - .L_2861)
.L_2861:
        /*0004*/ 	.word	0x00000082


	//----- nvinfo : EIATTR_KPARAM_INFO
	.align		4
.L_2862:
        /*0008*/ 	.byte	0x04, 0x17
        /*000a*/ 	.short	(.L_2864 - .L_2863)
.L_2863:
        /*000c*/ 	.word	0x00000000
        /*0010*/ 	.short	0x0003
        /*0012*/ 	.short	0x0018
        /*0014*/ 	.byte	0x00, 0xf5, 0x21, 0x00


	//----- nvinfo : EIATTR_KPARAM_INFO
	.align		4
.L_2864:
        /*0018*/ 	.byte	0x04, 0x17
        /*001a*/ 	.short	(.L_2866 - .L_2865)
.L_2865:
        /*001c*/ 	.word	0x00000000
        /*0020*/ 	.short	0x0002
        /*0022*/ 	.short	0x0010
        /*0024*/ 	.byte	0x00, 0xf5, 0x21, 0x00


	//----- nvinfo : EIATTR_KPARAM_INFO
	.align		4
.L_2866:
        /*0028*/ 	.byte	0x04, 0x17
        /*002a*/ 	.short	(.L_2868 - .L_2867)
.L_2867:
        /*002c*/ 	.word	0x00000000
        /*0030*/ 	.short	0x0001
        /*0032*/ 	.short	0x0008
        /*0034*/ 	.byte	0x00, 0xf0, 0x21, 0x00


	//----- nvinfo : EIATTR_KPARAM_INFO
	.align		4
.L_2868:
        /*0038*/ 	.byte	0x04, 0x17
        /*003a*/ 	.short	(.L_2870 - .L_2869)
.L_2869:
        /*003c*/ 	.word	0x00000000
        /*0040*/ 	.short	0x0000
        /*0042*/ 	.short	0x0000
        /*0044*/ 	.byte	0x00, 0xf5, 0x21, 0x00


	//----- nvinfo : EIATTR_SPARSE_MMA_MASK
	.align		4
.L_2870:
        /*0048*/ 	.byte	0x03, 0x50
        /*004a*/ 	.short	0x0000


	//----- nvinfo : EIATTR_MAXREG_COUNT
	.align		4
        /*004c*/ 	.byte	0x03, 0x1b
        /*004e*/ 	.short	0x00ff


	//----- nvinfo : EIATTR_MERCURY_ISA_VERSION
	.align		4
        /*0050*/ 	.byte	0x03, 0x5f
        /*0052*/ 	.short	0x0101


	//----- nvinfo : EIATTR_VRC_CTA_INIT_COUNT
	.align		4
        /*0054*/ 	.byte	0x02, 0x4a
	.zero		1
	.zero		1


	//----- nvinfo : EIATTR_EXIT_INSTR_OFFSETS
	.align		4
        /*0058*/ 	.byte	0x04, 0x1c
        /*005a*/ 	.short	(.L_2872 - .L_2871)


	//   ....[0]....
.L_2871:
        /*005c*/ 	.word	0x00000080


	//   ....[1]....
        /*0060*/ 	.word	0x000001f0


	//----- nvinfo : EIATTR_CBANK_PARAM_SIZE
	.align		4
.L_2872:
        /*0064*/ 	.byte	0x03, 0x19
        /*0066*/ 	.short	0x0020


	//----- nvinfo : EIATTR_PARAM_CBANK
	.align		4
        /*0068*/ 	.byte	0x04, 0x0a
        /*006a*/ 	.short	(.L_2874 - .L_2873)
	.align		4
.L_2873:
        /*006c*/ 	.word	index@(.nv.constant0._Z33batched_delete_preprocessing_v3_1P27vertex_dictionary_structuremPmS1_)
        /*0070*/ 	.short	0x0380
        /*0072*/ 	.short	0x0020


	//----- nvinfo : EIATTR_SW_WAR
	.align		4
.L_2874:
        /*0074*/ 	.byte	0x04, 0x36
        /*0076*/ 	.short	(.L_2876 - .L_2875)
.L_2875:
        /*0078*/ 	.word	0x00000008
.L_2876:


//--------------------- .nv.info._Z50batched_delete_preprocessing_edge_block_centric_v2P27vertex_dictionary_structuremPmS1_S1_S1_S1_S1_m --------------------------
	.section	.nv.info._Z50batched_delete_preprocessing_edge_block_centric_v2P27vertex_dictionary_structuremPmS1_S1_S1_S1_S1_m,"",@"SHT_CUDA_INFO"
	.sectionflags	@""
	.align	4


	//----- nvinfo : EIATTR_CUDA_API_VERSION
	.align		4
        /*0000*/ 	.byte	0x04, 0x37
        /*0002*/ 	.short	(.L_2878 - .L_2877)
.L_2877:
        /*0004*/ 	.word	0x00000082


	//----- nvinfo : EIATTR_KPARAM_INFO
	.align		4
.L_2878:
        /*0008*/ 	.byte	0x04, 0x17
        /*000a*/ 	.short	(.L_2880 - .L_2879)
.L_2879:
        /*000c*/ 	.word	0x00000000
        /*0010*/ 	.short	0x0008
        /*0012*/ 	.short	0x0040
        /*0014*/ 	.byte	0x00, 0xf0, 0x21, 0x00


	//----- nvinfo : EIATTR_KPARAM_INFO
	.align		4
.L_2880:
        /*0018*/ 	.byte	0x04, 0x17
        /*001a*/ 	.short	(.L_2882 - .L_2881)
.L_2881:
        /*001c*/ 	.word	0x00000000
        /*0020*/ 	.short	0x0007
        /*0022*/ 	.short	0x0038
        /*0024*/ 	.byte	0x00, 0xf5, 0x21, 0x00


	//----- nvinfo : EIATTR_KPARAM_INFO
	.align		4
.L_2882:
        /*0028*/ 	.byte	0x04, 0x17
        /*002a*/ 	.short	(.L_2884 - .L_2883)
.L_2883:
        /*002c*/ 	.word	0x00000000
        /*0030*/ 	.short	0x0006
        /*0032*/ 	.short	0x0030
        /*0034*/ 	.byte	0x00, 0xf5, 0x21, 0x00


	//----- nvinfo : EIATTR_KPARAM_INFO
	.align		4
.L_2884:
        /*0038*/ 	.byte	0x04, 0x17
        /*003a*/ 	.short	(.L_2886 - .L_2885)
.L_2885:
        /*003c*/ 	.word	0x00000000
        /*0040*/ 	.short	0x0005
        /*0042*/ 	.short	0x0028
        /*0044*/ 	.byte	0x00, 0xf5, 0x21, 0x00


	//----- nvinfo : EIATTR_KPARAM_INFO
	.align		4
.L_2886:
        /*0048*/ 	.byte	0x04, 0x17
        /*004a*/ 	.short	(.L_2888 - .L_2887)
.L_2887:
        /*004c*/ 	.word	0x00000000
        /*0050*/ 	.short	0x0004
        /*0052*/ 	.short	0x0020
        /*0054*/ 	.byte	0x00, 0xf5, 0x21, 0x00


	//----- nvinfo : EIATTR_KPARAM_INFO
	.align		4
.L_2888:
        /*0058*/ 	.byte	0x04, 0x17
        /*005a*/ 	.short	(.L_2890 - .L_2889)
.L_2889:
        /*005c*/ 	.word	0x00000000
        /*0060*/ 	.short	0x0003
        /*0062*/ 	.short	0x0018
        /*0064*/ 	.byte	0x00, 0xf5, 0x21, 0x00


	//----- nvinfo : EIATTR_KPARAM_INFO
	.align		4
.L_2890:
        /*0068*/ 	.byte	0x04, 0x17
        /*006a*/ 	.short	(.L_2892 - .L_2891)
.L_2891:
        /*006c*/ 	.word	0x00000000
        /*0070*/ 	.short	0x0002
        /*0072*/ 	.short	0x0010
        /*0074*/ 	.byte	0x00, 0xf5, 0x21, 0x00


	//----- nvinfo : EIATTR_KPARAM_INFO
	.align		4
.L_2892:
        /*0078*/ 	.byte	0x04, 0x17
        /*007a*/ 	.short	(.L_2894 - .L_2893)
.L_2893:
        /*007c*/ 	.word	0x00000000
        /*0080*/ 	.short	0x0001
        /*0082*/ 	.short	0x0008
        /*0084*/ 	.byte	0x00, 0xf0, 0x21, 0x00


	//----- nvinfo : EIATTR_KPARAM_INFO
	.align		4
.L_2894:
        /*0088*/ 	.byte	0x04, 0x17
        /*008a*/ 	.short	(.L_2896 - .L_2895)
.L_2895:
        /*008c*/ 	.word	0x00000000
        /*0090*/ 	.short	0x0000
        /*0092*/ 	.short	0x0000
        /*0094*/ 	.byte	0x00, 0xf5, 0x21, 0x00


	//----- nvinfo : EIATTR_SPARSE_MMA_MASK
	.align		4
.L_2896:
        /*0098*/ 	.byte	0x03, 0x50
        /*009a*/ 	.short	0x0000


	//----- nvinfo : EIATTR_MAXREG_COUNT
	.align		4
        /*009c*/ 	.byte	0x03, 0x1b
        /*009e*/ 	.short	0x00ff


	//----- nvinfo : EIATTR_MERCURY_ISA_VERSION
	.align		4
        /*00a0*/ 	.byte	0x03, 0x5f
        /*00a2*/ 	.short	0x0101


	//----- nvinfo : EIATTR_VRC_CTA_INIT_COUNT
	.align		4
        /*00a4*/ 	.byte	0x02, 0x4a
	.zero		1
	.zero		1


	//----- nvinfo : EIATTR_EXIT_INSTR_OFFSETS
	.align		4
        /*00a8*/ 	.byte	0x04, 0x1c
        /*00aa*/ 	.short	(.L_2898 - .L_2897)


	//   ....[0]....
.L_2897:
        /*00ac*/ 	.word	0x00000080


	//   ....[1]....
        /*00b0*/ 	.word	0x00000160


	//   ....[2]....
        /*00b4*/ 	.word	0x00000620


	//   ....[3]....
        /*00b8*/ 	.word	0x00000870


	//   ....[4]....
        /*00bc*/ 	.word	0x00000a40


	//   ....[5]....
        /*00c0*/ 	.word	0x00000af0


	//----- nvinfo : EIATTR_CRS_STACK_SIZE
	.align		4
.L_2898:
        /*00c4*/ 	.byte	0x04, 0x1e
        /*00c6*/ 	.short	(.L_2900 - .L_2899)
.L_2899:
        /*00c8*/ 	.word	0x00000000


	//----- nvinfo : EIATTR_CBANK_PARAM_SIZE
	.align		4
.L_2900:
        /*00cc*/ 	.byte	0x03, 0x19
        /*00ce*/ 	.short	0x0048


	//----- nvinfo : EIATTR_PARAM_CBANK
	.align		4
        /*00d0*/ 	.byte	0x04, 0x0a
        /*00d2*/ 	.short	(.L_2902 - .L_2901)
	.align		4
.L_2901:
        /*00d4*/ 	.word	index@(.nv.constant0._Z50batched_delete_preprocessing_edge_block_centric_v2P27vertex_dictionary_structuremPmS1_S1_S1_S1_S1_m)
        /*00d8*/ 	.short	0x0380
        /*00da*/ 	.short	0x0048


	//----- nvinfo : EIATTR_SW_WAR
	.align		4
.L_2902:
        /*00dc*/ 	.byte	0x04, 0x36
        /*00de*/ 	.short	(.L_2904 - .L_2903)
.L_2903:
        /*00e0*/ 	.word	0x00000008
.L_2904:


//--------------------- .nv.info._Z43batched_delete_kernel_edge_block_centric_v4P27vertex_dictionary_structuremmPmS1_S1_S1_ --------------------------
	.section	.nv.info._Z43batched_delete_kernel_edge_block_centric_v4P27vertex_dictionary_structuremmPmS1_S1_S1_,"",@"SHT_CUDA_INFO"
	.sectionflags	@""
	.align	4


	//----- nvinfo : EIATTR_CUDA_API_VERSION
	.align		4
        /*0000*/ 	.byte	0x04, 0x37
        /*0002*/ 	.short	(.L_2906 - .L_2905)
.L_2905:
        /*0004*/ 	.word	0x00000082


	//----- nvinfo : EIATTR_KPARAM_INFO
	.align		4
.L_2906:
        /*0008*/ 	.byte	0x04, 0x17
        /*000a*/ 	.short	(.L_2908 - .L_2907)
.L_2907:
        /*000c*/ 	.word	0x00000000
        /*0010*/ 	.short	0x0006
        /*0012*/ 	.short	0x0030
        /*0014*/ 	.byte	0x00, 0xf5, 0x21, 0x00


	//----- nvinfo : EIATTR_KPARAM_INFO
	.align		4
.L_2908:
        /*0018*/ 	.byte	0x04, 0x17
        /*001a*/ 	.short	(.L_2910 - .L_2909)
.L_2909:
        /*001c*/ 	.word	0x00000000
        /*0020*/ 	.short	0x0005
        /*0022*/ 	.short	0x0028
        /*0024*/ 	.byte	0x00, 0xf5, 0x21, 0x00


	//----- nvinfo : EIATTR_KPARAM_INFO
	.align		4
.L_2910:
        /*0028*/ 	.byte	0x04, 0x17
        /*002a*/ 	.short	(.L_2912 - .L_2911)
.L_2911:
        /*002c*/ 	.word	0x00000000
        /*0030*/ 	.short	0x0004
        /*0032*/ 	.short	0x0020
        /*0034*/ 	.byte	0x00, 0xf5, 0x21, 0x00


	//----- nvinfo : EIATTR_KPARAM_INFO
	.align		4
.L_2912:
        /*0038*/ 	.byte	0x04, 0x17
        /*003a*/ 	.short	(.L_2914 - .L_2913)
.L_2913:
        /*003c*/ 	.word	0x00000000
        /*0040*/ 	.short	0x0003
        /*0042*/ 	.short	0x0018
        /*0044*/ 	.byte	0x00, 0xf5, 0x21, 0x00


	//----- nvinfo : EIATTR_KPARAM_INFO
	.align		4
.L_2914:
        /*0048*/ 	.byte	0x04, 0x17
        /*004a*/ 	.short	(.L_2916 - .L_2915)
.L_2915:
        /*004c*/ 	.word	0x00000000
        /*0050*/ 	.short	0x0002
        /*0052*/ 	.short	0x0010
        /*0054*/ 	.byte	0x00, 0xf0, 0x21, 0x00


	//----- nvinfo : EIATTR_KPARAM_INFO
	.align		4
.L_2916:
        /*0058*/ 	.byte	0x04, 0x17
        /*005a*/ 	.short	(.L_2918 - .L_2917)
.L_2917:
        /*005c*/ 	.word	0x00000000
        /*0060*/ 	.short	0x0001
        /*0062*/ 	.short	0x0008
        /*0064*/ 	.byte	0x00, 0xf0, 0x21, 0x00


	//----- nvinfo : EIATTR_KPARAM_INFO
	.align		4
.L_2918:
        /*0068*/ 	.byte	0x04, 0x17
        /*006a*/ 	.short	(.L_2920 - .L_2919)
.L_2919:
        /*006c*/ 	.word	0x00000000
        /*0070*/ 	.short	0x0000
        /*0072*/ 	.short	0x0000
        /*0074*/ 	.byte	0x00, 0xf5, 0x21, 0x00


	//----- nvinfo : EIATTR_SPARSE_MMA_MASK
	.align		4
.L_2920:
        /*0078*/ 	.byte	0x03, 0x50
        /*007a*/ 	.short	0x0000


	//----- nvinfo : EIATTR_MAXREG_COUNT
	.align		4
        /*007c*/ 	.byte	0x03, 0x1b
        /*007e*/ 	.short	0x00ff


	//----- nvinfo : EIATTR_MERCURY_ISA_VERSION
	.align		4
        /*0080*/ 	.byte	0x03, 0x5f
        /*0082*/ 	.short	0x0101


	//----- nvinfo : EIATTR_VRC_CTA_INIT_COUNT
	.align		4
        /*0084*/ 	.byte	0x02, 0x4a
	.zero		1
	.zero		1


	//----- nvinfo : EIATTR_EXIT_INSTR_OFFSETS
	.align		4
        /*0088*/ 	.byte	0x04, 0x1c
        /*008a*/ 	.short	(.L_2922 - .L_2921)


	//   ....[0]....
.L_2921:
        /*008c*/ 	.word	0x000000f0


	//   ....[1]....
        /*0090*/ 	.word	0x000004f0


	//   ....[2]....
        /*0094*/ 	.word	0x00000a90


	//   ....[3]....
        /*0098*/ 	.word	0x00000b30


	//   ....[4]....
        /*009c*/ 	.word	0x00000bd0


	//   ....[5]....
        /*00a0*/ 	.word	0x00000c70


	//   ....[6]....
        /*00a4*/ 	.word	0x00000d10


	//   ....[7]....
        /*00a8*/ 	.word	0x00000db0


	//   ....[8]....
        /*00ac*/ 	.word	0x00000e50


	//   ....[9]....
        /*00b0*/ 	.word	0x00000ef0


	//   ....[10]....
        /*00b4*/ 	.word	0x00000f90


	//   ....[11]....
        /*00b8*/ 	.word	0x00001030


	//   ....[12]....
        /*00bc*/ 	.word	0x000010d0


	//   ....[13]....
        /*00c0*/ 	.word	0x00001170


	//   ....[14]....
        /*00c4*/ 	.word	0x00001210


	//   ....[15]....
        /*00c8*/ 	.word	0x000012b0


	//   ....[16]....
        /*00cc*/ 	.word	0x00001390


	//   ....[17]....
        /*00d0*/ 	.word	0x000014b0


	//----- nvinfo : EIATTR_CRS_STACK_SIZE
	.align		4
.L_2922:
        /*00d4*/ 	.byte	0x04, 0x1e
        /*00d6*/ 	.short	(.L_2924 - .L_2923)
.L_2923:
        /*00d8*/ 	.word	0x00000000


	//----- nvinfo : EIATTR_CBANK_PARAM_SIZE
	.align		4
.L_2924:
        /*00dc*/ 	.byte	0x03, 0x19
        /*00de*/ 	.short	0x0038


	//----- nvinfo : EIATTR_PARAM_CBANK
	.align		4
        /*00e0*/ 	.byte	0x04, 0x0a
        /*00e2*/ 	.short	(.L_2926 - .L_2925)
	.align		4
.L_2925:
        /*00e4*/ 	.word	index@(.nv.constant0._Z43batched_delete_kernel_edge_block_centric_v4P27vertex_dictionary_structuremmPmS1_S1_S1_)
        /*00e8*/ 	.short	0x0380
        /*00ea*/ 	.short	0x0038


	//----- nvinfo : EIATTR_SW_WAR
	.align		4
.L_2926:
        /*00ec*/ 	.byte	0x04, 0x36
        /*00ee*/ 	.short	(.L_2928 - .L_2927)
.L_2927:
        /*00f0*/ 	.word	0x00000008
.L_2928:


//--------------------- .nv.info._Z24batched_delete_kernel_LBP27vertex_dictionary_structuremmPmS1_S1_S1_m --------------------------
	.section	.nv.info._Z24batched_delete_kernel_LBP27vertex_dictionary_structuremmPmS1_S1_S1_m,"",@"SHT_CUDA_INFO"
	.sectionflags	@""
	.align	4


	//----- nvinfo : EIATTR_CUDA_API_VERSION
	.align		4
        /*0000*/ 	.byte	0x04, 0x37
        /*0002*/ 	.short	(.L_2930 - .L_2929)
.L_2929:
        /*0004*/ 	.word	0x00000082


	//----- nvinfo : EIATTR_KPARAM_INFO
	.align		4
.L_2930:
        /*0008*/ 	.byte	0x04, 0x17
        /*000a*/ 	.short	(.L_2932 - .L_2931)
.L_2931:
        /*000c*/ 	.word	0x00000000
        /*0010*/ 	.short	0x0007
        /*0012*/ 	.short	0x0038
        /*0014*/ 	.byte	0x00, 0xf0, 0x21, 0x00


	//----- nvinfo : EIATTR_KPARAM_INFO
	.align		4
.L_2932:
        /*0018*/ 	.byte	0x04, 0x17
        /*001a*/ 	.short	(.L_2934 - .L_2933)
.L_2933:
        /*001c*/ 	.word	0x00000000
        /*0020*/ 	.short	0x0006
        /*0022*/ 	.short	0x0030
        /*0024*/ 	.byte	0x00, 0xf5, 0x21, 0x00


	//----- nvinfo : EIATTR_KPARAM_INFO
	.align		4
.L_2934:
        /*0028*/ 	.byte	0x04, 0x17
        /*002a*/ 	.short	(.L_2936 - .L_2935)
.L_2935:
        /*002c*/ 	.word	0x00000000
        /*0030*/ 	.short	0x0005
        /*0032*/ 	.short	0x0028
        /*0034*/ 	.byte	0x00, 0xf5, 0x21, 0x00


	//----- nvinfo : EIATTR_KPARAM_INFO
	.align		4
.L_2936:
        /*0038*/ 	.byte	0x04, 0x17
        /*003a*/ 	.short	(.L_2938 - .L_2937)
.L_2937:
        /*003c*/ 	.word	0x00000000
        /*0040*/ 	.short	0x0004
        /*0042*/ 	.short	0x0020
        /*0044*/ 	.byte	0x00, 0xf5, 0x21, 0x00


	//----- nvinfo : EIATTR_KPARAM_INFO
	.align		4
.L_2938:
        /*0048*/ 	.byte	0x04, 0x17
        /*004a*/ 	.short	(.L_2940 - .L_2939)
.L_2939:
        /*004c*/ 	.word	0x00000000
        /*0050*/ 	.short	0x0003
        /*0052*/ 	.short	0x0018
        /*0054*/ 	.byte	0x00, 0xf5, 0x21, 0x00


	//----- nvinfo : EIATTR_KPARAM_INFO
	.align		4
.L_2940:
        /*0058*/ 	.byte	0x04, 0x17
        /*005a*/ 	.short	(.L_2942 - .L_2941)
.L_2941:
        /*005c*/ 	.word	0x00000000
        /*0060*/ 	.short	0x0002
        /*0062*/ 	.short	0x0010
        /*0064*/ 	.byte	0x00, 0xf0, 0x21, 0x00


	//----- nvinfo : EIATTR_KPARAM_INFO
	.align		4
.L_2942:
        /*0068*/ 	.byte	0x04, 0x17
        /*006a*/ 	.short	(.L_2944 - .L_2943)
.L_2943:
        /*006c*/ 	.word	0x00000000
        /*0070*/ 	.short	0x0001
        /*0072*/ 	.short	0x0008
        /*0074*/ 	.byte	0x00, 0xf0, 0x21, 0x00


	//----- nvinfo : EIATTR_KPARAM_INFO
	.align		4
.L_2944:
        /*0078*/ 	.byte	0x04, 0x17
        /*007a*/ 	.short	(.L_2946 - .L_2945)
.L_2945:
        /*007c*/ 	.word	0x00000000
        /*0080*/ 	.short	0x0000
        /*0082*/ 	.short	0x0000
        /*0084*/ 	.byte	0x00, 0xf5, 0x21, 0x00


	//----- nvinfo : EIATTR_SPARSE_MMA_MASK
	.align		4
.L_2946:
        /*0088*/ 	.byte	0x03, 0x50
        /*008a*/ 	.short	0x0000


	//----- nvinfo : EIATTR_MAXREG_COUNT
	.align		4
        /*008c*/ 	.byte	0x03, 0x1b
        /*008e*/ 	.short	0x00ff


	//----- nvinfo : EIATTR_MERCURY_ISA_VERSION
	.align		4
        /*0090*/ 	.byte	0x03, 0x5f
        /*0092*/ 	.short	0x0101


	//----- nvinfo : EIATTR_VRC_CTA_INIT_COUNT
	.align		4
        /*0094*/ 	.byte	0x02, 0x4a
	.zero		1
	.zero		1


	//----- nvinfo : EIATTR_EXIT_INSTR_OFFSETS
	.align		4
        /*0098*/ 	.byte	0x04, 0x1c
        /*009a*/ 	.short	(.L_2948 - .L_2947)


	//   ....[0]....
.L_2947:
        /*009c*/ 	.word	0x00000230


	//   ....[1]....
        /*00a0*/ 	.word	0x000002f0


	//   ....[2]....
        /*00a4*/ 	.word	0x000015c0


	//   ....[3]....
        /*00a8*/ 	.word	0x00002590


	//----- nvinfo : EIATTR_CRS_STACK_SIZE
	.align		4
.L_2948:
        /*00ac*/ 	.byte	0x04, 0x1e
        /*00ae*/ 	.short	(.L_2950 - .L_2949)
.L_2949:
        /*00b0*/ 	.word	0x00000000


	//----- nvinfo : EIATTR_CBANK_PARAM_SIZE
	.align		4
.L_2950:
        /*00b4*/ 	.byte	0x03, 0x19
        /*00b6*/ 	.short	0x0040


	//----- nvinfo : EIATTR_PARAM_CBANK
	.align		4
        /*00b8*/ 	.byte	0x04, 0x0a
        /*00ba*/ 	.short	(.L_2952 - .L_2951)
	.align		4
.L_2951:
        /*00bc*/ 	.word	index@(.nv.constant0._Z24batched_delete_kernel_LBP27vertex_dictionary_structuremmPmS1_S1_S1_m)
        /*00c0*/ 	.short	0x0380
        /*00c2*/ 	.short	0x0040


	//----- nvinfo : EIATTR_SW_WAR
	.align		4
.L_2952:
        /*00c4*/ 	.byte	0x04, 0x36
        /*00c6*/ 	.short	(.L_2954 - .L_2953)
.L_2953:
        /*00c8*/ 	.word	0x00000008
.L_2954:


//--------------------- .nv.info._Z30batched_delete_kernel_EC_LD_LBP27vertex_dictionary_structuremmPmS1_S1_S1_m --------------------------
	.section	.nv.info._Z30batched_delete_kernel_EC_LD_LBP27vertex_dictionary_structuremmPmS1_S1_S1_m,"",@"SHT_CUDA_INFO"
	.sectionflags	@""
	.align	4


	//----- nvinfo : EIATTR_CUDA_API_VERSION
	.align		4
        /*0000*/ 	.byte	0x04, 0x37
        /*0002*/ 	.short	(.L_2956 - .L_2955)
.L_2955:
        /*0004*/ 	.word	0x00000082


	//----- nvinfo : EIATTR_KPARAM_INFO
	.align		4
.L_2956:
        /*0008*/ 	.byte	0x04, 0x17
        /*000a*/ 	.short	(.L_2958 - .L_2957)
.L_2957:
        /*000c*/ 	.word	0x00000000
        /*0010*/ 	.short	0x0007
        /*0012*/ 	.short	0x0038
        /*0014*/ 	.byte	0x00, 0xf0, 0x21, 0x00


	//----- nvinfo : EIATTR_KPARAM_INFO
	.align		4
.L_2958:
        /*0018*/ 	.byte	0x04, 0x17
        /*001a*/ 	.short	(.L_2960 - .L_2959)
.L_2959:
        /*001c*/ 	.word	0x00000000
        /*0020*/ 	.short	0x0006
        /*0022*/ 	.short	0x0030
        /*0024*/ 	.byte	0x00, 0xf5, 0x21, 0x00


	//----- nvinfo : EIATTR_KPARAM_INFO
	.align		4
.L_2960:
        /*0028*/ 	.byte	0x04, 0x17
        /*002a*/ 	.short	(.L_2962 - .L_2961)
.L_2961:
        /*002c*/ 	.word	0x00000000
        /*0030*/ 	.short	0x0005
        /*0032*/ 	.short	0x0028
        /*0034*/ 	.byte	0x00, 0xf5, 0x21, 0x00


	//----- nvinfo : EIATTR_KPARAM_INFO
	.align		4
.L_2962:
        /*0038*/ 	.byte	0x04, 0x17
        /*003a*/ 	.short	(.L_2964 - .L_2963)
.L_2963:
        /*003c*/ 	.word	0x00000000
        /*0040*/ 	.short	0x0004
        /*0042*/ 	.short	0x0020
        /*0044*/ 	.byte	0x00, 0xf5, 0x21, 0x00


	//----- nvinfo : EIATTR_KPARAM_INFO
	.align		4
.L_2964:
        /*0048*/ 	.byte	0x04, 0x17
        /*004a*/ 	.short	(.L_2966 - .L_2965)
.L_2965:
        /*004c*/ 	.word	0x00000000
        /*0050*/ 	.short	0x0003
        /*0052*/ 	.short	0x0018
        /*0054*/ 	.byte	0x00, 0xf5, 0x21, 0x00


	//----- nvinfo : EIATTR_KPARAM_INFO
	.align		4
.L_2966:
        /*0058*/ 	.byte	0x04, 0x17
        /*005a*/ 	.short	(.L_2968 - .L_2967)
.L_2967:
        /*005c*/ 	.word	0x00000000
        /*0060*/ 	.short	0x0002
        /*0062*/ 	.short	0x0010
        /*0064*/ 	.byte	0x00, 0xf0, 0x21, 0x00


	//----- nvinfo : EIATTR_KPARAM_INFO
	.align		4
.L_2968:
        /*0068*/ 	.byte	0x04, 0x17
        /*006a*/ 	.short	(.L_2970 - .L_2969)
.L_2969:
        /*006c*/ 	.word	0x00000000
        /*0070*/ 	.short	0x0001
        /*0072*/ 	.short	0x0008
        /*0074*/ 	.byte	0x00, 0xf0, 0x21, 0x00


	//----- nvinfo : EIATTR_KPARAM_INFO
	.align		4
.L_2970:
        /*0078*/ 	.byte	0x04, 0x17
        /*007a*/ 	.short	(.L_2972 - .L_2971)
.L_2971:
        /*007c*/ 	.word	0x00000000
        /*0080*/ 	.short	0x0000
        /*0082*/ 	.short	0x0000
        /*0084*/ 	.byte	0x00, 0xf5, 0x21, 0x00


	//----- nvinfo : EIATTR_SPARSE_MMA_MASK
	.align		4
.L_2972:
        /*0088*/ 	.byte	0x03, 0x50
        /*008a*/ 	.short	0x0000


	//----- nvinfo : EIATTR_MAXREG_COUNT
	.align		4
        /*008c*/ 	.byte	0x03, 0x1b
        /*008e*/ 	.short	0x00ff


	//----- nvinfo : EIATTR_MERCURY_ISA_VERSION
	.align		4
        /*0090*/ 	.byte	0x03, 0x5f
        /*0092*/ 	.short	0x0101


	//----- nvinfo : EIATTR_VRC_CTA_INIT_COUNT
	.align		4
        /*0094*/ 	.byte	0x02, 0x4a
	.zero		1
	.zero		1


	//----- nvinfo : EIATTR_EXIT_INSTR_OFFSETS
	.align		4
        /*0098*/ 	.byte	0x04, 0x1c
        /*009a*/ 	.short	(.L_2974 - .L_2973)


	//   ....[0]....
.L_2973:
        /*009c*/ 	.word	0x00000130


	//   ....[1]....
        /*00a0*/ 	.word	0x00000be0


	//   ....[2]....
        /*00a4*/ 	.word	0x00000f20


	//   ....[3]....
        /*00a8*/ 	.word	0x00001010


	//   ....[4]....
        /*00ac*/ 	.word	0x000010a0


	//   ....[5]....
        /*00b0*/ 	.word	0x00001190


	//----- nvinfo : EIATTR_CRS_STACK_SIZE
	.align		4
.L_2974:
        /*00b4*/ 	.byte	0x04, 0x1e
        /*00b6*/ 	.short	(.L_2976 - .L_2975)
.L_2975:
        /*00b8*/ 	.word	0x00000000


	//----- nvinfo : EIATTR_CBANK_PARAM_SIZE
	.align		4
.L_2976:
        /*00bc*/ 	.byte	0x03, 0x19
        /*00be*/ 	.short	0x0040


	//----- nvinfo : EIATTR_PARAM_CBANK
	.align		4
        /*00c0*/ 	.byte	0x04, 0x0a
        /*00c2*/ 	.short	(.L_2978 - .L_2977)
	.align		4
.L_2977:
        /*00c4*/ 	.word	index@(.nv.constant0._Z30batched_delete_kernel_EC_LD_LBP27vertex_dictionary_structuremmPmS1_S1_S1_m)
        /*00c8*/ 	.short	0x0380
        /*00ca*/ 	.short	0x0040


	//----- nvinfo : EIATTR_SW_WAR
	.align		4
.L_2978:
        /*00cc*/ 	.byte	0x04, 0x36
        /*00ce*/ 	.short	(.L_2980 - .L_2979)
.L_2979:
        /*00d0*/ 	.word	0x00000008
.L_2980:


//--------------------- .nv.info._Z27batched_delete_kernel_EC_LDP27vertex_dictionary_structuremmPmS1_S1_S1_ --------------------------
	.section	.nv.info._Z27batched_delete_kernel_EC_LDP27vertex_dictionary_structuremmPmS1_S1_S1_,"",@"SHT_CUDA_INFO"
	.sectionflags	@""
	.align	4


	//----- nvinfo : EIATTR_CUDA_API_VERSION
	.align		4
        /*0000*/ 	.byte	0x04, 0x37
        /*0002*/ 	.short	(.L_2982 - .L_2981)
.L_2981:
        /*0004*/ 	.word	0x00000082


	//----- nvinfo : EIATTR_KPARAM_INFO
	.align		4
.L_2982:
        /*0008*/ 	.byte	0x04, 0x17
        /*000a*/ 	.short	(.L_2984 - .L_2983)
.L_2983:
        /*000c*/ 	.word	0x00000000
        /*0010*/ 	.short	0x0006
        /*0012*/ 	.short	0x0030
        /*0014*/ 	.byte	0x00, 0xf5, 0x21, 0x00


	//----- nvinfo : EIATTR_KPARAM_INFO
	.align		4
.L_2984:
        /*0018*/ 	.byte	0x04, 0x17
        /*001a*/ 	.short	(.L_2986 - .L_2985)
.L_2985:
        /*001c*/ 	.word	0x00000000
        /*0020*/ 	.short	0x0005
        /*0022*/ 	.short	0x0028
        /*0024*/ 	.byte	0x00, 0xf5, 0x21, 0x00


	//----- nvinfo : EIATTR_KPARAM_INFO
	.align		4
.L_2986:
        /*0028*/ 	.byte	0x04, 0x17
        /*002a*/ 	.short	(.L_2988 - .L_2987)
.L_2987:
        /*002c*/ 	.word	0x00000000
        /*0030*/ 	.short	0x0004
        /*0032*/ 	.short	0x0020
        /*0034*/ 	.byte	0x00, 0xf5, 0x21, 0x00


	//----- nvinfo : EIATTR_KPARAM_INFO
	.align		4
.L_2988:
        /*0038*/ 	.byte	0x04, 0x17
        /*003a*/ 	.short	(.L_2990 - .L_2989)
.L_2989:
        /*003c*/ 	.word	0x00000000
        /*0040*/ 	.short	0x0003
        /*0042*/ 	.short	0x0018
        /*0044*/ 	.byte	0x00, 0xf5, 0x21, 0x00


	//----- nvinfo : EIATTR_KPARAM_INFO
	.align		4
.L_2990:
        /*0048*/ 	.byte	0x04, 0x17
        /*004a*/ 	.short	(.L_2992 - .L_2991)
.L_2991:
        /*004c*/ 	.word	0x00000000
        /*0050*/ 	.short	0x0002
        /*0052*/ 	.short	0x0010
        /*0054*/ 	.byte	0x00, 0xf0, 0x21, 0x00


	//----- nvinfo : EIATTR_KPARAM_INFO
	.align		4
.L_2992:
        /*0058*/ 	.byte	0x04, 0x17
        /*005a*/ 	.short	(.L_2994 - .L_2993)
.L_2993:
        /*005c*/ 	.word	0x00000000
        /*0060*/ 	.short	0x0001
        /*0062*/ 	.short	0x0008
        /*0064*/ 	.byte	0x00, 0xf0, 0x21, 0x00


	//----- nvinfo : EIATTR_KPARAM_INFO
	.align		4
.L_2994:
        /*0068*/ 	.byte	0x04, 0x17
        /*006a*/ 	.short	(.L_2996 - .L_2995)
.L_2995:
        /*006c*/ 	.word	0x00000000
        /*0070*/ 	.short	0x0000
        /*0072*/ 	.short	0x0000
        /*0074*/ 	.byte	0x00, 0xf5, 0x21, 0x00


	//----- nvinfo : EIATTR_SPARSE_MMA_MASK
	.align		4
.L_2996:
        /*0078*/ 	.byte	0x03, 0x50
        /*007a*/ 	.short	0x0000


	//----- nvinfo : EIATTR_MAXREG_COUNT
	.align		4
        /*007c*/ 	.byte	0x03, 0x1b
        /*007e*/ 	.short	0x00ff


	//----- nvinfo : EIATTR_MERCURY_ISA_VERSION
	.align		4
        /*0080*/ 	.byte	0x03, 0x5f
        /*0082*/ 	.short	0x0101


	//----- nvinfo : EIATTR_VRC_CTA_INIT_COUNT
	.align		4
        /*0084*/ 	.byte	0x02, 0x4a
	.zero		1
	.zero		1


	//----- nvinfo : EIATTR_EXIT_INSTR_OFFSETS
	.align		4
        /*0088*/ 	.byte	0x04, 0x1c
        /*008a*/ 	.short	(.L_2998 - .L_2997)


	//   ....[0]....
.L_2997:
        /*008c*/ 	.word	0x00000100


	//   ....[1]....
        /*0090*/ 	.word	0x000007e0


	//   ....[2]....
        /*0094*/ 	.word	0x00000a90


	//   ....[3]....
        /*0098*/ 	.word	0x00000b30


	//   ....[4]....
        /*009c*/ 	.word	0x00000bd0


	//   ....[5]....
        /*00a0*/ 	.word	0x00000c70


	//   ....[6]....
        /*00a4*/ 	.word	0x00000d10


	//   ....[7]....
        /*00a8*/ 	.word	0x00000db0


	//   ....[8]....
        /*00ac*/ 	.word	0x00000e50


	//   ....[9]....
        /*00b0*/ 	.word	0x00000ef0


	//   ....[10]....
        /*00b4*/ 	.word	0x00000f90


	//   ....[11]....
        /*00b8*/ 	.word	0x00001030


	//   ....[12]....
        /*00bc*/ 	.word	0x000010d0


	//   ....[13]....
        /*00c0*/ 	.word	0x00001170


	//   ....[14]....
        /*00c4*/ 	.word	0x00001210


	//   ....[15]....
        /*00c8*/ 	.word	0x000012b0


	//   ....[16]....
        /*00cc*/ 	.word	0x00001390


	//   ....[17]....
        /*00d0*/ 	.word	0x000014b0


	//----- nvinfo : EIATTR_CRS_STACK_SIZE
	.align		4
.L_2998:
        /*00d4*/ 	.byte	0x04, 0x1e
        /*00d6*/ 	.short	(.L_3000 - .L_2999)
.L_2999:
        /*00d8*/ 	.word	0x00000000


	//----- nvinfo : EIATTR_CBANK_PARAM_SIZE
	.align		4
.L_3000:
        /*00dc*/ 	.byte	0x03, 0x19
        /*00de*/ 	.short	0x0038


	//----- nvinfo : EIATTR_PARAM_CBANK
	.align		4
        /*00e0*/ 	.byte	0x04, 0x0a
        /*00e2*/ 	.short	(.L_3002 - .L_3001)
	.align		4
.L_3001:
        /*00e4*/ 	.word	index@(.nv.constant0._Z27batched_delete_kernel_EC_LDP27vertex_dictionary_structuremmPmS1_S1_S1_)
        /*00e8*/ 	.short	0x0380
        /*00ea*/ 	.short	0x0038


	//----- nvinfo : EIATTR_SW_WAR
	.align		4
.L_3002:
        /*00ec*/ 	.byte	0x04, 0x36
        /*00ee*/ 	.short	(.L_3004 - .L_3003)
.L_3003:
        /*00f0*/ 	.word	0x00000008
.L_3004:


//--------------------- .nv.info._Z34batched_delete_kernel_EC_HD_vertexP27vertex_dictionary_structuremmPmS1_S1_S1_m --------------------------
	.section	.nv.info._Z34batched_delete_kernel_EC_HD_vertexP27vertex_dictionary_structuremmPmS1_S1_S1_m,"",@"SHT_CUDA_INFO"
	.sectionflags	@""
	.align	4


	//----- nvinfo : EIATTR_CUDA_API_VERSION
	.align		4
        /*0000*/ 	.byte	0x04, 0x37
        /*0002*/ 	.short	(.L_3006 - .L_3005)
.L_3005:
        /*0004*/ 	.word	0x00000082


	//----- nvinfo : EIATTR_KPARAM_INFO
	.align		4
.L_3006:
        /*0008*/ 	.byte	0x04, 0x17
        /*000a*/ 	.short	(.L_3008 - .L_3007)
.L_3007:
        /*000c*/ 	.word	0x00000000
        /*0010*/ 	.short	0x0007
        /*0012*/ 	.short	0x0038
        /*0014*/ 	.byte	0x00, 0xf0, 0x21, 0x00


	//----- nvinfo : EIATTR_KPARAM_INFO
	.align		4
.L_3008:
        /*0018*/ 	.byte	0x04, 0x17
        /*001a*/ 	.short	(.L_3010 - .L_3009)
.L_3009:
        /*001c*/ 	.word	0x00000000
        /*0020*/ 	.short	0x0006
        /*0022*/ 	.short	0x0030
        /*0024*/ 	.byte	0x00, 0xf5, 0x21, 0x00


	//----- nvinfo : EIATTR_KPARAM_INFO
	.align		4
.L_3010:
        /*0028*/ 	.byte	0x04, 0x17
        /*002a*/ 	.short	(.L_3012 - .L_3011)
.L_3011:
        /*002c*/ 	.word	0x00000000
        /*0030*/ 	.short	0x0005
        /*0032*/ 	.short	0x0028
        /*0034*/ 	.byte	0x00, 0xf5, 0x21, 0x00


	//----- nvinfo : EIATTR_KPARAM_INFO
	.align		4
.L_3012:
        /*0038*/ 	.byte	0x04, 0x17
        /*003a*/ 	.short	(.L_3014 - .L_3013)
.L_3013:
        /*003c*/ 	.word	0x00000000
        /*0040*/ 	.short	0x0004
        /*0042*/ 	.short	0x0020
        /*0044*/ 	.byte	0x00, 0xf5, 0x21, 0x00


	//----- nvinfo : EIATTR_KPARAM_INFO
	.align		4
.L_3014:
        /*0048*/ 	.byte	0x04, 0x17
        /*004a*/ 	.short	(.L_3016 - .L_3015)
.L_3015:
        /*004c*/ 	.word	0x00000000
        /*0050*/ 	.short	0x0003
        /*0052*/ 	.short	0x0018
        /*0054*/ 	.byte	0x00, 0xf5, 0x21, 0x00


	//----- nvinfo : EIATTR_KPARAM_INFO
	.align		4
.L_3016:
        /*0058*/ 	.byte	0x04, 0x17
        /*005a*/ 	.short	(.L_3018 - .L_3017)
.L_3017:
        /*005c*/ 	.word	0x00000000
        /*0060*/ 	.short	0x0002
        /*0062*/ 	.short	0x0010
        /*0064*/ 	.byte	0x00, 0xf0, 0x21, 0x00


	//----- nvinfo : EIATTR_KPARAM_INFO
	.align		4
.L_3018:
        /*0068*/ 	.byte	0x04, 0x17
        /*006a*/ 	.short	(.L_3020 - .L_3019)
.L_3019:
        /*006c*/ 	.word	0x00000000
        /*0070*/ 	.short	0x0001
        /*0072*/ 	.short	0x0008
        /*0074*/ 	.byte	0x00, 0xf0, 0x21, 0x00


	//----- nvinfo : EIATTR_KPARAM_INFO
	.align		4
.L_3020:
        /*0078*/ 	.byte	0x04, 0x17
        /*007a*/ 	.short	(.L_3022 - .L_3021)
.L_3021:
        /*007c*/ 	.word	0x00000000
        /*0080*/ 	.short	0x0000
        /*0082*/ 	.short	0x0000
        /*0084*/ 	.byte	0x00, 0xf5, 0x21, 0x00


	//----- nvinfo : EIATTR_SPARSE_MMA_MASK
	.align		4
.L_3022:
        /*0088*/ 	.byte	0x03, 0x50
        /*008a*/ 	.short	0x0000


	//----- nvinfo : EIATTR_MAXREG_COUNT
	.align		4
        /*008c*/ 	.byte	0x03, 0x1b
        /*008e*/ 	.short	0x00ff


	//----- nvinfo : EIATTR_EXTERNS
	.align		4
        /*0090*/ 	.byte	0x04, 0x0f
        /*0092*/ 	.short	(.L_3024 - .L_3023)


	//   ....[0]....
	.align		4
.L_3023:
        /*0094*/ 	.word	index@(vprintf)


	//----- nvinfo : EIATTR_MERCURY_ISA_VERSION
	.align		4
.L_3024:
        /*0098*/ 	.byte	0x03, 0x5f
        /*009a*/ 	.short	0x0101


	//----- nvinfo : EIATTR_VRC_CTA_INIT_COUNT
	.align		4
        /*009c*/ 	.byte	0x02, 0x4a
	.zero		1
	.zero		1


	//----- nvinfo : EIATTR_SYSCALL_OFFSETS
	.align		4
        /*00a0*/ 	.byte	0x04, 0x46
        /*00a2*/ 	.short	(.L_3026 - .L_3025)


	//   ....[0]....
.L_3025:
        /*00a4*/ 	.word	0x00000980


	//----- nvinfo : EIATTR_EXIT_INSTR_OFFSETS
	.align		4
.L_3026:
        /*00a8*/ 	.byte	0x04, 0x1c
        /*00aa*/ 	.short	(.L_3028 - .L_3027)


	//   ....[0]....
.L_3027:
        /*00ac*/ 	.word	0x00000120


	//   ....[1]....
        /*00b0*/ 	.word	0x000003f0


	//   ....[2]....
        /*00b4*/ 	.word	0x000004d0


	//   ....[3]....
        /*00b8*/ 	.word	0x00001490


	//----- nvinfo : EIATTR_CRS_STACK_SIZE
	.align		4
.L_3028:
        /*00bc*/ 	.byte	0x04, 0x1e
        /*00be*/ 	.short	(.L_3030 - .L_3029)
.L_3029:
        /*00c0*/ 	.word	0x00000000


	//----- nvinfo : EIATTR_CBANK_PARAM_SIZE
	.align		4
.L_3030:
        /*00c4*/ 	.byte	0x03, 0x19
        /*00c6*/ 	.short	0x0040


	//----- nvinfo : EIATTR_PARAM_CBANK
	.align		4
        /*00c8*/ 	.byte	0x04, 0x0a
        /*00ca*/ 	.short	(.L_3032 - .L_3031)
	.align		4
.L_3031:
        /*00cc*/ 	.word	index@(.nv.constant0._Z34batched_delete_kernel_EC_HD_vertexP27vertex_dictionary_structuremmPmS1_S1_S1_m)
        /*00d0*/ 	.short	0x0380
        /*00d2*/ 	.short	0x0040


	//----- nvinfo : EIATTR_SW_WAR
	.align		4
.L_3032:
        /*00d4*/ 	.byte	0x04, 0x36
        /*00d6*/ 	.short	(.L_3034 - .L_3033)
.L_3033:
        /*00d8*/ 	.word	0x00000008
.L_3034:


//--------------------- .nv.info._Z27batched_delete_kernel_EC_HDP27vertex_dictionary_structuremmPmS1_S1_S1_ --------------------------
	.section	.nv.info._Z27batched_delete_kernel_EC_HDP27vertex_dictionary_structuremmPmS1_S1_S1_,"",@"SHT_CUDA_INFO"
	.sectionflags	@""
	.align	4


	//----- nvinfo : EIATTR_CUDA_API_VERSION
	.align		4
        /*0000*/ 	.byte	0x04, 0x37
        /*0002*/ 	.short	(.L_3036 - .L_3035)
.L_3035:
        /*0004*/ 	.word	0x00000082


	//----- nvinfo : EIATTR_KPARAM_INFO
	.align		4
.L_3036:
        /*0008*/ 	.byte	0x04, 0x17
        /*000a*/ 	.short	(.L_3038 - .L_3037)
.L_3037:
        /*000c*/ 	.word	0x00000000
        /*0010*/ 	.short	0x0006
        /*0012*/ 	.short	0x0030
        /*0014*/ 	.byte	0x00, 0xf5, 0x21, 0x00


	//----- nvinfo : EIATTR_KPARAM_INFO
	.align		4
.L_3038:
        /*0018*/ 	.byte	0x04, 0x17
        /*001a*/ 	.short	(.L_3040 - .L_3039)
.L_3039:
        /*001c*/ 	.word	0x00000000
        /*0020*/ 	.short	0x0005
        /*0022*/ 	.short	0x0028
        /*0024*/ 	.byte	0x00, 0xf5, 0x21, 0x00


	//----- nvinfo : EIATTR_KPARAM_INFO
	.align		4
.L_3040:
        /*0028*/ 	.byte	0x04, 0x17
        /*002a*/ 	.short	(.L_3042 - .L_3041)
.L_3041:
        /*002c*/ 	.word	0x00000000
        /*0030*/ 	.short	0x0004
        /*0032*/ 	.short	0x0020
        /*0034*/ 	.byte	0x00, 0xf5, 0x21, 0x00


	//----- nvinfo : EIATTR_KPARAM_INFO
	.align		4
.L_3042:
        /*0038*/ 	.byte	0x04, 0x17
        /*003a*/ 	.short	(.L_3044 - .L_3043)
.L_3043:
        /*003c*/ 	.word	0x00000000
        /*0040*/ 	.short	0x0003
        /*0042*/ 	.short	0x0018
        /*0044*/ 	.byte	0x00, 0xf5, 0x21, 0x00


	//----- nvinfo : EIATTR_KPARAM_INFO
	.align		4
.L_3044:
        /*0048*/ 	.byte	0x04, 0x17
        /*004a*/ 	.short	(.L_3046 - .L_3045)
.L_3045:
        /*004c*/ 	.word	0x00000000
        /*0050*/ 	.short	0x0002
        /*0052*/ 	.short	0x0010
        /*0054*/ 	.byte	0x00, 0xf0, 0x21, 0x00


	//----- nvinfo : EIATTR_KPARAM_INFO
	.align		4
.L_3046:
        /*0058*/ 	.byte	0x04, 0x17
        /*005a*/ 	.short	(.L_3048 - .L_3047)
.L_3047:
        /*005c*/ 	.word	0x00000000
        /*0060*/ 	.short	0x0001
        /*0062*/ 	.short	0x0008
        /*0064*/ 	.byte	0x00, 0xf0, 0x21, 0x00


	//----- nvinfo : EIATTR_KPARAM_INFO
	.align		4
.L_3048:
        /*0068*/ 	.byte	0x04, 0x17
        /*006a*/ 	.short	(.L_3050 - .L_3049)
.L_3049:
        /*006c*/ 	.word	0x00000000
        /*0070*/ 	.short	0x0000
        /*0072*/ 	.short	0x0000
        /*0074*/ 	.byte	0x00, 0xf5, 0x21, 0x00


	//----- nvinfo : EIATTR_SPARSE_MMA_MASK
	.align		4
.L_3050:
        /*0078*/ 	.byte	0x03, 0x50
        /*007a*/ 	.short	0x0000


	//----- nvinfo : EIATTR_MAXREG_COUNT
	.align		4
        /*007c*/ 	.byte	0x03, 0x1b
        /*007e*/ 	.short	0x00ff


	//----- nvinfo : EIATTR_EXTERNS
	.align		4
        /*0080*/ 	.byte	0x04, 0x0f
        /*0082*/ 	.short	(.L_3052 - .L_3051)


	//   ....[0]....
	.align		4
.L_3051:
        /*0084*/ 	.word	index@(vprintf)


	//----- nvinfo : EIATTR_MERCURY_ISA_VERSION
	.align		4
.L_3052:
        /*0088*/ 	.byte	0x03, 0x5f
        /*008a*/ 	.short	0x0101


	//----- nvinfo : EIATTR_VRC_CTA_INIT_COUNT
	.align		4
        /*008c*/ 	.byte	0x02, 0x4a
	.zero		1
	.zero		1


	//----- nvinfo : EIATTR_SYSCALL_OFFSETS
	.align		4
        /*0090*/ 	.byte	0x04, 0x46
        /*0092*/ 	.short	(.L_3054 - .L_3053)


	//   ....[0]....
.L_3053:
        /*0094*/ 	.word	0x000009c0


	//----- nvinfo : EIATTR_EXIT_INSTR_OFFSETS
	.align		4
.L_3054:
        /*0098*/ 	.byte	0x04, 0x1c
        /*009a*/ 	.short	(.L_3056 - .L_3055)


	//   ....[0]....
.L_3055:
        /*009c*/ 	.word	0x000000e0


	//   ....[1]....
        /*00a0*/ 	.word	0x00000450


	//   ....[2]....
        /*00a4*/ 	.word	0x00000530


	//   ....[3]....
        /*00a8*/ 	.word	0x000014d0


	//----- nvinfo : EIATTR_CRS_STACK_SIZE
	.align		4
.L_3056:
        /*00ac*/ 	.byte	0x04, 0x1e
        /*00ae*/ 	.short	(.L_3058 - .L_3057)
.L_3057:
        /*00b0*/ 	.word	0x00000000


	//----- nvinfo : EIATTR_CBANK_PARAM_SIZE
	.align		4
.L_3058:
        /*00b4*/ 	.byte	0x03, 0x19
        /*00b6*/ 	.short	0x0038


	//----- nvinfo : EIATTR_PARAM_CBANK
	.align		4
        /*00b8*/ 	.byte	0x04, 0x0a
        /*00ba*/ 	.short	(.L_3060 - .L_3059)
	.align		4
.L_3059:
        /*00bc*/ 	.word	index@(.nv.constant0._Z27batched_delete_kernel_EC_HDP27vertex_dictionary_structuremmPmS1_S1_S1_)
        /*00c0*/ 	.short	0x0380
        /*00c2*/ 	.short	0x0038


	//----- nvinfo : EIATTR_SW_WAR
	.align		4
.L_3060:
        /*00c4*/ 	.byte	0x04, 0x36
        /*00c6*/ 	.short	(.L_3062 - .L_3061)
.L_3061:
        /*00c8*/ 	.word	0x00000008
.L_3062:


//--------------------- .nv.info._Z27batched_delete_kernel_VC_LBP27vertex_dictionary_structuremmPmS1_S1_S1_m --------------------------
	.section	.nv.info._Z27batched_delete_kernel_VC_LBP27vertex_dictionary_structuremmPmS1_S1_S1_m,"",@"SHT_CUDA_INFO"
	.sectionflags	@""
	.align	4


	//----- nvinfo : EIATTR_CUDA_API_VERSION
	.align		4
        /*0000*/ 	.byte	0x04, 0x37
        /*0002*/ 	.short	(.L_3064 - .L_3063)
.L_3063:
        /*0004*/ 	.word	0x00000082


	//----- nvinfo : EIATTR_KPARAM_INFO
	.align		4
.L_3064:
        /*0008*/ 	.byte	0x04, 0x17
        /*000a*/ 	.short	(.L_3066 - .L_3065)
.L_3065:
        /*000c*/ 	.word	0x00000000
        /*0010*/ 	.short	0x0007
        /*0012*/ 	.short	0x0038
        /*0014*/ 	.byte	0x00, 0xf0, 0x21, 0x00


	//----- nvinfo : EIATTR_KPARAM_INFO
	.align		4
.L_3066:
        /*0018*/ 	.byte	0x04, 0x17
        /*001a*/ 	.short	(.L_3068 - .L_3067)
.L_3067:
        /*001c*/ 	.word	0x00000000
        /*0020*/ 	.short	0x0006
        /*0022*/ 	.short	0x0030
        /*0024*/ 	.byte	0x00, 0xf5, 0x21, 0x00


	//----- nvinfo : EIATTR_KPARAM_INFO
	.align		4
.L_3068:
        /*0028*/ 	.byte	0x04, 0x17
        /*002a*/ 	.short	(.L_3070 - .L_3069)
.L_3069:
        /*002c*/ 	.word	0x00000000
        /*0030*/ 	.short	0x0005
        /*0032*/ 	.short	0x0028
        /*0034*/ 	.byte	0x00, 0xf5, 0x21, 0x00


	//----- nvinfo : EIATTR_KPARAM_INFO
	.align		4
.L_3070:
        /*0038*/ 	.byte	0x04, 0x17
        /*003a*/ 	.short	(.L_3072 - .L_3071)
.L_3071:
        /*003c*/ 	.word	0x00000000
        /*0040*/ 	.short	0x0004
        /*0042*/ 	.short	0x0020
        /*0044*/ 	.byte	0x00, 0xf5, 0x21, 0x00


	//----- nvinfo : EIATTR_KPARAM_INFO
	.align		4
.L_3072:
        /*0048*/ 	.byte	0x04, 0x17
        /*004a*/ 	.short	(.L_3074 - .L_3073)
.L_3073:
        /*004c*/ 	.word	0x00000000
        /*0050*/ 	.short	0x0003
        /*0052*/ 	.short	0x0018
        /*0054*/ 	.byte	0x00, 0xf5, 0x21, 0x00


	//----- nvinfo : EIATTR_KPARAM_INFO
	.align		4
.L_3074:
        /*0058*/ 	.byte	0x04, 0x17
        /*005a*/ 	.short	(.L_3076 - .L_3075)
.L_3075:
        /*005c*/ 	.word	0x00000000
        /*0060*/ 	.short	0x0002
        /*0062*/ 	.short	0x0010
        /*0064*/ 	.byte	0x00, 0xf0, 0x21, 0x00


	//----- nvinfo : EIATTR_KPARAM_INFO
	.align		4
.L_3076:
        /*0068*/ 	.byte	0x04, 0x17
        /*006a*/ 	.short	(.L_3078 - .L_3077)
.L_3077:
        /*006c*/ 	.word	0x00000000
        /*0070*/ 	.short	0x0001
        /*0072*/ 	.short	0x0008
        /*0074*/ 	.byte	0x00, 0xf0, 0x21, 0x00


	//----- nvinfo : EIATTR_KPARAM_INFO
	.align		4
.L_3078:
        /*0078*/ 	.byte	0x04, 0x17
        /*007a*/ 	.short	(.L_3080 - .L_3079)
.L_3079:
        /*007c*/ 	.word	0x00000000
        /*0080*/ 	.short	0x0000
        /*0082*/ 	.short	0x0000
        /*0084*/ 	.byte	0x00, 0xf5, 0x21, 0x00


	//----- nvinfo : EIATTR_SPARSE_MMA_MASK
	.align		4
.L_3080:
        /*0088*/ 	.byte	0x03, 0x50
        /*008a*/ 	.short	0x0000


	//----- nvinfo : EIATTR_MAXREG_COUNT
	.align		4
        /*008c*/ 	.byte	0x03, 0x1b
        /*008e*/ 	.short	0x00ff


	//----- nvinfo : EIATTR_MERCURY_ISA_VERSION
	.align		4
        /*0090*/ 	.byte	0x03, 0x5f
        /*0092*/ 	.short	0x0101


	//----- nvinfo : EIATTR_VRC_CTA_INIT_COUNT
	.align		4
        /*0094*/ 	.byte	0x02, 0x4a
	.zero		1
	.zero		1


	//----- nvinfo : EIATTR_EXIT_INSTR_OFFSETS
	.align		4
        /*0098*/ 	.byte	0x04, 0x1c
        /*009a*/ 	.short	(.L_3082 - .L_3081)


	//   ....[0]....
.L_3081:
        /*009c*/ 	.word	0x000001c0


	//   ....[1]....
        /*00a0*/ 	.word	0x00000290


	//   ....[2]....
        /*00a4*/ 	.word	0x00000aa0


	//----- nvinfo : EIATTR_CRS_STACK_SIZE
	.align		4
.L_3082:
        /*00a8*/ 	.byte	0x04, 0x1e
        /*00aa*/ 	.short	(.L_3084 - .L_3083)
.L_3083:
        /*00ac*/ 	.word	0x00000000


	//----- nvinfo : EIATTR_CBANK_PARAM_SIZE
	.align		4
.L_3084:
        /*00b0*/ 	.byte	0x03, 0x19
        /*00b2*/ 	.short	0x0040


	//----- nvinfo : EIATTR_PARAM_CBANK
	.align		4
        /*00b4*/ 	.byte	0x04, 0x0a
        /*00b6*/ 	.short	(.L_3086 - .L_3085)
	.align		4
.L_3085:
        /*00b8*/ 	.word	index@(.nv.constant0._Z27batched_delete_kernel_VC_LBP27vertex_dictionary_structuremmPmS1_S1_S1_m)
        /*00bc*/ 	.short	0x0380
        /*00be*/ 	.short	0x0040


	//----- nvinfo : EIATTR_SW_WAR
	.align		4
.L_3086:
        /*00c0*/ 	.byte	0x04, 0x36
        /*00c2*/ 	.short	(.L_3088 - .L_3087)
.L_3087:
        /*00c4*/ 	.word	0x00000008
.L_3088:


//--------------------- .nv.info._Z24batched_delete_kernel_VCP27vertex_dictionary_structuremmPmS1_S1_S1_ --------------------------
	.section	.nv.info._Z24batched_delete_kernel_VCP27vertex_dictionary_structuremmPmS1_S1_S1_,"",@"SHT_CUDA_INFO"
	.sectionflags	@""
	.align	4


	//----- nvinfo : EIATTR_CUDA_API_VERSION
	.align		4
        /*0000*/ 	.byte	0x04, 0x37
        /*0002*/ 	.short	(.L_3090 - .L_3089)
.L_3089:
        /*0004*/ 	.word	0x00000082


	//----- nvinfo : EIATTR_KPARAM_INFO
	.align		4
.L_3090:
        /*0008*/ 	.byte	0x04, 0x17
        /*000a*/ 	.short	(.L_3092 - .L_3091)
.L_3091:
        /*000c*/ 	.word	0x00000000
        /*0010*/ 	.short	0x0006
        /*0012*/ 	.short	0x0030
        /*0014*/ 	.byte	0x00, 0xf5, 0x21, 0x00


	//----- nvinfo : EIATTR_KPARAM_INFO
	.align		4
.L_3092:
        /*0018*/ 	.byte	0x04, 0x17
        /*001a*/ 	.short	(.L_3094 - .L_3093)
.L_3093:
        /*001c*/ 	.word	0x00000000
        /*0020*/ 	.short	0x0005
        /*0022*/ 	.short	0x0028
        /*0024*/ 	.byte	0x00, 0xf5, 0x21, 0x00


	//----- nvinfo : EIATTR_KPARAM_INFO
	.align		4
.L_3094:
        /*0028*/ 	.byte	0x04, 0x17
        /*002a*/ 	.short	(.L_3096 - .L_3095)
.L_3095:
        /*002c*/ 	.word	0x00000000
        /*0030*/ 	.short	0x0004
        /*0032*/ 	.short	0x0020
        /*0034*/ 	.byte	0x00, 0xf5, 0x21, 0x00


	//----- nvinfo : EIATTR_KPARAM_INFO
	.align		4
.L_3096:
        /*0038*/ 	.byte	0x04, 0x17
        /*003a*/ 	.short	(.L_3098 - .L_3097)
.L_3097:
        /*003c*/ 	.word	0x00000000
        /*0040*/ 	.short	0x0003
        /*0042*/ 	.short	0x0018
        /*0044*/ 	.byte	0x00, 0xf5, 0x21, 0x00


	//----- nvinfo : EIATTR_KPARAM_INFO
	.align		4
.L_3098:
        /*0048*/ 	.byte	0x04, 0x17
        /*004a*/ 	.short	(.L_3100 - .L_3099)
.L_3099:
        /*004c*/ 	.word	0x00000000
        /*0050*/ 	.short	0x0002
        /*0052*/ 	.short	0x0010
        /*0054*/ 	.byte	0x00, 0xf0, 0x21, 0x00


	//----- nvinfo : EIATTR_KPARAM_INFO
	.align		4
.L_3100:
        /*0058*/ 	.byte	0x04, 0x17
        /*005a*/ 	.short	(.L_3102 - .L_3101)
.L_3101:
        /*005c*/ 	.word	0x00000000
        /*0060*/ 	.short	0x0001
        /*0062*/ 	.short	0x0008
        /*0064*/ 	.byte	0x00, 0xf0, 0x21, 0x00


	//----- nvinfo : EIATTR_KPARAM_INFO
	.align		4
.L_3102:
        /*0068*/ 	.byte	0x04, 0x17
        /*006a*/ 	.short	(.L_3104 - .L_3103)
.L_3103:
        /*006c*/ 	.word	0x00000000
        /*0070*/ 	.short	0x0000
        /*0072*/ 	.short	0x0000
        /*0074*/ 	.byte	0x00, 0xf5, 0x21, 0x00


	//----- nvinfo : EIATTR_SPARSE_MMA_MASK
	.align		4
.L_3104:
        /*0078*/ 	.byte	0x03, 0x50
        /*007a*/ 	.short	0x0000


	//----- nvinfo : EIATTR_MAXREG_COUNT
	.align		4
        /*007c*/ 	.byte	0x03, 0x1b
        /*007e*/ 	.short	0x00ff


	//----- nvinfo : EIATTR_MERCURY_ISA_VERSION
	.align		4
        /*0080*/ 	.byte	0x03, 0x5f
        /*0082*/ 	.short	0x0101


	//----- nvinfo : EIATTR_VRC_CTA_INIT_COUNT
	.align		4
        /*0084*/ 	.byte	0x02, 0x4a
	.zero		1
	.zero		1


	//----- nvinfo : EIATTR_EXIT_INSTR_OFFSETS
	.align		4
        /*0088*/ 	.byte	0x04, 0x1c
        /*008a*/ 	.short	(.L_3106 - .L_3105)


	//   ....[0]....
.L_3105:
        /*008c*/ 	.word	0x00000080


	//   ....[1]....
        /*0090*/ 	.word	0x00000130


	//   ....[2]....
        /*0094*/ 	.word	0x000001d0


	//   ....[3]....
        /*0098*/ 	.word	0x00000830


	//----- nvinfo : EIATTR_CRS_STACK_SIZE
	.align		4
.L_3106:
        /*009c*/ 	.byte	0x04, 0x1e
        /*009e*/ 	.short	(.L_3108 - .L_3107)
.L_3107:
        /*00a0*/ 	.word	0x00000000


	//----- nvinfo : EIATTR_CBANK_PARAM_SIZE
	.align		4
.L_3108:
        /*00a4*/ 	.byte	0x03, 0x19
        /*00a6*/ 	.short	0x0038


	//----- nvinfo : EIATTR_PARAM_CBANK
	.align		4
        /*00a8*/ 	.byte	0x04, 0x0a
        /*00aa*/ 	.short	(.L_3110 - .L_3109)
	.align		4
.L_3109:
        /*00ac*/ 	.word	index@(.nv.constant0._Z24batched_delete_kernel_VCP27vertex_dictionary_structuremmPmS1_S1_S1_)
        /*00b0*/ 	.short	0x0380
        /*00b2*/ 	.short	0x0038


	//----- nvinfo : EIATTR_SW_WAR
	.align		4
.L_3110:
        /*00b4*/ 	.byte	0x04, 0x36
        /*00b6*/ 	.short	(.L_3112 - .L_3111)
.L_3111:
        /*00b8*/ 	.word	0x00000008
.L_3112:


//--------------------- .nv.info._Z40batched_delete_kernel_edge_block_centricP27vertex_dictionary_structuremmPmS1_S1_S1_ --------------------------
	.section	.nv.info._Z40batched_delete_kernel_edge_block_centricP27vertex_dictionary_structuremmPmS1_S1_S1_,"",@"SHT_CUDA_INFO"
	.sectionflags	@""
	.align	4


	//----- nvinfo : EIATTR_CUDA_API_VERSION
	.align		4
        /*0000*/ 	.byte	0x04, 0x37
        /*0002*/ 	.short	(.L_3114 - .L_3113)
.L_3113:
        /*0004*/ 	.word	0x00000082


	//----- nvinfo : EIATTR_KPARAM_INFO
	.align		4
.L_3114:
        /*0008*/ 	.byte	0x04, 0x17
        /*000a*/ 	.short	(.L_3116 - .L_3115)
.L_3115:
        /*000c*/ 	.word	0x00000000
        /*0010*/ 	.short	0x0006
        /*0012*/ 	.short	0x0030
        /*0014*/ 	.byte	0x00, 0xf5, 0x21, 0x00


	//----- nvinfo : EIATTR_KPARAM_INFO
	.align		4
.L_3116:
        /*0018*/ 	.byte	0x04, 0x17
        /*001a*/ 	.short	(.L_3118 - .L_3117)
.L_3117:
        /*001c*/ 	.word	0x00000000
        /*0020*/ 	.short	0x0005
        /*0022*/ 	.short	0x0028
        /*0024*/ 	.byte	0x00, 0xf5, 0x21, 0x00


	//----- nvinfo : EIATTR_KPARAM_INFO
	.align		4
.L_3118:
        /*0028*/ 	.byte	0x04, 0x17
        /*002a*/ 	.short	(.L_3120 - .L_3119)
.L_3119:
        /*002c*/ 	.word	0x00000000
        /*0030*/ 	.short	0x0004
        /*0032*/ 	.short	0x0020
        /*0034*/ 	.byte	0x00, 0xf5, 0x21, 0x00


	//----- nvinfo : EIATTR_KPARAM_INFO
	.align		4
.L_3120:
        /*0038*/ 	.byte	0x04, 0x17
        /*003a*/ 	.short	(.L_3122 - .L_3121)
.L_3121:
        /*003c*/ 	.word	0x00000000
        /*0040*/ 	.short	0x0003
        /*0042*/ 	.short	0x0018
        /*0044*/ 	.byte	0x00, 0xf5, 0x21, 0x00


	//----- nvinfo : EIATTR_KPARAM_INFO
	.align		4
.L_3122:
        /*0048*/ 	.byte	0x04, 0x17
        /*004a*/ 	.short	(.L_3124 - .L_3123)
.L_3123:
        /*004c*/ 	.word	0x00000000
        /*0050*/ 	.short	0x0002
        /*0052*/ 	.short	0x0010
        /*0054*/ 	.byte	0x00, 0xf0, 0x21, 0x00


	//----- nvinfo : EIATTR_KPARAM_INFO
	.align		4
.L_3124:
        /*0058*/ 	.byte	0x04, 0x17
        /*005a*/ 	.short	(.L_3126 - .L_3125)
.L_3125:
        /*005c*/ 	.word	0x00000000
        /*0060*/ 	.short	0x0001
        /*0062*/ 	.short	0x0008
        /*0064*/ 	.byte	0x00, 0xf0, 0x21, 0x00


	//----- nvinfo : EIATTR_KPARAM_INFO
	.align		4
.L_3126:
        /*0068*/ 	.byte	0x04, 0x17
        /*006a*/ 	.short	(.L_3128 - .L_3127)
.L_3127:
        /*006c*/ 	.word	0x00000000
        /*0070*/ 	.short	0x0000
        /*0072*/ 	.short	0x0000
        /*0074*/ 	.byte	0x00, 0xf5, 0x21, 0x00


	//----- nvinfo : EIATTR_SPARSE_MMA_MASK
	.align		4
.L_3128:
        /*0078*/ 	.byte	0x03, 0x50
        /*007a*/ 	.short	0x0000


	//----- nvinfo : EIATTR_MAXREG_COUNT
	.align		4
        /*007c*/ 	.byte	0x03, 0x1b
        /*007e*/ 	.short	0x00ff


	//----- nvinfo : EIATTR_MERCURY_ISA_VERSION
	.align		4
        /*0080*/ 	.byte	0x03, 0x5f
        /*0082*/ 	.short	0x0101


	//----- nvinfo : EIATTR_VRC_CTA_INIT_COUNT
	.align		4
        /*0084*/ 	.byte	0x02, 0x4a
	.zero		1
	.zero		1


	//----- nvinfo : EIATTR_EXIT_INSTR_OFFSETS
	.align		4
        /*0088*/ 	.byte	0x04, 0x1c
        /*008a*/ 	.short	(.L_3130 - .L_3129)


	//   ....[0]....
.L_3129:
        /*008c*/ 	.word	0x000000f0


	//   ....[1]....
        /*0090*/ 	.word	0x000001d0


	//   ....[2]....
        /*0094*/ 	.word	0x000004d0


	//   ....[3]....
        /*0098*/ 	.word	0x00000790


	//   ....[4]....
        /*009c*/ 	.word	0x000009c0


	//   ....[5]....
        /*00a0*/ 	.word	0x00000bf0


	//   ....[6]....
        /*00a4*/ 	.word	0x00000e20


	//   ....[7]....
        /*00a8*/ 	.word	0x00001050


	//   ....[8]....
        /*00ac*/ 	.word	0x00001280


	//   ....[9]....
        /*00b0*/ 	.word	0x000014b0


	//   ....[10]....
        /*00b4*/ 	.word	0x000016e0


	//   ....[11]....
        /*00b8*/ 	.word	0x00001910


	//   ....[12]....
        /*00bc*/ 	.word	0x00001b40


	//   ....[13]....
        /*00c0*/ 	.word	0x00001d70


	//   ....[14]....
        /*00c4*/ 	.word	0x00001fa0


	//   ....[15]....
        /*00c8*/ 	.word	0x000021d0


	//   ....[16]....
        /*00cc*/ 	.word	0x00002410


	//   ....[17]....
        /*00d0*/ 	.word	0x000024e0


	//   ....[18]....
        /*00d4*/ 	.word	0x000025e0


	//----- nvinfo : EIATTR_CRS_STACK_SIZE
	.align		4
.L_3130:
        /*00d8*/ 	.byte	0x04, 0x1e
        /*00da*/ 	.short	(.L_3132 - .L_3131)
.L_3131:
        /*00dc*/ 	.word	0x00000000


	//----- nvinfo : EIATTR_CBANK_PARAM_SIZE
	.align		4
.L_3132:
        /*00e0*/ 	.byte	0x03, 0x19
        /*00e2*/ 	.short	0x0038


	//----- nvinfo : EIATTR_PARAM_CBANK
	.align		4
        /*00e4*/ 	.byte	0x04, 0x0a
        /*00e6*/ 	.short	(.L_3134 - .L_3133)
	.align		4
.L_3133:
        /*00e8*/ 	.word	index@(.nv.constant0._Z40batched_delete_kernel_edge_block_centricP27vertex_dictionary_structuremmPmS1_S1_S1_)
        /*00ec*/ 	.short	0x0380
        /*00ee*/ 	.short	0x0038


	//----- nvinfo : EIATTR_SW_WAR
	.align		4
.L_3134:
        /*00f0*/ 	.byte	0x04, 0x36
        /*00f2*/ 	.short	(.L_3136 - .L_3135)
.L_3135:
        /*00f4*/ 	.word	0x00000008
.L_3136:


//--------------------- .nv.info._Z31batched_delete_preprocessing_LBP27vertex_dictionary_structuremPmS1_S1_S1_ --------------------------
	.section	.nv.info._Z31batched_delete_preprocessing_LBP27vertex_dictionary_structuremPmS1_S1_S1_,"",@"SHT_CUDA_INFO"
	.sectionflags	@""
	.align	4


	//----- nvinfo : EIATTR_CUDA_API_VERSION
	.align		4
        /*0000*/ 	.byte	0x04, 0x37
        /*0002*/ 	.short	(.L_3138 - .L_3137)
.L_3137:
        /*0004*/ 	.word	0x00000082


	//----- nvinfo : EIATTR_KPARAM_INFO
	.align		4
.L_3138:
        /*0008*/ 	.byte	0x04, 0x17
        /*000a*/ 	.short	(.L_3140 - .L_3139)
.L_3139:
        /*000c*/ 	.word	0x00000000
        /*0010*/ 	.short	0x0005
        /*0012*/ 	.short	0x0028
        /*0014*/ 	.byte	0x00, 0xf5, 0x21, 0x00


	//----- nvinfo : EIATTR_KPARAM_INFO
	.align		4
.L_3140:
        /*0018*/ 	.byte	0x04, 0x17
        /*001a*/ 	.short	(.L_3142 - .L_3141)
.L_3141:
        /*001c*/ 	.word	0x00000000
        /*0020*/ 	.short	0x0004
        /*0022*/ 	.short	0x0020
        /*0024*/ 	.byte	0x00, 0xf5, 0x21, 0x00


	//----- nvinfo : EIATTR_KPARAM_INFO
	.align		4
.L_3142:
        /*0028*/ 	.byte	0x04, 0x17
        /*002a*/ 	.short	(.L_3144 - .L_3143)
.L_3143:
        /*002c*/ 	.word	0x00000000
        /*0030*/ 	.short	0x0003
        /*0032*/ 	.short	0x0018
        /*0034*/ 	.byte	0x00, 0xf5, 0x21, 0x00


	//----- nvinfo : EIATTR_KPARAM_INFO
	.align		4
.L_3144:
        /*0038*/ 	.byte	0x04, 0x17
        /*003a*/ 	.short	(.L_3146 - .L_3145)
.L_3145:
        /*003c*/ 	.word	0x00000000
        /*0040*/ 	.short	0x0002
        /*0042*/ 	.short	0x0010
        /*0044*/ 	.byte	0x00, 0xf5, 0x21, 0x00


	//----- nvinfo : EIATTR_KPARAM_INFO
	.align		4
.L_3146:
        /*0048*/ 	.byte	0x04, 0x17
        /*004a*/ 	.short	(.L_3148 - .L_3147)
.L_3147:
        /*004c*/ 	.word	0x00000000
        /*0050*/ 	.short	0x0001
        /*0052*/ 	.short	0x0008
        /*0054*/ 	.byte	0x00, 0xf0, 0x21, 0x00


	//----- nvinfo : EIATTR_KPARAM_INFO
	.align		4
.L_3148:
        /*0058*/ 	.byte	0x04, 0x17
        /*005a*/ 	.short	(.L_3150 - .L_3149)
.L_3149:
        /*005c*/ 	.word	0x00000000
        /*0060*/ 	.short	0x0000
        /*0062*/ 	.short	0x0000
        /*0064*/ 	.byte	0x00, 0xf5, 0x21, 0x00


	//----- nvinfo : EIATTR_SPARSE_MMA_MASK
	.align		4
.L_3150:
        /*0068*/ 	.byte	0x03, 0x50
        /*006a*/ 	.short	0x0000


	//----- nvinfo : EIATTR_MAXREG_COUNT
	.align		4
        /*006c*/ 	.byte	0x03, 0x1b
        /*006e*/ 	.short	0x00ff


	//----- nvinfo : EIATTR_MERCURY_ISA_VERSION
	.align		4
        /*0070*/ 	.byte	0x03, 0x5f
        /*0072*/ 	.short	0x0101


	//----- nvinfo : EIATTR_VRC_CTA_INIT_COUNT
	.align		4
        /*0074*/ 	.byte	0x02, 0x4a
	.zero		1
	.zero		1


	//----- nvinfo : EIATTR_EXIT_INSTR_OFFSETS
	.align		4
        /*0078*/ 	.byte	0x04, 0x1c
        /*007a*/ 	.short	(.L_3152 - .L_3151)


	//   ....[0]....
.L_3151:
        /*007c*/ 	.word	0x00000080


	//   ....[1]....
        /*0080*/ 	.word	0x00000240


	//----- nvinfo : EIATTR_CBANK_PARAM_SIZE
	.align		4
.L_3152:
        /*0084*/ 	.byte	0x03, 0x19
        /*0086*/ 	.short	0x0030


	//----- nvinfo : EIATTR_PARAM_CBANK
	.align		4
        /*0088*/ 	.byte	0x04, 0x0a
        /*008a*/ 	.short	(.L_3154 - .L_3153)
	.align		4
.L_3153:
        /*008c*/ 	.word	index@(.nv.constant0._Z31batched_delete_preprocessing_LBP27vertex_dictionary_structuremPmS1_S1_S1_)
        /*0090*/ 	.short	0x0380
        /*0092*/ 	.short	0x0030


	//----- nvinfo : EIATTR_SW_WAR
	.align		4
.L_3154:
        /*0094*/ 	.byte	0x04, 0x36
        /*0096*/ 	.short	(.L_3156 - .L_3155)
.L_3155:
        /*0098*/ 	.word	0x00000008
.L_3156:


//--------------------- .nv.info._Z34batched_delete_preprocessing_EC_LDP27vertex_dictionary_structuremPmS1_S1_S1_ --------------------------
	.section	.nv.info._Z34batched_delete_preprocessing_EC_LDP27vertex_dictionary_structuremPmS1_S1_S1_,"",@"SHT_CUDA_INFO"
	.sectionflags	@""
	.align	4


	//----- nvinfo : EIATTR_CUDA_API_VERSION
	.align		4
        /*0000*/ 	.byte	0x04, 0x37
        /*0002*/ 	.short	(.L_3158 - .L_3157)
.L_3157:
        /*0004*/ 	.word	0x00000082


	//----- nvinfo : EIATTR_KPARAM_INFO
	.align		4
.L_3158:
        /*0008*/ 	.byte	0x04, 0x17
        /*000a*/ 	.short	(.L_3160 - .L_3159)
.L_3159:
        /*000c*/ 	.word	0x00000000
        /*0010*/ 	.short	0x0005
        /*0012*/ 	.short	0x0028
        /*0014*/ 	.byte	0x00, 0xf5, 0x21, 0x00


	//----- nvinfo : EIATTR_KPARAM_INFO
	.align		4
.L_3160:
        /*0018*/ 	.byte	0x04, 0x17
        /*001a*/ 	.short	(.L_3162 - .L_3161)
.L_3161:
        /*001c*/ 	.word	0x00000000
        /*0020*/ 	.short	0x0004
        /*0022*/ 	.short	0x0020
        /*0024*/ 	.byte	0x00, 0xf5, 0x21, 0x00


	//----- nvinfo : EIATTR_KPARAM_INFO
	.align		4
.L_3162:
        /*0028*/ 	.byte	0x04, 0x17
        /*002a*/ 	.short	(.L_3164 - .L_3163)
.L_3163:
        /*002c*/ 	.word	0x00000000
        /*0030*/ 	.short	0x0003
        /*0032*/ 	.short	0x0018
        /*0034*/ 	.byte	0x00, 0xf5, 0x21, 0x00


	//----- nvinfo : EIATTR_KPARAM_INFO
	.align		4
.L_3164:
        /*0038*/ 	.byte	0x04, 0x17
        /*003a*/ 	.short	(.L_3166 - .L_3165)
.L_3165:
        /*003c*/ 	.word	0x00000000
        /*0040*/ 	.short	0x0002
        /*0042*/ 	.short	0x0010
        /*0044*/ 	.byte	0x00, 0xf5, 0x21, 0x00


	//----- nvinfo : EIATTR_KPARAM_INFO
	.align		4
.L_3166:
        /*0048*/ 	.byte	0x04, 0x17
        /*004a*/ 	.short	(.L_3168 - .L_3167)
.L_3167:
        /*004c*/ 	.word	0x00000000
        /*0050*/ 	.short	0x0001
        /*0052*/ 	.short	0x0008
        /*0054*/ 	.byte	0x00, 0xf0, 0x21, 0x00


	//----- nvinfo : EIATTR_KPARAM_INFO
	.align		4
.L_3168:
        /*0058*/ 	.byte	0x04, 0x17
        /*005a*/ 	.short	(.L_3170 - .L_3169)
.L_3169:
        /*005c*/ 	.word	0x00000000
        /*0060*/ 	.short	0x0000
        /*0062*/ 	.short	0x0000
        /*0064*/ 	.byte	0x00, 0xf5, 0x21, 0x00


	//----- nvinfo : EIATTR_SPARSE_MMA_MASK
	.align		4
.L_3170:
        /*0068*/ 	.byte	0x03, 0x50
        /*006a*/ 	.short	0x0000


	//----- nvinfo : EIATTR_MAXREG_COUNT
	.align		4
        /*006c*/ 	.byte	0x03, 0x1b
        /*006e*/ 	.short	0x00ff


	//----- nvinfo : EIATTR_MERCURY_ISA_VERSION
	.align		4
        /*0070*/ 	.byte	0x03, 0x5f
        /*0072*/ 	.short	0x0101


	//----- nvinfo : EIATTR_VRC_CTA_INIT_COUNT
	.align		4
        /*0074*/ 	.byte	0x02, 0x4a
	.zero		1
	.zero		1


	//----- nvinfo : EIATTR_EXIT_INSTR_OFFSETS
	.align		4
        /*0078*/ 	.byte	0x04, 0x1c
        /*007a*/ 	.short	(.L_3172 - .L_3171)


	//   ....[0]....
.L_3171:
        /*007c*/ 	.word	0x00000080


	//   ....[1]....
        /*0080*/ 	.word	0x00000210


	//----- nvinfo : EIATTR_CBANK_PARAM_SIZE
	.align		4
.L_3172:
        /*0084*/ 	.byte	0x03, 0x19
        /*0086*/ 	.short	0x0030


	//----- nvinfo : EIATTR_PARAM_CBANK
	.align		4
        /*0088*/ 	.byte	0x04, 0x0a
        /*008a*/ 	.short	(.L_3174 - .L_3173)
	.align		4
.L_3173:
        /*008c*/ 	.word	index@(.nv.constant0._Z34batched_delete_preprocessing_EC_LDP27vertex_dictionary_structuremPmS1_S1_S1_)
        /*0090*/ 	.short	0x0380
        /*0092*/ 	.short	0x0030


	//----- nvinfo : EIATTR_SW_WAR
	.align		4
.L_3174:
        /*0094*/ 	.byte	0x04, 0x36
        /*0096*/ 	.short	(.L_3176 - .L_3175)
.L_3175:
        /*0098*/ 	.word	0x00000008
.L_3176:


//--------------------- .nv.info._Z50batched_delete_preprocessing_edge_block_centric_v4P27vertex_dictionary_structuremPmS1_S1_S1_ --------------------------
	.section	.nv.info._Z50batched_delete_preprocessing_edge_block_centric_v4P27vertex_dictionary_structuremPmS1_S1_S1_,"",@"SHT_CUDA_INFO"
	.sectionflags	@""
	.align	4


	//----- nvinfo : EIATTR_CUDA_API_VERSION
	.align		4
        /*0000*/ 	.byte	0x04, 0x37
        /*0002*/ 	.short	(.L_3178 - .L_3177)
.L_3177:
        /*0004*/ 	.word	0x00000082


	//----- nvinfo : EIATTR_KPARAM_INFO
	.align		4
.L_3178:
        /*0008*/ 	.byte	0x04, 0x17
        /*000a*/ 	.short	(.L_3180 - .L_3179)
.L_3179:
        /*000c*/ 	.word	0x00000000
        /*0010*/ 	.short	0x0005
        /*0012*/ 	.short	0x0028
        /*0014*/ 	.byte	0x00, 0xf5, 0x21, 0x00


	//----- nvinfo : EIATTR_KPARAM_INFO
	.align		4
.L_3180:
        /*0018*/ 	.byte	0x04, 0x17
        /*001a*/ 	.short	(.L_3182 - .L_3181)
.L_3181:
        /*001c*/ 	.word	0x00000000
        /*0020*/ 	.short	0x0004
        /*0022*/ 	.short	0x0020
        /*0024*/ 	.byte	0x00, 0xf5, 0x21, 0x00


	//----- nvinfo : EIATTR_KPARAM_INFO
	.align		4
.L_3182:
        /*0028*/ 	.byte	0x04, 0x17
        /*002a*/ 	.short	(.L_3184 - .L_3183)
.L_3183:
        /*002c*/ 	.word	0x00000000
        /*0030*/ 	.short	0x0003
        /*0032*/ 	.short	0x0018
        /*0034*/ 	.byte	0x00, 0xf5, 0x21, 0x00


	//----- nvinfo : EIATTR_KPARAM_INFO
	.align		4
.L_3184:
        /*0038*/ 	.byte	0x04, 0x17
        /*003a*/ 	.short	(.L_3186 - .L_3185)
.L_3185:
        /*003c*/ 	.word	0x00000000
        /*0040*/ 	.short	0x0002
        /*0042*/ 	.short	0x0010
        /*0044*/ 	.byte	0x00, 0xf5, 0x21, 0x00


	//----- nvinfo : EIATTR_KPARAM_INFO
	.align		4
.L_3186:
        /*0048*/ 	.byte	0x04, 0x17
        /*004a*/ 	.short	(.L_3188 - .L_3187)
.L_3187:
        /*004c*/ 	.word	0x00000000
        /*0050*/ 	.short	0x0001
        /*0052*/ 	.short	0x0008
        /*0054*/ 	.byte	0x00, 0xf0, 0x21, 0x00


	//----- nvinfo : EIATTR_KPARAM_INFO
	.align		4
.L_3188:
        /*0058*/ 	.byte	0x04, 0x17
        /*005a*/ 	.short	(.L_3190 - .L_3189)
.L_3189:
        /*005c*/ 	.word	0x00000000
        /*0060*/ 	.short	0x0000
        /*0062*/ 	.short	0x0000
        /*0064*/ 	.byte	0x00, 0xf5, 0x21, 0x00


	//----- nvinfo : EIATTR_SPARSE_MMA_MASK
	.align		4
.L_3190:
        /*0068*/ 	.byte	0x03, 0x50
        /*006a*/ 	.short	0x0000


	//----- nvinfo : EIATTR_MAXREG_COUNT
	.align		4
        /*006c*/ 	.byte	0x03, 0x1b
        /*006e*/ 	.short	0x00ff


	//----- nvinfo : EIATTR_MERCURY_ISA_VERSION
	.align		4
        /*0070*/ 	.byte	0x03, 0x5f
        /*0072*/ 	.short	0x0101


	//----- nvinfo : EIATTR_VRC_CTA_INIT_COUNT
	.align		4
        /*0074*/ 	.byte	0x02, 0x4a
	.zero		1
	.zero		1


	//----- nvinfo : EIATTR_EXIT_INSTR_OFFSETS
	.align		4
        /*0078*/ 	.byte	0x04, 0x1c
        /*007a*/ 	.short	(.L_3192 - .L_3191)


	//   ....[0]....
.L_3191:
        /*007c*/ 	.word	0x00000080


	//   ....[1]....
        /*0080*/ 	.word	0x00000210


	//----- nvinfo : EIATTR_CBANK_PARAM_SIZE
	.align		4
.L_3192:
        /*0084*/ 	.byte	0x03, 0x19
        /*0086*/ 	.short	0x0030


	//----- nvinfo : EIATTR_PARAM_CBANK
	.align		4
        /*0088*/ 	.byte	0x04, 0x0a
        /*008a*/ 	.short	(.L_3194 - .L_3193)
	.align		4
.L_3193:
        /*008c*/ 	.word	index@(.nv.constant0._Z50batched_delete_preprocessing_edge_block_centric_v4P27vertex_dictionary_structuremPmS1_S1_S1_)
        /*0090*/ 	.short	0x0380
        /*0092*/ 	.short	0x0030


	//----- nvinfo : EIATTR_SW_WAR
	.align		4
.L_3194:
        /*0094*/ 	.byte	0x04, 0x36
        /*0096*/ 	.short	(.L_3196 - .L_3195)
.L_3195:
        /*0098*/ 	.word	0x00000008
.L_3196:


//--------------------- .nv.info._Z47batched_delete_preprocessing_edge_block_centricP27vertex_dictionary_structuremPmS1_S1_S1_ --------------------------
	.section	.nv.info._Z47batched_delete_preprocessing_edge_block_centricP27vertex_dictionary_structuremPmS1_S1_S1_,"",@"SHT_CUDA_INFO"
	.sectionflags	@""
	.align	4


	//----- nvinfo : EIATTR_CUDA_API_VERSION
	.align		4
        /*0000*/ 	.byte	0x04, 0x37
        /*0002*/ 	.short	(.L_3198 - .L_3197)
.L_3197:
        /*0004*/ 	.word	0x00000082


	//----- nvinfo : EIATTR_KPARAM_INFO
	.align		4
.L_3198:
        /*0008*/ 	.byte	0x04, 0x17
        /*000a*/ 	.short	(.L_3200 - .L_3199)
.L_3199:
        /*000c*/ 	.word	0x00000000
        /*0010*/ 	.short	0x0005
        /*0012*/ 	.short	0x0028
        /*0014*/ 	.byte	0x00, 0xf5, 0x21, 0x00


	//----- nvinfo : EIATTR_KPARAM_INFO
	.align		4
.L_3200:
        /*0018*/ 	.byte	0x04, 0x17
        /*001a*/ 	.short	(.L_3202 - .L_3201)
.L_3201:
        /*001c*/ 	.word	0x00000000
        /*0020*/ 	.short	0x0004
        /*0022*/ 	.short	0x0020
        /*0024*/ 	.byte	0x00, 0xf5, 0x21, 0x00


	//----- nvinfo : EIATTR_KPARAM_INFO
	.align		4
.L_3202:
        /*0028*/ 	.byte	0x04, 0x17
        /*002a*/ 	.short	(.L_3204 - .L_3203)
.L_3203:
        /*002c*/ 	.word	0x00000000
        /*0030*/ 	.short	0x0003
        /*0032*/ 	.short	0x0018
        /*0034*/ 	.byte	0x00, 0xf5, 0x21, 0x00


	//----- nvinfo : EIATTR_KPARAM_INFO
	.align		4
.L_3204:
        /*0038*/ 	.byte	0x04, 0x17
        /*003a*/ 	.short	(.L_3206 - .L_3205)
.L_3205:
        /*003c*/ 	.word	0x00000000
        /*0040*/ 	.short	0x0002
        /*0042*/ 	.short	0x0010
        /*0044*/ 	.byte	0x00, 0xf5, 0x21, 0x00


	//----- nvinfo : EIATTR_KPARAM_INFO
	.align		4
.L_3206:
        /*0048*/ 	.byte	0x04, 0x17
        /*004a*/ 	.short	(.L_3208 - .L_3207)
.L_3207:
        /*004c*/ 	.word	0x00000000
        /*0050*/ 	.short	0x0001
        /*0052*/ 	.short	0x0008
        /*0054*/ 	.byte	0x00, 0xf0, 0x21, 0x00


	//----- nvinfo : EIATTR_KPARAM_INFO
	.align		4
.L_3208:
        /*0058*/ 	.byte	0x04, 0x17
        /*005a*/ 	.short	(.L_3210 - .L_3209)
.L_3209:
        /*005c*/ 	.word	0x00000000
        /*0060*/ 	.short	0x0000
        /*0062*/ 	.short	0x0000
        /*0064*/ 	.byte	0x00, 0xf5, 0x21, 0x00


	//----- nvinfo : EIATTR_SPARSE_MMA_MASK
	.align		4
.L_3210:
        /*0068*/ 	.byte	0x03, 0x50
        /*006a*/ 	.short	0x0000


	//----- nvinfo : EIATTR_MAXREG_COUNT
	.align		4
        /*006c*/ 	.byte	0x03, 0x1b
        /*006e*/ 	.short	0x00ff


	//----- nvinfo : EIATTR_MERCURY_ISA_VERSION
	.align		4
        /*0070*/ 	.byte	0x03, 0x5f
        /*0072*/ 	.short	0x0101


	//----- nvinfo : EIATTR_VRC_CTA_INIT_COUNT
	.align		4
        /*0074*/ 	.byte	0x02, 0x4a
	.zero		1
	.zero		1


	//----- nvinfo : EIATTR_EXIT_INSTR_OFFSETS
	.align		4
        /*0078*/ 	.byte	0x04, 0x1c
        /*007a*/ 	.short	(.L_3212 - .L_3211)


	//   ....[0]....
.L_3211:
        /*007c*/ 	.word	0x00000080


	//   ....[1]....
        /*0080*/ 	.word	0x00000110


	//   ....[2]....
        /*0084*/ 	.word	0x00000420


	//   ....[3]....
        /*0088*/ 	.word	0x00000580


	//   ....[4]....
        /*008c*/ 	.word	0x000006b0


	//   ....[5]....
        /*0090*/ 	.word	0x00000790


	//----- nvinfo : EIATTR_CRS_STACK_SIZE
	.align		4
.L_3212:
        /*0094*/ 	.byte	0x04, 0x1e
        /*0096*/ 	.short	(.L_3214 - .L_3213)
.L_3213:
        /*0098*/ 	.word	0x00000000


	//----- nvinfo : EIATTR_CBANK_PARAM_SIZE
	.align		4
.L_3214:
        /*009c*/ 	.byte	0x03, 0x19
        /*009e*/ 	.short	0x0030


	//----- nvinfo : EIATTR_PARAM_CBANK
	.align		4
        /*00a0*/ 	.byte	0x04, 0x0a
        /*00a2*/ 	.short	(.L_3216 - .L_3215)
	.align		4
.L_3215:
        /*00a4*/ 	.word	index@(.nv.constant0._Z47batched_delete_preprocessing_edge_block_centricP27vertex_dictionary_structuremPmS1_S1_S1_)
        /*00a8*/ 	.short	0x0380
        /*00aa*/ 	.short	0x0030


	//----- nvinfo : EIATTR_SW_WAR
	.align		4
.L_3216:
        /*00ac*/ 	.byte	0x04, 0x36
        /*00ae*/ 	.short	(.L_3218 - .L_3217)
.L_3217:
        /*00b0*/ 	.word	0x00000008
.L_3218:


//--------------------- .nv.info._Z29device_prefix_sum_calculationPmmS_ --------------------------
	.section	.nv.info._Z29device_prefix_sum_calculationPmmS_,"",@"SHT_CUDA_INFO"
	.sectionflags	@""
	.align	4


	//----- nvinfo : EIATTR_CUDA_API_VERSION
	.align		4
        /*0000*/ 	.byte	0x04, 0x37
        /*0002*/ 	.short	(.L_3220 - .L_3219)
.L_3219:
        /*0004*/ 	.word	0x00000082


	//----- nvinfo : EIATTR_KPARAM_INFO
	.align		4
.L_3220:
        /*0008*/ 	.byte	0x04, 0x17
        /*000a*/ 	.short	(.L_3222 - .L_3221)
.L_3221:
        /*000c*/ 	.word	0x00000000
        /*0010*/ 	.short	0x0002
        /*0012*/ 	.short	0x0010
        /*0014*/ 	.byte	0x00, 0xf5, 0x21, 0x00


	//----- nvinfo : EIATTR_KPARAM_INFO
	.align		4
.L_3222:
        /*0018*/ 	.byte	0x04, 0x17
        /*001a*/ 	.short	(.L_3224 - .L_3223)
.L_3223:
        /*001c*/ 	.word	0x00000000
        /*0020*/ 	.short	0x0001
        /*0022*/ 	.short	0x0008
        /*0024*/ 	.byte	0x00, 0xf0, 0x21, 0x00


	//----- nvinfo : EIATTR_KPARAM_INFO
	.align		4
.L_3224:
        /*0028*/ 	.byte	0x04, 0x17
        /*002a*/ 	.short	(.L_3226 - .L_3225)
.L_3225:
        /*002c*/ 	.word	0x00000000
        /*0030*/ 	.short	0x0000
        /*0032*/ 	.short	0x0000
        /*0034*/ 	.byte	0x00, 0xf5, 0x21, 0x00


	//----- nvinfo : EIATTR_SPARSE_MMA_MASK
	.align		4
.L_3226:
        /*0038*/ 	.byte	0x03, 0x50
        /*003a*/ 	.short	0x0000


	//----- nvinfo : EIATTR_MAXREG_COUNT
	.align		4
        /*003c*/ 	.byte	0x03, 0x1b
        /*003e*/ 	.short	0x00ff


	//----- nvinfo : EIATTR_MERCURY_ISA_VERSION
	.align		4
        /*0040*/ 	.byte	0x03, 0x5f
        /*0042*/ 	.short	0x0101


	//----- nvinfo : EIATTR_VRC_CTA_INIT_COUNT
	.align		4
        /*0044*/ 	.byte	0x02, 0x4a
	.zero		1
	.zero		1


	//----- nvinfo : EIATTR_EXIT_INSTR_OFFSETS
	.align		4
        /*0048*/ 	.byte	0x04, 0x1c
        /*004a*/ 	.short	(.L_3228 - .L_3227)


	//   ....[0]....
.L_3227:
        /*004c*/ 	.word	0x00000040


	//   ....[1]....
        /*0050*/ 	.word	0x000006a0


	//   ....[2]....
        /*0054*/ 	.word	0x00000a00


	//   ....[3]....
        /*0058*/ 	.word	0x00000c70


	//   ....[4]....
        /*005c*/ 	.word	0x00000e60


	//----- nvinfo : EIATTR_CBANK_PARAM_SIZE
	.align		4
.L_3228:
        /*0060*/ 	.byte	0x03, 0x19
        /*0062*/ 	.short	0x0018


	//----- nvinfo : EIATTR_PARAM_CBANK
	.align		4
        /*0064*/ 	.byte	0x04, 0x0a
        /*0066*/ 	.short	(.L_3230 - .L_3229)
	.align		4
.L_3229:
        /*0068*/ 	.word	index@(.nv.constant0._Z29device_prefix_sum_calculationPmmS_)
        /*006c*/ 	.short	0x0380
        /*006e*/ 	.short	0x0018


	//----- nvinfo : EIATTR_SW_WAR
	.align		4
.L_3230:
        /*0070*/ 	.byte	0x04, 0x36
        /*0072*/ 	.short	(.L_3232 - .L_3231)
.L_3231:
        /*0074*/ 	.word	0x00000008
.L_3232:


//--------------------- .nv.info._Z43device_prefix_sum_calculation_preprocessingP27vertex_dictionary_structuremPm --------------------------
	.section	.nv.info._Z43device_prefix_sum_calculation_preprocessingP27vertex_dictionary_structuremPm,"",@"SHT_CUDA_INFO"
	.sectionflags	@""
	.align	4


	//----- nvinfo : EIATTR_CUDA_API_VERSION
	.align		4
        /*0000*/ 	.byte	0x04, 0x37
        /*0002*/ 	.short	(.L_3234 - .L_3233)
.L_3233:
        /*0004*/ 	.word	0x00000082


	//----- nvinfo : EIATTR_KPARAM_INFO
	.align		4
.L_3234:
        /*0008*/ 	.byte	0x04, 0x17
        /*000a*/ 	.short	(.L_3236 - .L_3235)
.L_3235:
        /*000c*/ 	.word	0x00000000
        /*0010*/ 	.short	0x0002
        /*0012*/ 	.short	0x0010
        /*0014*/ 	.byte	0x00, 0xf5, 0x21, 0x00


	//----- nvinfo : EIATTR_KPARAM_INFO
	.align		4
.L_3236:
        /*0018*/ 	.byte	0x04, 0x17
        /*001a*/ 	.short	(.L_3238 - .L_3237)
.L_3237:
        /*001c*/ 	.word	0x00000000
        /*0020*/ 	.short	0x0001
        /*0022*/ 	.short	0x0008
        /*0024*/ 	.byte	0x00, 0xf0, 0x21, 0x00


	//----- nvinfo : EIATTR_KPARAM_INFO
	.align		4
.L_3238:
        /*0028*/ 	.byte	0x04, 0x17
        /*002a*/ 	.short	(.L_3240 - .L_3239)
.L_3239:
        /*002c*/ 	.word	0x00000000
        /*0030*/ 	.short	0x0000
        /*0032*/ 	.short	0x0000
        /*0034*/ 	.byte	0x00, 0xf5, 0x21, 0x00


	//----- nvinfo : EIATTR_SPARSE_MMA_MASK
	.align		4
.L_3240:
        /*0038*/ 	.byte	0x03, 0x50
        /*003a*/ 	.short	0x0000


	//----- nvinfo : EIATTR_MAXREG_COUNT
	.align		4
        /*003c*/ 	.byte	0x03, 0x1b
        /*003e*/ 	.short	0x00ff


	//----- nvinfo : EIATTR_MERCURY_ISA_VERSION
	.align		4
        /*0040*/ 	.byte	0x03, 0x5f
        /*0042*/ 	.short	0x0101


	//----- nvinfo : EIATTR_VRC_CTA_INIT_COUNT
	.align		4
        /*0044*/ 	.byte	0x02, 0x4a
	.zero		1
	.zero		1


	//----- nvinfo : EIATTR_EXIT_INSTR_OFFSETS
	.align		4
        /*0048*/ 	.byte	0x04, 0x1c
        /*004a*/ 	.short	(.L_3242 - .L_3241)


	//   ....[0]....
.L_3241:
        /*004c*/ 	.word	0x00000080


	//   ....[1]....
        /*0050*/ 	.word	0x00000190


	//----- nvinfo : EIATTR_CBANK_PARAM_SIZE
	.align		4
.L_3242:
        /*0054*/ 	.byte	0x03, 0x19
        /*0056*/ 	.short	0x0018


	//----- nvinfo : EIATTR_PARAM_CBANK
	.align		4
        /*0058*/ 	.byte	0x04, 0x0a
        /*005a*/ 	.short	(.L_3244 - .L_3243)
	.align		4
.L_3243:
        /*005c*/ 	.word	index@(.nv.constant0._Z43device_prefix_sum_calculation_preprocessingP27vertex_dictionary_structuremPm)
        /*0060*/ 	.short	0x0380
        /*0062*/ 	.short	0x0018


	//----- nvinfo : EIATTR_SW_WAR
	.align		4
.L_3244:
        /*0064*/ 	.byte	0x04, 0x36
        /*0066*/ 	.short	(.L_3246 - .L_3245)
.L_3245:
        /*0068*/ 	.word	0x00000008
.L_3246:


//--------------------- .nv.info._Z21batched_delete_kernelP27vertex_dictionary_structuremmPmS1_ --------------------------
	.section	.nv.info._Z21batched_delete_kernelP27vertex_dictionary_structuremmPmS1_,"",@"SHT_CUDA_INFO"
	.sectionflags	@""
	.align	4


	//----- nvinfo : EIATTR_CUDA_API_VERSION
	.align		4
        /*0000*/ 	.byte	0x04, 0x37
        /*0002*/ 	.short	(.L_3248 - .L_3247)
.L_3247:
        /*0004*/ 	.word	0x00000082


	//----- nvinfo : EIATTR_KPARAM_INFO
	.align		4
.L_3248:
        /*0008*/ 	.byte	0x04, 0x17
        /*000a*/ 	.short	(.L_3250 - .L_3249)
.L_3249:
        /*000c*/ 	.word	0x00000000
        /*0010*/ 	.short	0x0004
        /*0012*/ 	.short	0x0020
        /*0014*/ 	.byte	0x00, 0xf5, 0x21, 0x00


	//----- nvinfo : EIATTR_KPARAM_INFO
	.align		4
.L_3250:
        /*0018*/ 	.byte	0x04, 0x17
        /*001a*/ 	.short	(.L_3252 - .L_3251)
.L_3251:
        /*001c*/ 	.word	0x00000000
        /*0020*/ 	.short	0x0003
        /*0022*/ 	.short	0x0018
        /*0024*/ 	.byte	0x00, 0xf5, 0x21, 0x00


	//----- nvinfo : EIATTR_KPARAM_INFO
	.align		4
.L_3252:
        /*0028*/ 	.byte	0x04, 0x17
        /*002a*/ 	.short	(.L_3254 - .L_3253)
.L_3253:
        /*002c*/ 	.word	0x00000000
        /*0030*/ 	.short	0x0002
        /*0032*/ 	.short	0x0010
        /*0034*/ 	.byte	0x00, 0xf0, 0x21, 0x00


	//----- nvinfo : EIATTR_KPARAM_INFO
	.align		4
.L_3254:
        /*0038*/ 	.byte	0x04, 0x17
        /*003a*/ 	.short	(.L_3256 - .L_3255)
.L_3255:
        /*003c*/ 	.word	0x00000000
        /*0040*/ 	.short	0x0001
        /*0042*/ 	.short	0x0008
        /*0044*/ 	.byte	0x00, 0xf0, 0x21, 0x00


	//----- nvinfo : EIATTR_KPARAM_INFO
	.align		4
.L_3256:
        /*0048*/ 	.byte	0x04, 0x17
        /*004a*/ 	.short	(.L_3258 - .L_3257)
.L_3257:
        /*004c*/ 	.word	0x00000000
        /*0050*/ 	.short	0x0000
        /*0052*/ 	.short	0x0000
        /*0054*/ 	.byte	0x00, 0xf5, 0x21, 0x00


	//----- nvinfo : EIATTR_SPARSE_MMA_MASK
	.align		4
.L_3258:
        /*0058*/ 	.byte	0x03, 0x50
        /*005a*/ 	.short	0x0000


	//----- nvinfo : EIATTR_MAXREG_COUNT
	.align		4
        /*005c*/ 	.byte	0x03, 0x1b
        /*005e*/ 	.short	0x00ff


	//----- nvinfo : EIATTR_EXTERNS
	.align		4
        /*0060*/ 	.byte	0x04, 0x0f
        /*0062*/ 	.short	(.L_3260 - .L_3259)


	//   ....[0]....
	.align		4
.L_3259:
        /*0064*/ 	.word	index@(vprintf)


	//----- nvinfo : EIATTR_MERCURY_ISA_VERSION
	.align		4
.L_3260:
        /*0068*/ 	.byte	0x03, 0x5f
        /*006a*/ 	.short	0x0101


	//----- nvinfo : EIATTR_VRC_CTA_INIT_COUNT
	.align		4
        /*006c*/ 	.byte	0x02, 0x4a
	.zero		1
	.zero		1


	//----- nvinfo : EIATTR_SYSCALL_OFFSETS
	.align		4
        /*0070*/ 	.byte	0x04, 0x46
        /*0072*/ 	.short	(.L_3262 - .L_3261)


	//   ....[0]....
.L_3261:
        /*0074*/ 	.word	0x000007c0


	//   ....[1]....
        /*0078*/ 	.word	0x000008c0


	//   ....[2]....
        /*007c*/ 	.word	0x000009c0


	//   ....[3]....
        /*0080*/ 	.word	0x00000ac0


	//   ....[4]....
        /*0084*/ 	.word	0x00000bc0


	//   ....[5]....
        /*0088*/ 	.word	0x00000cc0


	//   ....[6]....
        /*008c*/ 	.word	0x00000dc0


	//   ....[7]....
        /*0090*/ 	.word	0x00000ec0


	//   ....[8]....
        /*0094*/ 	.word	0x000010c0


	//   ....[9]....
        /*0098*/ 	.word	0x000011c0


	//   ....[10]....
        /*009c*/ 	.word	0x000012c0


	//   ....[11]....
        /*00a0*/ 	.word	0x000013c0


	//   ....[12]....
        /*00a4*/ 	.word	0x00001570


	//   ....[13]....
        /*00a8*/ 	.word	0x00001670


	//   ....[14]....
        /*00ac*/ 	.word	0x000017b0


	//----- nvinfo : EIATTR_EXIT_INSTR_OFFSETS
	.align		4
.L_3262:
        /*00b0*/ 	.byte	0x04, 0x1c
        /*00b2*/ 	.short	(.L_3264 - .L_3263)


	//   ....[0]....
.L_3263:
        /*00b4*/ 	.word	0x00000080


	//   ....[1]....
        /*00b8*/ 	.word	0x000001c0


	//   ....[2]....
        /*00bc*/ 	.word	0x00000200


	//----- nvinfo : EIATTR_CRS_STACK_SIZE
	.align		4
.L_3264:
        /*00c0*/ 	.byte	0x04, 0x1e
        /*00c2*/ 	.short	(.L_3266 - .L_3265)
.L_3265:
        /*00c4*/ 	.word	0x00000000


	//----- nvinfo : EIATTR_CBANK_PARAM_SIZE
	.align		4
.L_3266:
        /*00c8*/ 	.byte	0x03, 0x19
        /*00ca*/ 	.short	0x0028


	//----- nvinfo : EIATTR_PARAM_CBANK
	.align		4
        /*00cc*/ 	.byte	0x04, 0x0a
        /*00ce*/ 	.short	(.L_3268 - .L_3267)
	.align		4
.L_3267:
        /*00d0*/ 	.word	index@(.nv.constant0._Z21batched_delete_kernelP27vertex_dictionary_structuremmPmS1_)
        /*00d4*/ 	.short	0x0380
        /*00d6*/ 	.short	0x0028


	//----- nvinfo : EIATTR_SW_WAR
	.align		4
.L_3268:
        /*00d8*/ 	.byte	0x04, 0x36
        /*00da*/ 	.short	(.L_3270 - .L_3269)
.L_3269:
        /*00dc*/ 	.word	0x00000008
.L_3270:


//--------------------- .nv.info._Z47batched_delete_kernel_edge_centric_parallelizedP27vertex_dictionary_structuremmmPmS1_S1_S1_S1_ --------------------------
	.section	.nv.info._Z47batched_delete_kernel_edge_centric_parallelizedP27vertex_dictionary_structuremmmPmS1_S1_S1_S1_,"",@"SHT_CUDA_INFO"
	.sectionflags	@""
	.align	4


	//----- nvinfo : EIATTR_CUDA_API_VERSION
	.align		4
        /*0000*/ 	.byte	0x04, 0x37
        /*0002*/ 	.short	(.L_3272 - .L_3271)
.L_3271:
        /*0004*/ 	.word	0x00000082


	//----- nvinfo : EIATTR_KPARAM_INFO
	.align		4
.L_3272:
        /*0008*/ 	.byte	0x04, 0x17
        /*000a*/ 	.short	(.L_3274 - .L_3273)
.L_3273:
        /*000c*/ 	.word	0x00000000
        /*0010*/ 	.short	0x0008
        /*0012*/ 	.short	0x0040
        /*0014*/ 	.byte	0x00, 0xf5, 0x21, 0x00


	//----- nvinfo : EIATTR_KPARAM_INFO
	.align		4
.L_3274:
        /*0018*/ 	.byte	0x04, 0x17
        /*001a*/ 	.short	(.L_3276 - .L_3275)
.L_3275:
        /*001c*/ 	.word	0x00000000
        /*0020*/ 	.short	0x0007
        /*0022*/ 	.short	0x0038
        /*0024*/ 	.byte	0x00, 0xf5, 0x21, 0x00


	//----- nvinfo : EIATTR_KPARAM_INFO
	.align		4
.L_3276:
        /*0028*/ 	.byte	0x04, 0x17
        /*002a*/ 	.short	(.L_3278 - .L_3277)
.L_3277:
        /*002c*/ 	.word	0x00000000
        /*0030*/ 	.short	0x0006
        /*0032*/ 	.short	0x0030
        /*0034*/ 	.byte	0x00, 0xf5, 0x21, 0x00


	//----- nvinfo : EIATTR_KPARAM_INFO
	.align		4
.L_3278:
        /*0038*/ 	.byte	0x04, 0x17
        /*003a*/ 	.short	(.L_3280 - .L_3279)
.L_3279:
        /*003c*/ 	.word	0x00000000
        /*0040*/ 	.short	0x0005
        /*0042*/ 	.short	0x0028
        /*0044*/ 	.byte	0x00, 0xf5, 0x21, 0x00


	//----- nvinfo : EIATTR_KPARAM_INFO
	.align		4
.L_3280:
        /*0048*/ 	.byte	0x04, 0x17
        /*004a*/ 	.short	(.L_3282 - .L_3281)
.L_3281:
        /*004c*/ 	.word	0x00000000
        /*0050*/ 	.short	0x0004
        /*0052*/ 	.short	0x0020
        /*0054*/ 	.byte	0x00, 0xf5, 0x21, 0x00


	//----- nvinfo : EIATTR_KPARAM_INFO
	.align		4
.L_3282:
        /*0058*/ 	.byte	0x04, 0x17
        /*005a*/ 	.short	(.L_3284 - .L_3283)
.L_3283:
        /*005c*/ 	.word	0x00000000
        /*0060*/ 	.short	0x0003
        /*0062*/ 	.short	0x0018
        /*0064*/ 	.byte	0x00, 0xf0, 0x21, 0x00


	//----- nvinfo : EIATTR_KPARAM_INFO
	.align		4
.L_3284:
        /*0068*/ 	.byte	0x04, 0x17
        /*006a*/ 	.short	(.L_3286 - .L_3285)
.L_3285:
        /*006c*/ 	.word	0x00000000
        /*0070*/ 	.short	0x0002
        /*0072*/ 	.short	0x0010
        /*0074*/ 	.byte	0x00, 0xf0, 0x21, 0x00


	//----- nvinfo : EIATTR_KPARAM_INFO
	.align		4
.L_3286:
        /*0078*/ 	.byte	0x04, 0x17
        /*007a*/ 	.short	(.L_3288 - .L_3287)
.L_3287:
        /*007c*/ 	.word	0x00000000
        /*0080*/ 	.short	0x0001
        /*0082*/ 	.short	0x0008
        /*0084*/ 	.byte	0x00, 0xf0, 0x21, 0x00


	//----- nvinfo : EIATTR_KPARAM_INFO
	.align		4
.L_3288:
        /*0088*/ 	.byte	0x04, 0x17
        /*008a*/ 	.short	(.L_3290 - .L_3289)
.L_3289:
        /*008c*/ 	.word	0x00000000
        /*0090*/ 	.short	0x0000
        /*0092*/ 	.short	0x0000
        /*0094*/ 	.byte	0x00, 0xf5, 0x21, 0x00


	//----- nvinfo : EIATTR_SPARSE_MMA_MASK
	.align		4
.L_3290:
        /*0098*/ 	.byte	0x03, 0x50
        /*009a*/ 	.short	0x0000


	//----- nvinfo : EIATTR_MAXREG_COUNT
	.align		4
        /*009c*/ 	.byte	0x03, 0x1b
        /*009e*/ 	.short	0x00ff


	//----- nvinfo : EIATTR_MERCURY_ISA_VERSION
	.align		4
        /*00a0*/ 	.byte	0x03, 0x5f
        /*00a2*/ 	.short	0x0101


	//----- nvinfo : EIATTR_VRC_CTA_INIT_COUNT
	.align		4
        /*00a4*/ 	.byte	0x02, 0x4a
	.zero		1
	.zero		1


	//----- nvinfo : EIATTR_EXIT_INSTR_OFFSETS
	.align		4
        /*00a8*/ 	.byte	0x04, 0x1c
        /*00aa*/ 	.short	(.L_3292 - .L_3291)


	//   ....[0]....
.L_3291:
        /*00ac*/ 	.word	0x00000080


	//   ....[1]....
        /*00b0*/ 	.word	0x00000200


	//   ....[2]....
        /*00b4*/ 	.word	0x00000790


	//   ....[3]....
        /*00b8*/ 	.word	0x00000960


	//----- nvinfo : EIATTR_CRS_STACK_SIZE
	.align		4
.L_3292:
        /*00bc*/ 	.byte	0x04, 0x1e
        /*00be*/ 	.short	(.L_3294 - .L_3293)
.L_3293:
        /*00c0*/ 	.word	0x00000000


	//----- nvinfo : EIATTR_CBANK_PARAM_SIZE
	.align		4
.L_3294:
        /*00c4*/ 	.byte	0x03, 0x19
        /*00c6*/ 	.short	0x0048


	//----- nvinfo : EIATTR_PARAM_CBANK
	.align		4
        /*00c8*/ 	.byte	0x04, 0x0a
        /*00ca*/ 	.short	(.L_3296 - .L_3295)
	.align		4
.L_3295:
        /*00cc*/ 	.word	index@(.nv.constant0._Z47batched_delete_kernel_edge_centric_parallelizedP27vertex_dictionary_structuremmmPmS1_S1_S1_S1_)
        /*00d0*/ 	.short	0x0380
        /*00d2*/ 	.short	0x0048


	//----- nvinfo : EIATTR_SW_WAR
	.align		4
.L_3296:
        /*00d4*/ 	.byte	0x04, 0x36
        /*00d6*/ 	.short	(.L_3298 - .L_3297)
.L_3297:
        /*00d8*/ 	.word	0x00000008
.L_3298:


//--------------------- .nv.info._Z34batched_delete_kernel_edge_centricP27vertex_dictionary_structuremmPmS1_S1_S1_S1_ --------------------------
	.section	.nv.info._Z34batched_delete_kernel_edge_centricP27vertex_dictionary_structuremmPmS1_S1_S1_S1_,"",@"SHT_CUDA_INFO"
	.sectionflags	@""
	.align	4


	//----- nvinfo : EIATTR_CUDA_API_VERSION
	.align		4
        /*0000*/ 	.byte	0x04, 0x37
        /*0002*/ 	.short	(.L_3300 - .L_3299)
.L_3299:
        /*0004*/ 	.word	0x00000082


	//----- nvinfo : EIATTR_KPARAM_INFO
	.align		4
.L_3300:
        /*0008*/ 	.byte	0x04, 0x17
        /*000a*/ 	.short	(.L_3302 - .L_3301)
.L_3301:
        /*000c*/ 	.word	0x00000000
        /*0010*/ 	.short	0x0007
        /*0012*/ 	.short	0x0038
        /*0014*/ 	.byte	0x00, 0xf5, 0x21, 0x00


	//----- nvinfo : EIATTR_KPARAM_INFO
	.align		4
.L_3302:
        /*0018*/ 	.byte	0x04, 0x17
        /*001a*/ 	.short	(.L_3304 - .L_3303)
.L_3303:
        /*001c*/ 	.word	0x00000000
        /*0020*/ 	.short	0x0006
        /*0022*/ 	.short	0x0030
        /*0024*/ 	.byte	0x00, 0xf5, 0x21, 0x00


	//----- nvinfo : EIATTR_KPARAM_INFO
	.align		4
.L_3304:
        /*0028*/ 	.byte	0x04, 0x17
        /*002a*/ 	.short	(.L_3306 - .L_3305)
.L_3305:
        /*002c*/ 	.word	0x00000000
        /*0030*/ 	.short	0x0005
        /*0032*/ 	.short	0x0028
        /*0034*/ 	.byte	0x00, 0xf5, 0x21, 0x00


	//----- nvinfo : EIATTR_KPARAM_INFO
	.align		4
.L_3306:
        /*0038*/ 	.byte	0x04, 0x17
        /*003a*/ 	.short	(.L_3308 - .L_3307)
.L_3307:
        /*003c*/ 	.word	0x00000000
        /*0040*/ 	.short	0x0004
        /*0042*/ 	.short	0x0020
        /*0044*/ 	.byte	0x00, 0xf5, 0x21, 0x00


	//----- nvinfo : EIATTR_KPARAM_INFO
	.align		4
.L_3308:
        /*0048*/ 	.byte	0x04, 0x17
        /*004a*/ 	.short	(.L_3310 - .L_3309)
.L_3309:
        /*004c*/ 	.word	0x00000000
        /*0050*/ 	.short	0x0003
        /*0052*/ 	.short	0x0018
        /*0054*/ 	.byte	0x00, 0xf5, 0x21, 0x00


	//----- nvinfo : EIATTR_KPARAM_INFO
	.align		4
.L_3310:
        /*0058*/ 	.byte	0x04, 0x17
        /*005a*/ 	.short	(.L_3312 - .L_3311)
.L_3311:
        /*005c*/ 	.word	0x00000000
        /*0060*/ 	.short	0x0002
        /*0062*/ 	.short	0x0010
        /*0064*/ 	.byte	0x00, 0xf0, 0x21, 0x00


	//----- nvinfo : EIATTR_KPARAM_INFO
	.align		4
.L_3312:
        /*0068*/ 	.byte	0x04, 0x17
        /*006a*/ 	.short	(.L_3314 - .L_3313)
.L_3313:
        /*006c*/ 	.word	0x00000000
        /*0070*/ 	.short	0x0001
        /*0072*/ 	.short	0x0008
        /*0074*/ 	.byte	0x00, 0xf0, 0x21, 0x00


	//----- nvinfo : EIATTR_KPARAM_INFO
	.align		4
.L_3314:
        /*0078*/ 	.byte	0x04, 0x17
        /*007a*/ 	.short	(.L_3316 - .L_3315)
.L_3315:
        /*007c*/ 	.word	0x00000000
        /*0080*/ 	.short	0x0000
        /*0082*/ 	.short	0x0000
        /*0084*/ 	.byte	0x00, 0xf5, 0x21, 0x00


	//----- nvinfo : EIATTR_SPARSE_MMA_MASK
	.align		4
.L_3316:
        /*0088*/ 	.byte	0x03, 0x50
        /*008a*/ 	.short	0x0000


	//----- nvinfo : EIATTR_MAXREG_COUNT
	.align		4
        /*008c*/ 	.byte	0x03, 0x1b
        /*008e*/ 	.short	0x00ff


	//----- nvinfo : EIATTR_MERCURY_ISA_VERSION
	.align		4
        /*0090*/ 	.byte	0x03, 0x5f
        /*0092*/ 	.short	0x0101


	//----- nvinfo : EIATTR_VRC_CTA_INIT_COUNT
	.align		4
        /*0094*/ 	.byte	0x02, 0x4a
	.zero		1
	.zero		1


	//----- nvinfo : EIATTR_EXIT_INSTR_OFFSETS
	.align		4
        /*0098*/ 	.byte	0x04, 0x1c
        /*009a*/ 	.short	(.L_3318 - .L_3317)


	//   ....[0]....
.L_3317:
        /*009c*/ 	.word	0x00000080


	//   ....[1]....
        /*00a0*/ 	.word	0x00000240


	//   ....[2]....
        /*00a4*/ 	.word	0x00000430


	//   ....[3]....
        /*00a8*/ 	.word	0x000004c0


	//   ....[4]....
        /*00ac*/ 	.word	0x000005b0


	//   ....[5]....
        /*00b0*/ 	.word	0x000006a0


	//   ....[6]....
        /*00b4*/ 	.word	0x00000790


	//   ....[7]....
        /*00b8*/ 	.word	0x00000880


	//   ....[8]....
        /*00bc*/ 	.word	0x00000970


	//   ....[9]....
        /*00c0*/ 	.word	0x00000a60


	//   ....[10]....
        /*00c4*/ 	.word	0x00000b50


	//   ....[11]....
        /*00c8*/ 	.word	0x00000c40


	//   ....[12]....
        /*00cc*/ 	.word	0x00000d30


	//   ....[13]....
        /*00d0*/ 	.word	0x00000e20


	//   ....[14]....
        /*00d4*/ 	.word	0x00000f10


	//   ....[15]....
        /*00d8*/ 	.word	0x00001000


	//   ....[16]....
        /*00dc*/ 	.word	0x00001120


	//   ....[17]....
        /*00e0*/ 	.word	0x00001210


	//----- nvinfo : EIATTR_CRS_STACK_SIZE
	.align		4
.L_3318:
        /*00e4*/ 	.byte	0x04, 0x1e
        /*00e6*/ 	.short	(.L_3320 - .L_3319)
.L_3319:
        /*00e8*/ 	.word	0x00000000


	//----- nvinfo : EIATTR_CBANK_PARAM_SIZE
	.align		4
.L_3320:
        /*00ec*/ 	.byte	0x03, 0x19
        /*00ee*/ 	.short	0x0040


	//----- nvinfo : EIATTR_PARAM_CBANK
	.align		4
        /*00f0*/ 	.byte	0x04, 0x0a
        /*00f2*/ 	.short	(.L_3322 - .L_3321)
	.align		4
.L_3321:
        /*00f4*/ 	.word	index@(.nv.constant0._Z34batched_delete_kernel_edge_centricP27vertex_dictionary_structuremmPmS1_S1_S1_S1_)
        /*00f8*/ 	.short	0x0380
        /*00fa*/ 	.short	0x0040


	//----- nvinfo : EIATTR_SW_WAR
	.align		4
.L_3322:
        /*00fc*/ 	.byte	0x04, 0x36
        /*00fe*/ 	.short	(.L_3324 - .L_3323)
.L_3323:
        /*0100*/ 	.word	0x00000008
.L_3324:


//--------------------- .nv.info._Z41batched_delete_preprocessing_edge_centricP27vertex_dictionary_structuremPmS1_S1_ --------------------------
	.section	.nv.info._Z41batched_delete_preprocessing_edge_centricP27vertex_dictionary_structuremPmS1_S1_,"",@"SHT_CUDA_INFO"
	.sectionflags	@""
	.align	4


	//----- nvinfo : EIATTR_CUDA_API_VERSION
	.align		4
        /*0000*/ 	.byte	0x04, 0x37
        /*0002*/ 	.short	(.L_3326 - .L_3325)
.L_3325:
        /*0004*/ 	.word	0x00000082


	//----- nvinfo : EIATTR_KPARAM_INFO
	.align		4
.L_3326:
        /*0008*/ 	.byte	0x04, 0x17
        /*000a*/ 	.short	(.L_3328 - .L_3327)
.L_3327:
        /*000c*/ 	.word	0x00000000
        /*0010*/ 	.short	0x0004
        /*0012*/ 	.short	0x0020
        /*0014*/ 	.byte	0x00, 0xf5, 0x21, 0x00


	//----- nvinfo : EIATTR_KPARAM_INFO
	.align		4
.L_3328:
        /*0018*/ 	.byte	0x04, 0x17
        /*001a*/ 	.short	(.L_3330 - .L_3329)
.L_3329:
        /*001c*/ 	.word	0x00000000
        /*0020*/ 	.short	0x0003
        /*0022*/ 	.short	0x0018
        /*0024*/ 	.byte	0x00, 0xf5, 0x21, 0x00


	//----- nvinfo : EIATTR_KPARAM_INFO
	.align		4
.L_3330:
        /*0028*/ 	.byte	0x04, 0x17
        /*002a*/ 	.short	(.L_3332 - .L_3331)
.L_3331:
        /*002c*/ 	.word	0x00000000
        /*0030*/ 	.short	0x0002
        /*0032*/ 	.short	0x0010
        /*0034*/ 	.byte	0x00, 0xf5, 0x21, 0x00


	//----- nvinfo : EIATTR_KPARAM_INFO
	.align		4
.L_3332:
        /*0038*/ 	.byte	0x04, 0x17
        /*003a*/ 	.short	(.L_3334 - .L_3333)
.L_3333:
        /*003c*/ 	.word	0x00000000
        /*0040*/ 	.short	0x0001
        /*0042*/ 	.short	0x0008
        /*0044*/ 	.byte	0x00, 0xf0, 0x21, 0x00


	//----- nvinfo : EIATTR_KPARAM_INFO
	.align		4
.L_3334:
        /*0048*/ 	.byte	0x04, 0x17
        /*004a*/ 	.short	(.L_3336 - .L_3335)
.L_3335:
        /*004c*/ 	.word	0x00000000
        /*0050*/ 	.short	0x0000
        /*0052*/ 	.short	0x0000
        /*0054*/ 	.byte	0x00, 0xf5, 0x21, 0x00


	//----- nvinfo : EIATTR_SPARSE_MMA_MASK
	.align		4
.L_3336:
        /*0058*/ 	.byte	0x03, 0x50
        /*005a*/ 	.short	0x0000


	//----- nvinfo : EIATTR_MAXREG_COUNT
	.align		4
        /*005c*/ 	.byte	0x03, 0x1b
        /*005e*/ 	.short	0x00ff


	//----- nvinfo : EIATTR_EXTERNS
	.align		4
        /*0060*/ 	.byte	0x04, 0x0f
        /*0062*/ 	.short	(.L_3338 - .L_3337)


	//   ....[0]....
	.align		4
.L_3337:
        /*0064*/ 	.word	index@(vprintf)


	//----- nvinfo : EIATTR_MERCURY_ISA_VERSION
	.align		4
.L_3338:
        /*0068*/ 	.byte	0x03, 0x5f
        /*006a*/ 	.short	0x0101


	//----- nvinfo : EIATTR_VRC_CTA_INIT_COUNT
	.align		4
        /*006c*/ 	.byte	0x02, 0x4a
	.zero		1
	.zero		1


	//----- nvinfo : EIATTR_SYSCALL_OFFSETS
	.align		4
        /*0070*/ 	.byte	0x04, 0x46
        /*0072*/ 	.short	(.L_3340 - .L_3339)


	//   ....[0]....
.L_3339:
        /*0074*/ 	.word	0x000003a0


	//----- nvinfo : EIATTR_EXIT_INSTR_OFFSETS
	.align		4
.L_3340:
        /*0078*/ 	.byte	0x04, 0x1c
        /*007a*/ 	.short	(.L_3342 - .L_3341)


	//   ....[0]....
.L_3341:
        /*007c*/ 	.word	0x00000320


	//   ....[1]....
        /*0080*/ 	.word	0x000003b0


	//----- nvinfo : EIATTR_CRS_STACK_SIZE
	.align		4
.L_3342:
        /*0084*/ 	.byte	0x04, 0x1e
        /*0086*/ 	.short	(.L_3344 - .L_3343)
.L_3343:
        /*0088*/ 	.word	0x00000000


	//----- nvinfo : EIATTR_CBANK_PARAM_SIZE
	.align		4
.L_3344:
        /*008c*/ 	.byte	0x03, 0x19
        /*008e*/ 	.short	0x0028


	//----- nvinfo : EIATTR_PARAM_CBANK
	.align		4
        /*0090*/ 	.byte	0x04, 0x0a
        /*0092*/ 	.short	(.L_3346 - .L_3345)
	.align		4
.L_3345:
        /*0094*/ 	.word	index@(.nv.constant0._Z41batched_delete_preprocessing_edge_centricP27vertex_dictionary_structuremPmS1_S1_)
        /*0098*/ 	.short	0x0380
        /*009a*/ 	.short	0x0028


	//----- nvinfo : EIATTR_SW_WAR
	.align		4
.L_3346:
        /*009c*/ 	.byte	0x04, 0x36
        /*009e*/ 	.short	(.L_3348 - .L_3347)
.L_3347:
        /*00a0*/ 	.word	0x00000008
.L_3348:


//--------------------- .nv.info._Z24batched_delete_kernel_v1P27vertex_dictionary_structuremmPmS1_S1_ --------------------------
	.section	.nv.info._Z24batched_delete_kernel_v1P27vertex_dictionary_structuremmPmS1_S1_,"",@"SHT_CUDA_INFO"
	.sectionflags	@""
	.align	4


	//----- nvinfo : EIATTR_CUDA_API_VERSION
	.align		4
        /*0000*/ 	.byte	0x04, 0x37
        /*0002*/ 	.short	(.L_3350 - .L_3349)
.L_3349:
        /*0004*/ 	.word	0x00000082


	//----- nvinfo : EIATTR_KPARAM_INFO
	.align		4
.L_3350:
        /*0008*/ 	.byte	0x04, 0x17
        /*000a*/ 	.short	(.L_3352 - .L_3351)
.L_3351:
        /*000c*/ 	.word	0x00000000
        /*0010*/ 	.short	0x0005
        /*0012*/ 	.short	0x0028
        /*0014*/ 	.byte	0x00, 0xf5, 0x21, 0x00


	//----- nvinfo : EIATTR_KPARAM_INFO
	.align		4
.L_3352:
        /*0018*/ 	.byte	0x04, 0x17
        /*001a*/ 	.short	(.L_3354 - .L_3353)
.L_3353:
        /*001c*/ 	.word	0x00000000
        /*0020*/ 	.short	0x0004
        /*0022*/ 	.short	0x0020
        /*0024*/ 	.byte	0x00, 0xf5, 0x21, 0x00


	//----- nvinfo : EIATTR_KPARAM_INFO
	.align		4
.L_3354:
        /*0028*/ 	.byte	0x04, 0x17
        /*002a*/ 	.short	(.L_3356 - .L_3355)
.L_3355:
        /*002c*/ 	.word	0x00000000
        /*0030*/ 	.short	0x0003
        /*0032*/ 	.short	0x0018
        /*0034*/ 	.byte	0x00, 0xf5, 0x21, 0x00


	//----- nvinfo : EIATTR_KPARAM_INFO
	.align		4
.L_3356:
        /*0038*/ 	.byte	0x04, 0x17
        /*003a*/ 	.short	(.L_3358 - .L_3357)
.L_3357:
        /*003c*/ 	.word	0x00000000
        /*0040*/ 	.short	0x0002
        /*0042*/ 	.short	0x0010
        /*0044*/ 	.byte	0x00, 0xf0, 0x21, 0x00


	//----- nvinfo : EIATTR_KPARAM_INFO
	.align		4
.L_3358:
        /*0048*/ 	.byte	0x04, 0x17
        /*004a*/ 	.short	(.L_3360 - .L_3359)
.L_3359:
        /*004c*/ 	.word	0x00000000
        /*0050*/ 	.short	0x0001
        /*0052*/ 	.short	0x0008
        /*0054*/ 	.byte	0x00, 0xf0, 0x21, 0x00


	//----- nvinfo : EIATTR_KPARAM_INFO
	.align		4
.L_3360:
        /*0058*/ 	.byte	0x04, 0x17
        /*005a*/ 	.short	(.L_3362 - .L_3361)
.L_3361:
        /*005c*/ 	.word	0x00000000
        /*0060*/ 	.short	0x0000
        /*0062*/ 	.short	0x0000
        /*0064*/ 	.byte	0x00, 0xf5, 0x21, 0x00


	//----- nvinfo : EIATTR_SPARSE_MMA_MASK
	.align		4
.L_3362:
        /*0068*/ 	.byte	0x03, 0x50
        /*006a*/ 	.short	0x0000


	//----- nvinfo : EIATTR_MAXREG_COUNT
	.align		4
        /*006c*/ 	.byte	0x03, 0x1b
        /*006e*/ 	.short	0x00ff


	//----- nvinfo : EIATTR_MERCURY_ISA_VERSION
	.align		4
        /*0070*/ 	.byte	0x03, 0x5f
        /*0072*/ 	.short	0x0101


	//----- nvinfo : EIATTR_VRC_CTA_INIT_COUNT
	.align		4
        /*0074*/ 	.byte	0x02, 0x4a
	.zero		1
	.zero		1


	//----- nvinfo : EIATTR_EXIT_INSTR_OFFSETS
	.align		4
        /*0078*/ 	.byte	0x04, 0x1c
        /*007a*/ 	.short	(.L_3364 - .L_3363)


	//   ....[0]....
.L_3363:
        /*007c*/ 	.word	0x00000080


	//   ....[1]....
        /*0080*/ 	.word	0x00000b90


	//----- nvinfo : EIATTR_CRS_STACK_SIZE
	.align		4
.L_3364:
        /*0084*/ 	.byte	0x04, 0x1e
        /*0086*/ 	.short	(.L_3366 - .L_3365)
.L_3365:
        /*0088*/ 	.word	0x00000000


	//----- nvinfo : EIATTR_CBANK_PARAM_SIZE
	.align		4
.L_3366:
        /*008c*/ 	.byte	0x03, 0x19
        /*008e*/ 	.short	0x0030


	//----- nvinfo : EIATTR_PARAM_CBANK
	.align		4
        /*0090*/ 	.byte	0x04, 0x0a
        /*0092*/ 	.short	(.L_3368 - .L_3367)
	.align		4
.L_3367:
        /*0094*/ 	.word	index@(.nv.constant0._Z24batched_delete_kernel_v1P27vertex_dictionary_structuremmPmS1_S1_)
        /*0098*/ 	.short	0x0380
        /*009a*/ 	.short	0x0030


	//----- nvinfo : EIATTR_SW_WAR
	.align		4
.L_3368:
        /*009c*/ 	.byte	0x04, 0x36
        /*009e*/ 	.short	(.L_3370 - .L_3369)
.L_3369:
        /*00a0*/ 	.word	0x00000008
.L_3370:


//--------------------- .nv.info._Z28batched_delete_preprocessingP27vertex_dictionary_structuremPmS1_S1_ --------------------------
	.section	.nv.info._Z28batched_delete_preprocessingP27vertex_dictionary_structuremPmS1_S1_,"",@"SHT_CUDA_INFO"
	.sectionflags	@""
	.align	4


	//----- nvinfo : EIATTR_CUDA_API_VERSION
	.align		4
        /*0000*/ 	.byte	0x04, 0x37
        /*0002*/ 	.short	(.L_3372 - .L_3371)
.L_3371:
        /*0004*/ 	.word	0x00000082


	//----- nvinfo : EIATTR_KPARAM_INFO
	.align		4
.L_3372:
        /*0008*/ 	.byte	0x04, 0x17
        /*000a*/ 	.short	(.L_3374 - .L_3373)
.L_3373:
        /*000c*/ 	.word	0x00000000
        /*0010*/ 	.short	0x0004
        /*0012*/ 	.short	0x0020
        /*0014*/ 	.byte	0x00, 0xf5, 0x21, 0x00


	//----- nvinfo : EIATTR_KPARAM_INFO
	.align		4
.L_3374:
        /*0018*/ 	.byte	0x04, 0x17
        /*001a*/ 	.short	(.L_3376 - .L_3375)
.L_3375:
        /*001c*/ 	.word	0x00000000
        /*0020*/ 	.short	0x0003
        /*0022*/ 	.short	0x0018
        /*0024*/ 	.byte	0x00, 0xf5, 0x21, 0x00


	//----- nvinfo : EIATTR_KPARAM_INFO
	.align		4
.L_3376:
        /*0028*/ 	.byte	0x04, 0x17
        /*002a*/ 	.short	(.L_3378 - .L_3377)
.L_3377:
        /*002c*/ 	.word	0x00000000
        /*0030*/ 	.short	0x0002
        /*0032*/ 	.short	0x0010
        /*0034*/ 	.byte	0x00, 0xf5, 0x21, 0x00


	//----- nvinfo : EIATTR_KPARAM_INFO
	.align		4
.L_3378:
        /*0038*/ 	.byte	0x04, 0x17
        /*003a*/ 	.short	(.L_3380 - .L_3379)
.L_3379:
        /*003c*/ 	.word	0x00000000
        /*0040*/ 	.short	0x0001
        /*0042*/ 	.short	0x0008
        /*0044*/ 	.byte	0x00, 0xf0, 0x21, 0x00


	//----- nvinfo : EIATTR_KPARAM_INFO
	.align		4
.L_3380:
        /*0048*/ 	.byte	0x04, 0x17
        /*004a*/ 	.short	(.L_3382 - .L_3381)
.L_3381:
        /*004c*/ 	.word	0x00000000
        /*0050*/ 	.short	0x0000
        /*0052*/ 	.short	0x0000
        /*0054*/ 	.byte	0x00, 0xf5, 0x21, 0x00


	//----- nvinfo : EIATTR_SPARSE_MMA_MASK
	.align		4
.L_3382:
        /*0058*/ 	.byte	0x03, 0x50
        /*005a*/ 	.short	0x0000


	//----- nvinfo : EIATTR_MAXREG_COUNT
	.align		4
        /*005c*/ 	.byte	0x03, 0x1b
        /*005e*/ 	.short	0x00ff


	//----- nvinfo : EIATTR_MERCURY_ISA_VERSION
	.align		4
        /*0060*/ 	.byte	0x03, 0x5f
        /*0062*/ 	.short	0x0101


	//----- nvinfo : EIATTR_VRC_CTA_INIT_COUNT
	.align		4
        /*0064*/ 	.byte	0x02, 0x4a
	.zero		1
	.zero		1


	//----- nvinfo : EIATTR_EXIT_INSTR_OFFSETS
	.align		4
        /*0068*/ 	.byte	0x04, 0x1c
        /*006a*/ 	.short	(.L_3384 - .L_3383)


	//   ....[0]....
.L_3383:
        /*006c*/ 	.word	0x00000080


	//   ....[1]....
        /*0070*/ 	.word	0x00000130


	//   ....[2]....
        /*0074*/ 	.word	0x00000220


	//----- nvinfo : EIATTR_CRS_STACK_SIZE
	.align		4
.L_3384:
        /*0078*/ 	.byte	0x04, 0x1e
        /*007a*/ 	.short	(.L_3386 - .L_3385)
.L_3385:
        /*007c*/ 	.word	0x00000000


	//----- nvinfo : EIATTR_CBANK_PARAM_SIZE
	.align		4
.L_3386:
        /*0080*/ 	.byte	0x03, 0x19
        /*0082*/ 	.short	0x0028


	//----- nvinfo : EIATTR_PARAM_CBANK
	.align		4
        /*0084*/ 	.byte	0x04, 0x0a
        /*0086*/ 	.short	(.L_3388 - .L_3387)
	.align		4
.L_3387:
        /*0088*/ 	.word	index@(.nv.constant0._Z28batched_delete_preprocessingP27vertex_dictionary_structuremPmS1_S1_)
        /*008c*/ 	.short	0x0380
        /*008e*/ 	.short	0x0028


	//----- nvinfo : EIATTR_SW_WAR
	.align		4
.L_3388:
        /*0090*/ 	.byte	0x04, 0x36
        /*0092*/ 	.short	(.L_3390 - .L_3389)
.L_3389:
        /*0094*/ 	.word	0x00000008
.L_3390:


//--------------------- .nv.info._Z18delete_edge_kernelP27vertex_dictionary_structuremmmmPm --------------------------
	.section	.nv.info._Z18delete_edge_kernelP27vertex_dictionary_structuremmmmPm,"",@"SHT_CUDA_INFO"
	.sectionflags	@""
	.align	4


	//----- nvinfo : EIATTR_CUDA_API_VERSION
	.align		4
        /*0000*/ 	.byte	0x04, 0x37
        /*0002*/ 	.short	(.L_3392 - .L_3391)
.L_3391:
        /*0004*/ 	.word	0x00000082


	//----- nvinfo : EIATTR_KPARAM_INFO
	.align		4
.L_3392:
        /*0008*/ 	.byte	0x04, 0x17
        /*000a*/ 	.short	(.L_3394 - .L_3393)
.L_3393:
        /*000c*/ 	.word	0x00000000
        /*0010*/ 	.short	0x0005
        /*0012*/ 	.short	0x0028
        /*0014*/ 	.byte	0x00, 0xf5, 0x21, 0x00


	//----- nvinfo : EIATTR_KPARAM_INFO
	.align		4
.L_3394:
        /*0018*/ 	.byte	0x04, 0x17
        /*001a*/ 	.short	(.L_3396 - .L_3395)
.L_3395:
        /*001c*/ 	.word	0x00000000
        /*0020*/ 	.short	0x0004
        /*0022*/ 	.short	0x0020
        /*0024*/ 	.byte	0x00, 0xf0, 0x21, 0x00


	//----- nvinfo : EIATTR_KPARAM_INFO
	.align		4
.L_3396:
        /*0028*/ 	.byte	0x04, 0x17
        /*002a*/ 	.short	(.L_3398 - .L_3397)
.L_3397:
        /*002c*/ 	.word	0x00000000
        /*0030*/ 	.short	0x0003
        /*0032*/ 	.short	0x0018
        /*0034*/ 	.byte	0x00, 0xf0, 0x21, 0x00


	//----- nvinfo : EIATTR_KPARAM_INFO
	.align		4
.L_3398:
        /*0038*/ 	.byte	0x04, 0x17
        /*003a*/ 	.short	(.L_3400 - .L_3399)
.L_3399:
        /*003c*/ 	.word	0x00000000
        /*0040*/ 	.short	0x0002
        /*0042*/ 	.short	0x0010
        /*0044*/ 	.byte	0x00, 0xf0, 0x21, 0x00


	//----- nvinfo : EIATTR_KPARAM_INFO
	.align		4
.L_3400:
        /*0048*/ 	.byte	0x04, 0x17
        /*004a*/ 	.short	(.L_3402 - .L_3401)
.L_3401:
        /*004c*/ 	.word	0x00000000
        /*0050*/ 	.short	0x0001
        /*0052*/ 	.short	0x0008
        /*0054*/ 	.byte	0x00, 0xf0, 0x21, 0x00


	//----- nvinfo : EIATTR_KPARAM_INFO
	.align		4
.L_3402:
        /*0058*/ 	.byte	0x04, 0x17
        /*005a*/ 	.short	(.L_3404 - .L_3403)
.L_3403:
        /*005c*/ 	.word	0x00000000
        /*0060*/ 	.short	0x0000
        /*0062*/ 	.short	0x0000
        /*0064*/ 	.byte	0x00, 0xf5, 0x21, 0x00


	//----- nvinfo : EIATTR_SPARSE_MMA_MASK
	.align		4
.L_3404:
        /*0068*/ 	.byte	0x03, 0x50
        /*006a*/ 	.short	0x0000


	//----- nvinfo : EIATTR_MAXREG_COUNT
	.align		4
        /*006c*/ 	.byte	0x03, 0x1b
        /*006e*/ 	.short	0x00ff


	//----- nvinfo : EIATTR_NUM_BARRIERS
	.align		4
        /*0070*/ 	.byte	0x02, 0x4c
        /*0072*/ 	.byte	0x01
	.zero		1


	//----- nvinfo : EIATTR_MERCURY_ISA_VERSION
	.align		4
        /*0074*/ 	.byte	0x03, 0x5f
        /*0076*/ 	.short	0x0101


	//----- nvinfo : EIATTR_VRC_CTA_INIT_COUNT
	.align		4
        /*0078*/ 	.byte	0x02, 0x4a
	.zero		1
	.zero		1


	//----- nvinfo : EIATTR_EXIT_INSTR_OFFSETS
	.align		4
        /*007c*/ 	.byte	0x04, 0x1c
        /*007e*/ 	.short	(.L_3406 - .L_3405)


	//   ....[0]....
.L_3405:
        /*0080*/ 	.word	0x00000080


	//   ....[1]....
        /*0084*/ 	.word	0x00000160


	//   ....[2]....
        /*0088*/ 	.word	0x000001e0


	//----- nvinfo : EIATTR_CBANK_PARAM_SIZE
	.align		4
.L_3406:
        /*008c*/ 	.byte	0x03, 0x19
        /*008e*/ 	.short	0x0030


	//----- nvinfo : EIATTR_PARAM_CBANK
	.align		4
        /*0090*/ 	.byte	0x04, 0x0a
        /*0092*/ 	.short	(.L_3408 - .L_3407)
	.align		4
.L_3407:
        /*0094*/ 	.word	index@(.nv.constant0._Z18delete_edge_kernelP27vertex_dictionary_structuremmmmPm)
        /*0098*/ 	.short	0x0380
        /*009a*/ 	.short	0x0030


	//----- nvinfo : EIATTR_SW_WAR
	.align		4
.L_3408:
        /*009c*/ 	.byte	0x04, 0x36
        /*009e*/ 	.short	(.L_3410 - .L_3409)
.L_3409:
        /*00a0*/ 	.word	0x00000008
.L_3410:


//--------------------- .nv.info._Z21search_edge_kernel_v1P27vertex_dictionary_structuremmmmPm --------------------------
	.section	.nv.info._Z21search_edge_kernel_v1P27vertex_dictionary_structuremmmmPm,"",@"SHT_CUDA_INFO"
	.sectionflags	@""
	.align	4


	//----- nvinfo : EIATTR_CUDA_API_VERSION
	.align		4
        /*0000*/ 	.byte	0x04, 0x37
        /*0002*/ 	.short	(.L_3412 - .L_3411)
.L_3411:
        /*0004*/ 	.word	0x00000082


	//----- nvinfo : EIATTR_KPARAM_INFO
	.align		4
.L_3412:
        /*0008*/ 	.byte	0x04, 0x17
        /*000a*/ 	.short	(.L_3414 - .L_3413)
.L_3413:
        /*000c*/ 	.word	0x00000000
        /*0010*/ 	.short	0x0005
        /*0012*/ 	.short	0x0028
        /*0014*/ 	.byte	0x00, 0xf5, 0x21, 0x00


	//----- nvinfo : EIATTR_KPARAM_INFO
	.align		4
.L_3414:
        /*0018*/ 	.byte	0x04, 0x17
        /*001a*/ 	.short	(.L_3416 - .L_3415)
.L_3415:
        /*001c*/ 	.word	0x00000000
        /*0020*/ 	.short	0x0004
        /*0022*/ 	.short	0x0020
        /*0024*/ 	.byte	0x00, 0xf0, 0x21, 0x00


	//----- nvinfo : EIATTR_KPARAM_INFO
	.align		4
.L_3416:
        /*0028*/ 	.byte	0x04, 0x17
        /*002a*/ 	.short	(.L_3418 - .L_3417)
.L_3417:
        /*002c*/ 	.word	0x00000000
        /*0030*/ 	.short	0x0003
        /*0032*/ 	.short	0x0018
        /*0034*/ 	.byte	0x00, 0xf0, 0x21, 0x00


	//----- nvinfo : EIATTR_KPARAM_INFO
	.align		4
.L_3418:
        /*0038*/ 	.byte	0x04, 0x17
        /*003a*/ 	.short	(.L_3420 - .L_3419)
.L_3419:
        /*003c*/ 	.word	0x00000000
        /*0040*/ 	.short	0x0002
        /*0042*/ 	.short	0x0010
        /*0044*/ 	.byte	0x00, 0xf0, 0x21, 0x00


	//----- nvinfo : EIATTR_KPARAM_INFO
	.align		4
.L_3420:
        /*0048*/ 	.byte	0x04, 0x17
        /*004a*/ 	.short	(.L_3422 - .L_3421)
.L_3421:
        /*004c*/ 	.word	0x00000000
        /*0050*/ 	.short	0x0001
        /*0052*/ 	.short	0x0008
        /*0054*/ 	.byte	0x00, 0xf0, 0x21, 0x00


	//----- nvinfo : EIATTR_KPARAM_INFO
	.align		4
.L_3422:
        /*0058*/ 	.byte	0x04, 0x17
        /*005a*/ 	.short	(.L_3424 - .L_3423)
.L_3423:
        /*005c*/ 	.word	0x00000000
        /*0060*/ 	.short	0x0000
        /*0062*/ 	.short	0x0000
        /*0064*/ 	.byte	0x00, 0xf5, 0x21, 0x00


	//----- nvinfo : EIATTR_SPARSE_MMA_MASK
	.align		4
.L_3424:
        /*0068*/ 	.byte	0x03, 0x50
        /*006a*/ 	.short	0x0000


	//----- nvinfo : EIATTR_MAXREG_COUNT
	.align		4
        /*006c*/ 	.byte	0x03, 0x1b
        /*006e*/ 	.short	0x00ff


	//----- nvinfo : EIATTR_NUM_BARRIERS
	.align		4
        /*0070*/ 	.byte	0x02, 0x4c
        /*0072*/ 	.byte	0x01
	.zero		1


	//----- nvinfo : EIATTR_MERCURY_ISA_VERSION
	.align		4
        /*0074*/ 	.byte	0x03, 0x5f
        /*0076*/ 	.short	0x0101


	//----- nvinfo : EIATTR_VRC_CTA_INIT_COUNT
	.align		4
        /*0078*/ 	.byte	0x02, 0x4a
	.zero		1
	.zero		1


	//----- nvinfo : EIATTR_EXIT_INSTR_OFFSETS
	.align		4
        /*007c*/ 	.byte	0x04, 0x1c
        /*007e*/ 	.short	(.L_3426 - .L_3425)


	//   ....[0]....
.L_3425:
        /*0080*/ 	.word	0x00000080


	//   ....[1]....
        /*0084*/ 	.word	0x00000180


	//   ....[2]....
        /*0088*/ 	.word	0x000001c0


	//----- nvinfo : EIATTR_CBANK_PARAM_SIZE
	.align		4
.L_3426:
        /*008c*/ 	.byte	0x03, 0x19
        /*008e*/ 	.short	0x0030


	//----- nvinfo : EIATTR_PARAM_CBANK
	.align		4
        /*0090*/ 	.byte	0x04, 0x0a
        /*0092*/ 	.short	(.L_3428 - .L_3427)
	.align		4
.L_3427:
        /*0094*/ 	.word	index@(.nv.constant0._Z21search_edge_kernel_v1P27vertex_dictionary_structuremmmmPm)
        /*0098*/ 	.short	0x0380
        /*009a*/ 	.short	0x0030


	//----- nvinfo : EIATTR_SW_WAR
	.align		4
.L_3428:
        /*009c*/ 	.byte	0x04, 0x36
        /*009e*/ 	.short	(.L_3430 - .L_3429)
.L_3429:
        /*00a0*/ 	.word	0x00000008
.L_3430:


//--------------------- .nv.info._Z21search_pre_processingP27vertex_dictionary_structurem --------------------------
	.section	.nv.info._Z21search_pre_processingP27vertex_dictionary_structurem,"",@"SHT_CUDA_INFO"
	.sectionflags	@""
	.align	4


	//----- nvinfo : EIATTR_CUDA_API_VERSION
	.align		4
        /*0000*/ 	.byte	0x04, 0x37
        /*0002*/ 	.short	(.L_3432 - .L_3431)
.L_3431:
        /*0004*/ 	.word	0x00000082


	//----- nvinfo : EIATTR_KPARAM_INFO
	.align		4
.L_3432:
        /*0008*/ 	.byte	0x04, 0x17
        /*000a*/ 	.short	(.L_3434 - .L_3433)
.L_3433:
        /*000c*/ 	.word	0x00000000
        /*0010*/ 	.short	0x0001
        /*0012*/ 	.short	0x0008
        /*0014*/ 	.byte	0x00, 0xf0, 0x21, 0x00


	//----- nvinfo : EIATTR_KPARAM_INFO
	.align		4
.L_3434:
        /*0018*/ 	.byte	0x04, 0x17
        /*001a*/ 	.short	(.L_3436 - .L_3435)
.L_3435:
        /*001c*/ 	.word	0x00000000
        /*0020*/ 	.short	0x0000
        /*0022*/ 	.short	0x0000
        /*0024*/ 	.byte	0x00, 0xf5, 0x21, 0x00


	//----- nvinfo : EIATTR_SPARSE_MMA_MASK
	.align		4
.L_3436:
        /*0028*/ 	.byte	0x03, 0x50
        /*002a*/ 	.short	0x0000


	//----- nvinfo : EIATTR_MAXREG_COUNT
	.align		4
        /*002c*/ 	.byte	0x03, 0x1b
        /*002e*/ 	.short	0x00ff


	//----- nvinfo : EIATTR_MERCURY_ISA_VERSION
	.align		4
        /*0030*/ 	.byte	0x03, 0x5f
        /*0032*/ 	.short	0x0101


	//----- nvinfo : EIATTR_VRC_CTA_INIT_COUNT
	.align		4
        /*0034*/ 	.byte	0x02, 0x4a
	.zero		1
	.zero		1


	//----- nvinfo : EIATTR_EXIT_INSTR_OFFSETS
	.align		4
        /*0038*/ 	.byte	0x04, 0x1c
        /*003a*/ 	.short	(.L_3438 - .L_3437)


	//   ....[0]....
.L_3437:
        /*003c*/ 	.word	0x000002e0


	//----- nvinfo : EIATTR_CRS_STACK_SIZE
	.align		4
.L_3438:
        /*0040*/ 	.byte	0x04, 0x1e
        /*0042*/ 	.short	(.L_3440 - .L_3439)
.L_3439:
        /*0044*/ 	.word	0x00000000


	//----- nvinfo : EIATTR_CBANK_PARAM_SIZE
	.align		4
.L_3440:
        /*0048*/ 	.byte	0x03, 0x19
        /*004a*/ 	.short	0x0010


	//----- nvinfo : EIATTR_PARAM_CBANK
	.align		4
        /*004c*/ 	.byte	0x04, 0x0a
        /*004e*/ 	.short	(.L_3442 - .L_3441)
	.align		4
.L_3441:
        /*0050*/ 	.word	index@(.nv.constant0._Z21search_pre_processingP27vertex_dictionary_structurem)
        /*0054*/ 	.short	0x0380
        /*0056*/ 	.short	0x0010


	//----- nvinfo : EIATTR_SW_WAR
	.align		4
.L_3442:
        /*0058*/ 	.byte	0x04, 0x36
        /*005a*/ 	.short	(.L_3444 - .L_3443)
.L_3443:
        /*005c*/ 	.word	0x00000008
.L_3444:


//--------------------- .nv.info._Z18search_edge_kernelP27vertex_dictionary_structuremmmmPm --------------------------
	.section	.nv.info._Z18search_edge_kernelP27vertex_dictionary_structuremmmmPm,"",@"SHT_CUDA_INFO"
	.sectionflags	@""
	.align	4


	//----- nvinfo : EIATTR_CUDA_API_VERSION
	.align		4
        /*0000*/ 	.byte	0x04, 0x37
        /*0002*/ 	.short	(.L_3446 - .L_3445)
.L_3445:
        /*0004*/ 	.word	0x00000082


	//----- nvinfo : EIATTR_KPARAM_INFO
	.align		4
.L_3446:
        /*0008*/ 	.byte	0x04, 0x17
        /*000a*/ 	.short	(.L_3448 - .L_3447)
.L_3447:
        /*000c*/ 	.word	0x00000000
        /*0010*/ 	.short	0x0005
        /*0012*/ 	.short	0x0028
        /*0014*/ 	.byte	0x00, 0xf5, 0x21, 0x00


	//----- nvinfo : EIATTR_KPARAM_INFO
	.align		4
.L_3448:
        /*0018*/ 	.byte	0x04, 0x17
        /*001a*/ 	.short	(.L_3450 - .L_3449)
.L_3449:
        /*001c*/ 	.word	0x00000000
        /*0020*/ 	.short	0x0004
        /*0022*/ 	.short	0x0020
        /*0024*/ 	.byte	0x00, 0xf0, 0x21, 0x00


	//----- nvinfo : EIATTR_KPARAM_INFO
	.align		4
.L_3450:
        /*0028*/ 	.byte	0x04, 0x17
        /*002a*/ 	.short	(.L_3452 - .L_3451)
.L_3451:
        /*002c*/ 	.word	0x00000000
        /*0030*/ 	.short	0x0003
        /*0032*/ 	.short	0x0018
        /*0034*/ 	.byte	0x00, 0xf0, 0x21, 0x00


	//----- nvinfo : EIATTR_KPARAM_INFO
	.align		4
.L_3452:
        /*0038*/ 	.byte	0x04, 0x17
        /*003a*/ 	.short	(.L_3454 - .L_3453)
.L_3453:
        /*003c*/ 	.word	0x00000000
        /*0040*/ 	.short	0x0002
        /*0042*/ 	.short	0x0010
        /*0044*/ 	.byte	0x00, 0xf0, 0x21, 0x00


	//----- nvinfo : EIATTR_KPARAM_INFO
	.align		4
.L_3454:
        /*0048*/ 	.byte	0x04, 0x17
        /*004a*/ 	.short	(.L_3456 - .L_3455)
.L_3455:
        /*004c*/ 	.word	0x00000000
        /*0050*/ 	.short	0x0001
        /*0052*/ 	.short	0x0008
        /*0054*/ 	.byte	0x00, 0xf0, 0x21, 0x00


	//----- nvinfo : EIATTR_KPARAM_INFO
	.align		4
.L_3456:
        /*0058*/ 	.byte	0x04, 0x17
        /*005a*/ 	.short	(.L_3458 - .L_3457)
.L_3457:
        /*005c*/ 	.word	0x00000000
        /*0060*/ 	.short	0x0000
        /*0062*/ 	.short	0x0000
        /*0064*/ 	.byte	0x00, 0xf5, 0x21, 0x00


	//----- nvinfo : EIATTR_SPARSE_MMA_MASK
	.align		4
.L_3458:
        /*0068*/ 	.byte	0x03, 0x50
        /*006a*/ 	.short	0x0000


	//----- nvinfo : EIATTR_MAXREG_COUNT
	.align		4
        /*006c*/ 	.byte	0x03, 0x1b
        /*006e*/ 	.short	0x00ff


	//----- nvinfo : EIATTR_MERCURY_ISA_VERSION
	.align		4
        /*0070*/ 	.byte	0x03, 0x5f
        /*0072*/ 	.short	0x0101


	//----- nvinfo : EIATTR_VRC_CTA_INIT_COUNT
	.align		4
        /*0074*/ 	.byte	0x02, 0x4a
	.zero		1
	.zero		1


	//----- nvinfo : EIATTR_EXIT_INSTR_OFFSETS
	.align		4
        /*0078*/ 	.byte	0x04, 0x1c
        /*007a*/ 	.short	(.L_3460 - .L_3459)


	//   ....[0]....
.L_3459:
        /*007c*/ 	.word	0x00000080


	//   ....[1]....
        /*0080*/ 	.word	0x000001b0


	//   ....[2]....
        /*0084*/ 	.word	0x00000200


	//----- nvinfo : EIATTR_CBANK_PARAM_SIZE
	.align		4
.L_3460:
        /*0088*/ 	.byte	0x03, 0x19
        /*008a*/ 	.short	0x0030


	//----- nvinfo : EIATTR_PARAM_CBANK
	.align		4
        /*008c*/ 	.byte	0x04, 0x0a
        /*008e*/ 	.short	(.L_3462 - .L_3461)
	.align		4
.L_3461:
        /*0090*/ 	.word	index@(.nv.constant0._Z18search_edge_kernelP27vertex_dictionary_structuremmmmPm)
        /*0094*/ 	.short	0x0380
        /*0096*/ 	.short	0x0030


	//----- nvinfo : EIATTR_SW_WAR
	.align		4
.L_3462:
        /*0098*/ 	.byte	0x04, 0x36
        /*009a*/ 	.short	(.L_3464 - .L_3463)
.L_3463:
        /*009c*/ 	.word	0x00000008
.L_3464:


//--------------------- .nv.info._Z17update_edge_queuem --------------------------
	.section	.nv.info._Z17update_edge_queuem,"",@"SHT_CUDA_INFO"
	.sectionflags	@""
	.align	4


	//----- nvinfo : EIATTR_CUDA_API_VERSION
	.align		4
        /*0000*/ 	.byte	0x04, 0x37
        /*0002*/ 	.short	(.L_3466 - .L_3465)
.L_3465:
        /*0004*/ 	.word	0x00000082


	//----- nvinfo : EIATTR_KPARAM_INFO
	.align		4
.L_3466:
        /*0008*/ 	.byte	0x04, 0x17
        /*000a*/ 	.short	(.L_3468 - .L_3467)
.L_3467:
        /*000c*/ 	.word	0x00000000
        /*0010*/ 	.short	0x0000
        /*0012*/ 	.short	0x0000
        /*0014*/ 	.byte	0x00, 0xf0, 0x21, 0x00


	//----- nvinfo : EIATTR_SPARSE_MMA_MASK
	.align		4
.L_3468:
        /*0018*/ 	.byte	0x03, 0x50
        /*001a*/ 	.short	0x0000


	//----- nvinfo : EIATTR_MAXREG_COUNT
	.align		4
        /*001c*/ 	.byte	0x03, 0x1b
        /*001e*/ 	.short	0x00ff


	//----- nvinfo : EIATTR_MERCURY_ISA_VERSION
	.align		4
        /*0020*/ 	.byte	0x03, 0x5f
        /*0022*/ 	.short	0x0101


	//----- nvinfo : EIATTR_VRC_CTA_INIT_COUNT
	.align		4
        /*0024*/ 	.byte	0x02, 0x4a
	.zero		1
	.zero		1


	//----- nvinfo : EIATTR_EXIT_INSTR_OFFSETS
	.align		4
        /*0028*/ 	.byte	0x04, 0x1c
        /*002a*/ 	.short	(.L_3470 - .L_3469)


	//   ....[0]....
.L_3469:
        /*002c*/ 	.word	0x00000120


	//   ....[1]....
        /*0030*/ 	.word	0x00000170


	//----- nvinfo : EIATTR_CBANK_PARAM_SIZE
	.align		4
.L_3470:
        /*0034*/ 	.byte	0x03, 0x19
        /*0036*/ 	.short	0x0008


	//----- nvinfo : EIATTR_PARAM_CBANK
	.align		4
        /*0038*/ 	.byte	0x04, 0x0a
        /*003a*/ 	.short	(.L_3472 - .L_3471)
	.align		4
.L_3471:
        /*003c*/ 	.word	index@(.nv.constant0._Z17update_edge_queuem)
        /*0040*/ 	.short	0x0380
        /*0042*/ 	.short	0x0008


	//----- nvinfo : EIATTR_SW_WAR
	.align		4
.L_3472:
        /*0044*/ 	.byte	0x04, 0x36
        /*0046*/ 	.short	(.L_3474 - .L_3473)
.L_3473:
        /*0048*/ 	.word	0x00000008
.L_3474:


//--------------------- .nv.info._Z23batched_edge_inserts_v6P10edge_blockPmmmmS1_mP27vertex_dictionary_structuremmmmS1_S1_S1_ --------------------------
	.section	.nv.info._Z23batched_edge_inserts_v6P10edge_blockPmmmmS1_mP27vertex_dictionary_structuremmmmS1_S1_S1_,"",@"SHT_CUDA_INFO"
	.sectionflags	@""
	.align	4


	//----- nvinfo : EIATTR_CUDA_API_VERSION
	.align		4
        /*0000*/ 	.byte	0x04, 0x37
        /*0002*/ 	.short	(.L_3476 - .L_3475)
.L_3475:
        /*0004*/ 	.word	0x00000082


	//----- nvinfo : EIATTR_KPARAM_INFO
	.align		4
.L_3476:
        /*0008*/ 	.byte	0x04, 0x17
        /*000a*/ 	.short	(.L_3478 - .L_3477)
.L_3477:
        /*000c*/ 	.word	0x00000000
        /*0010*/ 	.short	0x000e
        /*0012*/ 	.short	0x0070
        /*0014*/ 	.byte	0x00, 0xf5, 0x21, 0x00


	//----- nvinfo : EIATTR_KPARAM_INFO
	.align		4
.L_3478:
        /*0018*/ 	.byte	0x04, 0x17
        /*001a*/ 	.short	(.L_3480 - .L_3479)
.L_3479:
        /*001c*/ 	.word	0x00000000
        /*0020*/ 	.short	0x000d
        /*0022*/ 	.short	0x0068
        /*0024*/ 	.byte	0x00, 0xf5, 0x21, 0x00


	//----- nvinfo : EIATTR_KPARAM_INFO
	.align		4
.L_3480:
        /*0028*/ 	.byte	0x04, 0x17
        /*002a*/ 	.short	(.L_3482 - .L_3481)
.L_3481:
        /*002c*/ 	.word	0x00000000
        /*0030*/ 	.short	0x000c
        /*0032*/ 	.short	0x0060
        /*0034*/ 	.byte	0x00, 0xf5, 0x21, 0x00


	//----- nvinfo : EIATTR_KPARAM_INFO
	.align		4
.L_3482:
        /*0038*/ 	.byte	0x04, 0x17
        /*003a*/ 	.short	(.L_3484 - .L_3483)
.L_3483:
        /*003c*/ 	.word	0x00000000
        /*0040*/ 	.short	0x000b
        /*0042*/ 	.short	0x0058
        /*0044*/ 	.byte	0x00, 0xf0, 0x21, 0x00


	//----- nvinfo : EIATTR_KPARAM_INFO
	.align		4
.L_3484:
        /*0048*/ 	.byte	0x04, 0x17
        /*004a*/ 	.short	(.L_3486 - .L_3485)
.L_3485:
        /*004c*/ 	.word	0x00000000
        /*0050*/ 	.short	0x000a
        /*0052*/ 	.short	0x0050
        /*0054*/ 	.byte	0x00, 0xf0, 0x21, 0x00


	//----- nvinfo : EIATTR_KPARAM_INFO
	.align		4
.L_3486:
        /*0058*/ 	.byte	0x04, 0x17
        /*005a*/ 	.short	(.L_3488 - .L_3487)
.L_3487:
        /*005c*/ 	.word	0x00000000
        /*0060*/ 	.short	0x0009
        /*0062*/ 	.short	0x0048
        /*0064*/ 	.byte	0x00, 0xf0, 0x21, 0x00


	//----- nvinfo : EIATTR_KPARAM_INFO
	.align		4
.L_3488:
        /*0068*/ 	.byte	0x04, 0x17
        /*006a*/ 	.short	(.L_3490 - .L_3489)
.L_3489:
        /*006c*/ 	.word	0x00000000
        /*0070*/ 	.short	0x0008
        /*0072*/ 	.short	0x0040
        /*0074*/ 	.byte	0x00, 0xf0, 0x21, 0x00


	//----- nvinfo : EIATTR_KPARAM_INFO
	.align		4
.L_3490:
        /*0078*/ 	.byte	0x04, 0x17
        /*007a*/ 	.short	(.L_3492 - .L_3491)
.L_3491:
        /*007c*/ 	.word	0x00000000
        /*0080*/ 	.short	0x0007
        /*0082*/ 	.short	0x0038
        /*0084*/ 	.byte	0x00, 0xf5, 0x21, 0x00


	//----- nvinfo : EIATTR_KPARAM_INFO
	.align		4
.L_3492:
        /*0088*/ 	.byte	0x04, 0x17
        /*008a*/ 	.short	(.L_3494 - .L_3493)
.L_3493:
        /*008c*/ 	.word	0x00000000
        /*0090*/ 	.short	0x0006
        /*0092*/ 	.short	0x0030
        /*0094*/ 	.byte	0x00, 0xf0, 0x21, 0x00


	//----- nvinfo : EIATTR_KPARAM_INFO
	.align		4
.L_3494:
        /*0098*/ 	.byte	0x04, 0x17
        /*009a*/ 	.short	(.L_3496 - .L_3495)
.L_3495:
        /*009c*/ 	.word	0x00000000
        /*00a0*/ 	.short	0x0005
        /*00a2*/ 	.short	0x0028
        /*00a4*/ 	.byte	0x00, 0xf5, 0x21, 0x00


	//----- nvinfo : EIATTR_KPARAM_INFO
	.align		4
.L_3496:
        /*00a8*/ 	.byte	0x04, 0x17
        /*00aa*/ 	.short	(.L_3498 - .L_3497)
.L_3497:
        /*00ac*/ 	.word	0x00000000
        /*00b0*/ 	.short	0x0004
        /*00b2*/ 	.short	0x0020
        /*00b4*/ 	.byte	0x00, 0xf0, 0x21, 0x00


	//----- nvinfo : EIATTR_KPARAM_INFO
	.align		4
.L_3498:
        /*00b8*/ 	.byte	0x04, 0x17
        /*00ba*/ 	.short	(.L_3500 - .L_3499)
.L_3499:
        /*00bc*/ 	.word	0x00000000
        /*00c0*/ 	.short	0x0003
        /*00c2*/ 	.short	0x0018
        /*00c4*/ 	.byte	0x00, 0xf0, 0x21, 0x00


	//----- nvinfo : EIATTR_KPARAM_INFO
	.align		4
.L_3500:
        /*00c8*/ 	.byte	0x04, 0x17
        /*00ca*/ 	.short	(.L_3502 - .L_3501)
.L_3501:
        /*00cc*/ 	.word	0x00000000
        /*00d0*/ 	.short	0x0002
        /*00d2*/ 	.short	0x0010
        /*00d4*/ 	.byte	0x00, 0xf0, 0x21, 0x00


	//----- nvinfo : EIATTR_KPARAM_INFO
	.align		4
.L_3502:
        /*00d8*/ 	.byte	0x04, 0x17
        /*00da*/ 	.short	(.L_3504 - .L_3503)
.L_3503:
        /*00dc*/ 	.word	0x00000000
        /*00e0*/ 	.short	0x0001
        /*00e2*/ 	.short	0x0008
        /*00e4*/ 	.byte	0x00, 0xf5, 0x21, 0x00


	//----- nvinfo : EIATTR_KPARAM_INFO
	.align		4
.L_3504:
        /*00e8*/ 	.byte	0x04, 0x17
        /*00ea*/ 	.short	(.L_3506 - .L_3505)
.L_3505:
        /*00ec*/ 	.word	0x00000000
        /*00f0*/ 	.short	0x0000
        /*00f2*/ 	.short	0x0000
        /*00f4*/ 	.byte	0x00, 0xf5, 0x21, 0x00


	//----- nvinfo : EIATTR_SPARSE_MMA_MASK
	.align		4
.L_3506:
        /*00f8*/ 	.byte	0x03, 0x50
        /*00fa*/ 	.short	0x0000


	//----- nvinfo : EIATTR_MAXREG_COUNT
	.align		4
        /*00fc*/ 	.byte	0x03, 0x1b
        /*00fe*/ 	.short	0x00ff


	//----- nvinfo : EIATTR_MERCURY_ISA_VERSION
	.align		4
        /*0100*/ 	.byte	0x03, 0x5f
        /*0102*/ 	.short	0x0101


	//----- nvinfo : EIATTR_VRC_CTA_INIT_COUNT
	.align		4
        /*0104*/ 	.byte	0x02, 0x4a
	.zero		1
	.zero		1


	//----- nvinfo : EIATTR_EXIT_INSTR_OFFSETS
	.align		4
        /*0108*/ 	.byte	0x04, 0x1c
        /*010a*/ 	.short	(.L_3508 - .L_3507)


	//   ....[0]....
.L_3507:
        /*010c*/ 	.word	0x00000110


	//   ....[1]....
        /*0110*/ 	.word	0x00000690


	//   ....[2]....
        /*0114*/ 	.word	0x00000ae0


	//   ....[3]....
        /*0118*/ 	.word	0x00000c70


	//   ....[4]....
        /*011c*/ 	.word	0x00000d50


	//----- nvinfo : EIATTR_CRS_STACK_SIZE
	.align		4
.L_3508:
        /*0120*/ 	.byte	0x04, 0x1e
        /*0122*/ 	.short	(.L_3510 - .L_3509)
.L_3509:
        /*0124*/ 	.word	0x00000000


	//----- nvinfo : EIATTR_CBANK_PARAM_SIZE
	.align		4
.L_3510:
        /*0128*/ 	.byte	0x03, 0x19
        /*012a*/ 	.short	0x0078


	//----- nvinfo : EIATTR_PARAM_CBANK
	.align		4
        /*012c*/ 	.byte	0x04, 0x0a
        /*012e*/ 	.short	(.L_3512 - .L_3511)
	.align		4
.L_3511:
        /*0130*/ 	.word	index@(.nv.constant0._Z23batched_edge_inserts_v6P10edge_blockPmmmmS1_mP27vertex_dictionary_structuremmmmS1_S1_S1_)
        /*0134*/ 	.short	0x0380
        /*0136*/ 	.short	0x0078


	//----- nvinfo : EIATTR_SW_WAR
	.align		4
.L_3512:
        /*0138*/ 	.byte	0x04, 0x36
        /*013a*/ 	.short	(.L_3514 - .L_3513)
.L_3513:
        /*013c*/ 	.word	0x00000008
.L_3514:


//--------------------- .nv.info._Z37batched_edge_inserts_preprocessing_v6P10edge_blockPmmmmS1_mP27vertex_dictionary_structuremmmmS1_S1_S1_ --------------------------
	.section	.nv.info._Z37batched_edge_inserts_preprocessing_v6P10edge_blockPmmmmS1_mP27vertex_dictionary_structuremmmmS1_S1_S1_,"",@"SHT_CUDA_INFO"
	.sectionflags	@""
	.align	4


	//----- nvinfo : EIATTR_CUDA_API_VERSION
	.align		4
        /*0000*/ 	.byte	0x04, 0x37
        /*0002*/ 	.short	(.L_3516 - .L_3515)
.L_3515:
        /*0004*/ 	.word	0x00000082


	//----- nvinfo : EIATTR_KPARAM_INFO
	.align		4
.L_3516:
        /*0008*/ 	.byte	0x04, 0x17
        /*000a*/ 	.short	(.L_3518 - .L_3517)
.L_3517:
        /*000c*/ 	.word	0x00000000
        /*0010*/ 	.short	0x000e
        /*0012*/ 	.short	0x0070
        /*0014*/ 	.byte	0x00, 0xf5, 0x21, 0x00


	//----- nvinfo : EIATTR_KPARAM_INFO
	.align		4
.L_3518:
        /*0018*/ 	.byte	0x04, 0x17
        /*001a*/ 	.short	(.L_3520 - .L_3519)
.L_3519:
        /*001c*/ 	.word	0x00000000
        /*0020*/ 	.short	0x000d
        /*0022*/ 	.short	0x0068
        /*0024*/ 	.byte	0x00, 0xf5, 0x21, 0x00


	//----- nvinfo : EIATTR_KPARAM_INFO
	.align		4
.L_3520:
        /*0028*/ 	.byte	0x04, 0x17
        /*002a*/ 	.short	(.L_3522 - .L_3521)
.L_3521:
        /*002c*/ 	.word	0x00000000
        /*0030*/ 	.short	0x000c
        /*0032*/ 	.short	0x0060
        /*0034*/ 	.byte	0x00, 0xf5, 0x21, 0x00


	//----- nvinfo : EIATTR_KPARAM_INFO
	.align		4
.L_3522:
        /*0038*/ 	.byte	0x04, 0x17
        /*003a*/ 	.short	(.L_3524 - .L_3523)
.L_3523:
        /*003c*/ 	.word	0x00000000
        /*0040*/ 	.short	0x000b
        /*0042*/ 	.short	0x0058
        /*0044*/ 	.byte	0x00, 0xf0, 0x21, 0x00


	//----- nvinfo : EIATTR_KPARAM_INFO
	.align		4
.L_3524:
        /*0048*/ 	.byte	0x04, 0x17
        /*004a*/ 	.short	(.L_3526 - .L_3525)
.L_3525:
        /*004c*/ 	.word	0x00000000
        /*0050*/ 	.short	0x000a
        /*0052*/ 	.short	0x0050
        /*0054*/ 	.byte	0x00, 0xf0, 0x21, 0x00


	//----- nvinfo : EIATTR_KPARAM_INFO
	.align		4
.L_3526:
        /*0058*/ 	.byte	0x04, 0x17
        /*005a*/ 	.short	(.L_3528 - .L_3527)
.L_3527:
        /*005c*/ 	.word	0x00000000
        /*0060*/ 	.short	0x0009
        /*0062*/ 	.short	0x0048
        /*0064*/ 	.byte	0x00, 0xf0, 0x21, 0x00


	//----- nvinfo : EIATTR_KPARAM_INFO
	.align		4
.L_3528:
        /*0068*/ 	.byte	0x04, 0x17
        /*006a*/ 	.short	(.L_3530 - .L_3529)
.L_3529:
        /*006c*/ 	.word	0x00000000
        /*0070*/ 	.short	0x0008
        /*0072*/ 	.short	0x0040
        /*0074*/ 	.byte	0x00, 0xf0, 0x21, 0x00


	//----- nvinfo : EIATTR_KPARAM_INFO
	.align		4
.L_3530:
        /*0078*/ 	.byte	0x04, 0x17
        /*007a*/ 	.short	(.L_3532 - .L_3531)
.L_3531:
        /*007c*/ 	.word	0x00000000
        /*0080*/ 	.short	0x0007
        /*0082*/ 	.short	0x0038
        /*0084*/ 	.byte	0x00, 0xf5, 0x21, 0x00


	//----- nvinfo : EIATTR_KPARAM_INFO
	.align		4
.L_3532:
        /*0088*/ 	.byte	0x04, 0x17
        /*008a*/ 	.short	(.L_3534 - .L_3533)
.L_3533:
        /*008c*/ 	.word	0x00000000
        /*0090*/ 	.short	0x0006
        /*0092*/ 	.short	0x0030
        /*0094*/ 	.byte	0x00, 0xf0, 0x21, 0x00


	//----- nvinfo : EIATTR_KPARAM_INFO
	.align		4
.L_3534:
        /*0098*/ 	.byte	0x04, 0x17
        /*009a*/ 	.short	(.L_3536 - .L_3535)
.L_3535:
        /*009c*/ 	.word	0x00000000
        /*00a0*/ 	.short	0x0005
        /*00a2*/ 	.short	0x0028
        /*00a4*/ 	.byte	0x00, 0xf5, 0x21, 0x00


	//----- nvinfo : EIATTR_KPARAM_INFO
	.align		4
.L_3536:
        /*00a8*/ 	.byte	0x04, 0x17
        /*00aa*/ 	.short	(.L_3538 - .L_3537)
.L_3537:
        /*00ac*/ 	.word	0x00000000
        /*00b0*/ 	.short	0x0004
        /*00b2*/ 	.short	0x0020
        /*00b4*/ 	.byte	0x00, 0xf0, 0x21, 0x00


	//----- nvinfo : EIATTR_KPARAM_INFO
	.align		4
.L_3538:
        /*00b8*/ 	.byte	0x04, 0x17
        /*00ba*/ 	.short	(.L_3540 - .L_3539)
.L_3539:
        /*00bc*/ 	.word	0x00000000
        /*00c0*/ 	.short	0x0003
        /*00c2*/ 	.short	0x0018
        /*00c4*/ 	.byte	0x00, 0xf0, 0x21, 0x00


	//----- nvinfo : EIATTR_KPARAM_INFO
	.align		4
.L_3540:
        /*00c8*/ 	.byte	0x04, 0x17
        /*00ca*/ 	.short	(.L_3542 - .L_3541)
.L_3541:
        /*00cc*/ 	.word	0x00000000
        /*00d0*/ 	.short	0x0002
        /*00d2*/ 	.short	0x0010
        /*00d4*/ 	.byte	0x00, 0xf0, 0x21, 0x00


	//----- nvinfo : EIATTR_KPARAM_INFO
	.align		4
.L_3542:
        /*00d8*/ 	.byte	0x04, 0x17
        /*00da*/ 	.short	(.L_3544 - .L_3543)
.L_3543:
        /*00dc*/ 	.word	0x00000000
        /*00e0*/ 	.short	0x0001
        /*00e2*/ 	.short	0x0008
        /*00e4*/ 	.byte	0x00, 0xf5, 0x21, 0x00


	//----- nvinfo : EIATTR_KPARAM_INFO
	.align		4
.L_3544:
        /*00e8*/ 	.byte	0x04, 0x17
        /*00ea*/ 	.short	(.L_3546 - .L_3545)
.L_3545:
        /*00ec*/ 	.word	0x00000000
        /*00f0*/ 	.short	0x0000
        /*00f2*/ 	.short	0x0000
        /*00f4*/ 	.byte	0x00, 0xf5, 0x21, 0x00


	//----- nvinfo : EIATTR_SPARSE_MMA_MASK
	.align		4
.L_3546:
        /*00f8*/ 	.byte	0x03, 0x50
        /*00fa*/ 	.short	0x0000


	//----- nvinfo : EIATTR_MAXREG_COUNT
	.align		4
        /*00fc*/ 	.byte	0x03, 0x1b
        /*00fe*/ 	.short	0x00ff


	//----- nvinfo : EIATTR_MERCURY_ISA_VERSION
	.align		4
        /*0100*/ 	.byte	0x03, 0x5f
        /*0102*/ 	.short	0x0101


	//----- nvinfo : EIATTR_VRC_CTA_INIT_COUNT
	.align		4
        /*0104*/ 	.byte	0x02, 0x4a
	.zero		1
	.zero		1


	//----- nvinfo : EIATTR_EXIT_INSTR_OFFSETS
	.align		4
        /*0108*/ 	.byte	0x04, 0x1c
        /*010a*/ 	.short	(.L_3548 - .L_3547)


	//   ....[0]....
.L_3547:
        /*010c*/ 	.word	0x00000080


	//   ....[1]....
        /*0110*/ 	.word	0x00000150


	//   ....[2]....
        /*0114*/ 	.word	0x00000450


	//   ....[3]....
        /*0118*/ 	.word	0x000005b0


	//   ....[4]....
        /*011c*/ 	.word	0x000006e0


	//   ....[5]....
        /*0120*/ 	.word	0x000007c0


	//----- nvinfo : EIATTR_CRS_STACK_SIZE
	.align		4
.L_3548:
        /*0124*/ 	.byte	0x04, 0x1e
        /*0126*/ 	.short	(.L_3550 - .L_3549)
.L_3549:
        /*0128*/ 	.word	0x00000000


	//----- nvinfo : EIATTR_CBANK_PARAM_SIZE
	.align		4
.L_3550:
        /*012c*/ 	.byte	0x03, 0x19
        /*012e*/ 	.short	0x0078


	//----- nvinfo : EIATTR_PARAM_CBANK
	.align		4
        /*0130*/ 	.byte	0x04, 0x0a
        /*0132*/ 	.short	(.L_3552 - .L_3551)
	.align		4
.L_3551:
        /*0134*/ 	.word	index@(.nv.constant0._Z37batched_edge_inserts_preprocessing_v6P10edge_blockPmmmmS1_mP27vertex_dictionary_structuremmmmS1_S1_S1_)
        /*0138*/ 	.short	0x0380
        /*013a*/ 	.short	0x0078


	//----- nvinfo : EIATTR_SW_WAR
	.align		4
.L_3552:
        /*013c*/ 	.byte	0x04, 0x36
        /*013e*/ 	.short	(.L_3554 - .L_3553)
.L_3553:
        /*0140*/ 	.word	0x00000008
.L_3554:


//--------------------- .nv.info._Z35vertex_delete_kernel_postprocessingP27vertex_dictionary_structuremPm --------------------------
	.section	.nv.info._Z35vertex_delete_kernel_postprocessingP27vertex_dictionary_structuremPm,"",@"SHT_CUDA_INFO"
	.sectionflags	@""
	.align	4


	//----- nvinfo : EIATTR_CUDA_API_VERSION
	.align		4
        /*0000*/ 	.byte	0x04, 0x37
        /*0002*/ 	.short	(.L_3556 - .L_3555)
.L_3555:
        /*0004*/ 	.word	0x00000082


	//----- nvinfo : EIATTR_KPARAM_INFO
	.align		4
.L_3556:
        /*0008*/ 	.byte	0x04, 0x17
        /*000a*/ 	.short	(.L_3558 - .L_3557)
.L_3557:
        /*000c*/ 	.word	0x00000000
        /*0010*/ 	.short	0x0002
        /*0012*/ 	.short	0x0010
        /*0014*/ 	.byte	0x00, 0xf5, 0x21, 0x00


	//----- nvinfo : EIATTR_KPARAM_INFO
	.align		4
.L_3558:
        /*0018*/ 	.byte	0x04, 0x17
        /*001a*/ 	.short	(.L_3560 - .L_3559)
.L_3559:
        /*001c*/ 	.word	0x00000000
        /*0020*/ 	.short	0x0001
        /*0022*/ 	.short	0x0008
        /*0024*/ 	.byte	0x00, 0xf0, 0x21, 0x00


	//----- nvinfo : EIATTR_KPARAM_INFO
	.align		4
.L_3560:
        /*0028*/ 	.byte	0x04, 0x17
        /*002a*/ 	.short	(.L_3562 - .L_3561)
.L_3561:
        /*002c*/ 	.word	0x00000000
        /*0030*/ 	.short	0x0000
        /*0032*/ 	.short	0x0000
        /*0034*/ 	.byte	0x00, 0xf5, 0x21, 0x00


	//----- nvinfo : EIATTR_SPARSE_MMA_MASK
	.align		4
.L_3562:
        /*0038*/ 	.byte	0x03, 0x50
        /*003a*/ 	.short	0x0000


	//----- nvinfo : EIATTR_MAXREG_COUNT
	.align		4
        /*003c*/ 	.byte	0x03, 0x1b
        /*003e*/ 	.short	0x00ff


	//----- nvinfo : EIATTR_MERCURY_ISA_VERSION
	.align		4
        /*0040*/ 	.byte	0x03, 0x5f
        /*0042*/ 	.short	0x0101


	//----- nvinfo : EIATTR_VRC_CTA_INIT_COUNT
	.align		4
        /*0044*/ 	.byte	0x02, 0x4a
	.zero		1
	.zero		1


	//----- nvinfo : EIATTR_EXIT_INSTR_OFFSETS
	.align		4
        /*0048*/ 	.byte	0x04, 0x1c
        /*004a*/ 	.short	(.L_3564 - .L_3563)


	//   ....[0]....
.L_3563:
        /*004c*/ 	.word	0x00000100


	//----- nvinfo : EIATTR_CBANK_PARAM_SIZE
	.align		4
.L_3564:
        /*0050*/ 	.byte	0x03, 0x19
        /*0052*/ 	.short	0x0018


	//----- nvinfo : EIATTR_PARAM_CBANK
	.align		4
        /*0054*/ 	.byte	0x04, 0x0a
        /*0056*/ 	.short	(.L_3566 - .L_3565)
	.align		4
.L_3565:
        /*0058*/ 	.word	index@(.nv.constant0._Z35vertex_delete_kernel_postprocessingP27vertex_dictionary_structuremPm)
        /*005c*/ 	.short	0x0380
        /*005e*/ 	.short	0x0018


	//----- nvinfo : EIATTR_SW_WAR
	.align		4
.L_3566:
        /*0060*/ 	.byte	0x04, 0x36
        /*0062*/ 	.short	(.L_3568 - .L_3567)
.L_3567:
        /*0064*/ 	.word	0x00000008
.L_3568:


//--------------------- .nv.info._Z28vertex_delete_kernel_stage_2P27vertex_dictionary_structuremmPmS1_ --------------------------
	.section	.nv.info._Z28vertex_delete_kernel_stage_2P27vertex_dictionary_structuremmPmS1_,"",@"SHT_CUDA_INFO"
	.sectionflags	@""
	.align	4


	//----- nvinfo : EIATTR_CUDA_API_VERSION
	.align		4
        /*0000*/ 	.byte	0x04, 0x37
        /*0002*/ 	.short	(.L_3570 - .L_3569)
.L_3569:
        /*0004*/ 	.word	0x00000082


	//----- nvinfo : EIATTR_KPARAM_INFO
	.align		4
.L_3570:
        /*0008*/ 	.byte	0x04, 0x17
        /*000a*/ 	.short	(.L_3572 - .L_3571)
.L_3571:
        /*000c*/ 	.word	0x00000000
        /*0010*/ 	.short	0x0004
        /*0012*/ 	.short	0x0020
        /*0014*/ 	.byte	0x00, 0xf5, 0x21, 0x00


	//----- nvinfo : EIATTR_KPARAM_INFO
	.align		4
.L_3572:
        /*0018*/ 	.byte	0x04, 0x17
        /*001a*/ 	.short	(.L_3574 - .L_3573)
.L_3573:
        /*001c*/ 	.word	0x00000000
        /*0020*/ 	.short	0x0003
        /*0022*/ 	.short	0x0018
        /*0024*/ 	.byte	0x00, 0xf5, 0x21, 0x00


	//----- nvinfo : EIATTR_KPARAM_INFO
	.align		4
.L_3574:
        /*0028*/ 	.byte	0x04, 0x17
        /*002a*/ 	.short	(.L_3576 - .L_3575)
.L_3575:
        /*002c*/ 	.word	0x00000000
        /*0030*/ 	.short	0x0002
        /*0032*/ 	.short	0x0010
        /*0034*/ 	.byte	0x00, 0xf0, 0x21, 0x00


	//----- nvinfo : EIATTR_KPARAM_INFO
	.align		4
.L_3576:
        /*0038*/ 	.byte	0x04, 0x17
        /*003a*/ 	.short	(.L_3578 - .L_3577)
.L_3577:
        /*003c*/ 	.word	0x00000000
        /*0040*/ 	.short	0x0001
        /*0042*/ 	.short	0x0008
        /*0044*/ 	.byte	0x00, 0xf0, 0x21, 0x00


	//----- nvinfo : EIATTR_KPARAM_INFO
	.align		4
.L_3578:
        /*0048*/ 	.byte	0x04, 0x17
        /*004a*/ 	.short	(.L_3580 - .L_3579)
.L_3579:
        /*004c*/ 	.word	0x00000000
        /*0050*/ 	.short	0x0000
        /*0052*/ 	.short	0x0000
        /*0054*/ 	.byte	0x00, 0xf5, 0x21, 0x00


	//----- nvinfo : EIATTR_SPARSE_MMA_MASK
	.align		4
.L_3580:
        /*0058*/ 	.byte	0x03, 0x50
        /*005a*/ 	.short	0x0000


	//----- nvinfo : EIATTR_MAXREG_COUNT
	.align		4
        /*005c*/ 	.byte	0x03, 0x1b
        /*005e*/ 	.short	0x00ff


	//----- nvinfo : EIATTR_MERCURY_ISA_VERSION
	.align		4
        /*0060*/ 	.byte	0x03, 0x5f
        /*0062*/ 	.short	0x0101


	//----- nvinfo : EIATTR_VRC_CTA_INIT_COUNT
	.align		4
        /*0064*/ 	.byte	0x02, 0x4a
	.zero		1
	.zero		1


	//----- nvinfo : EIATTR_EXIT_INSTR_OFFSETS
	.align		4
        /*0068*/ 	.byte	0x04, 0x1c
        /*006a*/ 	.short	(.L_3582 - .L_3581)


	//   ....[0]....
.L_3581:
        /*006c*/ 	.word	0x00000080


	//   ....[1]....
        /*0070*/ 	.word	0x000001a0


	//   ....[2]....
        /*0074*/ 	.word	0x000007e0


	//----- nvinfo : EIATTR_CRS_STACK_SIZE
	.align		4
.L_3582:
        /*0078*/ 	.byte	0x04, 0x1e
        /*007a*/ 	.short	(.L_3584 - .L_3583)
.L_3583:
        /*007c*/ 	.word	0x00000000


	//----- nvinfo : EIATTR_CBANK_PARAM_SIZE
	.align		4
.L_3584:
        /*0080*/ 	.byte	0x03, 0x19
        /*0082*/ 	.short	0x0028


	//----- nvinfo : EIATTR_PARAM_CBANK
	.align		4
        /*0084*/ 	.byte	0x04, 0x0a
        /*0086*/ 	.short	(.L_3586 - .L_3585)
	.align		4
.L_3585:
        /*0088*/ 	.word	index@(.nv.constant0._Z28vertex_delete_kernel_stage_2P27vertex_dictionary_structuremmPmS1_)
        /*008c*/ 	.short	0x0380
        /*008e*/ 	.short	0x0028


	//----- nvinfo : EIATTR_SW_WAR
	.align		4
.L_3586:
        /*0090*/ 	.byte	0x04, 0x36
        /*0092*/ 	.short	(.L_3588 - .L_3587)
.L_3587:
        /*0094*/ 	.word	0x00000008
.L_3588:


//--------------------- .nv.info._Z42vertex_delete_kernel_stage_2_preprocessingP27vertex_dictionary_structuremmPmS1_ --------------------------
	.section	.nv.info._Z42vertex_delete_kernel_stage_2_preprocessingP27vertex_dictionary_structuremmPmS1_,"",@"SHT_CUDA_INFO"
	.sectionflags	@""
	.align	4


	//----- nvinfo : EIATTR_CUDA_API_VERSION
	.align		4
        /*0000*/ 	.byte	0x04, 0x37
        /*0002*/ 	.short	(.L_3590 - .L_3589)
.L_3589:
        /*0004*/ 	.word	0x00000082


	//----- nvinfo : EIATTR_KPARAM_INFO
	.align		4
.L_3590:
        /*0008*/ 	.byte	0x04, 0x17
        /*000a*/ 	.short	(.L_3592 - .L_3591)
.L_3591:
        /*000c*/ 	.word	0x00000000
        /*0010*/ 	.short	0x0004
        /*0012*/ 	.short	0x0020
        /*0014*/ 	.byte	0x00, 0xf5, 0x21, 0x00


	//----- nvinfo : EIATTR_KPARAM_INFO
	.align		4
.L_3592:
        /*0018*/ 	.byte	0x04, 0x17
        /*001a*/ 	.short	(.L_3594 - .L_3593)
.L_3593:
        /*001c*/ 	.word	0x00000000
        /*0020*/ 	.short	0x0003
        /*0022*/ 	.short	0x0018
        /*0024*/ 	.byte	0x00, 0xf5, 0x21, 0x00


	//----- nvinfo : EIATTR_KPARAM_INFO
	.align		4
.L_3594:
        /*0028*/ 	.byte	0x04, 0x17
        /*002a*/ 	.short	(.L_3596 - .L_3595)
.L_3595:
        /*002c*/ 	.word	0x00000000
        /*0030*/ 	.short	0x0002
        /*0032*/ 	.short	0x0010
        /*0034*/ 	.byte	0x00, 0xf0, 0x21, 0x00


	//----- nvinfo : EIATTR_KPARAM_INFO
	.align		4
.L_3596:
        /*0038*/ 	.byte	0x04, 0x17
        /*003a*/ 	.short	(.L_3598 - .L_3597)
.L_3597:
        /*003c*/ 	.word	0x00000000
        /*0040*/ 	.short	0x0001
        /*0042*/ 	.short	0x0008
        /*0044*/ 	.byte	0x00, 0xf0, 0x21, 0x00


	//----- nvinfo : EIATTR_KPARAM_INFO
	.align		4
.L_3598:
        /*0048*/ 	.byte	0x04, 0x17
        /*004a*/ 	.short	(.L_3600 - .L_3599)
.L_3599:
        /*004c*/ 	.word	0x00000000
        /*0050*/ 	.short	0x0000
        /*0052*/ 	.short	0x0000
        /*0054*/ 	.byte	0x00, 0xf5, 0x21, 0x00


	//----- nvinfo : EIATTR_SPARSE_MMA_MASK
	.align		4
.L_3600:
        /*0058*/ 	.byte	0x03, 0x50
        /*005a*/ 	.short	0x0000


	//----- nvinfo : EIATTR_MAXREG_COUNT
	.align		4
        /*005c*/ 	.byte	0x03, 0x1b
        /*005e*/ 	.short	0x00ff


	//----- nvinfo : EIATTR_MERCURY_ISA_VERSION
	.align		4
        /*0060*/ 	.byte	0x03, 0x5f
        /*0062*/ 	.short	0x0101


	//----- nvinfo : EIATTR_VRC_CTA_INIT_COUNT
	.align		4
        /*0064*/ 	.byte	0x02, 0x4a
	.zero		1
	.zero		1


	//----- nvinfo : EIATTR_EXIT_INSTR_OFFSETS
	.align		4
        /*0068*/ 	.byte	0x04, 0x1c
        /*006a*/ 	.short	(.L_3602 - .L_3601)


	//   ....[0]....
.L_3601:
        /*006c*/ 	.word	0x00000080


	//   ....[1]....
        /*0070*/ 	.word	0x000001b0


	//   ....[2]....
        /*0074*/ 	.word	0x000002c0


	//----- nvinfo : EIATTR_CRS_STACK_SIZE
	.align		4
.L_3602:
        /*0078*/ 	.byte	0x04, 0x1e
        /*007a*/ 	.short	(.L_3604 - .L_3603)
.L_3603:
        /*007c*/ 	.word	0x00000000


	//----- nvinfo : EIATTR_CBANK_PARAM_SIZE
	.align		4
.L_3604:
        /*0080*/ 	.byte	0x03, 0x19
        /*0082*/ 	.short	0x0028


	//----- nvinfo : EIATTR_PARAM_CBANK
	.align		4
        /*0084*/ 	.byte	0x04, 0x0a
        /*0086*/ 	.short	(.L_3606 - .L_3605)
	.align		4
.L_3605:
        /*0088*/ 	.word	index@(.nv.constant0._Z42vertex_delete_kernel_stage_2_preprocessingP27vertex_dictionary_structuremmPmS1_)
        /*008c*/ 	.short	0x0380
        /*008e*/ 	.short	0x0028


	//----- nvinfo : EIATTR_SW_WAR
	.align		4
.L_3606:
        /*0090*/ 	.byte	0x04, 0x36
        /*0092*/ 	.short	(.L_3608 - .L_3607)
.L_3607:
        /*0094*/ 	.word	0x00000008
.L_3608:


//--------------------- .nv.info._Z28vertex_delete_kernel_stage_1P27vertex_dictionary_structuremmPm --------------------------
	.section	.nv.info._Z28vertex_delete_kernel_stage_1P27vertex_dictionary_structuremmPm,"",@"SHT_CUDA_INFO"
	.sectionflags	@""
	.align	4


	//----- nvinfo : EIATTR_CUDA_API_VERSION
	.align		4
        /*0000*/ 	.byte	0x04, 0x37
        /*0002*/ 	.short	(.L_3610 - .L_3609)
.L_3609:
        /*0004*/ 	.word	0x00000082


	//----- nvinfo : EIATTR_KPARAM_INFO
	.align		4
.L_3610:
        /*0008*/ 	.byte	0x04, 0x17
        /*000a*/ 	.short	(.L_3612 - .L_3611)
.L_3611:
        /*000c*/ 	.word	0x00000000
        /*0010*/ 	.short	0x0003
        /*0012*/ 	.short	0x0018
        /*0014*/ 	.byte	0x00, 0xf5, 0x21, 0x00


	//----- nvinfo : EIATTR_KPARAM_INFO
	.align		4
.L_3612:
        /*0018*/ 	.byte	0x04, 0x17
        /*001a*/ 	.short	(.L_3614 - .L_3613)
.L_3613:
        /*001c*/ 	.word	0x00000000
        /*0020*/ 	.short	0x0002
        /*0022*/ 	.short	0x0010
        /*0024*/ 	.byte	0x00, 0xf0, 0x21, 0x00


	//----- nvinfo : EIATTR_KPARAM_INFO
	.align		4
.L_3614:
        /*0028*/ 	.byte	0x04, 0x17
        /*002a*/ 	.short	(.L_3616 - .L_3615)
.L_3615:
        /*002c*/ 	.word	0x00000000
        /*0030*/ 	.short	0x0001
        /*0032*/ 	.short	0x0008
        /*0034*/ 	.byte	0x00, 0xf0, 0x21, 0x00


	//----- nvinfo : EIATTR_KPARAM_INFO
	.align		4
.L_3616:
        /*0038*/ 	.byte	0x04, 0x17
        /*003a*/ 	.short	(.L_3618 - .L_3617)
.L_3617:
        /*003c*/ 	.word	0x00000000
        /*0040*/ 	.short	0x0000
        /*0042*/ 	.short	0x0000
        /*0044*/ 	.byte	0x00, 0xf5, 0x21, 0x00


	//----- nvinfo : EIATTR_SPARSE_MMA_MASK
	.align		4
.L_3618:
        /*0048*/ 	.byte	0x03, 0x50
        /*004a*/ 	.short	0x0000


	//----- nvinfo : EIATTR_MAXREG_COUNT
	.align		4
        /*004c*/ 	.byte	0x03, 0x1b
        /*004e*/ 	.short	0x00ff


	//----- nvinfo : EIATTR_MERCURY_ISA_VERSION
	.align		4
        /*0050*/ 	.byte	0x03, 0x5f
        /*0052*/ 	.short	0x0101


	//----- nvinfo : EIATTR_VRC_CTA_INIT_COUNT
	.align		4
        /*0054*/ 	.byte	0x02, 0x4a
	.zero		1
	.zero		1


	//----- nvinfo : EIATTR_EXIT_INSTR_OFFSETS
	.align		4
        /*0058*/ 	.byte	0x04, 0x1c
        /*005a*/ 	.short	(.L_3620 - .L_3619)


	//   ....[0]....
.L_3619:
        /*005c*/ 	.word	0x00000080


	//   ....[1]....
        /*0060*/ 	.word	0x000001b0


	//   ....[2]....
        /*0064*/ 	.word	0x00001510


	//----- nvinfo : EIATTR_CRS_STACK_SIZE
	.align		4
.L_3620:
        /*0068*/ 	.byte	0x04, 0x1e
        /*006a*/ 	.short	(.L_3622 - .L_3621)
.L_3621:
        /*006c*/ 	.word	0x00000000


	//----- nvinfo : EIATTR_CBANK_PARAM_SIZE
	.align		4
.L_3622:
        /*0070*/ 	.byte	0x03, 0x19
        /*0072*/ 	.short	0x0020


	//----- nvinfo : EIATTR_PARAM_CBANK
	.align		4
        /*0074*/ 	.byte	0x04, 0x0a
        /*0076*/ 	.short	(.L_3624 - .L_3623)
	.align		4
.L_3623:
        /*0078*/ 	.word	index@(.nv.constant0._Z28vertex_delete_kernel_stage_1P27vertex_dictionary_structuremmPm)
        /*007c*/ 	.short	0x0380
        /*007e*/ 	.short	0x0020


	//----- nvinfo : EIATTR_SW_WAR
	.align		4
.L_3624:
        /*0080*/ 	.byte	0x04, 0x36
        /*0082*/ 	.short	(.L_3626 - .L_3625)
.L_3625:
        /*0084*/ 	.word	0x00000008
.L_3626:


//--------------------- .nv.info._Z29vertex_delete_kernel_directedP27vertex_dictionary_structuremmPm --------------------------
	.section	.nv.info._Z29vertex_delete_kernel_directedP27vertex_dictionary_structuremmPm,"",@"SHT_CUDA_INFO"
	.sectionflags	@""
	.align	4


	//----- nvinfo : EIATTR_CUDA_API_VERSION
	.align		4
        /*0000*/ 	.byte	0x04, 0x37
        /*0002*/ 	.short	(.L_3628 - .L_3627)
.L_3627:
        /*0004*/ 	.word	0x00000082


	//----- nvinfo : EIATTR_KPARAM_INFO
	.align		4
.L_3628:
        /*0008*/ 	.byte	0x04, 0x17
        /*000a*/ 	.short	(.L_3630 - .L_3629)
.L_3629:
        /*000c*/ 	.word	0x00000000
        /*0010*/ 	.short	0x0003
        /*0012*/ 	.short	0x0018
        /*0014*/ 	.byte	0x00, 0xf5, 0x21, 0x00


	//----- nvinfo : EIATTR_KPARAM_INFO
	.align		4
.L_3630:
        /*0018*/ 	.byte	0x04, 0x17
        /*001a*/ 	.short	(.L_3632 - .L_3631)
.L_3631:
        /*001c*/ 	.word	0x00000000
        /*0020*/ 	.short	0x0002
        /*0022*/ 	.short	0x0010
        /*0024*/ 	.byte	0x00, 0xf0, 0x21, 0x00


	//----- nvinfo : EIATTR_KPARAM_INFO
	.align		4
.L_3632:
        /*0028*/ 	.byte	0x04, 0x17
        /*002a*/ 	.short	(.L_3634 - .L_3633)
.L_3633:
        /*002c*/ 	.word	0x00000000
        /*0030*/ 	.short	0x0001
        /*0032*/ 	.short	0x0008
        /*0034*/ 	.byte	0x00, 0xf0, 0x21, 0x00


	//----- nvinfo : EIATTR_KPARAM_INFO
	.align		4
.L_3634:
        /*0038*/ 	.byte	0x04, 0x17
        /*003a*/ 	.short	(.L_3636 - .L_3635)
.L_3635:
        /*003c*/ 	.word	0x00000000
        /*0040*/ 	.short	0x0000
        /*0042*/ 	.short	0x0000
        /*0044*/ 	.byte	0x00, 0xf5, 0x21, 0x00


	//----- nvinfo : EIATTR_SPARSE_MMA_MASK
	.align		4
.L_3636:
        /*0048*/ 	.byte	0x03, 0x50
        /*004a*/ 	.short	0x0000


	//----- nvinfo : EIATTR_MAXREG_COUNT
	.align		4
        /*004c*/ 	.byte	0x03, 0x1b
        /*004e*/ 	.short	0x00ff


	//----- nvinfo : EIATTR_EXTERNS
	.align		4
        /*0050*/ 	.byte	0x04, 0x0f
        /*0052*/ 	.short	(.L_3638 - .L_3637)


	//   ....[0]....
	.align		4
.L_3637:
        /*0054*/ 	.word	index@(vprintf)


	//----- nvinfo : EIATTR_MERCURY_ISA_VERSION
	.align		4
.L_3638:
        /*0058*/ 	.byte	0x03, 0x5f
        /*005a*/ 	.short	0x0101


	//----- nvinfo : EIATTR_VRC_CTA_INIT_COUNT
	.align		4
        /*005c*/ 	.byte	0x02, 0x4a
	.zero		1
	.zero		1


	//----- nvinfo : EIATTR_SYSCALL_OFFSETS
	.align		4
        /*0060*/ 	.byte	0x04, 0x46
        /*0062*/ 	.short	(.L_3640 - .L_3639)


	//   ....[0]....
.L_3639:
        /*0064*/ 	.word	0x00000570


	//   ....[1]....
        /*0068*/ 	.word	0x00000cd0


	//----- nvinfo : EIATTR_EXIT_INSTR_OFFSETS
	.align		4
.L_3640:
        /*006c*/ 	.byte	0x04, 0x1c
        /*006e*/ 	.short	(.L_3642 - .L_3641)


	//   ....[0]....
.L_3641:
        /*0070*/ 	.word	0x00000080


	//   ....[1]....
        /*0074*/ 	.word	0x00000170


	//   ....[2]....
        /*0078*/ 	.word	0x00000990


	//   ....[3]....
        /*007c*/ 	.word	0x00000d30


	//----- nvinfo : EIATTR_CRS_STACK_SIZE
	.align		4
.L_3642:
        /*0080*/ 	.byte	0x04, 0x1e
        /*0082*/ 	.short	(.L_3644 - .L_3643)
.L_3643:
        /*0084*/ 	.word	0x00000000


	//----- nvinfo : EIATTR_CBANK_PARAM_SIZE
	.align		4
.L_3644:
        /*0088*/ 	.byte	0x03, 0x19
        /*008a*/ 	.short	0x0020


	//----- nvinfo : EIATTR_PARAM_CBANK
	.align		4
        /*008c*/ 	.byte	0x04, 0x0a
        /*008e*/ 	.short	(.L_3646 - .L_3645)
	.align		4
.L_3645:
        /*0090*/ 	.word	index@(.nv.constant0._Z29vertex_delete_kernel_directedP27vertex_dictionary_structuremmPm)
        /*0094*/ 	.short	0x0380
        /*0096*/ 	.short	0x0020


	//----- nvinfo : EIATTR_SW_WAR
	.align		4
.L_3646:
        /*0098*/ 	.byte	0x04, 0x36
        /*009a*/ 	.short	(.L_3648 - .L_3647)
.L_3647:
        /*009c*/ 	.word	0x00000008
.L_3648:


//--------------------- .nv.info._Z35vertex_insert_kernel_postprocessingP27vertex_dictionary_structurem --------------------------
	.section	.nv.info._Z35vertex_insert_kernel_postprocessingP27vertex_dictionary_structurem,"",@"SHT_CUDA_INFO"
	.sectionflags	@""
	.align	4


	//----- nvinfo : EIATTR_CUDA_API_VERSION
	.align		4
        /*0000*/ 	.byte	0x04, 0x37
        /*0002*/ 	.short	(.L_3650 - .L_3649)
.L_3649:
        /*0004*/ 	.word	0x00000082


	//----- nvinfo : EIATTR_KPARAM_INFO
	.align		4
.L_3650:
        /*0008*/ 	.byte	0x04, 0x17
        /*000a*/ 	.short	(.L_3652 - .L_3651)
.L_3651:
        /*000c*/ 	.word	0x00000000
        /*0010*/ 	.short	0x0001
        /*0012*/ 	.short	0x0008
        /*0014*/ 	.byte	0x00, 0xf0, 0x21, 0x00


	//----- nvinfo : EIATTR_KPARAM_INFO
	.align		4
.L_3652:
        /*0018*/ 	.byte	0x04, 0x17
        /*001a*/ 	.short	(.L_3654 - .L_3653)
.L_3653:
        /*001c*/ 	.word	0x00000000
        /*0020*/ 	.short	0x0000
        /*0022*/ 	.short	0x0000
        /*0024*/ 	.byte	0x00, 0xf5, 0x21, 0x00


	//----- nvinfo : EIATTR_SPARSE_MMA_MASK
	.align		4
.L_3654:
        /*0028*/ 	.byte	0x03, 0x50
        /*002a*/ 	.short	0x0000


	//----- nvinfo : EIATTR_MAXREG_COUNT
	.align		4
        /*002c*/ 	.byte	0x03, 0x1b
        /*002e*/ 	.short	0x00ff


	//----- nvinfo : EIATTR_MERCURY_ISA_VERSION
	.align		4
        /*0030*/ 	.byte	0x03, 0x5f
        /*0032*/ 	.short	0x0101


	//----- nvinfo : EIATTR_VRC_CTA_INIT_COUNT
	.align		4
        /*0034*/ 	.byte	0x02, 0x4a
	.zero		1
	.zero		1


	//----- nvinfo : EIATTR_EXIT_INSTR_OFFSETS
	.align		4
        /*0038*/ 	.byte	0x04, 0x1c
        /*003a*/ 	.short	(.L_3656 - .L_3655)


	//   ....[0]....
.L_3655:
        /*003c*/ 	.word	0x000000c0


	//----- nvinfo : EIATTR_CBANK_PARAM_SIZE
	.align		4
.L_3656:
        /*0040*/ 	.byte	0x03, 0x19
        /*0042*/ 	.short	0x0010


	//----- nvinfo : EIATTR_PARAM_CBANK
	.align		4
        /*0044*/ 	.byte	0x04, 0x0a
        /*0046*/ 	.short	(.L_3658 - .L_3657)
	.align		4
.L_3657:
        /*0048*/ 	.word	index@(.nv.constant0._Z35vertex_insert_kernel_postprocessingP27vertex_dictionary_structurem)
        /*004c*/ 	.short	0x0380
        /*004e*/ 	.short	0x0010


	//----- nvinfo : EIATTR_SW_WAR
	.align		4
.L_3658:
        /*0050*/ 	.byte	0x04, 0x36
        /*0052*/ 	.short	(.L_3660 - .L_3659)
.L_3659:
        /*0054*/ 	.word	0x00000008
.L_3660:


//--------------------- .nv.info._Z20vertex_insert_kernelP27vertex_dictionary_structuremmPm --------------------------
	.section	.nv.info._Z20vertex_insert_kernelP27vertex_dictionary_structuremmPm,"",@"SHT_CUDA_INFO"
	.sectionflags	@""
	.align	4


	//----- nvinfo : EIATTR_CUDA_API_VERSION
	.align		4
        /*0000*/ 	.byte	0x04, 0x37
        /*0002*/ 	.short	(.L_3662 - .L_3661)
.L_3661:
        /*0004*/ 	.word	0x00000082


	//----- nvinfo : EIATTR_KPARAM_INFO
	.align		4
.L_3662:
        /*0008*/ 	.byte	0x04, 0x17
        /*000a*/ 	.short	(.L_3664 - .L_3663)
.L_3663:
        /*000c*/ 	.word	0x00000000
        /*0010*/ 	.short	0x0003
        /*0012*/ 	.short	0x0018
        /*0014*/ 	.byte	0x00, 0xf5, 0x21, 0x00


	//----- nvinfo : EIATTR_KPARAM_INFO
	.align		4
.L_3664:
        /*0018*/ 	.byte	0x04, 0x17
        /*001a*/ 	.short	(.L_3666 - .L_3665)
.L_3665:
        /*001c*/ 	.word	0x00000000
        /*0020*/ 	.short	0x0002
        /*0022*/ 	.short	0x0010
        /*0024*/ 	.byte	0x00, 0xf0, 0x21, 0x00


	//----- nvinfo : EIATTR_KPARAM_INFO
	.align		4
.L_3666:
        /*0028*/ 	.byte	0x04, 0x17
        /*002a*/ 	.short	(.L_3668 - .L_3667)
.L_3667:
        /*002c*/ 	.word	0x00000000
        /*0030*/ 	.short	0x0001
        /*0032*/ 	.short	0x0008
        /*0034*/ 	.byte	0x00, 0xf0, 0x21, 0x00


	//----- nvinfo : EIATTR_KPARAM_INFO
	.align		4
.L_3668:
        /*0038*/ 	.byte	0x04, 0x17
        /*003a*/ 	.short	(.L_3670 - .L_3669)
.L_3669:
        /*003c*/ 	.word	0x00000000
        /*0040*/ 	.short	0x0000
        /*0042*/ 	.short	0x0000
        /*0044*/ 	.byte	0x00, 0xf5, 0x21, 0x00


	//----- nvinfo : EIATTR_SPARSE_MMA_MASK
	.align		4
.L_3670:
        /*0048*/ 	.byte	0x03, 0x50
        /*004a*/ 	.short	0x0000


	//----- nvinfo : EIATTR_MAXREG_COUNT
	.align		4
        /*004c*/ 	.byte	0x03, 0x1b
        /*004e*/ 	.short	0x00ff


	//----- nvinfo : EIATTR_MERCURY_ISA_VERSION
	.align		4
        /*0050*/ 	.byte	0x03, 0x5f
        /*0052*/ 	.short	0x0101


	//----- nvinfo : EIATTR_VRC_CTA_INIT_COUNT
	.align		4
        /*0054*/ 	.byte	0x02, 0x4a
	.zero		1
	.zero		1


	//----- nvinfo : EIATTR_EXIT_INSTR_OFFSETS
	.align		4
        /*0058*/ 	.byte	0x04, 0x1c
        /*005a*/ 	.short	(.L_3672 - .L_3671)


	//   ....[0]....
.L_3671:
        /*005c*/ 	.word	0x00000080


	//   ....[1]....
        /*0060*/ 	.word	0x00000130


	//----- nvinfo : EIATTR_CBANK_PARAM_SIZE
	.align		4
.L_3672:
        /*0064*/ 	.byte	0x03, 0x19
        /*0066*/ 	.short	0x0020


	//----- nvinfo : EIATTR_PARAM_CBANK
	.align		4
        /*0068*/ 	.byte	0x04, 0x0a
        /*006a*/ 	.short	(.L_3674 - .L_3673)
	.align		4
.L_3673:
        /*006c*/ 	.word	index@(.nv.constant0._Z20vertex_insert_kernelP27vertex_dictionary_structuremmPm)
        /*0070*/ 	.short	0x0380
        /*0072*/ 	.short	0x0020


	//----- nvinfo : EIATTR_SW_WAR
	.align		4
.L_3674:
        /*0074*/ 	.byte	0x04, 0x36
        /*0076*/ 	.short	(.L_3676 - .L_3675)
.L_3675:
        /*0078*/ 	.word	0x00000008
.L_3676:


//--------------------- .nv.info._Z37copy_vertex_dictionary_postprocessingP27vertex_dictionary_structurePmS1_PjS1_PP10edge_blockS5_m --------------------------
	.section	.nv.info._Z37copy_vertex_dictionary_postprocessingP27vertex_dictionary_structurePmS1_PjS1_PP10edge_blockS5_m,"",@"SHT_CUDA_INFO"
	.sectionflags	@""
	.align	4


	//----- nvinfo : EIATTR_CUDA_API_VERSION
	.align		4
        /*0000*/ 	.byte	0x04, 0x37
        /*0002*/ 	.short	(.L_3678 - .L_3677)
.L_3677:
        /*0004*/ 	.word	0x00000082


	//----- nvinfo : EIATTR_KPARAM_INFO
	.align		4
.L_3678:
        /*0008*/ 	.byte	0x04, 0x17
        /*000a*/ 	.short	(.L_3680 - .L_3679)
.L_3679:
        /*000c*/ 	.word	0x00000000
        /*0010*/ 	.short	0x0007
        /*0012*/ 	.short	0x0038
        /*0014*/ 	.byte	0x00, 0xf0, 0x21, 0x00


	//----- nvinfo : EIATTR_KPARAM_INFO
	.align		4
.L_3680:
        /*0018*/ 	.byte	0x04, 0x17
        /*001a*/ 	.short	(.L_3682 - .L_3681)
.L_3681:
        /*001c*/ 	.word	0x00000000
        /*0020*/ 	.short	0x0006
        /*0022*/ 	.short	0x0030
        /*0024*/ 	.byte	0x00, 0xf5, 0x21, 0x00


	//----- nvinfo : EIATTR_KPARAM_INFO
	.align		4
.L_3682:
        /*0028*/ 	.byte	0x04, 0x17
        /*002a*/ 	.short	(.L_3684 - .L_3683)
.L_3683:
        /*002c*/ 	.word	0x00000000
        /*0030*/ 	.short	0x0005
        /*0032*/ 	.short	0x0028
        /*0034*/ 	.byte	0x00, 0xf5, 0x21, 0x00


	//----- nvinfo : EIATTR_KPARAM_INFO
	.align		4
.L_3684:
        /*0038*/ 	.byte	0x04, 0x17
        /*003a*/ 	.short	(.L_3686 - .L_3685)
.L_3685:
        /*003c*/ 	.word	0x00000000
        /*0040*/ 	.short	0x0004
        /*0042*/ 	.short	0x0020
        /*0044*/ 	.byte	0x00, 0xf5, 0x21, 0x00


	//----- nvinfo : EIATTR_KPARAM_INFO
	.align		4
.L_3686:
        /*0048*/ 	.byte	0x04, 0x17
        /*004a*/ 	.short	(.L_3688 - .L_3687)
.L_3687:
        /*004c*/ 	.word	0x00000000
        /*0050*/ 	.short	0x0003
        /*0052*/ 	.short	0x0018
        /*0054*/ 	.byte	0x00, 0xf5, 0x21, 0x00


	//----- nvinfo : EIATTR_KPARAM_INFO
	.align		4
.L_3688:
        /*0058*/ 	.byte	0x04, 0x17
        /*005a*/ 	.short	(.L_3690 - .L_3689)
.L_3689:
        /*005c*/ 	.word	0x00000000
        /*0060*/ 	.short	0x0002
        /*0062*/ 	.short	0x0010
        /*0064*/ 	.byte	0x00, 0xf5, 0x21, 0x00


	//----- nvinfo : EIATTR_KPARAM_INFO
	.align		4
.L_3690:
        /*0068*/ 	.byte	0x04, 0x17
        /*006a*/ 	.short	(.L_3692 - .L_3691)
.L_3691:
        /*006c*/ 	.word	0x00000000
        /*0070*/ 	.short	0x0001
        /*0072*/ 	.short	0x0008
        /*0074*/ 	.byte	0x00, 0xf5, 0x21, 0x00


	//----- nvinfo : EIATTR_KPARAM_INFO
	.align		4
.L_3692:
        /*0078*/ 	.byte	0x04, 0x17
        /*007a*/ 	.short	(.L_3694 - .L_3693)
.L_3693:
        /*007c*/ 	.word	0x00000000
        /*0080*/ 	.short	0x0000
        /*0082*/ 	.short	0x0000
        /*0084*/ 	.byte	0x00, 0xf5, 0x21, 0x00


	//----- nvinfo : EIATTR_SPARSE_MMA_MASK
	.align		4
.L_3694:
        /*0088*/ 	.byte	0x03, 0x50
        /*008a*/ 	.short	0x0000


	//----- nvinfo : EIATTR_MAXREG_COUNT
	.align		4
        /*008c*/ 	.byte	0x03, 0x1b
        /*008e*/ 	.short	0x00ff


	//----- nvinfo : EIATTR_MERCURY_ISA_VERSION
	.align		4
        /*0090*/ 	.byte	0x03, 0x5f
        /*0092*/ 	.short	0x0101


	//----- nvinfo : EIATTR_VRC_CTA_INIT_COUNT
	.align		4
        /*0094*/ 	.byte	0x02, 0x4a
	.zero		1
	.zero		1


	//----- nvinfo : EIATTR_EXIT_INSTR_OFFSETS
	.align		4
        /*0098*/ 	.byte	0x04, 0x1c
        /*009a*/ 	.short	(.L_3696 - .L_3695)


	//   ....[0]....
.L_3695:
        /*009c*/ 	.word	0x00000110


	//----- nvinfo : EIATTR_CBANK_PARAM_SIZE
	.align		4
.L_3696:
        /*00a0*/ 	.byte	0x03, 0x19
        /*00a2*/ 	.short	0x0040


	//----- nvinfo : EIATTR_PARAM_CBANK
	.align		4
        /*00a4*/ 	.byte	0x04, 0x0a
        /*00a6*/ 	.short	(.L_3698 - .L_3697)
	.align		4
.L_3697:
        /*00a8*/ 	.word	index@(.nv.constant0._Z37copy_vertex_dictionary_postprocessingP27vertex_dictionary_structurePmS1_PjS1_PP10edge_blockS5_m)
        /*00ac*/ 	.short	0x0380
        /*00ae*/ 	.short	0x0040


	//----- nvinfo : EIATTR_SW_WAR
	.align		4
.L_3698:
        /*00b0*/ 	.byte	0x04, 0x36
        /*00b2*/ 	.short	(.L_3700 - .L_3699)
.L_3699:
        /*00b4*/ 	.word	0x00000008
.L_3700:


//--------------------- .nv.info._Z22copy_vertex_dictionaryP27vertex_dictionary_structurePmS1_PjS1_PP10edge_blockS5_m --------------------------
	.section	.nv.info._Z22copy_vertex_dictionaryP27vertex_dictionary_structurePmS1_PjS1_PP10edge_blockS5_m,"",@"SHT_CUDA_INFO"
	.sectionflags	@""
	.align	4


	//----- nvinfo : EIATTR_CUDA_API_VERSION
	.align		4
        /*0000*/ 	.byte	0x04, 0x37
        /*0002*/ 	.short	(.L_3702 - .L_3701)
.L_3701:
        /*0004*/ 	.word	0x00000082


	//----- nvinfo : EIATTR_KPARAM_INFO
	.align		4
.L_3702:
        /*0008*/ 	.byte	0x04, 0x17
        /*000a*/ 	.short	(.L_3704 - .L_3703)
.L_3703:
        /*000c*/ 	.word	0x00000000
        /*0010*/ 	.short	0x0007
        /*0012*/ 	.short	0x0038
        /*0014*/ 	.byte	0x00, 0xf0, 0x21, 0x00


	//----- nvinfo : EIATTR_KPARAM_INFO
	.align		4
.L_3704:
        /*0018*/ 	.byte	0x04, 0x17
        /*001a*/ 	.short	(.L_3706 - .L_3705)
.L_3705:
        /*001c*/ 	.word	0x00000000
        /*0020*/ 	.short	0x0006
        /*0022*/ 	.short	0x0030
        /*0024*/ 	.byte	0x00, 0xf5, 0x21, 0x00


	//----- nvinfo : EIATTR_KPARAM_INFO
	.align		4
.L_3706:
        /*0028*/ 	.byte	0x04, 0x17
        /*002a*/ 	.short	(.L_3708 - .L_3707)
.L_3707:
        /*002c*/ 	.word	0x00000000
        /*0030*/ 	.short	0x0005
        /*0032*/ 	.short	0x0028
        /*0034*/ 	.byte	0x00, 0xf5, 0x21, 0x00


	//----- nvinfo : EIATTR_KPARAM_INFO
	.align		4
.L_3708:
        /*0038*/ 	.byte	0x04, 0x17
        /*003a*/ 	.short	(.L_3710 - .L_3709)
.L_3709:
        /*003c*/ 	.word	0x00000000
        /*0040*/ 	.short	0x0004
        /*0042*/ 	.short	0x0020
        /*0044*/ 	.byte	0x00, 0xf5, 0x21, 0x00


	//----- nvinfo : EIATTR_KPARAM_INFO
	.align		4
.L_3710:
        /*0048*/ 	.byte	0x04, 0x17
        /*004a*/ 	.short	(.L_3712 - .L_3711)
.L_3711:
        /*004c*/ 	.word	0x00000000
        /*0050*/ 	.short	0x0003
        /*0052*/ 	.short	0x0018
        /*0054*/ 	.byte	0x00, 0xf5, 0x21, 0x00


	//----- nvinfo : EIATTR_KPARAM_INFO
	.align		4
.L_3712:
        /*0058*/ 	.byte	0x04, 0x17
        /*005a*/ 	.short	(.L_3714 - .L_3713)
.L_3713:
        /*005c*/ 	.word	0x00000000
        /*0060*/ 	.short	0x0002
        /*0062*/ 	.short	0x0010
        /*0064*/ 	.byte	0x00, 0xf5, 0x21, 0x00


	//----- nvinfo : EIATTR_KPARAM_INFO
	.align		4
.L_3714:
        /*0068*/ 	.byte	0x04, 0x17
        /*006a*/ 	.short	(.L_3716 - .L_3715)
.L_3715:
        /*006c*/ 	.word	0x00000000
        /*0070*/ 	.short	0x0001
        /*0072*/ 	.short	0x0008
        /*0074*/ 	.byte	0x00, 0xf5, 0x21, 0x00


	//----- nvinfo : EIATTR_KPARAM_INFO
	.align		4
.L_3716:
        /*0078*/ 	.byte	0x04, 0x17
        /*007a*/ 	.short	(.L_3718 - .L_3717)
.L_3717:
        /*007c*/ 	.word	0x00000000
        /*0080*/ 	.short	0x0000
        /*0082*/ 	.short	0x0000
        /*0084*/ 	.byte	0x00, 0xf5, 0x21, 0x00


	//----- nvinfo : EIATTR_SPARSE_MMA_MASK
	.align		4
.L_3718:
        /*0088*/ 	.byte	0x03, 0x50
        /*008a*/ 	.short	0x0000


	//----- nvinfo : EIATTR_MAXREG_COUNT
	.align		4
        /*008c*/ 	.byte	0x03, 0x1b
        /*008e*/ 	.short	0x00ff


	//----- nvinfo : EIATTR_MERCURY_ISA_VERSION
	.align		4
        /*0090*/ 	.byte	0x03, 0x5f
        /*0092*/ 	.short	0x0101


	//----- nvinfo : EIATTR_VRC_CTA_INIT_COUNT
	.align		4
        /*0094*/ 	.byte	0x02, 0x4a
	.zero		1
	.zero		1


	//----- nvinfo : EIATTR_EXIT_INSTR_OFFSETS
	.align		4
        /*0098*/ 	.byte	0x04, 0x1c
        /*009a*/ 	.short	(.L_3720 - .L_3719)


	//   ....[0]....
.L_3719:
        /*009c*/ 	.word	0x00000080


	//   ....[1]....
        /*00a0*/ 	.word	0x00000400


	//   ....[2]....
        /*00a4*/ 	.word	0x00000450


	//----- nvinfo : EIATTR_CBANK_PARAM_SIZE
	.align		4
.L_3720:
        /*00a8*/ 	.byte	0x03, 0x19
        /*00aa*/ 	.short	0x0040


	//----- nvinfo : EIATTR_PARAM_CBANK
	.align		4
        /*00ac*/ 	.byte	0x04, 0x0a
        /*00ae*/ 	.short	(.L_3722 - .L_3721)
	.align		4
.L_3721:
        /*00b0*/ 	.word	index@(.nv.constant0._Z22copy_vertex_dictionaryP27vertex_dictionary_structurePmS1_PjS1_PP10edge_blockS5_m)
        /*00b4*/ 	.short	0x0380
        /*00b6*/ 	.short	0x0040


	//----- nvinfo : EIATTR_SW_WAR
	.align		4
.L_3722:
        /*00b8*/ 	.byte	0x04, 0x36
        /*00ba*/ 	.short	(.L_3724 - .L_3723)
.L_3723:
        /*00bc*/ 	.word	0x00000008
.L_3724:


//--------------------- .nv.info._Z38batched_edge_inserts_EC_postprocessingP27vertex_dictionary_structuremmPmS1_S1_S1_ --------------------------
	.section	.nv.info._Z38batched_edge_inserts_EC_postprocessingP27vertex_dictionary_structuremmPmS1_S1_S1_,"",@"SHT_CUDA_INFO"
	.sectionflags	@""
	.align	4


	//----- nvinfo : EIATTR_CUDA_API_VERSION
	.align		4
        /*0000*/ 	.byte	0x04, 0x37
        /*0002*/ 	.short	(.L_3726 - .L_3725)
.L_3725:
        /*0004*/ 	.word	0x00000082


	//----- nvinfo : EIATTR_KPARAM_INFO
	.align		4
.L_3726:
        /*0008*/ 	.byte	0x04, 0x17
        /*000a*/ 	.short	(.L_3728 - .L_3727)
.L_3727:
        /*000c*/ 	.word	0x00000000
        /*0010*/ 	.short	0x0006
        /*0012*/ 	.short	0x0030
        /*0014*/ 	.byte	0x00, 0xf5, 0x21, 0x00


	//----- nvinfo : EIATTR_KPARAM_INFO
	.align		4
.L_3728:
        /*0018*/ 	.byte	0x04, 0x17
        /*001a*/ 	.short	(.L_3730 - .L_3729)
.L_3729:
        /*001c*/ 	.word	0x00000000
        /*0020*/ 	.short	0x0005
        /*0022*/ 	.short	0x0028
        /*0024*/ 	.byte	0x00, 0xf5, 0x21, 0x00


	//----- nvinfo : EIATTR_KPARAM_INFO
	.align		4
.L_3730:
        /*0028*/ 	.byte	0x04, 0x17
        /*002a*/ 	.short	(.L_3732 - .L_3731)
.L_3731:
        /*002c*/ 	.word	0x00000000
        /*0030*/ 	.short	0x0004
        /*0032*/ 	.short	0x0020
        /*0034*/ 	.byte	0x00, 0xf5, 0x21, 0x00


	//----- nvinfo : EIATTR_KPARAM_INFO
	.align		4
.L_3732:
        /*0038*/ 	.byte	0x04, 0x17
        /*003a*/ 	.short	(.L_3734 - .L_3733)
.L_3733:
        /*003c*/ 	.word	0x00000000
        /*0040*/ 	.short	0x0003
        /*0042*/ 	.short	0x0018
        /*0044*/ 	.byte	0x00, 0xf5, 0x21, 0x00


	//----- nvinfo : EIATTR_KPARAM_INFO
	.align		4
.L_3734:
        /*0048*/ 	.byte	0x04, 0x17
        /*004a*/ 	.short	(.L_3736 - .L_3735)
.L_3735:
        /*004c*/ 	.word	0x00000000
        /*0050*/ 	.short	0x0002
        /*0052*/ 	.short	0x0010
        /*0054*/ 	.byte	0x00, 0xf0, 0x21, 0x00


	//----- nvinfo : EIATTR_KPARAM_INFO
	.align		4
.L_3736:
        /*0058*/ 	.byte	0x04, 0x17
        /*005a*/ 	.short	(.L_3738 - .L_3737)
.L_3737:
        /*005c*/ 	.word	0x00000000
        /*0060*/ 	.short	0x0001
        /*0062*/ 	.short	0x0008
        /*0064*/ 	.byte	0x00, 0xf0, 0x21, 0x00


	//----- nvinfo : EIATTR_KPARAM_INFO
	.align		4
.L_3738:
        /*0068*/ 	.byte	0x04, 0x17
        /*006a*/ 	.short	(.L_3740 - .L_3739)
.L_3739:
        /*006c*/ 	.word	0x00000000
        /*0070*/ 	.short	0x0000
        /*0072*/ 	.short	0x0000
        /*0074*/ 	.byte	0x00, 0xf5, 0x21, 0x00


	//----- nvinfo : EIATTR_SPARSE_MMA_MASK
	.align		4
.L_3740:
        /*0078*/ 	.byte	0x03, 0x50
        /*007a*/ 	.short	0x0000


	//----- nvinfo : EIATTR_MAXREG_COUNT
	.align		4
        /*007c*/ 	.byte	0x03, 0x1b
        /*007e*/ 	.short	0x00ff


	//----- nvinfo : EIATTR_MERCURY_ISA_VERSION
	.align		4
        /*0080*/ 	.byte	0x03, 0x5f
        /*0082*/ 	.short	0x0101


	//----- nvinfo : EIATTR_VRC_CTA_INIT_COUNT
	.align		4
        /*0084*/ 	.byte	0x02, 0x4a
	.zero		1
	.zero		1


	//----- nvinfo : EIATTR_EXIT_INSTR_OFFSETS
	.align		4
        /*0088*/ 	.byte	0x04, 0x1c
        /*008a*/ 	.short	(.L_3742 - .L_3741)


	//   ....[0]....
.L_3741:
        /*008c*/ 	.word	0x00000080


	//   ....[1]....
        /*0090*/ 	.word	0x00000100


	//   ....[2]....
        /*0094*/ 	.word	0x000004d0


	//   ....[3]....
        /*0098*/ 	.word	0x00000a80


	//   ....[4]....
        /*009c*/ 	.word	0x00000ae0


	//----- nvinfo : EIATTR_CRS_STACK_SIZE
	.align		4
.L_3742:
        /*00a0*/ 	.byte	0x04, 0x1e
        /*00a2*/ 	.short	(.L_3744 - .L_3743)
.L_3743:
        /*00a4*/ 	.word	0x00000000


	//----- nvinfo : EIATTR_CBANK_PARAM_SIZE
	.align		4
.L_3744:
        /*00a8*/ 	.byte	0x03, 0x19
        /*00aa*/ 	.short	0x0038


	//----- nvinfo : EIATTR_PARAM_CBANK
	.align		4
        /*00ac*/ 	.byte	0x04, 0x0a
        /*00ae*/ 	.short	(.L_3746 - .L_3745)
	.align		4
.L_3745:
        /*00b0*/ 	.word	index@(.nv.constant0._Z38batched_edge_inserts_EC_postprocessingP27vertex_dictionary_structuremmPmS1_S1_S1_)
        /*00b4*/ 	.short	0x0380
        /*00b6*/ 	.short	0x0038


	//----- nvinfo : EIATTR_SW_WAR
	.align		4
.L_3746:
        /*00b8*/ 	.byte	0x04, 0x36
        /*00ba*/ 	.short	(.L_3748 - .L_3747)
.L_3747:
        /*00bc*/ 	.word	0x00000008
.L_3748:


//--------------------- .nv.info._Z23batched_edge_inserts_ECP10edge_blockPmmmmS1_mP27vertex_dictionary_structuremmmmS1_S1_S1_ --------------------------
	.section	.nv.info._Z23batched_edge_inserts_ECP10edge_blockPmmmmS1_mP27vertex_dictionary_structuremmmmS1_S1_S1_,"",@"SHT_CUDA_INFO"
	.sectionflags	@""
	.align	4


	//----- nvinfo : EIATTR_CUDA_API_VERSION
	.align		4
        /*0000*/ 	.byte	0x04, 0x37
        /*0002*/ 	.short	(.L_3750 - .L_3749)
.L_3749:
        /*0004*/ 	.word	0x00000082


	//----- nvinfo : EIATTR_KPARAM_INFO
	.align		4
.L_3750:
        /*0008*/ 	.byte	0x04, 0x17
        /*000a*/ 	.short	(.L_3752 - .L_3751)
.L_3751:
        /*000c*/ 	.word	0x00000000
        /*0010*/ 	.short	0x000e
        /*0012*/ 	.short	0x0070
        /*0014*/ 	.byte	0x00, 0xf5, 0x21, 0x00


	//----- nvinfo : EIATTR_KPARAM_INFO
	.align		4
.L_3752:
        /*0018*/ 	.byte	0x04, 0x17
        /*001a*/ 	.short	(.L_3754 - .L_3753)
.L_3753:
        /*001c*/ 	.word	0x00000000
        /*0020*/ 	.short	0x000d
        /*0022*/ 	.short	0x0068
        /*0024*/ 	.byte	0x00, 0xf5, 0x21, 0x00


	//----- nvinfo : EIATTR_KPARAM_INFO
	.align		4
.L_3754:
        /*0028*/ 	.byte	0x04, 0x17
        /*002a*/ 	.short	(.L_3756 - .L_3755)
.L_3755:
        /*002c*/ 	.word	0x00000000
        /*0030*/ 	.short	0x000c
        /*0032*/ 	.short	0x0060
        /*0034*/ 	.byte	0x00, 0xf5, 0x21, 0x00


	//----- nvinfo : EIATTR_KPARAM_INFO
	.align		4
.L_3756:
        /*0038*/ 	.byte	0x04, 0x17
        /*003a*/ 	.short	(.L_3758 - .L_3757)
.L_3757:
        /*003c*/ 	.word	0x00000000
        /*0040*/ 	.short	0x000b
        /*0042*/ 	.short	0x0058
        /*0044*/ 	.byte	0x00, 0xf0, 0x21, 0x00


	//----- nvinfo : EIATTR_KPARAM_INFO
	.align		4
.L_3758:
        /*0048*/ 	.byte	0x04, 0x17
        /*004a*/ 	.short	(.L_3760 - .L_3759)
.L_3759:
        /*004c*/ 	.word	0x00000000
        /*0050*/ 	.short	0x000a
        /*0052*/ 	.short	0x0050
        /*0054*/ 	.byte	0x00, 0xf0, 0x21, 0x00


	//----- nvinfo : EIATTR_KPARAM_INFO
	.align		4
.L_3760:
        /*0058*/ 	.byte	0x04, 0x17
        /*005a*/ 	.short	(.L_3762 - .L_3761)
.L_3761:
        /*005c*/ 	.word	0x00000000
        /*0060*/ 	.short	0x0009
        /*0062*/ 	.short	0x0048
        /*0064*/ 	.byte	0x00, 0xf0, 0x21, 0x00


	//----- nvinfo : EIATTR_KPARAM_INFO
	.align		4
.L_3762:
        /*0068*/ 	.byte	0x04, 0x17
        /*006a*/ 	.short	(.L_3764 - .L_3763)
.L_3763:
        /*006c*/ 	.word	0x00000000
        /*0070*/ 	.short	0x0008
        /*0072*/ 	.short	0x0040
        /*0074*/ 	.byte	0x00, 0xf0, 0x21, 0x00


	//----- nvinfo : EIATTR_KPARAM_INFO
	.align		4
.L_3764:
        /*0078*/ 	.byte	0x04, 0x17
        /*007a*/ 	.short	(.L_3766 - .L_3765)
.L_3765:
        /*007c*/ 	.word	0x00000000
        /*0080*/ 	.short	0x0007
        /*0082*/ 	.short	0x0038
        /*0084*/ 	.byte	0x00, 0xf5, 0x21, 0x00


	//----- nvinfo : EIATTR_KPARAM_INFO
	.align		4
.L_3766:
        /*0088*/ 	.byte	0x04, 0x17
        /*008a*/ 	.short	(.L_3768 - .L_3767)
.L_3767:
        /*008c*/ 	.word	0x00000000
        /*0090*/ 	.short	0x0006
        /*0092*/ 	.short	0x0030
        /*0094*/ 	.byte	0x00, 0xf0, 0x21, 0x00


	//----- nvinfo : EIATTR_KPARAM_INFO
	.align		4
.L_3768:
        /*0098*/ 	.byte	0x04, 0x17
        /*009a*/ 	.short	(.L_3770 - .L_3769)
.L_3769:
        /*009c*/ 	.word	0x00000000
        /*00a0*/ 	.short	0x0005
        /*00a2*/ 	.short	0x0028
        /*00a4*/ 	.byte	0x00, 0xf5, 0x21, 0x00


	//----- nvinfo : EIATTR_KPARAM_INFO
	.align		4
.L_3770:
        /*00a8*/ 	.byte	0x04, 0x17
        /*00aa*/ 	.short	(.L_3772 - .L_3771)
.L_3771:
        /*00ac*/ 	.word	0x00000000
        /*00b0*/ 	.short	0x0004
        /*00b2*/ 	.short	0x0020
        /*00b4*/ 	.byte	0x00, 0xf0, 0x21, 0x00


	//----- nvinfo : EIATTR_KPARAM_INFO
	.align		4
.L_3772:
        /*00b8*/ 	.byte	0x04, 0x17
        /*00ba*/ 	.short	(.L_3774 - .L_3773)
.L_3773:
        /*00bc*/ 	.word	0x00000000
        /*00c0*/ 	.short	0x0003
        /*00c2*/ 	.short	0x0018
        /*00c4*/ 	.byte	0x00, 0xf0, 0x21, 0x00


	//----- nvinfo : EIATTR_KPARAM_INFO
	.align		4
.L_3774:
        /*00c8*/ 	.byte	0x04, 0x17
        /*00ca*/ 	.short	(.L_3776 - .L_3775)
.L_3775:
        /*00cc*/ 	.word	0x00000000
        /*00d0*/ 	.short	0x0002
        /*00d2*/ 	.short	0x0010
        /*00d4*/ 	.byte	0x00, 0xf0, 0x21, 0x00


	//----- nvinfo : EIATTR_KPARAM_INFO
	.align		4
.L_3776:
        /*00d8*/ 	.byte	0x04, 0x17
        /*00da*/ 	.short	(.L_3778 - .L_3777)
.L_3777:
        /*00dc*/ 	.word	0x00000000
        /*00e0*/ 	.short	0x0001
        /*00e2*/ 	.short	0x0008
        /*00e4*/ 	.byte	0x00, 0xf5, 0x21, 0x00


	//----- nvinfo : EIATTR_KPARAM_INFO
	.align		4
.L_3778:
        /*00e8*/ 	.byte	0x04, 0x17
        /*00ea*/ 	.short	(.L_3780 - .L_3779)
.L_3779:
        /*00ec*/ 	.word	0x00000000
        /*00f0*/ 	.short	0x0000
        /*00f2*/ 	.short	0x0000
        /*00f4*/ 	.byte	0x00, 0xf5, 0x21, 0x00


	//----- nvinfo : EIATTR_SPARSE_MMA_MASK
	.align		4
.L_3780:
        /*00f8*/ 	.byte	0x03, 0x50
        /*00fa*/ 	.short	0x0000


	//----- nvinfo : EIATTR_MAXREG_COUNT
	.align		4
        /*00fc*/ 	.byte	0x03, 0x1b
        /*00fe*/ 	.short	0x00ff


	//----- nvinfo : EIATTR_MERCURY_ISA_VERSION
	.align		4
        /*0100*/ 	.byte	0x03, 0x5f
        /*0102*/ 	.short	0x0101


	//----- nvinfo : EIATTR_VRC_CTA_INIT_COUNT
	.align		4
        /*0104*/ 	.byte	0x02, 0x4a
	.zero		1
	.zero		1


	//----- nvinfo : EIATTR_EXIT_INSTR_OFFSETS
	.align		4
        /*0108*/ 	.byte	0x04, 0x1c
        /*010a*/ 	.short	(.L_3782 - .L_3781)


	//   ....[0]....
.L_3781:
        /*010c*/ 	.word	0x00000080


	//   ....[1]....
        /*0110*/ 	.word	0x00000100


	//   ....[2]....
        /*0114*/ 	.word	0x00000570


	//   ....[3]....
        /*0118*/ 	.word	0x00000da0


	//   ....[4]....
        /*011c*/ 	.word	0x00001830


	//   ....[5]....
        /*0120*/ 	.word	0x00001880


	//   ....[6]....
        /*0124*/ 	.word	0x00001920


	//----- nvinfo : EIATTR_CRS_STACK_SIZE
	.align		4
.L_3782:
        /*0128*/ 	.byte	0x04, 0x1e
        /*012a*/ 	.short	(.L_3784 - .L_3783)
.L_3783:
        /*012c*/ 	.word	0x00000000


	//----- nvinfo : EIATTR_CBANK_PARAM_SIZE
	.align		4
.L_3784:
        /*0130*/ 	.byte	0x03, 0x19
        /*0132*/ 	.short	0x0078


	//----- nvinfo : EIATTR_PARAM_CBANK
	.align		4
        /*0134*/ 	.byte	0x04, 0x0a
        /*0136*/ 	.short	(.L_3786 - .L_3785)
	.align		4
.L_3785:
        /*0138*/ 	.word	index@(.nv.constant0._Z23batched_edge_inserts_ECP10edge_blockPmmmmS1_mP27vertex_dictionary_structuremmmmS1_S1_S1_)
        /*013c*/ 	.short	0x0380
        /*013e*/ 	.short	0x0078


	//----- nvinfo : EIATTR_SW_WAR
	.align		4
.L_3786:
        /*0140*/ 	.byte	0x04, 0x36
        /*0142*/ 	.short	(.L_3788 - .L_3787)
.L_3787:
        /*0144*/ 	.word	0x00000008
.L_3788:


//--------------------- .nv.info._Z27adjacency_list_kernel_VC_LBP10edge_blockPmmmmS1_mP27vertex_dictionary_structuremmmmS1_S1_S1_m --------------------------
	.section	.nv.info._Z27adjacency_list_kernel_VC_LBP10edge_blockPmmmmS1_mP27vertex_dictionary_structuremmmmS1_S1_S1_m,"",@"SHT_CUDA_INFO"
	.sectionflags	@""
	.align	4


	//----- nvinfo : EIATTR_CUDA_API_VERSION
	.align		4
        /*0000*/ 	.byte	0x04, 0x37
        /*0002*/ 	.short	(.L_3790 - .L_3789)
.L_3789:
        /*0004*/ 	.word	0x00000082


	//----- nvinfo : EIATTR_KPARAM_INFO
	.align		4
.L_3790:
        /*0008*/ 	.byte	0x04, 0x17
        /*000a*/ 	.short	(.L_3792 - .L_3791)
.L_3791:
        /*000c*/ 	.word	0x00000000
        /*0010*/ 	.short	0x000f
        /*0012*/ 	.short	0x0078
        /*0014*/ 	.byte	0x00, 0xf0, 0x21, 0x00


	//----- nvinfo : EIATTR_KPARAM_INFO
	.align		4
.L_3792:
        /*0018*/ 	.byte	0x04, 0x17
        /*001a*/ 	.short	(.L_3794 - .L_3793)
.L_3793:
        /*001c*/ 	.word	0x00000000
        /*0020*/ 	.short	0x000e
        /*0022*/ 	.short	0x0070
        /*0024*/ 	.byte	0x00, 0xf5, 0x21, 0x00


	//----- nvinfo : EIATTR_KPARAM_INFO
	.align		4
.L_3794:
        /*0028*/ 	.byte	0x04, 0x17
        /*002a*/ 	.short	(.L_3796 - .L_3795)
.L_3795:
        /*002c*/ 	.word	0x00000000
        /*0030*/ 	.short	0x000d
        /*0032*/ 	.short	0x0068
        /*0034*/ 	.byte	0x00, 0xf5, 0x21, 0x00


	//----- nvinfo : EIATTR_KPARAM_INFO
	.align		4
.L_3796:
        /*0038*/ 	.byte	0x04, 0x17
        /*003a*/ 	.short	(.L_3798 - .L_3797)
.L_3797:
        /*003c*/ 	.word	0x00000000
        /*0040*/ 	.short	0x000c
        /*0042*/ 	.short	0x0060
        /*0044*/ 	.byte	0x00, 0xf5, 0x21, 0x00


	//----- nvinfo : EIATTR_KPARAM_INFO
	.align		4
.L_3798:
        /*0048*/ 	.byte	0x04, 0x17
        /*004a*/ 	.short	(.L_3800 - .L_3799)
.L_3799:
        /*004c*/ 	.word	0x00000000
        /*0050*/ 	.short	0x000b
        /*0052*/ 	.short	0x0058
        /*0054*/ 	.byte	0x00, 0xf0, 0x21, 0x00


	//----- nvinfo : EIATTR_KPARAM_INFO
	.align		4
.L_3800:
        /*0058*/ 	.byte	0x04, 0x17
        /*005a*/ 	.short	(.L_3802 - .L_3801)
.L_3801:
        /*005c*/ 	.word	0x00000000
        /*0060*/ 	.short	0x000a
        /*0062*/ 	.short	0x0050
        /*0064*/ 	.byte	0x00, 0xf0, 0x21, 0x00


	//----- nvinfo : EIATTR_KPARAM_INFO
	.align		4
.L_3802:
        /*0068*/ 	.byte	0x04, 0x17
        /*006a*/ 	.short	(.L_3804 - .L_3803)
.L_3803:
        /*006c*/ 	.word	0x00000000
        /*0070*/ 	.short	0x0009
        /*0072*/ 	.short	0x0048
        /*0074*/ 	.byte	0x00, 0xf0, 0x21, 0x00


	//----- nvinfo : EIATTR_KPARAM_INFO
	.align		4
.L_3804:
        /*0078*/ 	.byte	0x04, 0x17
        /*007a*/ 	.short	(.L_3806 - .L_3805)
.L_3805:
        /*007c*/ 	.word	0x00000000
        /*0080*/ 	.short	0x0008
        /*0082*/ 	.short	0x0040
        /*0084*/ 	.byte	0x00, 0xf0, 0x21, 0x00


	//----- nvinfo : EIATTR_KPARAM_INFO
	.align		4
.L_3806:
        /*0088*/ 	.byte	0x04, 0x17
        /*008a*/ 	.short	(.L_3808 - .L_3807)
.L_3807:
        /*008c*/ 	.word	0x00000000
        /*0090*/ 	.short	0x0007
        /*0092*/ 	.short	0x0038
        /*0094*/ 	.byte	0x00, 0xf5, 0x21, 0x00


	//----- nvinfo : EIATTR_KPARAM_INFO
	.align		4
.L_3808:
        /*0098*/ 	.byte	0x04, 0x17
        /*009a*/ 	.short	(.L_3810 - .L_3809)
.L_3809:
        /*009c*/ 	.word	0x00000000
        /*00a0*/ 	.short	0x0006
        /*00a2*/ 	.short	0x0030
        /*00a4*/ 	.byte	0x00, 0xf0, 0x21, 0x00


	//----- nvinfo : EIATTR_KPARAM_INFO
	.align		4
.L_3810:
        /*00a8*/ 	.byte	0x04, 0x17
        /*00aa*/ 	.short	(.L_3812 - .L_3811)
.L_3811:
        /*00ac*/ 	.word	0x00000000
        /*00b0*/ 	.short	0x0005
        /*00b2*/ 	.short	0x0028
        /*00b4*/ 	.byte	0x00, 0xf5, 0x21, 0x00


	//----- nvinfo : EIATTR_KPARAM_INFO
	.align		4
.L_3812:
        /*00b8*/ 	.byte	0x04, 0x17
        /*00ba*/ 	.short	(.L_3814 - .L_3813)
.L_3813:
        /*00bc*/ 	.word	0x00000000
        /*00c0*/ 	.short	0x0004
        /*00c2*/ 	.short	0x0020
        /*00c4*/ 	.byte	0x00, 0xf0, 0x21, 0x00


	//----- nvinfo : EIATTR_KPARAM_INFO
	.align		4
.L_3814:
        /*00c8*/ 	.byte	0x04, 0x17
        /*00ca*/ 	.short	(.L_3816 - .L_3815)
.L_3815:
        /*00cc*/ 	.word	0x00000000
        /*00d0*/ 	.short	0x0003
        /*00d2*/ 	.short	0x0018
        /*00d4*/ 	.byte	0x00, 0xf0, 0x21, 0x00


	//----- nvinfo : EIATTR_KPARAM_INFO
	.align		4
.L_3816:
        /*00d8*/ 	.byte	0x04, 0x17
        /*00da*/ 	.short	(.L_3818 - .L_3817)
.L_3817:
        /*00dc*/ 	.word	0x00000000
        /*00e0*/ 	.short	0x0002
        /*00e2*/ 	.short	0x0010
        /*00e4*/ 	.byte	0x00, 0xf0, 0x21, 0x00


	//----- nvinfo : EIATTR_KPARAM_INFO
	.align		4
.L_3818:
        /*00e8*/ 	.byte	0x04, 0x17
        /*00ea*/ 	.short	(.L_3820 - .L_3819)
.L_3819:
        /*00ec*/ 	.word	0x00000000
        /*00f0*/ 	.short	0x0001
        /*00f2*/ 	.short	0x0008
        /*00f4*/ 	.byte	0x00, 0xf5, 0x21, 0x00


	//----- nvinfo : EIATTR_KPARAM_INFO
	.align		4
.L_3820:
        /*00f8*/ 	.byte	0x04, 0x17
        /*00fa*/ 	.short	(.L_3822 - .L_3821)
.L_3821:
        /*00fc*/ 	.word	0x00000000
        /*0100*/ 	.short	0x0000
        /*0102*/ 	.short	0x0000
        /*0104*/ 	.byte	0x00, 0xf5, 0x21, 0x00


	//----- nvinfo : EIATTR_SPARSE_MMA_MASK
	.align		4
.L_3822:
        /*0108*/ 	.byte	0x03, 0x50
        /*010a*/ 	.short	0x0000


	//----- nvinfo : EIATTR_MAXREG_COUNT
	.align		4
        /*010c*/ 	.byte	0x03, 0x1b
        /*010e*/ 	.short	0x00ff


	//----- nvinfo : EIATTR_NUM_BARRIERS
	.align		4
        /*0110*/ 	.byte	0x02, 0x4c
        /*0112*/ 	.byte	0x01
	.zero		1


	//----- nvinfo : EIATTR_MERCURY_ISA_VERSION
	.align		4
        /*0114*/ 	.byte	0x03, 0x5f
        /*0116*/ 	.short	0x0101


	//----- nvinfo : EIATTR_VRC_CTA_INIT_COUNT
	.align		4
        /*0118*/ 	.byte	0x02, 0x4a
	.zero		1
	.zero		1


	//----- nvinfo : EIATTR_EXIT_INSTR_OFFSETS
	.align		4
        /*011c*/ 	.byte	0x04, 0x1c
        /*011e*/ 	.short	(.L_3824 - .L_3823)


	//   ....[0]....
.L_3823:
        /*0120*/ 	.word	0x00000200


	//   ....[1]....
        /*0124*/ 	.word	0x000002d0


	//   ....[2]....
        /*0128*/ 	.word	0x00004e80


	//----- nvinfo : EIATTR_CRS_STACK_SIZE
	.align		4
.L_3824:
        /*012c*/ 	.byte	0x04, 0x1e
        /*012e*/ 	.short	(.L_3826 - .L_3825)
.L_3825:
        /*0130*/ 	.word	0x00000000


	//----- nvinfo : EIATTR_CBANK_PARAM_SIZE
	.align		4
.L_3826:
        /*0134*/ 	.byte	0x03, 0x19
        /*0136*/ 	.short	0x0080


	//----- nvinfo : EIATTR_PARAM_CBANK
	.align		4
        /*0138*/ 	.byte	0x04, 0x0a
        /*013a*/ 	.short	(.L_3828 - .L_3827)
	.align		4
.L_3827:
        /*013c*/ 	.word	index@(.nv.constant0._Z27adjacency_list_kernel_VC_LBP10edge_blockPmmmmS1_mP27vertex_dictionary_structuremmmmS1_S1_S1_m)
        /*0140*/ 	.short	0x0380
        /*0142*/ 	.short	0x0080


	//----- nvinfo : EIATTR_SW_WAR
	.align		4
.L_3828:
        /*0144*/ 	.byte	0x04, 0x36
        /*0146*/ 	.short	(.L_3830 - .L_3829)
.L_3829:
        /*0148*/ 	.word	0x00000008
.L_3830:


//--------------------- .nv.info._Z29adjacency_list_init_modded_v5P10edge_blockPmmmmS1_mP27vertex_dictionary_structuremmmmS1_S1_S1_ --------------------------
	.section	.nv.info._Z29adjacency_list_init_modded_v5P10edge_blockPmmmmS1_mP27vertex_dictionary_structuremmmmS1_S1_S1_,"",@"SHT_CUDA_INFO"
	.sectionflags	@""
	.align	4


	//----- nvinfo : EIATTR_CUDA_API_VERSION
	.align		4
        /*0000*/ 	.byte	0x04, 0x37
        /*0002*/ 	.short	(.L_3832 - .L_3831)
.L_3831:
        /*0004*/ 	.word	0x00000082


	//----- nvinfo : EIATTR_KPARAM_INFO
	.align		4
.L_3832:
        /*0008*/ 	.byte	0x04, 0x17
        /*000a*/ 	.short	(.L_3834 - .L_3833)
.L_3833:
        /*000c*/ 	.word	0x00000000
        /*0010*/ 	.short	0x000e
        /*0012*/ 	.short	0x0070
        /*0014*/ 	.byte	0x00, 0xf5, 0x21, 0x00


	//----- nvinfo : EIATTR_KPARAM_INFO
	.align		4
.L_3834:
        /*0018*/ 	.byte	0x04, 0x17
        /*001a*/ 	.short	(.L_3836 - .L_3835)
.L_3835:
        /*001c*/ 	.word	0x00000000
        /*0020*/ 	.short	0x000d
        /*0022*/ 	.short	0x0068
        /*0024*/ 	.byte	0x00, 0xf5, 0x21, 0x00


	//----- nvinfo : EIATTR_KPARAM_INFO
	.align		4
.L_3836:
        /*0028*/ 	.byte	0x04, 0x17
        /*002a*/ 	.short	(.L_3838 - .L_3837)
.L_3837:
        /*002c*/ 	.word	0x00000000
        /*0030*/ 	.short	0x000c
        /*0032*/ 	.short	0x0060
        /*0034*/ 	.byte	0x00, 0xf5, 0x21, 0x00


	//----- nvinfo : EIATTR_KPARAM_INFO
	.align		4
.L_3838:
        /*0038*/ 	.byte	0x04, 0x17
        /*003a*/ 	.short	(.L_3840 - .L_3839)
.L_3839:
        /*003c*/ 	.word	0x00000000
        /*0040*/ 	.short	0x000b
        /*0042*/ 	.short	0x0058
        /*0044*/ 	.byte	0x00, 0xf0, 0x21, 0x00


	//----- nvinfo : EIATTR_KPARAM_INFO
	.align		4
.L_3840:
        /*0048*/ 	.byte	0x04, 0x17
        /*004a*/ 	.short	(.L_3842 - .L_3841)
.L_3841:
        /*004c*/ 	.word	0x00000000
        /*0050*/ 	.short	0x000a
        /*0052*/ 	.short	0x0050
        /*0054*/ 	.byte	0x00, 0xf0, 0x21, 0x00


	//----- nvinfo : EIATTR_KPARAM_INFO
	.align		4
.L_3842:
        /*0058*/ 	.byte	0x04, 0x17
        /*005a*/ 	.short	(.L_3844 - .L_3843)
.L_3843:
        /*005c*/ 	.word	0x00000000
        /*0060*/ 	.short	0x0009
        /*0062*/ 	.short	0x0048
        /*0064*/ 	.byte	0x00, 0xf0, 0x21, 0x00


	//----- nvinfo : EIATTR_KPARAM_INFO
	.align		4
.L_3844:
        /*0068*/ 	.byte	0x04, 0x17
        /*006a*/ 	.short	(.L_3846 - .L_3845)
.L_3845:
        /*006c*/ 	.word	0x00000000
        /*0070*/ 	.short	0x0008
        /*0072*/ 	.short	0x0040
        /*0074*/ 	.byte	0x00, 0xf0, 0x21, 0x00


	//----- nvinfo : EIATTR_KPARAM_INFO
	.align		4
.L_3846:
        /*0078*/ 	.byte	0x04, 0x17
        /*007a*/ 	.short	(.L_3848 - .L_3847)
.L_3847:
        /*007c*/ 	.word	0x00000000
        /*0080*/ 	.short	0x0007
        /*0082*/ 	.short	0x0038
        /*0084*/ 	.byte	0x00, 0xf5, 0x21, 0x00


	//----- nvinfo : EIATTR_KPARAM_INFO
	.align		4
.L_3848:
        /*0088*/ 	.byte	0x04, 0x17
        /*008a*/ 	.short	(.L_3850 - .L_3849)
.L_3849:
        /*008c*/ 	.word	0x00000000
        /*0090*/ 	.short	0x0006
        /*0092*/ 	.short	0x0030
        /*0094*/ 	.byte	0x00, 0xf0, 0x21, 0x00


	//----- nvinfo : EIATTR_KPARAM_INFO
	.align		4
.L_3850:
        /*0098*/ 	.byte	0x04, 0x17
        /*009a*/ 	.short	(.L_3852 - .L_3851)
.L_3851:
        /*009c*/ 	.word	0x00000000
        /*00a0*/ 	.short	0x0005
        /*00a2*/ 	.short	0x0028
        /*00a4*/ 	.byte	0x00, 0xf5, 0x21, 0x00


	//----- nvinfo : EIATTR_KPARAM_INFO
	.align		4
.L_3852:
        /*00a8*/ 	.byte	0x04, 0x17
        /*00aa*/ 	.short	(.L_3854 - .L_3853)
.L_3853:
        /*00ac*/ 	.word	0x00000000
        /*00b0*/ 	.short	0x0004
        /*00b2*/ 	.short	0x0020
        /*00b4*/ 	.byte	0x00, 0xf0, 0x21, 0x00


	//----- nvinfo : EIATTR_KPARAM_INFO
	.align		4
.L_3854:
        /*00b8*/ 	.byte	0x04, 0x17
        /*00ba*/ 	.short	(.L_3856 - .L_3855)
.L_3855:
        /*00bc*/ 	.word	0x00000000
        /*00c0*/ 	.short	0x0003
        /*00c2*/ 	.short	0x0018
        /*00c4*/ 	.byte	0x00, 0xf0, 0x21, 0x00


	//----- nvinfo : EIATTR_KPARAM_INFO
	.align		4
.L_3856:
        /*00c8*/ 	.byte	0x04, 0x17
        /*00ca*/ 	.short	(.L_3858 - .L_3857)
.L_3857:
        /*00cc*/ 	.word	0x00000000
        /*00d0*/ 	.short	0x0002
        /*00d2*/ 	.short	0x0010
        /*00d4*/ 	.byte	0x00, 0xf0, 0x21, 0x00


	//----- nvinfo : EIATTR_KPARAM_INFO
	.align		4
.L_3858:
        /*00d8*/ 	.byte	0x04, 0x17
        /*00da*/ 	.short	(.L_3860 - .L_3859)
.L_3859:
        /*00dc*/ 	.word	0x00000000
        /*00e0*/ 	.short	0x0001
        /*00e2*/ 	.short	0x0008
        /*00e4*/ 	.byte	0x00, 0xf5, 0x21, 0x00


	//----- nvinfo : EIATTR_KPARAM_INFO
	.align		4
.L_3860:
        /*00e8*/ 	.byte	0x04, 0x17
        /*00ea*/ 	.short	(.L_3862 - .L_3861)
.L_3861:
        /*00ec*/ 	.word	0x00000000
        /*00f0*/ 	.short	0x0000
        /*00f2*/ 	.short	0x0000
        /*00f4*/ 	.byte	0x00, 0xf5, 0x21, 0x00


	//----- nvinfo : EIATTR_SPARSE_MMA_MASK
	.align		4
.L_3862:
        /*00f8*/ 	.byte	0x03, 0x50
        /*00fa*/ 	.short	0x0000


	//----- nvinfo : EIATTR_MAXREG_COUNT
	.align		4
        /*00fc*/ 	.byte	0x03, 0x1b
        /*00fe*/ 	.short	0x00ff


	//----- nvinfo : EIATTR_NUM_BARRIERS
	.align		4
        /*0100*/ 	.byte	0x02, 0x4c
        /*0102*/ 	.byte	0x01
	.zero		1


	//----- nvinfo : EIATTR_MERCURY_ISA_VERSION
	.align		4
        /*0104*/ 	.byte	0x03, 0x5f
        /*0106*/ 	.short	0x0101


	//----- nvinfo : EIATTR_VRC_CTA_INIT_COUNT
	.align		4
        /*0108*/ 	.byte	0x02, 0x4a
	.zero		1
	.zero		1


	//----- nvinfo : EIATTR_EXIT_INSTR_OFFSETS
	.align		4
        /*010c*/ 	.byte	0x04, 0x1c
        /*010e*/ 	.short	(.L_3864 - .L_3863)


	//   ....[0]....
.L_3863:
        /*0110*/ 	.word	0x00000090


	//   ....[1]....
        /*0114*/ 	.word	0x00000230


	//   ....[2]....
        /*0118*/ 	.word	0x000029b0


	//   ....[3]....
        /*011c*/ 	.word	0x000045c0


	//   ....[4]....
        /*0120*/ 	.word	0x000045e0


	//----- nvinfo : EIATTR_CRS_STACK_SIZE
	.align		4
.L_3864:
        /*0124*/ 	.byte	0x04, 0x1e
        /*0126*/ 	.short	(.L_3866 - .L_3865)
.L_3865:
        /*0128*/ 	.word	0x00000000


	//----- nvinfo : EIATTR_CBANK_PARAM_SIZE
	.align		4
.L_3866:
        /*012c*/ 	.byte	0x03, 0x19
        /*012e*/ 	.short	0x0078


	//----- nvinfo : EIATTR_PARAM_CBANK
	.align		4
        /*0130*/ 	.byte	0x04, 0x0a
        /*0132*/ 	.short	(.L_3868 - .L_3867)
	.align		4
.L_3867:
        /*0134*/ 	.word	index@(.nv.constant0._Z29adjacency_list_init_modded_v5P10edge_blockPmmmmS1_mP27vertex_dictionary_structuremmmmS1_S1_S1_)
        /*0138*/ 	.short	0x0380
        /*013a*/ 	.short	0x0078


	//----- nvinfo : EIATTR_SW_WAR
	.align		4
.L_3868:
        /*013c*/ 	.byte	0x04, 0x36
        /*013e*/ 	.short	(.L_3870 - .L_3869)
.L_3869:
        /*0140*/ 	.word	0x00000008
.L_3870:


//--------------------- .nv.info._Z29adjacency_list_init_modded_v4P10edge_blockPmmmmS1_mP27vertex_dictionary_structuremmmmS1_S1_ --------------------------
	.section	.nv.info._Z29adjacency_list_init_modded_v4P10edge_blockPmmmmS1_mP27vertex_dictionary_structuremmmmS1_S1_,"",@"SHT_CUDA_INFO"
	.sectionflags	@""
	.align	4


	//----- nvinfo : EIATTR_CUDA_API_VERSION
	.align		4
        /*0000*/ 	.byte	0x04, 0x37
        /*0002*/ 	.short	(.L_3872 - .L_3871)
.L_3871:
        /*0004*/ 	.word	0x00000082


	//----- nvinfo : EIATTR_KPARAM_INFO
	.align		4
.L_3872:
        /*0008*/ 	.byte	0x04, 0x17
        /*000a*/ 	.short	(.L_3874 - .L_3873)
.L_3873:
        /*000c*/ 	.word	0x00000000
        /*0010*/ 	.short	0x000d
        /*0012*/ 	.short	0x0068
        /*0014*/ 	.byte	0x00, 0xf5, 0x21, 0x00


	//----- nvinfo : EIATTR_KPARAM_INFO
	.align		4
.L_3874:
        /*0018*/ 	.byte	0x04, 0x17
        /*001a*/ 	.short	(.L_3876 - .L_3875)
.L_3875:
        /*001c*/ 	.word	0x00000000
        /*0020*/ 	.short	0x000c
        /*0022*/ 	.short	0x0060
        /*0024*/ 	.byte	0x00, 0xf5, 0x21, 0x00


	//----- nvinfo : EIATTR_KPARAM_INFO
	.align		4
.L_3876:
        /*0028*/ 	.byte	0x04, 0x17
        /*002a*/ 	.short	(.L_3878 - .L_3877)
.L_3877:
        /*002c*/ 	.word	0x00000000
        /*0030*/ 	.short	0x000b
        /*0032*/ 	.short	0x0058
        /*0034*/ 	.byte	0x00, 0xf0, 0x21, 0x00


	//----- nvinfo : EIATTR_KPARAM_INFO
	.align		4
.L_3878:
        /*0038*/ 	.byte	0x04, 0x17
        /*003a*/ 	.short	(.L_3880 - .L_3879)
.L_3879:
        /*003c*/ 	.word	0x00000000
        /*0040*/ 	.short	0x000a
        /*0042*/ 	.short	0x0050
        /*0044*/ 	.byte	0x00, 0xf0, 0x21, 0x00


	//----- nvinfo : EIATTR_KPARAM_INFO
	.align		4
.L_3880:
        /*0048*/ 	.byte	0x04, 0x17
        /*004a*/ 	.short	(.L_3882 - .L_3881)
.L_3881:
        /*004c*/ 	.word	0x00000000
        /*0050*/ 	.short	0x0009
        /*0052*/ 	.short	0x0048
        /*0054*/ 	.byte	0x00, 0xf0, 0x21, 0x00


	//----- nvinfo : EIATTR_KPARAM_INFO
	.align		4
.L_3882:
        /*0058*/ 	.byte	0x04, 0x17
        /*005a*/ 	.short	(.L_3884 - .L_3883)
.L_3883:
        /*005c*/ 	.word	0x00000000
        /*0060*/ 	.short	0x0008
        /*0062*/ 	.short	0x0040
        /*0064*/ 	.byte	0x00, 0xf0, 0x21, 0x00


	//----- nvinfo : EIATTR_KPARAM_INFO
	.align		4
.L_3884:
        /*0068*/ 	.byte	0x04, 0x17
        /*006a*/ 	.short	(.L_3886 - .L_3885)
.L_3885:
        /*006c*/ 	.word	0x00000000
        /*0070*/ 	.short	0x0007
        /*0072*/ 	.short	0x0038
        /*0074*/ 	.byte	0x00, 0xf5, 0x21, 0x00


	//----- nvinfo : EIATTR_KPARAM_INFO
	.align		4
.L_3886:
        /*0078*/ 	.byte	0x04, 0x17
        /*007a*/ 	.short	(.L_3888 - .L_3887)
.L_3887:
        /*007c*/ 	.word	0x00000000
        /*0080*/ 	.short	0x0006
        /*0082*/ 	.short	0x0030
        /*0084*/ 	.byte	0x00, 0xf0, 0x21, 0x00


	//----- nvinfo : EIATTR_KPARAM_INFO
	.align		4
.L_3888:
        /*0088*/ 	.byte	0x04, 0x17
        /*008a*/ 	.short	(.L_3890 - .L_3889)
.L_3889:
        /*008c*/ 	.word	0x00000000
        /*0090*/ 	.short	0x0005
        /*0092*/ 	.short	0x0028
        /*0094*/ 	.byte	0x00, 0xf5, 0x21, 0x00


	//----- nvinfo : EIATTR_KPARAM_INFO
	.align		4
.L_3890:
        /*0098*/ 	.byte	0x04, 0x17
        /*009a*/ 	.short	(.L_3892 - .L_3891)
.L_3891:
        /*009c*/ 	.word	0x00000000
        /*00a0*/ 	.short	0x0004
        /*00a2*/ 	.short	0x0020
        /*00a4*/ 	.byte	0x00, 0xf0, 0x21, 0x00


	//----- nvinfo : EIATTR_KPARAM_INFO
	.align		4
.L_3892:
        /*00a8*/ 	.byte	0x04, 0x17
        /*00aa*/ 	.short	(.L_3894 - .L_3893)
.L_3893:
        /*00ac*/ 	.word	0x00000000
        /*00b0*/ 	.short	0x0003
        /*00b2*/ 	.short	0x0018
        /*00b4*/ 	.byte	0x00, 0xf0, 0x21, 0x00


	//----- nvinfo : EIATTR_KPARAM_INFO
	.align		4
.L_3894:
        /*00b8*/ 	.byte	0x04, 0x17
        /*00ba*/ 	.short	(.L_3896 - .L_3895)
.L_3895:
        /*00bc*/ 	.word	0x00000000
        /*00c0*/ 	.short	0x0002
        /*00c2*/ 	.short	0x0010
        /*00c4*/ 	.byte	0x00, 0xf0, 0x21, 0x00


	//----- nvinfo : EIATTR_KPARAM_INFO
	.align		4
.L_3896:
        /*00c8*/ 	.byte	0x04, 0x17
        /*00ca*/ 	.short	(.L_3898 - .L_3897)
.L_3897:
        /*00cc*/ 	.word	0x00000000
        /*00d0*/ 	.short	0x0001
        /*00d2*/ 	.short	0x0008
        /*00d4*/ 	.byte	0x00, 0xf5, 0x21, 0x00


	//----- nvinfo : EIATTR_KPARAM_INFO
	.align		4
.L_3898:
        /*00d8*/ 	.byte	0x04, 0x17
        /*00da*/ 	.short	(.L_3900 - .L_3899)
.L_3899:
        /*00dc*/ 	.word	0x00000000
        /*00e0*/ 	.short	0x0000
        /*00e2*/ 	.short	0x0000
        /*00e4*/ 	.byte	0x00, 0xf5, 0x21, 0x00


	//----- nvinfo : EIATTR_SPARSE_MMA_MASK
	.align		4
.L_3900:
        /*00e8*/ 	.byte	0x03, 0x50
        /*00ea*/ 	.short	0x0000


	//----- nvinfo : EIATTR_MAXREG_COUNT
	.align		4
        /*00ec*/ 	.byte	0x03, 0x1b
        /*00ee*/ 	.short	0x00ff


	//----- nvinfo : EIATTR_NUM_BARRIERS
	.align		4
        /*00f0*/ 	.byte	0x02, 0x4c
        /*00f2*/ 	.byte	0x01
	.zero		1


	//----- nvinfo : EIATTR_MERCURY_ISA_VERSION
	.align		4
        /*00f4*/ 	.byte	0x03, 0x5f
        /*00f6*/ 	.short	0x0101


	//----- nvinfo : EIATTR_VRC_CTA_INIT_COUNT
	.align		4
        /*00f8*/ 	.byte	0x02, 0x4a
	.zero		1
	.zero		1


	//----- nvinfo : EIATTR_EXIT_INSTR_OFFSETS
	.align		4
        /*00fc*/ 	.byte	0x04, 0x1c
        /*00fe*/ 	.short	(.L_3902 - .L_3901)


	//   ....[0]....
.L_3901:
        /*0100*/ 	.word	0x000000a0


	//   ....[1]....
        /*0104*/ 	.word	0x000002c0


	//   ....[2]....
        /*0108*/ 	.word	0x00001210


	//   ....[3]....
        /*010c*/ 	.word	0x00001870


	//   ....[4]....
        /*0110*/ 	.word	0x00002510


	//----- nvinfo : EIATTR_CRS_STACK_SIZE
	.align		4
.L_3902:
        /*0114*/ 	.byte	0x04, 0x1e
        /*0116*/ 	.short	(.L_3904 - .L_3903)
.L_3903:
        /*0118*/ 	.word	0x00000000


	//----- nvinfo : EIATTR_CBANK_PARAM_SIZE
	.align		4
.L_3904:
        /*011c*/ 	.byte	0x03, 0x19
        /*011e*/ 	.short	0x0070


	//----- nvinfo : EIATTR_PARAM_CBANK
	.align		4
        /*0120*/ 	.byte	0x04, 0x0a
        /*0122*/ 	.short	(.L_3906 - .L_3905)
	.align		4
.L_3905:
        /*0124*/ 	.word	index@(.nv.constant0._Z29adjacency_list_init_modded_v4P10edge_blockPmmmmS1_mP27vertex_dictionary_structuremmmmS1_S1_)
        /*0128*/ 	.short	0x0380
        /*012a*/ 	.short	0x0070


	//----- nvinfo : EIATTR_SW_WAR
	.align		4
.L_3906:
        /*012c*/ 	.byte	0x04, 0x36
        /*012e*/ 	.short	(.L_3908 - .L_3907)
.L_3907:
        /*0130*/ 	.word	0x00000008
.L_3908:


//--------------------- .nv.info._Z34parallel_vertex_dictionary_init_v1P22adjacency_sentinel_newmPmP27vertex_dictionary_structure --------------------------
	.section	.nv.info._Z34parallel_vertex_dictionary_init_v1P22adjacency_sentinel_newmPmP27vertex_dictionary_structure,"",@"SHT_CUDA_INFO"
	.sectionflags	@""
	.align	4


	//----- nvinfo : EIATTR_CUDA_API_VERSION
	.align		4
        /*0000*/ 	.byte	0x04, 0x37
        /*0002*/ 	.short	(.L_3910 - .L_3909)
.L_3909:
        /*0004*/ 	.word	0x00000082


	//----- nvinfo : EIATTR_KPARAM_INFO
	.align		4
.L_3910:
        /*0008*/ 	.byte	0x04, 0x17
        /*000a*/ 	.short	(.L_3912 - .L_3911)
.L_3911:
        /*000c*/ 	.word	0x00000000
        /*0010*/ 	.short	0x0003
        /*0012*/ 	.short	0x0018
        /*0014*/ 	.byte	0x00, 0xf5, 0x21, 0x00


	//----- nvinfo : EIATTR_KPARAM_INFO
	.align		4
.L_3912:
        /*0018*/ 	.byte	0x04, 0x17
        /*001a*/ 	.short	(.L_3914 - .L_3913)
.L_3913:
        /*001c*/ 	.word	0x00000000
        /*0020*/ 	.short	0x0002
        /*0022*/ 	.short	0x0010
        /*0024*/ 	.byte	0x00, 0xf5, 0x21, 0x00


	//----- nvinfo : EIATTR_KPARAM_INFO
	.align		4
.L_3914:
        /*0028*/ 	.byte	0x04, 0x17
        /*002a*/ 	.short	(.L_3916 - .L_3915)
.L_3915:
        /*002c*/ 	.word	0x00000000
        /*0030*/ 	.short	0x0001
        /*0032*/ 	.short	0x0008
        /*0034*/ 	.byte	0x00, 0xf0, 0x21, 0x00


	//----- nvinfo : EIATTR_KPARAM_INFO
	.align		4
.L_3916:
        /*0038*/ 	.byte	0x04, 0x17
        /*003a*/ 	.short	(.L_3918 - .L_3917)
.L_3917:
        /*003c*/ 	.word	0x00000000
        /*0040*/ 	.short	0x0000
        /*0042*/ 	.short	0x0000
        /*0044*/ 	.byte	0x00, 0xf5, 0x21, 0x00


	//----- nvinfo : EIATTR_SPARSE_MMA_MASK
	.align		4
.L_3918:
        /*0048*/ 	.byte	0x03, 0x50
        /*004a*/ 	.short	0x0000


	//----- nvinfo : EIATTR_MAXREG_COUNT
	.align		4
        /*004c*/ 	.byte	0x03, 0x1b
        /*004e*/ 	.short	0x00ff


	//----- nvinfo : EIATTR_MERCURY_ISA_VERSION
	.align		4
        /*0050*/ 	.byte	0x03, 0x5f
        /*0052*/ 	.short	0x0101


	//----- nvinfo : EIATTR_VRC_CTA_INIT_COUNT
	.align		4
        /*0054*/ 	.byte	0x02, 0x4a
	.zero		1
	.zero		1


	//----- nvinfo : EIATTR_EXIT_INSTR_OFFSETS
	.align		4
        /*0058*/ 	.byte	0x04, 0x1c
        /*005a*/ 	.short	(.L_3920 - .L_3919)


	//   ....[0]....
.L_3919:
        /*005c*/ 	.word	0x00000080


	//   ....[1]....
        /*0060*/ 	.word	0x00000180


	//----- nvinfo : EIATTR_CBANK_PARAM_SIZE
	.align		4
.L_3920:
        /*0064*/ 	.byte	0x03, 0x19
        /*0066*/ 	.short	0x0020


	//----- nvinfo : EIATTR_PARAM_CBANK
	.align		4
        /*0068*/ 	.byte	0x04, 0x0a
        /*006a*/ 	.short	(.L_3922 - .L_3921)
	.align		4
.L_3921:
        /*006c*/ 	.word	index@(.nv.constant0._Z34parallel_vertex_dictionary_init_v1P22adjacency_sentinel_newmPmP27vertex_dictionary_structure)
        /*0070*/ 	.short	0x0380
        /*0072*/ 	.short	0x0020


	//----- nvinfo : EIATTR_SW_WAR
	.align		4
.L_3922:
        /*0074*/ 	.byte	0x04, 0x36
        /*0076*/ 	.short	(.L_3924 - .L_3923)
.L_3923:
        /*0078*/ 	.word	0x00000008
.L_3924:


//--------------------- .nv.info._Z26parallel_push_queue_updatem --------------------------
	.section	.nv.info._Z26parallel_push_queue_updatem,"",@"SHT_CUDA_INFO"
	.sectionflags	@""
	.align	4


	//----- nvinfo : EIATTR_CUDA_API_VERSION
	.align		4
        /*0000*/ 	.byte	0x04, 0x37
        /*0002*/ 	.short	(.L_3926 - .L_3925)
.L_3925:
        /*0004*/ 	.word	0x00000082


	//----- nvinfo : EIATTR_KPARAM_INFO
	.align		4
.L_3926:
        /*0008*/ 	.byte	0x04, 0x17
        /*000a*/ 	.short	(.L_3928 - .L_3927)
.L_3927:
        /*000c*/ 	.word	0x00000000
        /*0010*/ 	.short	0x0000
        /*0012*/ 	.short	0x0000
        /*0014*/ 	.byte	0x00, 0xf0, 0x21, 0x00


	//----- nvinfo : EIATTR_SPARSE_MMA_MASK
	.align		4
.L_3928:
        /*0018*/ 	.byte	0x03, 0x50
        /*001a*/ 	.short	0x0000


	//----- nvinfo : EIATTR_MAXREG_COUNT
	.align		4
        /*001c*/ 	.byte	0x03, 0x1b
        /*001e*/ 	.short	0x00ff


	//----- nvinfo : EIATTR_EXTERNS
	.align		4
        /*0020*/ 	.byte	0x04, 0x0f
        /*0022*/ 	.short	(.L_3930 - .L_3929)


	//   ....[0]....
	.align		4
.L_3929:
        /*0024*/ 	.word	index@(vprintf)


	//----- nvinfo : EIATTR_MERCURY_ISA_VERSION
	.align		4
.L_3930:
        /*0028*/ 	.byte	0x03, 0x5f
        /*002a*/ 	.short	0x0101


	//----- nvinfo : EIATTR_VRC_CTA_INIT_COUNT
	.align		4
        /*002c*/ 	.byte	0x02, 0x4a
	.zero		1
	.zero		1


	//----- nvinfo : EIATTR_SYSCALL_OFFSETS
	.align		4
        /*0030*/ 	.byte	0x04, 0x46
        /*0032*/ 	.short	(.L_3932 - .L_3931)


	//   ....[0]....
.L_3931:
        /*0034*/ 	.word	0x00000280


	//----- nvinfo : EIATTR_EXIT_INSTR_OFFSETS
	.align		4
.L_3932:
        /*0038*/ 	.byte	0x04, 0x1c
        /*003a*/ 	.short	(.L_3934 - .L_3933)


	//   ....[0]....
.L_3933:
        /*003c*/ 	.word	0x00000290


	//----- nvinfo : EIATTR_CBANK_PARAM_SIZE
	.align		4
.L_3934:
        /*0040*/ 	.byte	0x03, 0x19
        /*0042*/ 	.short	0x0008


	//----- nvinfo : EIATTR_PARAM_CBANK
	.align		4
        /*0044*/ 	.byte	0x04, 0x0a
        /*0046*/ 	.short	(.L_3936 - .L_3935)
	.align		4
.L_3935:
        /*0048*/ 	.word	index@(.nv.constant0._Z26parallel_push_queue_updatem)
        /*004c*/ 	.short	0x0380
        /*004e*/ 	.short	0x0008


	//----- nvinfo : EIATTR_SW_WAR
	.align		4
.L_3936:
        /*0050*/ 	.byte	0x04, 0x36
        /*0052*/ 	.short	(.L_3938 - .L_3937)
.L_3937:
        /*0054*/ 	.word	0x00000008
.L_3938:


//--------------------- .nv.info._Z54parallel_push_edge_preallocate_list_to_device_queue_v1P10edge_blockm --------------------------
	.section	.nv.info._Z54parallel_push_edge_preallocate_list_to_device_queue_v1P10edge_blockm,"",@"SHT_CUDA_INFO"
	.sectionflags	@""
	.align	4


	//----- nvinfo : EIATTR_CUDA_API_VERSION
	.align		4
        /*0000*/ 	.byte	0x04, 0x37
        /*0002*/ 	.short	(.L_3940 - .L_3939)
.L_3939:
        /*0004*/ 	.word	0x00000082


	//----- nvinfo : EIATTR_KPARAM_INFO
	.align		4
.L_3940:
        /*0008*/ 	.byte	0x04, 0x17
        /*000a*/ 	.short	(.L_3942 - .L_3941)
.L_3941:
        /*000c*/ 	.word	0x00000000
        /*0010*/ 	.short	0x0001
        /*0012*/ 	.short	0x0008
        /*0014*/ 	.byte	0x00, 0xf0, 0x21, 0x00


	//----- nvinfo : EIATTR_KPARAM_INFO
	.align		4
.L_3942:
        /*0018*/ 	.byte	0x04, 0x17
        /*001a*/ 	.short	(.L_3944 - .L_3943)
.L_3943:
        /*001c*/ 	.word	0x00000000
        /*0020*/ 	.short	0x0000
        /*0022*/ 	.short	0x0000
        /*0024*/ 	.byte	0x00, 0xf5, 0x21, 0x00


	//----- nvinfo : EIATTR_SPARSE_MMA_MASK
	.align		4
.L_3944:
        /*0028*/ 	.byte	0x03, 0x50
        /*002a*/ 	.short	0x0000


	//----- nvinfo : EIATTR_MAXREG_COUNT
	.align		4
        /*002c*/ 	.byte	0x03, 0x1b
        /*002e*/ 	.short	0x00ff


	//----- nvinfo : EIATTR_MERCURY_ISA_VERSION
	.align		4
        /*0030*/ 	.byte	0x03, 0x5f
        /*0032*/ 	.short	0x0101


	//----- nvinfo : EIATTR_VRC_CTA_INIT_COUNT
	.align		4
        /*0034*/ 	.byte	0x02, 0x4a
	.zero		1
	.zero		1


	//----- nvinfo : EIATTR_EXIT_INSTR_OFFSETS
	.align		4
        /*0038*/ 	.byte	0x04, 0x1c
        /*003a*/ 	.short	(.L_3946 - .L_3945)


	//   ....[0]....
.L_3945:
        /*003c*/ 	.word	0x00000080


	//   ....[1]....
        /*0040*/ 	.word	0x00000100


	//   ....[2]....
        /*0044*/ 	.word	0x00000220


	//   ....[3]....
        /*0048*/ 	.word	0x000002b0


	//----- nvinfo : EIATTR_CBANK_PARAM_SIZE
	.align		4
.L_3946:
        /*004c*/ 	.byte	0x03, 0x19
        /*004e*/ 	.short	0x0010


	//----- nvinfo : EIATTR_PARAM_CBANK
	.align		4
        /*0050*/ 	.byte	0x04, 0x0a
        /*0052*/ 	.short	(.L_3948 - .L_3947)
	.align		4
.L_3947:
        /*0054*/ 	.word	index@(.nv.constant0._Z54parallel_push_edge_preallocate_list_to_device_queue_v1P10edge_blockm)
        /*0058*/ 	.short	0x0380
        /*005a*/ 	.short	0x0010


	//----- nvinfo : EIATTR_SW_WAR
	.align		4
.L_3948:
        /*005c*/ 	.byte	0x04, 0x36
        /*005e*/ 	.short	(.L_3950 - .L_3949)
.L_3949:
        /*0060*/ 	.word	0x00000008
.L_3950:


//--------------------- .nv.info._Z51parallel_push_edge_preallocate_list_to_device_queueP10edge_blockPP18adjacency_sentinelPmm --------------------------
	.section	.nv.info._Z51parallel_push_edge_preallocate_list_to_device_queueP10edge_blockPP18adjacency_sentinelPmm,"",@"SHT_CUDA_INFO"
	.sectionflags	@""
	.align	4


	//----- nvinfo : EIATTR_CUDA_API_VERSION
	.align		4
        /*0000*/ 	.byte	0x04, 0x37
        /*0002*/ 	.short	(.L_3952 - .L_3951)
.L_3951:
        /*0004*/ 	.word	0x00000082


	//----- nvinfo : EIATTR_KPARAM_INFO
	.align		4
.L_3952:
        /*0008*/ 	.byte	0x04, 0x17
        /*000a*/ 	.short	(.L_3954 - .L_3953)
.L_3953:
        /*000c*/ 	.word	0x00000000
        /*0010*/ 	.short	0x0003
        /*0012*/ 	.short	0x0018
        /*0014*/ 	.byte	0x00, 0xf0, 0x21, 0x00


	//----- nvinfo : EIATTR_KPARAM_INFO
	.align		4
.L_3954:
        /*0018*/ 	.byte	0x04, 0x17
        /*001a*/ 	.short	(.L_3956 - .L_3955)
.L_3955:
        /*001c*/ 	.word	0x00000000
        /*0020*/ 	.short	0x0002
        /*0022*/ 	.short	0x0010
        /*0024*/ 	.byte	0x00, 0xf5, 0x21, 0x00


	//----- nvinfo : EIATTR_KPARAM_INFO
	.align		4
.L_3956:
        /*0028*/ 	.byte	0x04, 0x17
        /*002a*/ 	.short	(.L_3958 - .L_3957)
.L_3957:
        /*002c*/ 	.word	0x00000000
        /*0030*/ 	.short	0x0001
        /*0032*/ 	.short	0x0008
        /*0034*/ 	.byte	0x00, 0xf5, 0x21, 0x00


	//----- nvinfo : EIATTR_KPARAM_INFO
	.align		4
.L_3958:
        /*0038*/ 	.byte	0x04, 0x17
        /*003a*/ 	.short	(.L_3960 - .L_3959)
.L_3959:
        /*003c*/ 	.word	0x00000000
        /*0040*/ 	.short	0x0000
        /*0042*/ 	.short	0x0000
        /*0044*/ 	.byte	0x00, 0xf5, 0x21, 0x00


	//----- nvinfo : EIATTR_SPARSE_MMA_MASK
	.align		4
.L_3960:
        /*0048*/ 	.byte	0x03, 0x50
        /*004a*/ 	.short	0x0000


	//----- nvinfo : EIATTR_MAXREG_COUNT
	.align		4
        /*004c*/ 	.byte	0x03, 0x1b
        /*004e*/ 	.short	0x00ff


	//----- nvinfo : EIATTR_MERCURY_ISA_VERSION
	.align		4
        /*0050*/ 	.byte	0x03, 0x5f
        /*0052*/ 	.short	0x0101


	//----- nvinfo : EIATTR_VRC_CTA_INIT_COUNT
	.align		4
        /*0054*/ 	.byte	0x02, 0x4a
	.zero		1
	.zero		1


	//----- nvinfo : EIATTR_EXIT_INSTR_OFFSETS
	.align		4
        /*0058*/ 	.byte	0x04, 0x1c
        /*005a*/ 	.short	(.L_3962 - .L_3961)


	//   ....[0]....
.L_3961:
        /*005c*/ 	.word	0x00000080


	//   ....[1]....
        /*0060*/ 	.word	0x00000100


	//   ....[2]....
        /*0064*/ 	.word	0x00000220


	//   ....[3]....
        /*0068*/ 	.word	0x000002b0


	//----- nvinfo : EIATTR_CBANK_PARAM_SIZE
	.align		4
.L_3962:
        /*006c*/ 	.byte	0x03, 0x19
        /*006e*/ 	.short	0x0020


	//----- nvinfo : EIATTR_PARAM_CBANK
	.align		4
        /*0070*/ 	.byte	0x04, 0x0a
        /*0072*/ 	.short	(.L_3964 - .L_3963)
	.align		4
.L_3963:
        /*0074*/ 	.word	index@(.nv.constant0._Z51parallel_push_edge_preallocate_list_to_device_queueP10edge_blockPP18adjacency_sentinelPmm)
        /*0078*/ 	.short	0x0380
        /*007a*/ 	.short	0x0020


	//----- nvinfo : EIATTR_SW_WAR
	.align		4
.L_3964:
        /*007c*/ 	.byte	0x04, 0x36
        /*007e*/ 	.short	(.L_3966 - .L_3965)
.L_3965:
        /*0080*/ 	.word	0x00000008
.L_3966:


//--------------------- .nv.info._Z19data_structure_initP27vertex_dictionary_structurePmS1_PjS1_PP10edge_blockS5_ --------------------------
	.section	.nv.info._Z19data_structure_initP27vertex_dictionary_structurePmS1_PjS1_PP10edge_blockS5_,"",@"SHT_CUDA_INFO"
	.sectionflags	@""
	.align	4


	//----- nvinfo : EIATTR_CUDA_API_VERSION
	.align		4
        /*0000*/ 	.byte	0x04, 0x37
        /*0002*/ 	.short	(.L_3968 - .L_3967)
.L_3967:
        /*0004*/ 	.word	0x00000082


	//----- nvinfo : EIATTR_KPARAM_INFO
	.align		4
.L_3968:
        /*0008*/ 	.byte	0x04, 0x17
        /*000a*/ 	.short	(.L_3970 - .L_3969)
.L_3969:
        /*000c*/ 	.word	0x00000000
        /*0010*/ 	.short	0x0006
        /*0012*/ 	.short	0x0030
        /*0014*/ 	.byte	0x00, 0xf5, 0x21, 0x00


	//----- nvinfo : EIATTR_KPARAM_INFO
	.align		4
.L_3970:
        /*0018*/ 	.byte	0x04, 0x17
        /*001a*/ 	.short	(.L_3972 - .L_3971)
.L_3971:
        /*001c*/ 	.word	0x00000000
        /*0020*/ 	.short	0x0005
        /*0022*/ 	.short	0x0028
        /*0024*/ 	.byte	0x00, 0xf5, 0x21, 0x00


	//----- nvinfo : EIATTR_KPARAM_INFO
	.align		4
.L_3972:
        /*0028*/ 	.byte	0x04, 0x17
        /*002a*/ 	.short	(.L_3974 - .L_3973)
.L_3973:
        /*002c*/ 	.word	0x00000000
        /*0030*/ 	.short	0x0004
        /*0032*/ 	.short	0x0020
        /*0034*/ 	.byte	0x00, 0xf5, 0x21, 0x00


	//----- nvinfo : EIATTR_KPARAM_INFO
	.align		4
.L_3974:
        /*0038*/ 	.byte	0x04, 0x17
        /*003a*/ 	.short	(.L_3976 - .L_3975)
.L_3975:
        /*003c*/ 	.word	0x00000000
        /*0040*/ 	.short	0x0003
        /*0042*/ 	.short	0x0018
        /*0044*/ 	.byte	0x00, 0xf5, 0x21, 0x00


	//----- nvinfo : EIATTR_KPARAM_INFO
	.align		4
.L_3976:
        /*0048*/ 	.byte	0x04, 0x17
        /*004a*/ 	.short	(.L_3978 - .L_3977)
.L_3977:
        /*004c*/ 	.word	0x00000000
        /*0050*/ 	.short	0x0002
        /*0052*/ 	.short	0x0010
        /*0054*/ 	.byte	0x00, 0xf5, 0x21, 0x00


	//----- nvinfo : EIATTR_KPARAM_INFO
	.align		4
.L_3978:
        /*0058*/ 	.byte	0x04, 0x17
        /*005a*/ 	.short	(.L_3980 - .L_3979)
.L_3979:
        /*005c*/ 	.word	0x00000000
        /*0060*/ 	.short	0x0001
        /*0062*/ 	.short	0x0008
        /*0064*/ 	.byte	0x00, 0xf5, 0x21, 0x00


	//----- nvinfo : EIATTR_KPARAM_INFO
	.align		4
.L_3980:
        /*0068*/ 	.byte	0x04, 0x17
        /*006a*/ 	.short	(.L_3982 - .L_3981)
.L_3981:
        /*006c*/ 	.word	0x00000000
        /*0070*/ 	.short	0x0000
        /*0072*/ 	.short	0x0000
        /*0074*/ 	.byte	0x00, 0xf5, 0x21, 0x00


	//----- nvinfo : EIATTR_SPARSE_MMA_MASK
	.align		4
.L_3982:
        /*0078*/ 	.byte	0x03, 0x50
        /*007a*/ 	.short	0x0000


	//----- nvinfo : EIATTR_MAXREG_COUNT
	.align		4
        /*007c*/ 	.byte	0x03, 0x1b
        /*007e*/ 	.short	0x00ff


	//----- nvinfo : EIATTR_MERCURY_ISA_VERSION
	.align		4
        /*0080*/ 	.byte	0x03, 0x5f
        /*0082*/ 	.short	0x0101


	//----- nvinfo : EIATTR_VRC_CTA_INIT_COUNT
	.align		4
        /*0084*/ 	.byte	0x02, 0x4a
	.zero		1
	.zero		1


	//----- nvinfo : EIATTR_EXIT_INSTR_OFFSETS
	.align		4
        /*0088*/ 	.byte	0x04, 0x1c
        /*008a*/ 	.short	(.L_3984 - .L_3983)


	//   ....[0]....
.L_3983:
        /*008c*/ 	.word	0x000001d0


	//----- nvinfo : EIATTR_CBANK_PARAM_SIZE
	.align		4
.L_3984:
        /*0090*/ 	.byte	0x03, 0x19
        /*0092*/ 	.short	0x0038


	//----- nvinfo : EIATTR_PARAM_CBANK
	.align		4
        /*0094*/ 	.byte	0x04, 0x0a
        /*0096*/ 	.short	(.L_3986 - .L_3985)
	.align		4
.L_3985:
        /*0098*/ 	.word	index@(.nv.constant0._Z19data_structure_initP27vertex_dictionary_structurePmS1_PjS1_PP10edge_blockS5_)
        /*009c*/ 	.short	0x0380
        /*009e*/ 	.short	0x0038


	//----- nvinfo : EIATTR_SW_WAR
	.align		4
.L_3986:
        /*00a0*/ 	.byte	0x04, 0x36
        /*00a2*/ 	.short	(.L_3988 - .L_3987)
.L_3987:
        /*00a4*/ 	.word	0x00000008
.L_3988:


//--------------------- .nv.info._Z16print_bit_stringv --------------------------
	.section	.nv.info._Z16print_bit_stringv,"",@"SHT_CUDA_INFO"
	.sectionflags	@""
	.align	4


	//----- nvinfo : EIATTR_CUDA_API_VERSION
	.align		4
        /*0000*/ 	.byte	0x04, 0x37
        /*0002*/ 	.short	(.L_3990 - .L_3989)
.L_3989:
        /*0004*/ 	.word	0x00000082


	//----- nvinfo : EIATTR_SPARSE_MMA_MASK
	.align		4
.L_3990:
        /*0008*/ 	.byte	0x03, 0x50
        /*000a*/ 	.short	0x0000


	//----- nvinfo : EIATTR_MAXREG_COUNT
	.align		4
        /*000c*/ 	.byte	0x03, 0x1b
        /*000e*/ 	.short	0x00ff


	//----- nvinfo : EIATTR_EXTERNS
	.align		4
        /*0010*/ 	.byte	0x04, 0x0f
        /*0012*/ 	.short	(.L_3992 - .L_3991)


	//   ....[0]....
	.align		4
.L_3991:
        /*0014*/ 	.word	index@(vprintf)


	//----- nvinfo : EIATTR_MERCURY_ISA_VERSION
	.align		4
.L_3992:
        /*0018*/ 	.byte	0x03, 0x5f
        /*001a*/ 	.short	0x0101


	//----- nvinfo : EIATTR_VRC_CTA_INIT_COUNT
	.align		4
        /*001c*/ 	.byte	0x02, 0x4a
	.zero		1
	.zero		1


	//----- nvinfo : EIATTR_SYSCALL_OFFSETS
	.align		4
        /*0020*/ 	.byte	0x04, 0x46
        /*0022*/ 	.short	(.L_3994 - .L_3993)


	//   ....[0]....
.L_3993:
        /*0024*/ 	.word	0x000001a0


	//   ....[1]....
        /*0028*/ 	.word	0x00000260


	//   ....[2]....
        /*002c*/ 	.word	0x00000320


	//   ....[3]....
        /*0030*/ 	.word	0x000003e0


	//----- nvinfo : EIATTR_EXIT_INSTR_OFFSETS
	.align		4
.L_3994:
        /*0034*/ 	.byte	0x04, 0x1c
        /*0036*/ 	.short	(.L_3996 - .L_3995)


	//   ....[0]....
.L_3995:
        /*0038*/ 	.word	0x00000460


	//----- nvinfo : EIATTR_CRS_STACK_SIZE
	.align		4
.L_3996:
        /*003c*/ 	.byte	0x04, 0x1e
        /*003e*/ 	.short	(.L_3998 - .L_3997)
.L_3997:
        /*0040*/ 	.word	0x00000000


	//----- nvinfo : EIATTR_SW_WAR
	.align		4
.L_3998:
        /*0044*/ 	.byte	0x04, 0x36
        /*0046*/ 	.short	(.L_4000 - .L_3999)
.L_3999:
        /*0048*/ 	.word	0x00000008
.L_4000:


//--------------------- .nv.info._Z23build_bit_string_lookupv --------------------------
	.section	.nv.info._Z23build_bit_string_lookupv,"",@"SHT_CUDA_INFO"
	.sectionflags	@""
	.align	4


	//----- nvinfo : EIATTR_CUDA_API_VERSION
	.align		4
        /*0000*/ 	.byte	0x04, 0x37
        /*0002*/ 	.short	(.L_4002 - .L_4001)
.L_4001:
        /*0004*/ 	.word	0x00000082


	//----- nvinfo : EIATTR_SPARSE_MMA_MASK
	.align		4
.L_4002:
        /*0008*/ 	.byte	0x03, 0x50
        /*000a*/ 	.short	0x0000


	//----- nvinfo : EIATTR_MAXREG_COUNT
	.align		4
        /*000c*/ 	.byte	0x03, 0x1b
        /*000e*/ 	.short	0x00ff


	//----- nvinfo : EIATTR_MERCURY_ISA_VERSION
	.align		4
        /*0010*/ 	.byte	0x03, 0x5f
        /*0012*/ 	.short	0x0101


	//----- nvinfo : EIATTR_VRC_CTA_INIT_COUNT
	.align		4
        /*0014*/ 	.byte	0x02, 0x4a
	.zero		1
	.zero		1


	//----- nvinfo : EIATTR_EXIT_INSTR_OFFSETS
	.align		4
        /*0018*/ 	.byte	0x04, 0x1c
        /*001a*/ 	.short	(.L_4004 - .L_4003)


	//   ....[0]....
.L_4003:
        /*001c*/ 	.word	0x00000060


	//   ....[1]....
        /*0020*/ 	.word	0x00000240


	//----- nvinfo : EIATTR_CRS_STACK_SIZE
	.align		4
.L_4004:
        /*0024*/ 	.byte	0x04, 0x1e
        /*0026*/ 	.short	(.L_4006 - .L_4005)
.L_4005:
        /*0028*/ 	.word	0x00000000


	//----- nvinfo : EIATTR_SW_WAR
	.align		4
.L_4006:
        /*002c*/ 	.byte	0x04, 0x36
        /*002e*/ 	.short	(.L_4008 - .L_4007)
.L_4007:
        /*0030*/ 	.word	0x00000008
.L_4008:


//--------------------- .nv.callgraph             --------------------------
	.section	.nv.callgraph,"",@"SHT_CUDA_CALLGRAPH"
	.align	4
	.sectionentsize	8
	.align		4
        /*0000*/ 	.word	0x00000000
	.align		4
        /*0004*/ 	.word	0xffffffff
	.align		4
        /*0008*/ 	.word	index@(_Z9printDistjPj)
	.align		4
        /*000c*/ 	.word	index@(vprintf)
	.align		4
        /*0010*/ 	.word	index@(_Z8printarrPjj)
	.align		4
        /*0014*/ 	.word	index@(vprintf)
	.align		4
        /*0018*/ 	.word	index@(_Z11doPrefixSumPjjS_)
	.align		4
        /*001c*/ 	.word	index@(vprintf)
	.align		4
        /*0020*/ 	.word	index@(_Z25recoveredMemoryPercentagePjS_S_P27vertex_dictionary_structuremPdS_S_)
	.align		4
        /*0024*/ 	.word	index@(vprintf)
	.align		4
        /*0028*/ 	.word	index@(_Z22recoveredMemoryKernel2PjS_)
	.align		4
        /*002c*/ 	.word	index@(vprintf)
	.align		4
        /*0030*/ 	.word	index@(_Z22recoveredMemoryKernel1PjPdS_P27vertex_dictionary_structure)
	.align		4
        /*0034*/ 	.word	index@(vprintf)
	.align		4
        /*0038*/ 	.word	index@(_Z14printQueuePtrsv)
	.align		4
        /*003c*/ 	.word	index@(vprintf)
	.align		4
        /*0040*/ 	.word	index@(_Z25device_generate_csr_batchmmPmS_S_S_S_)
	.align		4
        /*0044*/ 	.word	index@(vprintf)
	.align		4
        /*0048*/ 	.word	index@(_Z49device_inter_batch_deduplication_preprocessing_VCP27vertex_dictionary_structuremPmS1_S1_)
	.align		4
        /*004c*/ 	.word	index@(vprintf)
	.align		4
        /*0050*/ 	.word	index@(_Z17print_sssp_valuesPjm)
	.align		4
        /*0054*/ 	.word	index@(vprintf)
	.align		4
        /*0058*/ 	.word	index@(_Z21print_triangle_countsPfm)
	.align		4
        /*005c*/ 	.word	index@(vprintf)
	.align		4
        /*0060*/ 	.word	index@(_Z28sssp_kernel_EC_load_balancedP27vertex_dictionary_structuremmmPjPmS2_S2_S2_S2_S2_S2_S2_PyS3_S3_S3_)
	.align		4
        /*0064*/ 	.word	index@(vprintf)
	.align		4
        /*0068*/ 	.word	index@(_Z14sssp_kernel_ECP27vertex_dictionary_structuremmPjPmS2_S2_S2_S2_S2_S2_S2_PyS3_S3_S3_)
	.align		4
        /*006c*/ 	.word	index@(vprintf)
	.align		4
        /*0070*/ 	.word	index@(_Z27sssp_kernel_VC_iterative_LBP27vertex_dictionary_structuremmPjPmS2_S2_S2_S2_S2_S2_S2_PyS3_S3_m)
	.align		4
        /*0074*/ 	.word	index@(vprintf)
	.align		4
        /*0078*/ 	.word	index@(_Z24sssp_kernel_VC_iterativeP27vertex_dictionary_structuremmPjPmS2_S2_S2_S2_S2_S2_S2_PyS3_S3_)
	.align		4
        /*007c*/ 	.word	index@(vprintf)
	.align		4
        /*0080*/ 	.word	index@(_Z29triangle_counting_kernel_EC_2P27vertex_dictionary_structuremPfPmS2_S2_S2_)
	.align		4
        /*0084*/ 	.word	index@(vprintf)
	.align		4
        /*0088*/ 	.word	index@(_Z9cbt_statsP27vertex_dictionary_structurem)
	.align		4
        /*008c*/ 	.word	index@(vprintf)
	.align		4
        /*0090*/ 	.word	index@(_Z20printKernelmodded_v2P27vertex_dictionary_structurem)
	.align		4
        /*0094*/ 	.word	index@(vprintf)
	.align		4
        /*0098*/ 	.word	index@(_Z20printKernelmodded_v1P27vertex_dictionary_structurem)
	.align		4
        /*009c*/ 	.word	index@(vprintf)
	.align		4
        /*00a0*/ 	.word	index@(_Z27correctness_check_kernel_v1P27vertex_dictionary_structuremmPmS1_S1_)
	.align		4
        /*00a4*/ 	.word	index@(vprintf)
	.align		4
        /*00a8*/ 	.word	index@(_Z34batched_delete_kernel_EC_HD_vertexP27vertex_dictionary_structuremmPmS1_S1_S1_m)
	.align		4
        /*00ac*/ 	.word	index@(vprintf)
	.align		4
        /*00b0*/ 	.word	index@(_Z27batched_delete_kernel_EC_HDP27vertex_dictionary_structuremmPmS1_S1_S1_)
	.align		4
        /*00b4*/ 	.word	index@(vprintf)
	.align		4
        /*00b8*/ 	.word	index@(_Z21batched_delete_kernelP27vertex_dictionary_structuremmPmS1_)
	.align		4
        /*00bc*/ 	.word	index@(vprintf)
	.align		4
        /*00c0*/ 	.word	index@(_Z41batched_delete_preprocessing_edge_centricP27vertex_dictionary_structuremPmS1_S1_)
	.align		4
        /*00c4*/ 	.word	index@(vprintf)
	.align		4
        /*00c8*/ 	.word	index@(_Z29vertex_delete_kernel_directedP27vertex_dictionary_structuremmPm)
	.align		4
        /*00cc*/ 	.word	index@(vprintf)
	.align		4
        /*00d0*/ 	.word	index@(_Z26parallel_push_queue_updatem)
	.align		4
        /*00d4*/ 	.word	index@(vprintf)
	.align		4
        /*00d8*/ 	.word	index@(_Z16print_bit_stringv)
	.align		4
        /*00dc*/ 	.word	index@(vprintf)
	.align		4
        /*00e0*/ 	.word	0x00000000
	.align		4
        /*00e4*/ 	.word	0xfffffffe
	.align		4
        /*00e8*/ 	.word	0x00000000
	.align		4
        /*00ec*/ 	.word	0xfffffffd
	.align		4
        /*00f0*/ 	.word	0x00000000
	.align		4
        /*00f4*/ 	.word	0xfffffffc


//--------------------- .nv.constant4             --------------------------
	.section	.nv.constant4,"a",@progbits
	.align	8
	.align		8
.nv.constant4:
        /*0000*/ 	.dword	d_v_d_sentinel
	.align		8
        /*0008*/ 	.dword	d_v_queue
	.align		8
        /*0010*/ 	.dword	d_a_sentinel
	.align		8
        /*0018*/ 	.dword	d_e_queue
	.align		8
        /*0020*/ 	.dword	bit_string_lookup
	.align		8
        /*0028*/ 	.dword	k1counter
	.align		8
        /*0030*/ 	.dword	k2counter
	.align		8
        /*0038*/ 	.dword	lockvar
	.align		8
        /*0040*/ 	.dword	search_blocks
	.align		8
        /*0048*/ 	.dword	search_index
	.align		8
        /*0050*/ 	.dword	stack_traversal
	.align		8
        /*0058*/ 	.dword	stack_top
	.align		8
        /*0060*/ 	.dword	delete_blocks_v1
	.align		8
        /*0068*/ 	.dword	delete_index
	.align		8
        /*0070*/ 	.dword	delete_source
	.align		8
        /*0078*/ 	.dword	total_triangles
	.align		8
        /*0080*/ 	.dword	tester
	.align		8
        /*0088*/ 	.dword	temp
	.align		8
        /*0090*/ 	.dword	d_search_flag
	.align		8
        /*0098*/ 	.dword	type
	.align		8
        /*00a0*/ 	.dword	d_prev_thread_count
	.align		8
        /*00a8*/ 	.dword	d_prev_thread_count_16to31
	.align		8
        /*00b0*/ 	.dword	_ZN34_INTERNAL_020bbad2_4_k_cu_cc2fa5614cuda3std3__45__cpo5beginE
	.align		8
        /*00b8*/ 	.dword	_ZN34_INTERNAL_020bbad2_4_k_cu_cc2fa5614cuda3std3__45__cpo3endE
	.align		8
        /*00c0*/ 	.dword	_ZN34_INTERNAL_020bbad2_4_k_cu_cc2fa5614cuda3std3__45__cpo6cbeginE
	.align		8
        /*00c8*/ 	.dword	_ZN34_INTERNAL_020bbad2_4_k_cu_cc2fa5614cuda3std3__45__cpo4cendE
	.align		8
        /*00d0*/ 	.dword	_ZN34_INTERNAL_020bbad2_4_k_cu_cc2fa5614cuda3std3__45__cpo6rbeginE
	.align		8
        /*00d8*/ 	.dword	_ZN34_INTERNAL_020bbad2_4_k_cu_cc2fa5614cuda3std3__45__cpo4rendE
	.align		8
        /*00e0*/ 	.dword	_ZN34_INTERNAL_020bbad2_4_k_cu_cc2fa5614cuda3std3__45__cpo7crbeginE
	.align		8
        /*00e8*/ 	.dword	_ZN34_INTERNAL_020bbad2_4_k_cu_cc2fa5614cuda3std3__45__cpo5crendE
	.align		8
        /*00f0*/ 	.dword	_ZN34_INTERNAL_020bbad2_4_k_cu_cc2fa5614cuda3std3__436_GLOBAL__N__020bbad2_4_k_cu_cc2fa5616ignoreE
	.align		8
        /*00f8*/ 	.dword	_ZN34_INTERNAL_020bbad2_4_k_cu_cc2fa5614cuda3std3__419piecewise_constructE
	.align		8
        /*0100*/ 	.dword	_ZN34_INTERNAL_020bbad2_4_k_cu_cc2fa5614cuda3std3__48in_placeE
	.align		8
        /*0108*/ 	.dword	_ZN34_INTERNAL_020bbad2_4_k_cu_cc2fa5614cuda3std3__420unreachable_sentinelE
	.align		8
        /*0110*/ 	.dword	_ZN34_INTERNAL_020bbad2_4_k_cu_cc2fa5614cuda3std3__47nulloptE
	.align		8
        /*0118*/ 	.dword	_ZN34_INTERNAL_020bbad2_4_k_cu_cc2fa5614cuda3std3__48unexpectE
	.align		8
        /*0120*/ 	.dword	_ZN34_INTERNAL_020bbad2_4_k_cu_cc2fa5614cuda3std6ranges3__45__cpo4swapE
	.align		8
        /*0128*/ 	.dword	_ZN34_INTERNAL_020bbad2_4_k_cu_cc2fa5614cuda3std6ranges3__45__cpo9iter_moveE
	.align		8
        /*0130*/ 	.dword	_ZN34_INTERNAL_020bbad2_4_k_cu_cc2fa5614cuda3std6ranges3__45__cpo5beginE
	.align		8
        /*0138*/ 	.dword	_ZN34_INTERNAL_020bbad2_4_k_cu_cc2fa5614cuda3std6ranges3__45__cpo3endE
	.align		8
        /*0140*/ 	.dword	_ZN34_INTERNAL_020bbad2_4_k_cu_cc2fa5614cuda3std6ranges3__45__cpo6cbeginE
	.align		8
        /*0148*/ 	.dword	_ZN34_INTERNAL_020bbad2_4_k_cu_cc2fa5614cuda3std6ranges3__45__cpo4cendE
	.align		8
        /*0150*/ 	.dword	_ZN34_INTERNAL_020bbad2_4_k_cu_cc2fa5614cuda3std6ranges3__45__cpo7advanceE
	.align		8
        /*0158*/ 	.dword	_ZN34_INTERNAL_020bbad2_4_k_cu_cc2fa5614cuda3std6ranges3__45__cpo9iter_swapE
	.align		8
        /*0160*/ 	.dword	_ZN34_INTERNAL_020bbad2_4_k_cu_cc2fa5614cuda3std6ranges3__45__cpo4nextE
	.align		8
        /*0168*/ 	.dword	_ZN34_INTERNAL_020bbad2_4_k_cu_cc2fa5614cuda3std6ranges3__45__cpo4prevE
	.align		8
        /*0170*/ 	.dword	_ZN34_INTERNAL_020bbad2_4_k_cu_cc2fa5614cuda3std6ranges3__45__cpo4dataE
	.align		8
        /*0178*/ 	.dword	_ZN34_INTERNAL_020bbad2_4_k_cu_cc2fa5614cuda3std6ranges3__45__cpo5cdataE
	.align		8
        /*0180*/ 	.dword	_ZN34_INTERNAL_020bbad2_4_k_cu_cc2fa5614cuda3std6ranges3__45__cpo4sizeE
	.align		8
        /*0188*/ 	.dword	_ZN34_INTERNAL_020bbad2_4_k_cu_cc2fa5614cuda3std6ranges3__45__cpo5ssizeE
	.align		8
        /*0190*/ 	.dword	_ZN34_INTERNAL_020bbad2_4_k_cu_cc2fa5614cuda3std6ranges3__45__cpo8distanceE
	.align		8
        /*0198*/ 	.dword	_ZN34_INTERNAL_020bbad2_4_k_cu_cc2fa5616thrust24THRUST_300001_SM_1000_NS8cuda_cub3parE
	.align		8
        /*01a0*/ 	.dword	_ZN34_INTERNAL_020bbad2_4_k_cu_cc2fa5616thrust24THRUST_300001_SM_1000_NS8cuda_cub10par_nosyncE
	.align		8
        /*01a8*/ 	.dword	_ZN34_INTERNAL_020bbad2_4_k_cu_cc2fa5616thrust24THRUST_300001_SM_1000_NS6system6detail10sequential3seqE
	.align		8
        /*01b0*/ 	.dword	_ZN34_INTERNAL_020bbad2_4_k_cu_cc2fa5616thrust24THRUST_300001_SM_1000_NS6system3cpp3parE
	.align		8
        /*01b8*/ 	.dword	_ZN34_INTERNAL_020bbad2_4_k_cu_cc2fa5616thrust24THRUST_300001_SM_1000_NS12placeholders2_1E
	.align		8
        /*01c0*/ 	.dword	_ZN34_INTERNAL_020bbad2_4_k_cu_cc2fa5616thrust24THRUST_300001_SM_1000_NS12placeholders2_2E
	.align		8
        /*01c8*/ 	.dword	_ZN34_INTERNAL_020bbad2_4_k_cu_cc2fa5616thrust24THRUST_300001_SM_1000_NS12placeholders2_3E
	.align		8
        /*01d0*/ 	.dword	_ZN34_INTERNAL_020bbad2_4_k_cu_cc2fa5616thrust24THRUST_300001_SM_1000_NS12placeholders2_4E
	.align		8
        /*01d8*/ 	.dword	_ZN34_INTERNAL_020bbad2_4_k_cu_cc2fa5616thrust24THRUST_300001_SM_1000_NS12placeholders2_5E
	.align		8
        /*01e0*/ 	.dword	_ZN34_INTERNAL_020bbad2_4_k_cu_cc2fa5616thrust24THRUST_300001_SM_1000_NS12placeholders2_6E
	.align		8
        /*01e8*/ 	.dword	_ZN34_INTERNAL_020bbad2_4_k_cu_cc2fa5616thrust24THRUST_300001_SM_1000_NS12placeholders2_7E
	.align		8
        /*01f0*/ 	.dword	_ZN34_INTERNAL_020bbad2_4_k_cu_cc2fa5616thrust24THRUST_300001_SM_1000_NS12placeholders2_8E
	.align		8
        /*01f8*/ 	.dword	_ZN34_INTERNAL_020bbad2_4_k_cu_cc2fa5616thrust24THRUST_300001_SM_1000_NS12placeholders2_9E
	.align		8
        /*0200*/ 	.dword	_ZN34_INTERNAL_020bbad2_4_k_cu_cc2fa5616thrust24THRUST_300001_SM_1000_NS12placeholders3_10E
	.align		8
        /*0208*/ 	.dword	_ZN34_INTERNAL_020bbad2_4_k_cu_cc2fa5616thrust24THRUST_300001_SM_1000_NS3seqE
	.align		8
        /*0210*/ 	.dword	_ZN34_INTERNAL_020bbad2_4_k_cu_cc2fa5616thrust24THRUST_300001_SM_1000_NS6deviceE
	.align		8
        /*0218*/ 	.dword	$str$5
	.align		8
        /*0220*/ 	.dword	$str$6
	.align		8
        /*0228*/ 	.dword	$str$7
	.align		8
        /*0230*/ 	.dword	$str$8
	.align		8
        /*0238*/ 	.dword	$str$9
	.align		8
        /*0240*/ 	.dword	$str$10
	.align		8
        /*0248*/ 	.dword	$str$11
	.align		8
        /*0250*/ 	.dword	$str$12
	.align		8
        /*0258*/ 	.dword	$str$13
	.align		8
        /*0260*/ 	.dword	$str$14
	.align		8
        /*0268*/ 	.dword	$str$15
	.align		8
        /*0270*/ 	.dword	$str$16
	.align		8
        /*0278*/ 	.dword	$str$17
	.align		8
        /*0280*/ 	.dword	$str$18
	.align		8
        /*0288*/ 	.dword	$str$19
	.align		8
        /*0290*/ 	.dword	$str$20
	.align		8
        /*0298*/ 	.dword	$str$21
	.align		8
        /*02a0*/ 	.dword	$str$22
	.align		8
        /*02a8*/ 	.dword	$str$23
	.align		8
        /*02b0*/ 	.dword	$str$24
	.align		8
        /*02b8*/ 	.dword	$str$25
	.align		8
        /*02c0*/ 	.dword	$str$26
	.align		8
        /*02c8*/ 	.dword	$str$27
	.align		8
        /*02d0*/ 	.dword	$str$28
	.align		8
        /*02d8*/ 	.dword	$str$29
	.align		8
        /*02e0*/ 	.dword	$str$30
	.align		8
        /*02e8*/ 	.dword	$str$31
	.align		8
        /*02f0*/ 	.dword	$str$32
	.align		8
        /*02f8*/ 	.dword	$str$33
	.align		8
        /*0300*/ 	.dword	$str$34
	.align		8
        /*0308*/ 	.dword	$str$35
	.align		8
        /*0310*/ 	.dword	$str$36
	.align		8
        /*0318*/ 	.dword	$str$37
	.align		8
        /*0320*/ 	.dword	$str$38
	.align		8
        /*0328*/ 	.dword	$str$39
	.align		8
        /*0330*/ 	.dword	$str$40
	.align		8
        /*0338*/ 	.dword	$str$41
	.align		8
        /*0340*/ 	.dword	$str$42
	.align		8
        /*0348*/ 	.dword	$str$43
	.align		8
        /*0350*/ 	.dword	$str$44
	.align		8
        /*0358*/ 	.dword	$str$45
	.align		8
        /*0360*/ 	.dword	$str$46
	.align		8
        /*0368*/ 	.dword	$str$47
	.align		8
        /*0370*/ 	.dword	$str$48
	.align		8
        /*0378*/ 	.dword	vprintf


//--------------------- .text._ZN3cub18CUB_300001_SM_10006detail4scan16DeviceScanKernelINS2_10policy_hubIyyymN4cuda3std3__44plusIvEEE10Policy1000EPySC_NS0_13ScanTileStateIyLb1EEES9_NS1_10InputValueIySC_EEmyLb0EyEEvT0_T1_T2_iT3_T4_T5_ --------------------------
	.section	.text._ZN3cub18CUB_300001_SM_10006detail4scan16DeviceScanKernelINS2_10policy_hubIyyymN4cuda3std3__44plusIvEEE10Policy1000EPySC_NS0_13ScanTileStateIyLb1EEES9_NS1_10InputValueIySC_EEmyLb0EyEEvT0_T1_T2_iT3_T4_T5_,"ax",@progbits
	.align	128
        .global         _ZN3cub18CUB_300001_SM_10006detail4scan16DeviceScanKernelINS2_10policy_hubIyyymN4cuda3std3__44plusIvEEE10Policy1000EPySC_NS0_13ScanTileStateIyLb1EEES9_NS1_10InputValueIySC_EEmyLb0EyEEvT0_T1_T2_iT3_T4_T5_
        .type           _ZN3cub18CUB_300001_SM_10006detail4scan16DeviceScanKernelINS2_10policy_hubIyyymN4cuda3std3__44plusIvEEE10Policy1000EPySC_NS0_13ScanTileStateIyLb1EEES9_NS1_10InputValueIySC_EEmyLb0EyEEvT0_T1_T2_iT3_T4_T5_,@function
        .size           _ZN3cub18CUB_300001_SM_10006detail4scan16DeviceScanKernelINS2_10policy_hubIyyymN4cuda3std3__44plusIvEEE10Policy1000EPySC_NS0_13ScanTileStateIyLb1EEES9_NS1_10InputValueIySC_EEmyLb0EyEEvT0_T1_T2_iT3_T4_T5_,(.L_x_2848 - _ZN3cub18CUB_300001_SM_10006detail4scan16DeviceScanKernelINS2_10policy_hubIyyymN4cuda3std3__44plusIvEEE10Policy1000EPySC_NS0_13ScanTileStateIyLb1EEES9_NS1_10InputValueIySC_EEmyLb0EyEEvT0_T1_T2_iT3_T4_T5_)
        .other          _ZN3cub18CUB_300001_SM_10006detail4scan16DeviceScanKernelINS2_10policy_hubIyyymN4cuda3std3__44plusIvEEE10Policy1000EPySC_NS0_13ScanTileStateIyLb1EEES9_NS1_10InputValueIySC_EEmyLb0EyEEvT0_T1_T2_iT3_T4_T5_,@"STO_CUDA_ENTRY STV_DEFAULT"
_ZN3cub18CUB_300001_SM_10006detail4scan16DeviceScanKernelINS2_10policy_hubIyyymN4cuda3std3__44plusIvEEE10Policy1000EPySC_NS0_13ScanTileStateIyLb1EEES9_NS1_10InputValueIySC_EEmyLb0EyEEvT0_T1_T2_iT3_T4_T5_:
.text._ZN3cub18CUB_300001_SM_10006detail4scan16DeviceScanKernelINS2_10policy_hubIyyymN4cuda3std3__44plusIvEEE10Policy1000EPySC_NS0_13ScanTileStateIyLb1EEES9_NS1_10InputValueIySC_EEmyLb0EyEEvT0_T1_T2_iT3_T4_T5_:
[----:B------:R-:W-:Y:S01]  /*0000*/  LDC R1, c[0x0][0x37c] ;  /* 0x0000df00ff017b82 */ /* 0x000fe20000000800 */
[----:B------:R-:W0:Y:S07]  /*0010*/  LDCU UR4, c[0x0][0x3a0] ;  /* 0x00007400ff0477ac */ /* 0x000e2e0008000800 */
[----:B------:R-:W1:Y:S01]  /*0020*/  S2UR UR9, SR_CTAID.X ;  /* 0x00000000000979c3 */ /* 0x000e620000002500 */
[----:B------:R-:W2:Y:S01]  /*0030*/  LDCU.64 UR6, c[0x0][0x3a8] ;  /* 0x00007500ff0677ac */ /* 0x000ea20008000a00 */
[----:B------:R-:W3:Y:S06]  /*0040*/  LDCU.64 UR10, c[0x0][0x358] ;  /* 0x00006b00ff0a77ac */ /* 0x000eec0008000a00 */
[----:B------:R-:W1:Y:S01]  /*0050*/  LDC R38, c[0x0][0x398] ;  /* 0x0000e600ff267b82 */ /* 0x000e620000000800 */
[----:B0-----:R-:W-:Y:S01]  /*0060*/  UPRMT UR4, UR4, 0x7770, URZ ;  /* 0x0000777004047896 */ /* 0x001fe200080000ff */
[----:B--2---:R-:W-:-:S05]  /*0070*/  IMAD.U32 R2, RZ, RZ, UR6 ;  /* 0x00000006ff027e24 */ /* 0x004fca000f8e00ff */
[----:B------:R-:W-:Y:S01]  /*0080*/  ISETP.NE.AND P0, PT, RZ, UR4, PT ;  /* 0x00000004ff007c0c */ /* 0x000fe2000bf05270 */
[----:B------:R-:W-:-:S04]  /*0090*/  IMAD.U32 R3, RZ, RZ, UR7 ;  /* 0x00000007ff037e24 */ /* 0x000fc8000f8e00ff */
[----:B------:R-:W0:Y:S01]  /*00a0*/  LDCU.64 UR4, c[0x0][0x3b0] ;  /* 0x00007600ff0477ac */ /* 0x000e220008000a00 */
[----:B-1----:R-:W-:-:S04]  /*00b0*/  VIADD R38, R38, UR9 ;  /* 0x0000000926267c36 */ /* 0x002fc80008000000 */
[----:B------:R-:W-:-:S03]  /*00c0*/  IMAD.WIDE R4, R38, 0xdc0, RZ ;  /* 0x00000dc026047825 */ /* 0x000fc600078e02ff */
[----:B---3--:R-:W5:Y:S01]  /*00d0*/  @P0 LDG.E.64 R2, desc[UR10][R2.64] ;  /* 0x0000000a02020981 */ /* 0x008f62000c1e1b00 */
[----:B0-----:R-:W-:-:S04]  /*00e0*/  IADD3 R0, P1, PT, -R4, UR4, RZ ;  /* 0x0000000404007c10 */ /* 0x001fc8000ff3e1ff */
[----:B------:R-:W-:Y:S02]  /*00f0*/  ISETP.GE.U32.AND P0, PT, R0, 0xdc1, PT ;  /* 0x00000dc10000780c */ /* 0x000fe40003f06070 */
[----:B------:R-:W-:-:S04]  /*0100*/  IADD3.X R0, PT, PT, ~R5, UR5, RZ, P1, !PT ;  /* 0x0000000505007c10 */ /* 0x000fc80008ffe5ff */
[----:B------:R-:W-:-:S13]  /*0110*/  ISETP.GE.U32.AND.EX P0, PT, R0, RZ, PT, P0 ;  /* 0x000000ff0000720c */ /* 0x000fda0003f06100 */
[----:B------:R-:W-:Y:S05]  /*0120*/  @!P0 BRA `(.L_x_0) ;  /* 0x0000002000708947 */ /* 0x000fea0003800000 */
[----:B------:R-:W0:Y:S01]  /*0130*/  S2R R36, SR_TID.X ;  /* 0x0000000000247919 */ /* 0x000e220000002100 */
[----:B------:R-:W1:Y:S01]  /*0140*/  LDCU.64 UR4, c[0x0][0x380] ;  /* 0x00007000ff0477ac */ /* 0x000e620008000a00 */
[C---:B0-----:R-:W-:Y:S02]  /*0150*/  LOP3.LUT R0, R36.reuse, 0x1f, RZ, 0xc0, !PT ;  /* 0x0000001f24007812 */ /* 0x041fe400078ec0ff */
[----:B------:R-:W-:-:S05]  /*0160*/  LOP3.LUT R7, R36, 0x3e0, RZ, 0xc0, !PT ;  /* 0x000003e024077812 */ /* 0x000fca00078ec0ff */
[----:B------:R-:W-:-:S05]  /*0170*/  IMAD R7, R7, 0xb, R0 ;  /* 0x0000000b07077824 */ /* 0x000fca00078e0200 */
[----:B------:R-:W-:-:S05]  /*0180*/  IADD3 R7, P0, PT, R4, R7, RZ ;  /* 0x0000000704077210 */ /* 0x000fca0007f1e0ff */
[----:B------:R-:W-:Y:S02]  /*0190*/  IMAD.X R4, RZ, RZ, R5, P0 ;  /* 0x000000ffff047224 */ /* 0x000fe400000e0605 */
[----:B------:R-:W-:-:S03]  /*01a0*/  IMAD.SHL.U32 R45, R7, 0x8, RZ ;  /* 0x00000008072d7824 */ /* 0x000fc600078e00ff */
[----:B------:R-:W-:Y:S02]  /*01b0*/  SHF.L.U64.HI R43, R7, 0x3, R4 ;  /* 0x00000003072b7819 */ /* 0x000fe40000010204 */
[----:B-1----:R-:W-:-:S04]  /*01c0*/  IADD3 R4, P0, PT, R45, UR4, RZ ;  /* 0x000000042d047c10 */ /* 0x002fc8000ff1e0ff */
[----:B------:R-:W-:-:S05]  /*01d0*/  IADD3.X R5, PT, PT, R43, UR5, RZ, P0, !PT ;  /* 0x000000052b057c10 */ /* 0x000fca00087fe4ff */
[----:B------:R-:W2:Y:S04]  /*01e0*/  LDG.E.64 R6, desc[UR10][R4.64] ;  /* 0x0000000a04067981 */ /* 0x000ea8000c1e1b00 */
[----:B------:R-:W3:Y:S04]  /*01f0*/  LDG.E.64 R8, desc[UR10][R4.64+0x100] ;  /* 0x0001000a04087981 */ /* 0x000ee8000c1e1b00 */
[----:B------:R-:W4:Y:S04]  /*0200*/  LDG.E.64 R10, desc[UR10][R4.64+0x200] ;  /* 0x0002000a040a7981 */ /* 0x000f28000c1e1b00 */
[----:B------:R-:W4:Y:S04]  /*0210*/  LDG.E.64 R12, desc[UR10][R4.64+0x300] ;  /* 0x0003000a040c7981 */ /* 0x000f28000c1e1b00 */
[----:B------:R-:W4:Y:S04]  /*0220*/  LDG.E.64 R14, desc[UR10][R4.64+0x400] ;  /* 0x0004000a040e7981 */ /* 0x000f28000c1e1b00 */
[----:B------:R-:W4:Y:S04]  /*0230*/  LDG.E.64 R16, desc[UR10][R4.64+0x500] ;  /* 0x0005000a04107981 */ /* 0x000f28000c1e1b00 */
[----:B------:R-:W4:Y:S04]  /*0240*/  LDG.E.64 R18, desc[UR10][R4.64+0x600] ;  /* 0x0006000a04127981 */ /* 0x000f28000c1e1b00 */
[----:B------:R-:W4:Y:S04]  /*0250*/  LDG.E.64 R20, desc[UR10][R4.64+0x700] ;  /* 0x0007000a04147981 */ /* 0x000f28000c1e1b00 */
[----:B------:R-:W4:Y:S04]  /*0260*/  LDG.E.64 R22, desc[UR10][R4.64+0x800] ;  /* 0x0008000a04167981 */ /* 0x000f28000c1e1b00 */
[----:B------:R-:W4:Y:S04]  /*0270*/  LDG.E.64 R28, desc[UR10][R4.64+0x900] ;  /* 0x0009000a041c7981 */ /* 0x000f28000c1e1b00 */
[----:B------:R-:W4:Y:S01]  /*0280*/  LDG.E.64 R30, desc[UR10][R4.64+0xa00] ;  /* 0x000a000a041e7981 */ /* 0x000f22000c1e1b00 */
[----:B------:R-:W0:Y:S01]  /*0290*/  S2UR UR5, SR_CgaCtaId ;  /* 0x00000000000579c3 */ /* 0x000e220000008800 */
[----:B------:R-:W-:Y:S01]  /*02a0*/  SHF.R.U32.HI R35, RZ, 0x5, R36 ;  /* 0x00000005ff237819 */ /* 0x000fe20000011624 */
[----:B------:R-:W-:Y:S01]  /*02b0*/  UMOV UR4, 0x400 ;  /* 0x0000040000047882 */ /* 0x000fe20000000000 */
[----:B------:R-:W1:Y:S01]  /*02c0*/  S2R R42, SR_LANEID ;  /* 0x00000000002a7919 */ /* 0x000e620000000000 */
[----:B------:R-:W-:Y:S01]  /*02d0*/  ISETP.NE.AND P0, PT, R38, RZ, PT ;  /* 0x000000ff2600720c */ /* 0x000fe20003f05270 */
[----:B------:R-:W-:Y:S01]  /*02e0*/  BSSY.RECONVERGENT B0, `(.L_x_1) ;  /* 0x00001bd000007945 */ /* 0x000fe20003800200 */
[----:B0-----:R-:W-:Y:S01]  /*02f0*/  ULEA UR4, UR5, UR4, 0x18 ;  /* 0x0000000405047291 */ /* 0x001fe2000f8ec0ff */
[----:B-1----:R-:W-:-:S05]  /*0300*/  IMAD R0, R35, 0x160, R42 ;  /* 0x0000016023007824 */ /* 0x002fca00078e022a */
[----:B------:R-:W-:-:S05]  /*0310*/  LEA R37, R0, UR4, 0x3 ;  /* 0x0000000400257c11 */ /* 0x000fca000f8e18ff */
[----:B------:R-:W-:Y:S01]  /*0320*/  IMAD R0, R42, 0x50, R37 ;  /* 0x000000502a007824 */ /* 0x000fe200078e0225 */
[----:B--2---:R0:W-:Y:S04]  /*0330*/  STS.64 [R37], R6 ;  /* 0x0000000625007388 */ /* 0x0041e80000000a00 */
[----:B---3--:R0:W-:Y:S04]  /*0340*/  STS.64 [R37+0x100], R8 ;  /* 0x0001000825007388 */ /* 0x0081e80000000a00 */
[----:B----4-:R0:W-:Y:S04]  /*0350*/  STS.64 [R37+0x200], R10 ;  /* 0x0002000a25007388 */ /* 0x0101e80000000a00 */
[----:B------:R0:W-:Y:S04]  /*0360*/  STS.64 [R37+0x300], R12 ;  /* 0x0003000c25007388 */ /* 0x0001e80000000a00 */
[----:B------:R0:W-:Y:S04]  /*0370*/  STS.64 [R37+0x400], R14 ;  /* 0x0004000e25007388 */ /* 0x0001e80000000a00 */
[----:B------:R0:W-:Y:S04]  /*0380*/  STS.64 [R37+0x500], R16 ;  /* 0x0005001025007388 */ /* 0x0001e80000000a00 */
[----:B------:R0:W-:Y:S04]  /*0390*/  STS.64 [R37+0x600], R18 ;  /* 0x0006001225007388 */ /* 0x0001e80000000a00 */
[----:B------:R0:W-:Y:S04]  /*03a0*/  STS.64 [R37+0x700], R20 ;  /* 0x0007001425007388 */ /* 0x0001e80000000a00 */
[----:B------:R0:W-:Y:S04]  /*03b0*/  STS.64 [R37+0x800], R22 ;  /* 0x0008001625007388 */ /* 0x0001e80000000a00 */
[----:B------:R0:W-:Y:S04]  /*03c0*/  STS.64 [R37+0x900], R28 ;  /* 0x0009001c25007388 */ /* 0x0001e80000000a00 */
[----:B------:R0:W-:Y:S01]  /*03d0*/  STS.64 [R37+0xa00], R30 ;  /* 0x000a001e25007388 */ /* 0x0001e20000000a00 */
[----:B------:R-:W-:-:S03]  /*03e0*/  NOP ;  /* 0x0000000000007918 */ /* 0x000fc60000000000 */
[----:B------:R0:W1:Y:S04]  /*03f0*/  LDS.64 R24, [R0] ;  /* 0x0000000000187984 */ /* 0x0000680000000a00 */
[----:B------:R0:W2:Y:S04]  /*0400*/  LDS.64 R32, [R0+0x8] ;  /* 0x0000080000207984 */ /* 0x0000a80000000a00 */
[----:B------:R0:W3:Y:S04]  /*0410*/  LDS.64 R26, [R0+0x10] ;  /* 0x00001000001a7984 */ /* 0x0000e80000000a00 */
[----:B------:R0:W4:Y:S04]  /*0420*/  LDS.64 R6, [R0+0x18] ;  /* 0x0000180000067984 */ /* 0x0001280000000a00 */
[----:B------:R0:W0:Y:S04]  /*0430*/  LDS.64 R8, [R0+0x20] ;  /* 0x0000200000087984 */ /* 0x0000280000000a00 */
[----:B------:R0:W0:Y:S04]  /*0440*/  LDS.64 R10, [R0+0x28] ;  /* 0x00002800000a7984 */ /* 0x0000280000000a00 */
[----:B------:R0:W0:Y:S04]  /*0450*/  LDS.64 R12, [R0+0x30] ;  /* 0x00003000000c7984 */ /* 0x0000280000000a00 */
[----:B------:R0:W0:Y:S04]  /*0460*/  LDS.64 R14, [R0+0x38] ;  /* 0x00003800000e7984 */ /* 0x0000280000000a00 */
[----:B------:R0:W0:Y:S04]  /*0470*/  LDS.64 R20, [R0+0x40] ;  /* 0x0000400000147984 */ /* 0x0000280000000a00 */
[----:B------:R0:W0:Y:S04]  /*0480*/  LDS.64 R22, [R0+0x48] ;  /* 0x0000480000167984 */ /* 0x0000280000000a00 */
[----:B------:R0:W0:Y:S01]  /*0490*/  LDS.64 R4, [R0+0x50] ;  /* 0x0000500000047984 */ /* 0x0000220000000a00 */
[----:B------:R-:W-:Y:S06]  /*04a0*/  BAR.SYNC.DEFER_BLOCKING 0x0 ;  /* 0x0000000000007b1d */ /* 0x000fec0000010000 */
[----:B-1----:R-:W-:Y:S05]  /*04b0*/  @P0 BRA `(.L_x_2) ;  /* 0x0000000400b80947 */ /* 0x002fea0003800000 */
[----:B0-23--:R-:W-:Y:S02]  /*04c0*/  IADD3 R17, P0, P1, R26, R32, R24 ;  /* 0x000000201a117210 */ /* 0x00dfe4000791e018 */
[----:B------:R-:W-:Y:S02]  /*04d0*/  ISETP.NE.AND P4, PT, R35, 0x6, PT ;  /* 0x000000062300780c */ /* 0x000fe40003f85270 */
[----:B----4-:R-:W-:Y:S02]  /*04e0*/  IADD3 R17, P2, P3, R8, R6, R17 ;  /* 0x0000000608117210 */ /* 0x010fe40007b5e011 */
[----:B------:R-:W-:Y:S02]  /*04f0*/  IADD3.X R19, PT, PT, R27, R33, R25, P0, P1 ;  /* 0x000000211b137210 */ /* 0x000fe400007e2419 */
[----:B------:R-:W-:Y:S02]  /*0500*/  IADD3 R17, P0, P1, R12, R10, R17 ;  /* 0x0000000a0c117210 */ /* 0x000fe4000791e011 */
[----:B------:R-:W-:-:S04]  /*0510*/  IADD3.X R19, PT, PT, R9, R7, R19, P2, P3 ;  /* 0x0000000709137210 */ /* 0x000fc800017e6413 */
[----:B------:R-:W-:Y:S02]  /*0520*/  IADD3.X R19, PT, PT, R13, R11, R19, P0, P1 ;  /* 0x0000000b0d137210 */ /* 0x000fe400007e2413 */
[----:B------:R-:W-:-:S04]  /*0530*/  IADD3 R17, P0, P1, R20, R14, R17 ;  /* 0x0000000e14117210 */ /* 0x000fc8000791e011 */
[----:B------:R-:W-:Y:S02]  /*0540*/  IADD3.X R19, PT, PT, R21, R15, R19, P0, P1 ;  /* 0x0000000f15137210 */ /* 0x000fe400007e2413 */
[----:B------:R-:W-:-:S04]  /*0550*/  IADD3 R34, P0, P1, R4, R22, R17 ;  /* 0x0000001604227210 */ /* 0x000fc8000791e011 */
[----:B------:R-:W-:Y:S02]  /*0560*/  IADD3.X R0, PT, PT, R5, R23, R19, P0, P1 ;  /* 0x0000001705007210 */ /* 0x000fe400007e2413 */
[----:B------:R-:W0:Y:S06]  /*0570*/  SHFL.UP PT, R5, R34, 0x1, RZ ;  /* 0x0420000022057989 */ /* 0x000e2c00000e00ff */
[----:B------:R-:W1:Y:S01]  /*0580*/  SHFL.UP P0, R17, R0, 0x1, RZ ;  /* 0x0420000000117989 */ /* 0x000e6200000000ff */
[----:B0-----:R-:W-:-:S04]  /*0590*/  IADD3 R4, P1, PT, R5, R34, RZ ;  /* 0x0000002205047210 */ /* 0x001fc80007f3e0ff */
[----:B-1----:R-:W-:Y:S01]  /*05a0*/  SEL R29, R4, R5, P0 ;  /* 0x00000005041d7207 */ /* 0x002fe20000000000 */
[----:B------:R-:W-:-:S04]  /*05b0*/  IMAD.X R28, R17, 0x1, R0, P1 ;  /* 0x00000001111c7824 */ /* 0x000fc800008e0600 */
[----:B------:R-:W0:Y:S01]  /*05c0*/  SHFL.UP PT, R4, R29, 0x2, RZ ;  /* 0x044000001d047989 */ /* 0x000e2200000e00ff */
[----:B------:R-:W-:-:S05]  /*05d0*/  SEL R28, R28, R17, P0 ;  /* 0x000000111c1c7207 */ /* 0x000fca0000000000 */
        /* <DEDUP_REMOVED lines=15> */
[----:B------:R-:W-:Y:S01]  /*06d0*/  IMAD.X R38, R5, 0x1, R18, P1 ;  /* 0x0000000105267824 */ /* 0x000fe200008e0612 */
[----:B------:R-:W-:-:S03]  /*06e0*/  ISETP.NE.AND P1, PT, R42, 0x1f, PT ;  /* 0x0000001f2a00780c */ /* 0x000fc60003f25270 */
[----:B------:R-:W0:Y:S01]  /*06f0*/  SHFL.UP PT, R4, R29, 0x10, RZ ;  /* 0x060000001d047989 */ /* 0x000e2200000e00ff */
[----:B------:R-:W-:-:S05]  /*0700*/  SEL R38, R38, R5, P0 ;  /* 0x0000000526267207 */ /* 0x000fca0000000000 */
[----:B------:R-:W1:Y:S04]  /*0710*/  SHFL.UP P0, R5, R38, 0x10, RZ ;  /* 0x0600000026057989 */ /* 0x000e6800000000ff */
[----:B------:R-:W-:Y:S02]  /*0720*/  @!P1 LEA R39, R35, UR4, 0x3 ;  /* 0x0000000423279c11 */ /* 0x000fe4000f8e18ff */
[----:B0-----:R-:W-:-:S05]  /*0730*/  IADD3 R17, P2, PT, R4, R29, RZ ;  /* 0x0000001d04117210 */ /* 0x001fca0007f5e0ff */
[----:B-1----:R-:W-:Y:S01]  /*0740*/  IMAD.X R16, R5, 0x1, R38, P2 ;  /* 0x0000000105107824 */ /* 0x002fe200010e0626 */
[----:B------:R-:W-:-:S04]  /*0750*/  SEL R4, R17, R4, P0 ;  /* 0x0000000411047207 */ /* 0x000fc80000000000 */
[----:B------:R-:W-:Y:S02]  /*0760*/  SEL R5, R16, R5, P0 ;  /* 0x0000000510057207 */ /* 0x000fe40000000000 */
[----:B------:R-:W-:-:S03]  /*0770*/  ISETP.NE.AND P0, PT, R35, 0x2, PT ;  /* 0x000000022300780c */ /* 0x000fc60003f05270 */
[----:B------:R-:W-:Y:S01]  /*0780*/  @!P1 STS.64 [R39+0x20], R4 ;  /* 0x0000200427009388 */ /* 0x000fe20000000a00 */
[----:B------:R-:W-:Y:S06]  /*0790*/  BAR.SYNC.DEFER_BLOCKING 0x0 ;  /* 0x0000000000007b1d */ /* 0x000fec0000010000 */
[----:B------:R-:W0:Y:S04]  /*07a0*/  LDS.128 R16, [UR4+0x20] ;  /* 0x00002004ff107984 */ /* 0x000e280008000c00 */
[----:B------:R-:W1:Y:S01]  /*07b0*/  LDS.128 R28, [UR4+0x30] ;  /* 0x00003004ff1c7984 */ /* 0x000e620008000c00 */
[----:B0-----:R-:W-:-:S04]  /*07c0*/  IADD3 R41, P1, PT, R16, R18, RZ ;  /* 0x0000001210297210 */ /* 0x001fc80007f3e0ff */
[----:B------:R-:W-:Y:S01]  /*07d0*/  SEL R38, R41, R16, !P0 ;  /* 0x0000001029267207 */ /* 0x000fe20004000000 */
[----:B------:R-:W-:Y:S01]  /*07e0*/  IMAD.X R19, R17, 0x1, R19, P1 ;  /* 0x0000000111137824 */ /* 0x000fe200008e0613 */
[----:B-1----:R-:W-:-:S04]  /*07f0*/  IADD3 R37, P1, PT, R28, R41, RZ ;  /* 0x000000291c257210 */ /* 0x002fc80007f3e0ff */
[----:B------:R-:W-:Y:S01]  /*0800*/  SEL R28, R19, R17, !P0 ;  /* 0x00000011131c7207 */ /* 0x000fe20004000000 */
[----:B------:R-:W-:Y:S01]  /*0810*/  IMAD.X R41, R29, 0x1, R19, P1 ;  /* 0x000000011d297824 */ /* 0x000fe200008e0613 */
[----:B------:R-:W-:Y:S01]  /*0820*/  IADD3 R29, P2, PT, R30, R37, RZ ;  /* 0x000000251e1d7210 */ /* 0x000fe20007f5e0ff */
[----:B------:R-:W0:Y:S01]  /*0830*/  LDS.128 R16, [UR4+0x40] ;  /* 0x00004004ff107984 */ /* 0x000e220008000c00 */
[----:B------:R-:W-:Y:S02]  /*0840*/  ISETP.NE.AND P1, PT, R35, 0x3, PT ;  /* 0x000000032300780c */ /* 0x000fe40003f25270 */
[----:B------:R-:W-:Y:S01]  /*0850*/  ISETP.NE.AND P0, PT, R42, RZ, PT ;  /* 0x000000ff2a00720c */ /* 0x000fe20003f05270 */
[----:B------:R-:W-:Y:S01]  /*0860*/  IMAD.X R39, R31, 0x1, R41, P2 ;  /* 0x000000011f277824 */ /* 0x000fe200010e0629 */
[----:B------:R-:W-:Y:S02]  /*0870*/  SEL R38, R37, R38, !P1 ;  /* 0x0000002625267207 */ /* 0x000fe40004800000 */
[----:B------:R-:W-:-:S04]  /*0880*/  ISETP.NE.AND P2, PT, R35, 0x4, PT ;  /* 0x000000042300780c */ /* 0x000fc80003f45270 */
[----:B------:R-:W-:Y:S02]  /*0890*/  SEL R40, R29, R38, !P2 ;  /* 0x000000261d287207 */ /* 0x000fe40005000000 */
[----:B0-----:R-:W-:Y:S02]  /*08a0*/  IADD3 R37, P3, PT, R16, R29, RZ ;  /* 0x0000001d10257210 */ /* 0x001fe40007f7e0ff */
[----:B------:R-:W-:Y:S02]  /*08b0*/  SEL R16, R41, R28, !P1 ;  /* 0x0000001c29107207 */ /* 0x000fe40004800000 */
[----:B------:R-:W0:Y:S01]  /*08c0*/  LDS.128 R28, [UR4+0x50] ;  /* 0x00005004ff1c7984 */ /* 0x000e220008000c00 */
[----:B------:R-:W-:Y:S01]  /*08d0*/  IMAD.X R17, R17, 0x1, R39, P3 ;  /* 0x0000000111117824 */ /* 0x000fe200018e0627 */
[----:B------:R-:W-:Y:S02]  /*08e0*/  SEL R16, R39, R16, !P2 ;  /* 0x0000001027107207 */ /* 0x000fe40005000000 */
[----:B------:R-:W-:-:S02]  /*08f0*/  ISETP.NE.AND P1, PT, R35, 0x5, PT ;  /* 0x000000052300780c */ /* 0x000fc40003f25270 */
[----:B------:R-:W-:Y:S02]  /*0900*/  IADD3 R39, P2, PT, R18, R37, RZ ;  /* 0x0000002512277210 */ /* 0x000fe40007f5e0ff */
[----:B------:R-:W-:Y:S02]  /*0910*/  SEL R40, R37, R40, !P1 ;  /* 0x0000002825287207 */ /* 0x000fe40004800000 */
[----:B------:R-:W-:Y:S01]  /*0920*/  SEL R37, R17, R16, !P1 ;  /* 0x0000001011257207 */ /* 0x000fe20004800000 */
[----:B------:R-:W-:Y:S01]  /*0930*/  IMAD.X R38, R19, 0x1, R17, P2 ;  /* 0x0000000113267824 */ /* 0x000fe200010e0611 */
[----:B------:R-:W-:Y:S01]  /*0940*/  SEL R40, R39, R40, !P4 ;  /* 0x0000002827287207 */ /* 0x000fe20006000000 */
[----:B------:R-:W1:Y:S01]  /*0950*/  LDS.128 R16, [UR4+0x60] ;  /* 0x00006004ff107984 */ /* 0x000e620008000c00 */
[C---:B------:R-:W-:Y:S02]  /*0960*/  ISETP.NE.AND P3, PT, R35.reuse, 0x7, PT ;  /* 0x000000072300780c */ /* 0x040fe40003f65270 */
[----:B------:R-:W-:-:S02]  /*0970*/  ISETP.NE.AND P1, PT, R35, 0x8, PT ;  /* 0x000000082300780c */ /* 0x000fc40003f25270 */
[----:B------:R-:W-:Y:S02]  /*0980*/  ISETP.NE.AND P2, PT, R35, 0x9, PT ;  /* 0x000000092300780c */ /* 0x000fe40003f45270 */
[----:B0-----:R-:W-:-:S04]  /*0990*/  IADD3 R39, P5, PT, R28, R39, RZ ;  /* 0x000000271c277210 */ /* 0x001fc80007fbe0ff */
[----:B------:R-:W-:Y:S01]  /*09a0*/  SEL R28, R39, R40, !P3 ;  /* 0x00000028271c7207 */ /* 0x000fe20005800000 */
[----:B------:R-:W-:Y:S01]  /*09b0*/  IMAD.X R35, R29, 0x1, R38, P5 ;  /* 0x000000011d237824 */ /* 0x000fe200028e0626 */
[----:B------:R-:W-:Y:S02]  /*09c0*/  IADD3 R29, P5, PT, R30, R39, RZ ;  /* 0x000000271e1d7210 */ /* 0x000fe40007fbe0ff */
[----:B------:R-:W-:Y:S02]  /*09d0*/  SEL R38, R38, R37, !P4 ;  /* 0x0000002526267207 */ /* 0x000fe40006000000 */
[----:B------:R-:W-:Y:S01]  /*09e0*/  SEL R28, R29, R28, !P1 ;  /* 0x0000001c1d1c7207 */ /* 0x000fe20004800000 */
[----:B------:R-:W-:Y:S01]  /*09f0*/  IMAD.X R31, R31, 0x1, R35, P5 ;  /* 0x000000011f1f7824 */ /* 0x000fe200028e0623 */
[----:B------:R-:W-:Y:S02]  /*0a00*/  IADD3 R34, P5, PT, R4, -R34, RZ ;  /* 0x8000002204227210 */ /* 0x000fe40007fbe0ff */
[----:B-1----:R-:W-:-:S02]  /*0a10*/  IADD3 R29, P4, PT, R16, R29, RZ ;  /* 0x0000001d101d7210 */ /* 0x002fc40007f9e0ff */
[----:B------:R-:W-:Y:S01]  /*0a20*/  SEL R16, R35, R38, !P3 ;  /* 0x0000002623107207 */ /* 0x000fe20005800000 */
[----:B------:R-:W-:Y:S01]  /*0a30*/  IMAD.X R5, R5, 0x1, ~R0, P5 ;  /* 0x0000000105057824 */ /* 0x000fe200028e0e00 */
[C---:B------:R-:W-:Y:S02]  /*0a40*/  ISETP.GE.U32.AND P3, PT, R36.reuse, 0x20, PT ;  /* 0x000000202400780c */ /* 0x040fe40003f66070 */
[----:B------:R-:W-:Y:S01]  /*0a50*/  SEL R16, R31, R16, !P1 ;  /* 0x000000101f107207 */ /* 0x000fe20004800000 */
[----:B------:R-:W-:Y:S01]  /*0a60*/  IMAD.X R31, R17, 0x1, R31, P4 ;  /* 0x00000001111f7824 */ /* 0x000fe200020e061f */
[----:B------:R-:W-:Y:S02]  /*0a70*/  SEL R4, R29, R28, !P2 ;  /* 0x0000001c1d047207 */ /* 0x000fe40005000000 */
[----:B------:R-:W-:Y:S02]  /*0a80*/  ISETP.NE.AND P1, PT, R36, RZ, PT ;  /* 0x000000ff2400720c */ /* 0x000fe40003f25270 */
[----:B------:R-:W-:-:S02]  /*0a90*/  SEL R17, R34, RZ, P0 ;  /* 0x000000ff22117207 */ /* 0x000fc40000000000 */
[----:B------:R-:W-:Y:S02]  /*0aa0*/  SEL R4, R4, RZ, P3 ;  /* 0x000000ff04047207 */ /* 0x000fe40001800000 */
[----:B------:R-:W-:Y:S02]  /*0ab0*/  SEL R16, R31, R16, !P2 ;  /* 0x000000101f107207 */ /* 0x000fe40005000000 */
[----:B-----5:R-:W-:Y:S02]  /*0ac0*/  IADD3 R4, P4, P2, R4, R17, R2 ;  /* 0x0000001104047210 */ /* 0x020fe40007a9e002 */
[----:B------:R-:W-:Y:S02]  /*0ad0*/  SEL R5, R5, RZ, P0 ;  /* 0x000000ff05057207 */ /* 0x000fe40000000000 */
[----:B------:R-:W-:Y:S02]  /*0ae0*/  SEL R16, R16, RZ, P3 ;  /* 0x000000ff10107207 */ /* 0x000fe40001800000 */
[----:B------:R-:W-:-:S02]  /*0af0*/  IADD3 R0, P0, PT, R24, R4, RZ ;  /* 0x0000000418007210 */ /* 0x000fc40007f1e0ff */
[----:B------:R-:W-:Y:S02]  /*0b00*/  IADD3.X R5, PT, PT, R16, R5, R3, P4, P2 ;  /* 0x0000000510057210 */ /* 0x000fe400027e4403 */
[----:B------:R-:W-:-:S03]  /*0b10*/  IADD3 R18, P3, P5, R29, R18, R2 ;  /* 0x000000121d127210 */ /* 0x000fc60007d7e002 */
[----:B------:R-:W-:Y:S01]  /*0b20*/  IMAD.X R25, R25, 0x1, R5, P0 ;  /* 0x0000000119197824 */ /* 0x000fe200000e0605 */
[----:B------:R-:W-:Y:S01]  /*0b30*/  IADD3.X R19, PT, PT, R31, R19, R3, P3, P5 ;  /* 0x000000131f137210 */ /* 0x000fe20001fea403 */
[----:B------:R-:W-:Y:S08]  /*0b40*/  @P1 BRA `(.L_x_3) ;  /* 0x0000001000d81947 */ /* 0x000ff00003800000 */
[----:B------:R-:W0:Y:S01]  /*0b50*/  LDC.64 R2, c[0x0][0x390] ;  /* 0x0000e400ff027b82 */ /* 0x000e220000000a00 */
[----:B------:R-:W-:Y:S02]  /*0b60*/  IMAD.MOV.U32 R16, RZ, RZ, 0x65 ;  /* 0x00000065ff107424 */ /* 0x000fe400078e00ff */
[----:B------:R-:W-:-:S05]  /*0b70*/  IMAD.MOV.U32 R17, RZ, RZ, 0x0 ;  /* 0x00000000ff117424 */ /* 0x000fca00078e00ff */
[----:B0-----:R0:W-:Y:S01]  /*0b80*/  ST.E.128.STRONG.GPU desc[UR10][R2.64+0x200], R16 ;  /* 0x0002001002007985 */ /* 0x0011e2000c10fd0a */
[----:B------:R-:W-:Y:S05]  /*0b90*/  BRA `(.L_x_3) ;  /* 0x0000001000c47947 */ /* 0x000fea0003800000 */
.L_x_2:
[----:B--23-5:R-:W-:Y:S02]  /*0ba0*/  IADD3 R3, P0, P1, R26, R32, R24 ;  /* 0x000000201a037210 */ /* 0x02cfe4000791e018 */
[----:B------:R-:W-:Y:S02]  /*0bb0*/  ISETP.NE.AND P5, PT, R35, 0x4, PT ;  /* 0x000000042300780c */ /* 0x000fe40003fa5270 */
[----:B0---4-:R-:W-:Y:S02]  /*0bc0*/  IADD3 R17, P2, P3, R8, R6, R3 ;  /* 0x0000000608117210 */ /* 0x011fe40007b5e003 */
[----:B------:R-:W-:Y:S02]  /*0bd0*/  IADD3.X R3, PT, PT, R27, R33, R25, P0, P1 ;  /* 0x000000211b037210 */ /* 0x000fe400007e2419 */
[----:B------:R-:W-:Y:S02]  /*0be0*/  IADD3 R17, P0, P1, R12, R10, R17 ;  /* 0x0000000a0c117210 */ /* 0x000fe4000791e011 */
[----:B------:R-:W-:-:S02]  /*0bf0*/  IADD3.X R3, PT, PT, R9, R7, R3, P2, P3 ;  /* 0x0000000709037210 */ /* 0x000fc400017e6403 */
[----:B------:R-:W-:Y:S02]  /*0c00*/  ISETP.NE.AND P2, PT, R42, 0x1f, PT ;  /* 0x0000001f2a00780c */ /* 0x000fe40003f45270 */
[----:B------:R-:W-:Y:S02]  /*0c10*/  IADD3.X R3, PT, PT, R13, R11, R3, P0, P1 ;  /* 0x0000000b0d037210 */ /* 0x000fe400007e2403 */
[----:B------:R-:W-:Y:S02]  /*0c20*/  IADD3 R17, P0, P1, R20, R14, R17 ;  /* 0x0000000e14117210 */ /* 0x000fe4000791e011 */
[----:B------:R-:W-:Y:S02]  /*0c30*/  ISETP.NE.AND P4, PT, R35, 0x5, PT ;  /* 0x000000052300780c */ /* 0x000fe40003f85270 */
[----:B------:R-:W-:Y:S02]  /*0c40*/  IADD3.X R3, PT, PT, R21, R15, R3, P0, P1 ;  /* 0x0000000f15037210 */ /* 0x000fe400007e2403 */
[----:B------:R-:W-:-:S02]  /*0c50*/  IADD3 R0, P0, P1, R4, R22, R17 ;  /* 0x0000001604007210 */ /* 0x000fc4000791e011 */
[----:B------:R-:W-:Y:S02]  /*0c60*/  ISETP.NE.AND P3, PT, R35, 0x6, PT ;  /* 0x000000062300780c */ /* 0x000fe40003f65270 */
[----:B------:R-:W-:Y:S02]  /*0c70*/  IADD3.X R4, PT, PT, R5, R23, R3, P0, P1 ;  /* 0x0000001705047210 */ /* 0x000fe400007e2403 */
[----:B------:R-:W0:Y:S01]  /*0c80*/  SHFL.UP PT, R3, R0, 0x1, RZ ;  /* 0x0420000000037989 */ /* 0x000e2200000e00ff */
[----:B------:R-:W-:-:S05]  /*0c90*/  @!P2 LEA R41, R35, UR4, 0x3 ;  /* 0x000000042329ac11 */ /* 0x000fca000f8e18ff */
        /* <DEDUP_REMOVED lines=25> */
[----:B0-----:R-:W-:-:S05]  /*0e30*/  IADD3 R5, P1, PT, R2, R29, RZ ;  /* 0x0000001d02057210 */ /* 0x001fca0007f3e0ff */
[----:B-1----:R-:W-:Y:S01]  /*0e40*/  IMAD.X R16, R3, 0x1, R34, P1 ;  /* 0x0000000103107824 */ /* 0x002fe200008e0622 */
[----:B------:R-:W-:Y:S02]  /*0e50*/  SEL R2, R5, R2, P0 ;  /* 0x0000000205027207 */ /* 0x000fe40000000000 */
[----:B------:R-:W-:Y:S02]  /*0e60*/  ISETP.NE.AND P1, PT, R35, 0x2, PT ;  /* 0x000000022300780c */ /* 0x000fe40003f25270 */
[----:B------:R-:W-:-:S05]  /*0e70*/  SEL R3, R16, R3, P0 ;  /* 0x0000000310037207 */ /* 0x000fca0000000000 */
[----:B------:R-:W-:Y:S01]  /*0e80*/  @!P2 STS.64 [R41+0x20], R2 ;  /* 0x000020022900a388 */ /* 0x000fe20000000a00 */
[----:B------:R-:W-:Y:S01]  /*0e90*/  BAR.SYNC.DEFER_BLOCKING 0x0 ;  /* 0x0000000000007b1d */ /* 0x000fe20000010000 */
[----:B------:R-:W-:-:S05]  /*0ea0*/  ISETP.NE.AND P2, PT, R35, 0x8, PT ;  /* 0x000000082300780c */ /* 0x000fca0003f45270 */
        /* <DEDUP_REMOVED lines=8> */
[----:B------:R-:W0:Y:S01]  /*0f30*/  LDS.128 R16, [UR4+0x40] ;  /* 0x00004004ff107984 */ /* 0x000e220008000c00 */
[C---:B------:R-:W-:Y:S02]  /*0f40*/  ISETP.NE.AND P0, PT, R35.reuse, 0x3, PT ;  /* 0x000000032300780c */ /* 0x040fe40003f05270 */
[----:B------:R-:W-:Y:S02]  /*0f50*/  ISETP.NE.AND P1, PT, R35, 0x7, PT ;  /* 0x000000072300780c */ /* 0x000fe40003f25270 */
[----:B------:R-:W-:Y:S02]  /*0f60*/  SEL R40, R5, R34, !P0 ;  /* 0x0000002205287207 */ /* 0x000fe40004000000 */
[----:B------:R-:W-:Y:S02]  /*0f70*/  IADD3 R5, P6, PT, R30, R5, RZ ;  /* 0x000000051e057210 */ /* 0x000fe40007fde0ff */
[----:B------:R-:W-:-:S02]  /*0f80*/  SEL R34, R28, R37, !P0 ;  /* 0x000000251c227207 */ /* 0x000fc40004000000 */
[----:B------:R-:W-:Y:S01]  /*0f90*/  ISETP.NE.AND P0, PT, R35, 0x9, PT ;  /* 0x000000092300780c */ /* 0x000fe20003f05270 */
[----:B------:R-:W-:Y:S01]  /*0fa0*/  IMAD.X R35, R31, 0x1, R28, P6 ;  /* 0x000000011f237824 */ /* 0x000fe200030e061c */
[----:B------:R-:W-:Y:S01]  /*0fb0*/  SEL R40, R5, R40, !P5 ;  /* 0x0000002805287207 */ /* 0x000fe20006800000 */
[----:B------:R-:W1:Y:S03]  /*0fc0*/  LDS.128 R28, [UR4+0x50] ;  /* 0x00005004ff1c7984 */ /* 0x000e660008000c00 */
[----:B------:R-:W-:Y:S02]  /*0fd0*/  SEL R34, R35, R34, !P5 ;  /* 0x0000002223227207 */ /* 0x000fe40006800000 */
[----:B0-----:R-:W-:-:S04]  /*0fe0*/  IADD3 R5, P6, PT, R16, R5, RZ ;  /* 0x0000000510057210 */ /* 0x001fc80007fde0ff */
[----:B------:R-:W-:Y:S01]  /*0ff0*/  SEL R40, R5, R40, !P4 ;  /* 0x0000002805287207 */ /* 0x000fe20006000000 */
[----:B------:R-:W-:Y:S01]  /*1000*/  IMAD.X R37, R17, 0x1, R35, P6 ;  /* 0x0000000111257824 */ /* 0x000fe200030e0623 */
[----:B------:R-:W-:-:S04]  /*1010*/  IADD3 R35, P5, PT, R18, R5, RZ ;  /* 0x0000000512237210 */ /* 0x000fc80007fbe0ff */
[----:B------:R-:W-:Y:S01]  /*1020*/  SEL R34, R37, R34, !P4 ;  /* 0x0000002225227207 */ /* 0x000fe20006000000 */
[----:B------:R-:W-:Y:S01]  /*1030*/  IMAD.X R5, R19, 0x1, R37, P5 ;  /* 0x0000000113057824 */ /* 0x000fe200028e0625 */
[----:B------:R-:W-:Y:S01]  /*1040*/  SEL R40, R35, R40, !P3 ;  /* 0x0000002823287207 */ /* 0x000fe20005800000 */
[----:B------:R-:W0:Y:S01]  /*1050*/  LDS.128 R16, [UR4+0x60] ;  /* 0x00006004ff107984 */ /* 0x000e220008000c00 */
[----:B-1----:R-:W-:Y:S02]  /*1060*/  IADD3 R37, P5, PT, R28, R35, RZ ;  /* 0x000000231c257210 */ /* 0x002fe40007fbe0ff */
[----:B------:R-:W-:Y:S02]  /*1070*/  IADD3 R35, P4, PT, R2, -R0, RZ ;  /* 0x8000000002237210 */ /* 0x000fe40007f9e0ff */
[----:B------:R-:W-:Y:S01]  /*1080*/  SEL R2, R37, R40, !P1 ;  /* 0x0000002825027207 */ /* 0x000fe20004800000 */
[----:B------:R-:W-:Y:S01]  /*1090*/  IMAD.X R29, R29, 0x1, R5, P5 ;  /* 0x000000011d1d7824 */ /* 0x000fe200028e0605 */
[----:B------:R-:W-:Y:S01]  /*10a0*/  IADD3 R37, P5, PT, R30, R37, RZ ;  /* 0x000000251e257210 */ /* 0x000fe20007fbe0ff */
[----:B------:R-:W-:Y:S01]  /*10b0*/  IMAD.X R28, R3, 0x1, ~R4, P4 ;  /* 0x00000001031c7824 */ /* 0x000fe200020e0e04 */
[----:B------:R-:W-:-:S02]  /*10c0*/  SEL R34, R5, R34, !P3 ;  /* 0x0000002205227207 */ /* 0x000fc40005800000 */
[----:B------:R-:W-:Y:S01]  /*10d0*/  SEL R2, R37, R2, !P2 ;  /* 0x0000000225027207 */ /* 0x000fe20005000000 */
[----:B------:R-:W-:Y:S01]  /*10e0*/  IMAD.X R31, R31, 0x1, R29, P5 ;  /* 0x000000011f1f7824 */ /* 0x000fe200028e061d */
[----:B------:R-:W-:Y:S02]  /*10f0*/  ISETP.NE.AND P3, PT, R42, RZ, PT ;  /* 0x000000ff2a00720c */ /* 0x000fe40003f65270 */
[----:B------:R-:W-:Y:S02]  /*1100*/  ISETP.GE.U32.AND P4, PT, R36, 0x20, PT ;  /* 0x000000202400780c */ /* 0x000fe40003f86070 */
[----:B------:R-:W-:Y:S02]  /*1110*/  SEL R0, R35, RZ, P3 ;  /* 0x000000ff23007207 */ /* 0x000fe40001800000 */
[----:B0-----:R-:W-:Y:S02]  /*1120*/  IADD3 R5, P6, PT, R16, R37, RZ ;  /* 0x0000002510057210 */ /* 0x001fe40007fde0ff */
[----:B------:R-:W-:-:S02]  /*1130*/  SEL R16, R29, R34, !P1 ;  /* 0x000000221d107207 */ /* 0x000fc40004800000 */
[----:B------:R-:W-:Y:S01]  /*1140*/  SEL R29, R5, R2, !P0 ;  /* 0x00000002051d7207 */ /* 0x000fe20004000000 */
[----:B------:R-:W-:Y:S01]  /*1150*/  IMAD.X R17, R17, 0x1, R31, P6 ;  /* 0x0000000111117824 */ /* 0x000fe200030e061f */
[----:B------:R-:W-:Y:S02]  /*1160*/  SEL R2, R31, R16, !P2 ;  /* 0x000000101f027207 */ /* 0x000fe40005000000 */
[----:B------:R-:W-:Y:S02]  /*1170*/  IADD3 R4, P2, PT, R0, R29, RZ ;  /* 0x0000001d00047210 */ /* 0x000fe40007f5e0ff */
[----:B------:R-:W-:Y:S02]  /*1180*/  SEL R3, R17, R2, !P0 ;  /* 0x0000000211037207 */ /* 0x000fe40004000000 */
[----:B------:R-:W-:Y:S02]  /*1190*/  ISETP.GT.U32.AND P0, PT, R36, 0x1f, PT ;  /* 0x0000001f2400780c */ /* 0x000fe40003f04070 */
[----:B------:R-:W-:-:S02]  /*11a0*/  SEL R0, R28, RZ, P3 ;  /* 0x000000ff1c007207 */ /* 0x000fc40001800000 */
[----:B------:R-:W-:Y:S02]  /*11b0*/  IADD3 R40, P1, PT, R18, R5, RZ ;  /* 0x0000000512287210 */ /* 0x000fe40007f3e0ff */
[----:B------:R-:W-:Y:S01]  /*11c0*/  SEL R42, R35, R4, !P4 ;  /* 0x00000004232a7207 */ /* 0x000fe20006000000 */
[----:B------:R-:W-:Y:S02]  /*11d0*/  IMAD.X R5, R0, 0x1, R3, P2 ;  /* 0x0000000100057824 */ /* 0x000fe400010e0603 */
[----:B------:R-:W-:-:S03]  /*11e0*/  IMAD.X R39, R19, 0x1, R17, P1 ;  /* 0x0000000113277824 */ /* 0x000fc600008e0611 */
[----:B------:R-:W-:Y:S01]  /*11f0*/  SEL R41, R28, R5, !P4 ;  /* 0x000000051c297207 */ /* 0x000fe20006000000 */
[----:B------:R-:W-:Y:S06]  /*1200*/  @P0 BRA `(.L_x_4) ;  /* 0x0000000800f80947 */ /* 0x000fec0003800000 */
[----:B------:R-:W0:Y:S01]  /*1210*/  LDC.64 R2, c[0x0][0x390] ;  /* 0x0000e400ff027b82 */ /* 0x000e220000000a00 */
[----:B------:R-:W-:Y:S02]  /*1220*/  ISETP.NE.AND P0, PT, R36, RZ, PT ;  /* 0x000000ff2400720c */ /* 0x000fe40003f05270 */
[----:B------:R-:W-:-:S05]  /*1230*/  LOP3.LUT R5, RZ, R36, RZ, 0x33, !PT ;  /* 0x00000024ff057212 */ /* 0x000fca00078e33ff */
[----:B------:R-:W-:-:S06]  /*1240*/  IMAD.IADD R28, R38, 0x1, R5 ;  /* 0x00000001261c7824 */ /* 0x000fcc00078e0205 */
[----:B------:R-:W-:Y:S02]  /*1250*/  @!P0 IMAD.MOV.U32 R18, RZ, RZ, R40 ;  /* 0x000000ffff128224 */ /* 0x000fe400078e0028 */
[----:B------:R-:W-:Y:S02]  /*1260*/  @!P0 IMAD.MOV.U32 R19, RZ, RZ, R39 ;  /* 0x000000ffff138224 */ /* 0x000fe400078e0027 */
[----:B------:R-:W-:Y:S02]  /*1270*/  @!P0 IMAD.MOV.U32 R16, RZ, RZ, 0x64 ;  /* 0x00000064ff108424 */ /* 0x000fe400078e00ff */
[----:B------:R-:W-:Y:S01]  /*1280*/  @!P0 IMAD.MOV.U32 R17, RZ, RZ, 0x0 ;  /* 0x00000000ff118424 */ /* 0x000fe200078e00ff */
[----:B------:R-:W-:Y:S01]  /*1290*/  @!P0 STS.64 [UR4+0x18], R18 ;  /* 0x00001812ff008988 */ /* 0x000fe20008000a04 */
[----:B0-----:R-:W-:-:S04]  /*12a0*/  IMAD.WIDE R4, R38, 0x10, R2 ;  /* 0x0000001026047825 */ /* 0x001fc800078e0202 */
[----:B------:R-:W-:Y:S01]  /*12b0*/  IMAD.WIDE R2, R28, 0x10, R2 ;  /* 0x000000101c027825 */ /* 0x000fe200078e0202 */
[----:B------:R0:W-:Y:S01]  /*12c0*/  @!P0 ST.E.128.STRONG.GPU desc[UR10][R4.64+0x200], R16 ;  /* 0x0002001004008985 */ /* 0x0001e2000c10fd0a */
[----:B------:R-:W-:Y:S05]  /*12d0*/  NANOSLEEP 0x3c5 ;  /* 0x000003c50000795d */ /* 0x000fea0003800000 */
[----:B0-----:R-:W2:Y:S01]  /*12e0*/  LD.E.128.STRONG.GPU R16, desc[UR10][R2.64+0x200] ;  /* 0x0002000a02107980 */ /* 0x001ea2000c10fd00 */
[----:B------:R-:W-:Y:S01]  /*12f0*/  UMOV UR5, 0xffffffff ;  /* 0xffffffff00057882 */ /* 0x000fe20000000000 */
[----:B--2---:R-:W-:-:S04]  /*1300*/  ISETP.NE.U32.AND P0, PT, R16, 0x63, PT ;  /* 0x000000631000780c */ /* 0x004fc80003f05070 */
[----:B------:R-:W-:Y:S01]  /*1310*/  ISETP.NE.AND.EX P0, PT, R17, RZ, PT, P0 ;  /* 0x000000ff1100720c */ /* 0x000fe20003f05300 */
[----:B------:R-:W-:-:S12]  /*1320*/  BRA.DIV UR5, `(.L_x_5) ;  /* 0x0000003605607947 */ /* 0x000fd8000b800000 */
[----:B------:R-:W-:-:S13]  /*1330*/  VOTE.ANY P0, !P0 ;  /* 0x0000000000ff7806 */ /* 0x000fda0004000100 */
.L_x_38:
[----:B------:R-:W-:Y:S05]  /*1340*/  @!P0 BRA `(.L_x_6) ;  /* 0x0000000000288947 */ /* 0x000fea0003800000 */
[----:B------:R-:W-:-:S07]  /*1350*/  IMAD.MOV.U32 R4, RZ, RZ, 0x148 ;  /* 0x00000148ff047424 */ /* 0x000fce00078e00ff */
.L_x_8:
[----:B------:R-:W-:Y:S05]  /*1360*/  NANOSLEEP R4 ;  /* 0x000000040000735d */ /* 0x000fea0003800000 */
[----:B------:R-:W2:Y:S01]  /*1370*/  LD.E.128.STRONG.GPU R16, desc[UR10][R2.64+0x200] ;  /* 0x0002000a02107980 */ /* 0x000ea2000c10fd00 */
[----:B------:R-:W-:Y:S01]  /*1380*/  UMOV UR5, 0xffffffff ;  /* 0xffffffff00057882 */ /* 0x000fe20000000000 */
[----:B------:R-:W-:Y:S01]  /*1390*/  IMAD.SHL.U32 R4, R4, 0x2, RZ ;  /* 0x0000000204047824 */ /* 0x000fe200078e00ff */
[----:B--2---:R-:W-:-:S04]  /*13a0*/  ISETP.NE.U32.AND P0, PT, R16, 0x63, PT ;  /* 0x000000631000780c */ /* 0x004fc80003f05070 */
[----:B------:R-:W-:Y:S01]  /*13b0*/  ISETP.NE.AND.EX P0, PT, R17, RZ, PT, P0 ;  /* 0x000000ff1100720c */ /* 0x000fe20003f05300 */
[----:B------:R-:W-:-:S12]  /*13c0*/  BRA.DIV UR5, `(.L_x_7) ;  /* 0x0000003605587947 */ /* 0x000fd8000b800000 */
[----:B------:R-:W-:-:S13]  /*13d0*/  VOTE.ANY P0, !P0 ;  /* 0x0000000000ff7806 */ /* 0x000fda0004000100 */
.L_x_41:
[----:B------:R-:W-:Y:S05]  /*13e0*/  @P0 BRA `(.L_x_8) ;  /* 0xfffffffc00dc0947 */ /* 0x000fea000383ffff */
.L_x_6:
[----:B------:R-:W-:Y:S01]  /*13f0*/  UMOV UR5, 0xffffffff ;  /* 0xffffffff00057882 */ /* 0x000fe20000000000 */
[----:B------:R-:W-:-:S04]  /*1400*/  ISETP.NE.U32.AND P1, PT, R16, 0x65, PT ;  /* 0x000000651000780c */ /* 0x000fc80003f25070 */
[----:B------:R-:W-:Y:S01]  /*1410*/  ISETP.NE.AND.EX P1, PT, R17, RZ, PT, P1 ;  /* 0x000000ff1100720c */ /* 0x000fe20003f25310 */
[----:B------:R-:W-:-:S12]  /*1420*/  BRA.DIV UR5, `(.L_x_9) ;  /* 0x0000003605607947 */ /* 0x000fd8000b800000 */
[----:B------:R-:W0:Y:S01]  /*1430*/  S2R R2, SR_GEMASK ;  /* 0x0000000000027919 */ /* 0x000e220000003c00 */
[----:B------:R-:W-:Y:S01]  /*1440*/  VOTE.ANY R0, PT, !P1 ;  /* 0x0000000000007806 */ /* 0x000fe200048e0100 */
[----:B------:R-:W1:Y:S03]  /*1450*/  S2R R38, SR_LANEID ;  /* 0x0000000000267919 */ /* 0x000e660000000000 */
[----:B0-----:R-:W-:Y:S01]  /*1460*/  LOP3.LUT R0, R0, 0x80000000, R2, 0xec, !PT ;  /* 0x8000000000007812 */ /* 0x001fe200078eec02 */
[----:B-1----:R-:W-:-:S04]  /*1470*/  VIADD R31, R38, 0x2 ;  /* 0x00000002261f7836 */ /* 0x002fc80000000000 */
[----:B------:R-:W-:Y:S02]  /*1480*/  VIADD R3, R0, 0xffffffff ;  /* 0xffffffff00037836 */ /* 0x000fe40000000000 */
[----:B------:R-:W-:-:S03]  /*1490*/  VIADD R30, R38, 0x4 ;  /* 0x00000004261e7836 */ /* 0x000fc60000000000 */
[----:B------:R-:W-:-:S04]  /*14a0*/  LOP3.LUT R3, R0, R3, RZ, 0xc, !PT ;  /* 0x0000000300037212 */ /* 0x000fc800078e0cff */
[----:B------:R0:W1:Y:S02]  /*14b0*/  POPC R44, R3 ;  /* 0x00000003002c7309 */ /* 0x0000640000000000 */
[----:B0-----:R-:W0:Y:S01]  /*14c0*/  LDC.64 R2, c[0x0][0x390] ;  /* 0x0000e400ff027b82 */ /* 0x001e220000000a00 */
[----:B-1----:R-:W1:Y:S01]  /*14d0*/  SHFL.DOWN PT, R29, R18, 0x1, R44 ;  /* 0x08200000121d7989 */ /* 0x002e6200000e002c */
[----:B------:R-:W-:-:S03]  /*14e0*/  ISETP.GE.AND P0, PT, R38, R44, PT ;  /* 0x0000002c2600720c */ /* 0x000fc60003f06270 */
[----:B------:R-:W2:Y:S01]  /*14f0*/  SHFL.DOWN PT, R4, R19, 0x1, R44 ;  /* 0x0820000013047989 */ /* 0x000ea200000e002c */
[----:B-1----:R-:W-:-:S04]  /*1500*/  SEL R29, R29, RZ, !P0 ;  /* 0x000000ff1d1d7207 */ /* 0x002fc80004000000 */
[----:B------:R-:W-:Y:S02]  /*1510*/  IADD3 R37, P1, PT, R18, R29, RZ ;  /* 0x0000001d12257210 */ /* 0x000fe40007f3e0ff */
[----:B--2---:R-:W-:Y:S02]  /*1520*/  SEL R5, R4, RZ, !P0 ;  /* 0x000000ff04057207 */ /* 0x004fe40004000000 */
[----:B------:R-:W-:Y:S01]  /*1530*/  ISETP.GT.AND P0, PT, R31, R44, PT ;  /* 0x0000002c1f00720c */ /* 0x000fe20003f04270 */
[----:B------:R-:W1:Y:S02]  /*1540*/  SHFL.DOWN PT, R29, R37, 0x2, R44 ;  /* 0x08400000251d7989 */ /* 0x000e6400000e002c */
[----:B------:R-:W-:-:S05]  /*1550*/  IMAD.X R34, R19, 0x1, R5, P1 ;  /* 0x0000000113227824 */ /* 0x000fca00008e0605 */
[----:B------:R-:W2:Y:S01]  /*1560*/  SHFL.DOWN PT, R4, R34, 0x2, R44 ;  /* 0x0840000022047989 */ /* 0x000ea200000e002c */
[----:B-1----:R-:W-:-:S04]  /*1570*/  SEL R0, R29, RZ, !P0 ;  /* 0x000000ff1d007207 */ /* 0x002fc80004000000 */
[----:B------:R-:W-:Y:S02]  /*1580*/  IADD3 R29, P1, PT, R0, R37, RZ ;  /* 0x00000025001d7210 */ /* 0x000fe40007f3e0ff */
[----:B--2---:R-:W-:-:S03]  /*1590*/  SEL R35, R4, RZ, !P0 ;  /* 0x000000ff04237207 */ /* 0x004fc60004000000 */
[----:B------:R-:W1:Y:S01]  /*15a0*/  SHFL.DOWN PT, R18, R29, 0x4, R44 ;  /* 0x088000001d127989 */ /* 0x000e6200000e002c */
[----:B------:R-:W-:Y:S01]  /*15b0*/  ISETP.GT.AND P0, PT, R30, R44, PT ;  /* 0x0000002c1e00720c */ /* 0x000fe20003f04270 */
[----:B------:R-:W-:Y:S02]  /*15c0*/  IMAD.X R35, R35, 0x1, R34, P1 ;  /* 0x0000000123237824 */ /* 0x000fe400008e0622 */
[----:B------:R-:W-:-:S03]  /*15d0*/  VIADD R34, R38, 0x10 ;  /* 0x0000001026227836 */ /* 0x000fc60000000000 */
[----:B------:R-:W2:Y:S01]  /*15e0*/  SHFL.DOWN PT, R4, R35, 0x4, R44 ;  /* 0x0880000023047989 */ /* 0x000ea200000e002c */
[----:B-1----:R-:W-:-:S04]  /*15f0*/  SEL R18, R18, RZ, !P0 ;  /* 0x000000ff12127207 */ /* 0x002fc80004000000 */
[----:B------:R-:W-:Y:S01]  /*1600*/  IADD3 R37, P1, PT, R18, R29, RZ ;  /* 0x0000001d12257210 */ /* 0x000fe20007f3e0ff */
[----:B------:R-:W-:Y:S01]  /*1610*/  VIADD R29, R38, 0x8 ;  /* 0x00000008261d7836 */ /* 0x000fe20000000000 */
[----:B--2---:R-:W-:-:S03]  /*1620*/  SEL R4, R4, RZ, !P0 ;  /* 0x000000ff04047207 */ /* 0x004fc60004000000 */
[----:B------:R-:W1:Y:S01]  /*1630*/  SHFL.DOWN PT, R18, R37, 0x8, R44 ;  /* 0x0900000025127989 */ /* 0x000e6200000e002c */
[----:B------:R-:W-:Y:S01]  /*1640*/  ISETP.GT.AND P0, PT, R29, R44, PT ;  /* 0x0000002c1d00720c */ /* 0x000fe20003f04270 */
[----:B------:R-:W-:-:S05]  /*1650*/  IMAD.X R19, R4, 0x1, R35, P1 ;  /* 0x0000000104137824 */ /* 0x000fca00008e0623 */
[----:B------:R-:W2:Y:S01]  /*1660*/  SHFL.DOWN PT, R4, R19, 0x8, R44 ;  /* 0x0900000013047989 */ /* 0x000ea200000e002c */
[----:B-1----:R-:W-:-:S04]  /*1670*/  SEL R18, R18, RZ, !P0 ;  /* 0x000000ff12127207 */ /* 0x002fc80004000000 */
[----:B------:R-:W-:Y:S02]  /*1680*/  IADD3 R35, P1, PT, R18, R37, RZ ;  /* 0x0000002512237210 */ /* 0x000fe40007f3e0ff */
[----:B0-----:R-:W-:Y:S02]  /*1690*/  IADD3 R37, P3, PT, R2, 0x200, RZ ;  /* 0x0000020002257810 */ /* 0x001fe40007f7e0ff */
[----:B--2---:R-:W-:Y:S01]  /*16a0*/  SEL R4, R4, RZ, !P0 ;  /* 0x000000ff04047207 */ /* 0x004fe20004000000 */
[----:B------:R-:W0:Y:S01]  /*16b0*/  SHFL.DOWN PT, R18, R35, 0x10, R44 ;  /* 0x0a00000023127989 */ /* 0x000e2200000e002c */
[----:B------:R-:W-:Y:S01]  /*16c0*/  ISETP.NE.U32.AND P0, PT, R16, 0x65, PT ;  /* 0x000000651000780c */ /* 0x000fe20003f05070 */
[----:B------:R-:W-:Y:S02]  /*16d0*/  IMAD.X R38, RZ, RZ, R3, P3 ;  /* 0x000000ffff267224 */ /* 0x000fe400018e0603 */
[----:B------:R-:W-:Y:S01]  /*16e0*/  IMAD.X R36, R4, 0x1, R19, P1 ;  /* 0x0000000104247824 */ /* 0x000fe200008e0613 */
[----:B------:R-:W-:-:S02]  /*16f0*/  ISETP.NE.AND.EX P0, PT, R17, RZ, PT, P0 ;  /* 0x000000ff1100720c */ /* 0x000fc40003f05300 */
[----:B------:R-:W-:Y:S02]  /*1700*/  ISETP.GT.AND P1, PT, R34, R44, PT ;  /* 0x0000002c2200720c */ /* 0x000fe40003f24270 */
[----:B------:R-:W1:Y:S09]  /*1710*/  SHFL.DOWN PT, R4, R36, 0x10, R44 ;  /* 0x0a00000024047989 */ /* 0x000e7200000e002c */
[----:B------:R-:W-:-:S02]  /*1720*/  VOTE.ALL P0, P0 ;  /* 0x0000000000ff7806 */ /* 0x000fc40000000000 */
[----:B0-----:R-:W-:-:S04]  /*1730*/  SEL R18, R18, RZ, !P1 ;  /* 0x000000ff12127207 */ /* 0x001fc80004800000 */
[----:B------:R-:W-:Y:S02]  /*1740*/  IADD3 R35, P2, PT, R18, R35, RZ ;  /* 0x0000002312237210 */ /* 0x000fe40007f5e0ff */
[----:B-1----:R-:W-:-:S05]  /*1750*/  SEL R5, R4, RZ, !P1 ;  /* 0x000000ff04057207 */ /* 0x002fca0004800000 */
[----:B------:R-:W-:-:S07]  /*1760*/  IMAD.X R36, R5, 0x1, R36, P2 ;  /* 0x0000000105247824 */ /* 0x000fce00010e0624 */
.L_x_55:
[----:B------:R-:W-:Y:S05]  /*1770*/  @!P0 BRA `(.L_x_10) ;  /* 0x0000000400208947 */ /* 0x000fea0003800000 */
.L_x_16:
[----:B------:R-:W-:Y:S02]  /*1780*/  IMAD.MOV.U32 R2, RZ, RZ, R37 ;  /* 0x000000ffff027224 */ /* 0x000fe400078e0025 */
[----:B------:R-:W-:Y:S02]  /*1790*/  IMAD.MOV.U32 R3, RZ, RZ, R38 ;  /* 0x000000ffff037224 */ /* 0x000fe400078e0026 */
[----:B------:R-:W-:-:S05]  /*17a0*/  IMAD.WIDE R2, R28, 0x10, R2 ;  /* 0x000000101c027825 */ /* 0x000fca00078e0202 */
[----:B------:R-:W2:Y:S01]  /*17b0*/  LD.E.128.STRONG.GPU R16, desc[UR10][R2.64+-0x200] ;  /* 0xfffe000a02107980 */ /* 0x000ea2000c10fd00 */
[----:B------:R-:W-:Y:S05]  /*17c0*/  YIELD ;  /* 0x0000000000007946 */ /* 0x000fea0003800000 */
[----:B------:R-:W-:Y:S01]  /*17d0*/  UMOV UR5, 0xffffffff ;  /* 0xffffffff00057882 */ /* 0x000fe20000000000 */
[----:B--2---:R-:W-:-:S04]  /*17e0*/  ISETP.NE.U32.AND P0, PT, R16, 0x63, PT ;  /* 0x000000631000780c */ /* 0x004fc80003f05070 */
[----:B------:R-:W-:Y:S01]  /*17f0*/  ISETP.NE.AND.EX P0, PT, R17, RZ, PT, P0 ;  /* 0x000000ff1100720c */ /* 0x000fe20003f05300 */
[----:B------:R-:W-:-:S12]  /*1800*/  BRA.DIV UR5, `(.L_x_11) ;  /* 0x0000003a05047947 */ /* 0x000fd8000b800000 */
[----:B------:R-:W-:-:S13]  /*1810*/  VOTE.ANY P0, !P0 ;  /* 0x0000000000ff7806 */ /* 0x000fda0004000100 */
.L_x_58:
[----:B------:R-:W-:Y:S05]  /*1820*/  @!P0 BRA `(.L_x_12) ;  /* 0x0000000000288947 */ /* 0x000fea0003800000 */
[----:B------:R-:W-:-:S07]  /*1830*/  IMAD.MOV.U32 R4, RZ, RZ, 0x148 ;  /* 0x00000148ff047424 */ /* 0x000fce00078e00ff */
.L_x_14:
        /* <DEDUP_REMOVED lines=8> */
.L_x_61:
[----:B------:R-:W-:Y:S05]  /*18c0*/  @P0 BRA `(.L_x_14) ;  /* 0xfffffffc00dc0947 */ /* 0x000fea000383ffff */
.L_x_12:
[----:B------:R-:W-:Y:S01]  /*18d0*/  UMOV UR5, 0xffffffff ;  /* 0xffffffff00057882 */ /* 0x000fe20000000000 */
[----:B------:R-:W-:-:S04]  /*18e0*/  ISETP.NE.U32.AND P1, PT, R16, 0x65, PT ;  /* 0x000000651000780c */ /* 0x000fc80003f25070 */
[----:B------:R-:W-:Y:S01]  /*18f0*/  ISETP.NE.AND.EX P1, PT, R17, RZ, PT, P1 ;  /* 0x000000ff1100720c */ /* 0x000fe20003f25310 */
[----:B------:R-:W-:-:S12]  /*1900*/  BRA.DIV UR5, `(.L_x_15) ;  /* 0x0000003a05047947 */ /* 0x000fd8000b800000 */
[----:B------:R-:W0:Y:S01]  /*1910*/  S2R R2, SR_GEMASK ;  /* 0x0000000000027919 */ /* 0x000e220000003c00 */
[----:B------:R-:W-:Y:S01]  /*1920*/  VOTE.ANY R0, PT, !P1 ;  /* 0x0000000000007806 */ /* 0x000fe200048e0100 */
[----:B------:R-:W-:Y:S01]  /*1930*/  VIADD R28, R28, 0xffffffe0 ;  /* 0xffffffe01c1c7836 */ /* 0x000fe20000000000 */
[----:B------:R-:W-:Y:S01]  /*1940*/  ISETP.NE.U32.AND P0, PT, R16, 0x65, PT ;  /* 0x000000651000780c */ /* 0x000fe20003f05070 */
[----:B------:R-:W1:Y:S03]  /*1950*/  S2R R5, SR_LANEID ;  /* 0x0000000000057919 */ /* 0x000e660000000000 */
[----:B------:R-:W-:-:S13]  /*1960*/  ISETP.NE.AND.EX P0, PT, R17, RZ, PT, P0 ;  /* 0x000000ff1100720c */ /* 0x000fda0003f05300 */
[----:B------:R-:W-:Y:S02]  /*1970*/  VOTE.ALL P0, P0 ;  /* 0x0000000000ff7806 */ /* 0x000fe40000000000 */
[----:B0-----:R-:W-:-:S05]  /*1980*/  LOP3.LUT R0, R0, 0x80000000, R2, 0xec, !PT ;  /* 0x8000000000007812 */ /* 0x001fca00078eec02 */
[----:B------:R-:W-:-:S05]  /*1990*/  VIADD R3, R0, 0xffffffff ;  /* 0xffffffff00037836 */ /* 0x000fca0000000000 */
[----:B------:R-:W-:-:S04]  /*19a0*/  LOP3.LUT R3, R0, R3, RZ, 0xc, !PT ;  /* 0x0000000300037212 */ /* 0x000fc800078e0cff */
[----:B------:R-:W0:Y:S02]  /*19b0*/  POPC R2, R3 ;  /* 0x0000000300027309 */ /* 0x000e240000000000 */
[----:B0-----:R-:W0:Y:S01]  /*19c0*/  SHFL.DOWN PT, R44, R18, 0x1, R2 ;  /* 0x08200000122c7989 */ /* 0x001e2200000e0002 */
[----:B-1----:R-:W-:-:S03]  /*19d0*/  ISETP.GE.AND P1, PT, R5, R2, PT ;  /* 0x000000020500720c */ /* 0x002fc60003f26270 */
[----:B------:R-:W1:Y:S01]  /*19e0*/  SHFL.DOWN PT, R4, R19, 0x1, R2 ;  /* 0x0820000013047989 */ /* 0x000e6200000e0002 */
[----:B0-----:R-:W-:Y:S02]  /*19f0*/  SEL R5, R44, RZ, !P1 ;  /* 0x000000ff2c057207 */ /* 0x001fe40004800000 */
[----:B-1----:R-:W-:Y:S02]  /*1a00*/  SEL R17, R4, RZ, !P1 ;  /* 0x000000ff04117207 */ /* 0x002fe40004800000 */
[----:B------:R-:W-:-:S05]  /*1a10*/  IADD3 R5, P1, PT, R18, R5, RZ ;  /* 0x0000000512057210 */ /* 0x000fca0007f3e0ff */
[----:B------:R-:W-:Y:S01]  /*1a20*/  IMAD.X R18, R19, 0x1, R17, P1 ;  /* 0x0000000113127824 */ /* 0x000fe200008e0611 */
[----:B------:R-:W0:Y:S01]  /*1a30*/  SHFL.DOWN PT, R44, R5, 0x2, R2 ;  /* 0x08400000052c7989 */ /* 0x000e2200000e0002 */
[----:B------:R-:W-:-:S03]  /*1a40*/  ISETP.GT.AND P1, PT, R31, R2, PT ;  /* 0x000000021f00720c */ /* 0x000fc60003f24270 */
[----:B------:R-:W1:Y:S01]  /*1a50*/  SHFL.DOWN PT, R4, R18, 0x2, R2 ;  /* 0x0840000012047989 */ /* 0x000e6200000e0002 */
[----:B0-----:R-:W-:-:S04]  /*1a60*/  SEL R44, R44, RZ, !P1 ;  /* 0x000000ff2c2c7207 */ /* 0x001fc80004800000 */
[----:B------:R-:W-:Y:S02]  /*1a70*/  IADD3 R19, P2, PT, R44, R5, RZ ;  /* 0x000000052c137210 */ /* 0x000fe40007f5e0ff */
[----:B-1----:R-:W-:Y:S02]  /*1a80*/  SEL R3, R4, RZ, !P1 ;  /* 0x000000ff04037207 */ /* 0x002fe40004800000 */
[----:B------:R-:W-:Y:S01]  /*1a90*/  ISETP.GT.AND P1, PT, R30, R2, PT ;  /* 0x000000021e00720c */ /* 0x000fe20003f24270 */
[----:B------:R-:W0:Y:S02]  /*1aa0*/  SHFL.DOWN PT, R44, R19, 0x4, R2 ;  /* 0x08800000132c7989 */ /* 0x000e2400000e0002 */
[----:B------:R-:W-:-:S05]  /*1ab0*/  IMAD.X R18, R3, 0x1, R18, P2 ;  /* 0x0000000103127824 */ /* 0x000fca00010e0612 */
[----:B------:R-:W1:Y:S01]  /*1ac0*/  SHFL.DOWN PT, R4, R18, 0x4, R2 ;  /* 0x0880000012047989 */ /* 0x000e6200000e0002 */
[----:B0-----:R-:W-:-:S04]  /*1ad0*/  SEL R44, R44, RZ, !P1 ;  /* 0x000000ff2c2c7207 */ /* 0x001fc80004800000 */
[----:B------:R-:W-:Y:S02]  /*1ae0*/  IADD3 R19, P2, PT, R44, R19, RZ ;  /* 0x000000132c137210 */ /* 0x000fe40007f5e0ff */
[----:B-1----:R-:W-:-:S03]  /*1af0*/  SEL R3, R4, RZ, !P1 ;  /* 0x000000ff04037207 */ /* 0x002fc60004800000 */
[----:B------:R-:W0:Y:S01]  /*1b00*/  SHFL.DOWN PT, R44, R19, 0x8, R2 ;  /* 0x09000000132c7989 */ /* 0x000e2200000e0002 */
[----:B------:R-:W-:Y:S01]  /*1b10*/  ISETP.GT.AND P1, PT, R29, R2, PT ;  /* 0x000000021d00720c */ /* 0x000fe20003f24270 */
        /* <DEDUP_REMOVED lines=10> */
[----:B------:R-:W-:Y:S02]  /*1bc0*/  IADD3 R35, P2, P3, R44, R19, R35 ;  /* 0x000000132c237210 */ /* 0x000fe40007b5e023 */
[----:B-1----:R-:W-:-:S04]  /*1bd0*/  SEL R3, R4, RZ, !P1 ;  /* 0x000000ff04037207 */ /* 0x002fc80004800000 */
[----:B------:R-:W-:-:S07]  /*1be0*/  IADD3.X R36, PT, PT, R3, R18, R36, P2, P3 ;  /* 0x0000001203247210 */ /* 0x000fce00017e6424 */
.L_x_75:
[----:B------:R-:W-:Y:S05]  /*1bf0*/  @P0 BRA `(.L_x_16) ;  /* 0xfffffff800e00947 */ /* 0x000fea000383ffff */
.L_x_10:
[----:B------:R-:W0:Y:S01]  /*1c00*/  S2R R0, SR_LANEID ;  /* 0x0000000000007919 */ /* 0x000e220000000000 */
[----:B------:R-:W-:Y:S01]  /*1c10*/  BSSY.RECONVERGENT B1, `(.L_x_17) ;  /* 0x0000018000017945 */ /* 0x000fe20003800200 */
[----:B------:R-:W-:Y:S02]  /*1c20*/  IMAD.MOV.U32 R37, RZ, RZ, R36 ;  /* 0x000000ffff257224 */ /* 0x000fe400078e0024 */
[----:B------:R-:W-:Y:S01]  /*1c30*/  IMAD.MOV.U32 R36, RZ, RZ, R35 ;  /* 0x000000ffff247224 */ /* 0x000fe200078e0023 */
[----:B0-----:R-:W-:Y:S02]  /*1c40*/  ISETP.NE.AND P0, PT, R0, RZ, PT ;  /* 0x000000ff0000720c */ /* 0x001fe40003f05270 */
[----:B------:R-:W0:Y:S11]  /*1c50*/  S2R R0, SR_TID.X ;  /* 0x0000000000007919 */ /* 0x000e360000002100 */
[----:B------:R-:W1:Y:S01]  /*1c60*/  @!P0 S2R R3, SR_CgaCtaId ;  /* 0x0000000000038919 */ /* 0x000e620000008800 */
[----:B0-----:R-:W-:-:S02]  /*1c70*/  ISETP.NE.AND P1, PT, R0, RZ, PT ;  /* 0x000000ff0000720c */ /* 0x001fc40003f25270 */
[----:B------:R-:W-:-:S04]  /*1c80*/  @!P0 MOV R0, 0x400 ;  /* 0x0000040000008802 */ /* 0x000fc80000000f00 */
[----:B-1----:R-:W-:-:S07]  /*1c90*/  @!P0 LEA R29, R3, R0, 0x18 ;  /* 0x00000000031d8211 */ /* 0x002fce00078ec0ff */
[----:B------:R-:W-:Y:S05]  /*1ca0*/  @P1 BRA `(.L_x_18) ;  /* 0x0000000000381947 */ /* 0x000fea0003800000 */
[----:B------:R-:W0:Y:S01]  /*1cb0*/  LDC R0, c[0x0][0x398] ;  /* 0x0000e600ff007b82 */ /* 0x000e220000000800 */
[----:B------:R-:W-:Y:S01]  /*1cc0*/  IADD3 R18, P1, PT, R36, R40, RZ ;  /* 0x0000002824127210 */ /* 0x000fe20007f3e0ff */
[----:B------:R-:W-:Y:S01]  /*1cd0*/  UMOV UR5, 0x400 ;  /* 0x0000040000057882 */ /* 0x000fe20000000000 */
[----:B------:R-:W-:Y:S02]  /*1ce0*/  IMAD.MOV.U32 R16, RZ, RZ, 0x65 ;  /* 0x00000065ff107424 */ /* 0x000fe400078e00ff */
[----:B------:R-:W-:Y:S02]  /*1cf0*/  IMAD.MOV.U32 R17, RZ, RZ, 0x0 ;  /* 0x00000000ff117424 */ /* 0x000fe400078e00ff */
[----:B------:R-:W-:Y:S01]  /*1d00*/  IMAD.X R19, R37, 0x1, R39, P1 ;  /* 0x0000000125137824 */ /* 0x000fe200008e0627 */
[----:B------:R-:W1:Y:S08]  /*1d10*/  S2UR UR6, SR_CgaCtaId ;  /* 0x00000000000679c3 */ /* 0x000e700000008800 */
[----:B------:R-:W2:Y:S01]  /*1d20*/  LDC.64 R2, c[0x0][0x390] ;  /* 0x0000e400ff027b82 */ /* 0x000ea20000000a00 */
[----:B0-----:R-:W-:Y:S01]  /*1d30*/  VIADD R5, R0, UR9 ;  /* 0x0000000900057c36 */ /* 0x001fe20008000000 */
[----:B-1----:R-:W-:-:S03]  /*1d40*/  ULEA UR5, UR6, UR5, 0x18 ;  /* 0x0000000506057291 */ /* 0x002fc6000f8ec0ff */
[----:B--2---:R-:W-:-:S05]  /*1d50*/  IMAD.WIDE R2, R5, 0x10, R2 ;  /* 0x0000001005027825 */ /* 0x004fca00078e0202 */
[----:B------:R0:W-:Y:S04]  /*1d60*/  ST.E.128.STRONG.GPU desc[UR10][R2.64+0x200], R16 ;  /* 0x0002001002007985 */ /* 0x0001e8000c10fd0a */
[----:B------:R0:W-:Y:S04]  /*1d70*/  STS.64 [UR5+0x10], R18 ;  /* 0x00001012ff007988 */ /* 0x0001e80008000a05 */
[----:B------:R0:W-:Y:S02]  /*1d80*/  STS.64 [UR5+0x8], R36 ;  /* 0x00000824ff007988 */ /* 0x0001e40008000a05 */
.L_x_18:
[----:B------:R-:W-:Y:S05]  /*1d90*/  BSYNC.RECONVERGENT B1 ;  /* 0x0000000000017941 */ /* 0x000fea0003800200 */
.L_x_17:
[----:B------:R1:W-:Y:S01]  /*1da0*/  @!P0 STS.64 [R29+0x80], R36 ;  /* 0x000080241d008388 */ /* 0x0003e20000000a00 */
[----:B------:R-:W-:Y:S02]  /*1db0*/  IMAD.MOV.U32 R4, RZ, RZ, R42 ;  /* 0x000000ffff047224 */ /* 0x000fe400078e002a */
[----:B------:R-:W-:Y:S02]  /*1dc0*/  IMAD.MOV.U32 R5, RZ, RZ, R41 ;  /* 0x000000ffff057224 */ /* 0x000fe400078e0029 */
[----:B------:R-:W-:Y:S02]  /*1dd0*/  @!P0 IMAD.MOV.U32 R4, RZ, RZ, R36 ;  /* 0x000000ffff048224 */ /* 0x000fe400078e0024 */
[----:B------:R-:W-:-:S07]  /*1de0*/  @!P0 IMAD.MOV.U32 R5, RZ, RZ, R37 ;  /* 0x000000ffff058224 */ /* 0x000fce00078e0025 */
.L_x_4:
[----:B------:R-:W2:Y:S01]  /*1df0*/  S2R R0, SR_TID.X ;  /* 0x0000000000007919 */ /* 0x000ea20000002100 */
[----:B------:R-:W-:Y:S05]  /*1e00*/  WARPSYNC.ALL ;  /* 0x0000000000007948 */ /* 0x000fea0003800000 */
[----:B------:R-:W-:Y:S01]  /*1e10*/  BAR.SYNC.DEFER_BLOCKING 0x0 ;  /* 0x0000000000007b1d */ /* 0x000fe20000010000 */
[----:B--2---:R-:W-:-:S13]  /*1e20*/  ISETP.NE.AND P0, PT, R0, RZ, PT ;  /* 0x000000ff0000720c */ /* 0x004fda0003f05270 */
[----:B0-----:R-:W0:Y:S01]  /*1e30*/  @P0 S2R R3, SR_CgaCtaId ;  /* 0x0000000000030919 */ /* 0x001e220000008800 */
[----:B------:R-:W-:-:S04]  /*1e40*/  @P0 MOV R0, 0x400 ;  /* 0x0000040000000802 */ /* 0x000fc80000000f00 */
[----:B0-----:R-:W-:-:S06]  /*1e50*/  @P0 LEA R3, R3, R0, 0x18 ;  /* 0x0000000003030211 */ /* 0x001fcc00078ec0ff */
[----:B------:R-:W0:Y:S02]  /*1e60*/  @P0 LDS.64 R2, [R3+0x80] ;  /* 0x0000800003020984 */ /* 0x000e240000000a00 */
[----:B0-----:R-:W-:-:S04]  /*1e70*/  @P0 IADD3 R4, P1, PT, R2, R4, RZ ;  /* 0x0000000402040210 */ /* 0x001fc80007f3e0ff */
[----:B------:R-:W-:Y:S01]  /*1e80*/  IADD3 R0, P2, PT, R24, R4, RZ ;  /* 0x0000000418007210 */ /* 0x000fe20007f5e0ff */
[----:B------:R-:W-:-:S04]  /*1e90*/  @P0 IMAD.X R5, R3, 0x1, R5, P1 ;  /* 0x0000000103050824 */ /* 0x000fc800008e0605 */
[----:B------:R-:W-:-:S08]  /*1ea0*/  IMAD.X R25, R25, 0x1, R5, P2 ;  /* 0x0000000119197824 */ /* 0x000fd000010e0605 */
.L_x_3:
[----:B------:R-:W-:Y:S05]  /*1eb0*/  BSYNC.RECONVERGENT B0 ;  /* 0x0000000000007941 */ /* 0x000fea0003800200 */
.L_x_1:
[----:B------:R-:W-:Y:S01]  /*1ec0*/  BAR.SYNC.DEFER_BLOCKING 0x0 ;  /* 0x0000000000007b1d */ /* 0x000fe20000010000 */
[----:B0-----:R-:W-:Y:S01]  /*1ed0*/  IADD3 R16, P0, PT, R32, R0, RZ ;  /* 0x0000000020107210 */ /* 0x001fe20007f1e0ff */
[----:B------:R-:W-:-:S04]  /*1ee0*/  IMAD.MOV.U32 R24, RZ, RZ, R0 ;  /* 0x000000ffff187224 */ /* 0x000fc800078e0000 */
[----:B------:R-:W-:Y:S01]  /*1ef0*/  IMAD.X R17, R33, 0x1, R25, P0 ;  /* 0x0000000121117824 */ /* 0x000fe200000e0619 */
[----:B------:R-:W-:Y:S01]  /*1f00*/  IADD3 R18, P0, PT, R26, R16, RZ ;  /* 0x000000101a127210 */ /* 0x000fe20007f1e0ff */
[----:B------:R-:W0:Y:S01]  /*1f10*/  S2R R2, SR_TID.X ;  /* 0x0000000000027919 */ /* 0x000e220000002100 */
[----:B------:R-:W2:Y:S01]  /*1f20*/  S2UR UR6, SR_CgaCtaId ;  /* 0x00000000000679c3 */ /* 0x000ea20000008800 */
[----:B------:R-:W-:Y:S01]  /*1f30*/  UMOV UR5, 0x400 ;  /* 0x0000040000057882 */ /* 0x000fe20000000000 */
[----:B------:R-:W3:Y:S01]  /*1f40*/  S2R R3, SR_LANEID ;  /* 0x0000000000037919 */ /* 0x000ee20000000000 */
[----:B------:R-:W-:Y:S01]  /*1f50*/  IMAD.X R19, R27, 0x1, R17, P0 ;  /* 0x000000011b137824 */ /* 0x000fe200000e0611 */
[----:B------:R-:W-:-:S05]  /*1f60*/  IADD3 R6, P0, PT, R6, R18, RZ ;  /* 0x0000001206067210 */ /* 0x000fca0007f1e0ff */
[----:B------:R-:W-:Y:S01]  /*1f70*/  IMAD.X R7, R7, 0x1, R19, P0 ;  /* 0x0000000107077824 */ /* 0x000fe200000e0613 */
[----:B------:R-:W-:-:S05]  /*1f80*/  IADD3 R8, P0, PT, R8, R6, RZ ;  /* 0x0000000608087210 */ /* 0x000fca0007f1e0ff */
[----:B------:R-:W-:Y:S01]  /*1f90*/  IMAD.X R9, R9, 0x1, R7, P0 ;  /* 0x0000000109097824 */ /* 0x000fe200000e0607 */
[----:B------:R-:W-:-:S05]  /*1fa0*/  IADD3 R10, P0, PT, R10, R8, RZ ;  /* 0x000000080a0a7210 */ /* 0x000fca0007f1e0ff */
[----:B------:R-:W-:Y:S01]  /*1fb0*/  IMAD.X R11, R11, 0x1, R9, P0 ;  /* 0x000000010b0b7824 */ /* 0x000fe200000e0609 */
[----:B------:R-:W-:Y:S01]  /*1fc0*/  IADD3 R26, P0, PT, R12, R10, RZ ;  /* 0x0000000a0c1a7210 */ /* 0x000fe20007f1e0ff */
[----:B--2---:R-:W-:Y:S01]  /*1fd0*/  ULEA UR5, UR6, UR5, 0x18 ;  /* 0x0000000506057291 */ /* 0x004fe2000f8ec0ff */
[----:B------:R-:W2:Y:S03]  /*1fe0*/  LDCU.64 UR6, c[0x0][0x388] ;  /* 0x00007100ff0677ac */ /* 0x000ea60008000a00 */
[----:B------:R-:W-:Y:S01]  /*1ff0*/  IMAD.X R27, R13, 0x1, R11, P0 ;  /* 0x000000010d1b7824 */ /* 0x000fe200000e060b */
[----:B------:R-:W-:Y:S02]  /*2000*/  IADD3 R28, P0, PT, R14, R26, RZ ;  /* 0x0000001a0e1c7210 */ /* 0x000fe40007f1e0ff */
[----:B0-----:R-:W-:-:S03]  /*2010*/  SHF.R.U32.HI R2, RZ, 0x5, R2 ;  /* 0x00000005ff027819 */ /* 0x001fc60000011602 */
[----:B-1----:R-:W-:Y:S01]  /*2020*/  IMAD.X R29, R15, 0x1, R27, P0 ;  /* 0x000000010f1d7824 */ /* 0x002fe200000e061b */
[----:B------:R-:W-:Y:S01]  /*2030*/  IADD3 R20, P0, PT, R20, R28, RZ ;  /* 0x0000001c14147210 */ /* 0x000fe20007f1e0ff */
[----:B---3--:R-:W-:-:S04]  /*2040*/  IMAD R2, R2, 0x160, R3 ;  /* 0x0000016002027824 */ /* 0x008fc800078e0203 */
[----:B------:R-:W-:Y:S01]  /*2050*/  IMAD.X R21, R21, 0x1, R29, P0 ;  /* 0x0000000115157824 */ /* 0x000fe200000e061d */
[----:B------:R-:W-:Y:S02]  /*2060*/  LEA R2, R2, UR5, 0x3 ;  /* 0x0000000502027c11 */ /* 0x000fe4000f8e18ff */
[----:B------:R-:W-:-:S03]  /*2070*/  IADD3 R22, P0, PT, R22, R20, RZ ;  /* 0x0000001416167210 */ /* 0x000fc60007f1e0ff */
[----:B------:R-:W-:Y:S02]  /*2080*/  IMAD R3, R3, 0x50, R2 ;  /* 0x0000005003037824 */ /* 0x000fe400078e0202 */
[----:B------:R-:W-:-:S03]  /*2090*/  IMAD.X R23, R23, 0x1, R21, P0 ;  /* 0x0000000117177824 */ /* 0x000fc600000e0615 */
[----:B------:R-:W-:Y:S04]  /*20a0*/  STS.64 [R3], R4 ;  /* 0x0000000403007388 */ /* 0x000fe80000000a00 */
[----:B------:R-:W-:Y:S04]  /*20b0*/  STS.64 [R3+0x8], R24 ;  /* 0x0000081803007388 */ /* 0x000fe80000000a00 */
[----:B------:R-:W-:Y:S04]  /*20c0*/  STS.64 [R3+0x10], R16 ;  /* 0x0000101003007388 */ /* 0x000fe80000000a00 */
[----:B------:R-:W-:Y:S04]  /*20d0*/  STS.64 [R3+0x18], R18 ;  /* 0x0000181203007388 */ /* 0x000fe80000000a00 */
[----:B------:R-:W-:Y:S04]  /*20e0*/  STS.64 [R3+0x20], R6 ;  /* 0x0000200603007388 */ /* 0x000fe80000000a00 */
[----:B------:R-:W-:Y:S04]  /*20f0*/  STS.64 [R3+0x28], R8 ;  /* 0x0000280803007388 */ /* 0x000fe80000000a00 */
[----:B------:R-:W-:Y:S04]  /*2100*/  STS.64 [R3+0x30], R10 ;  /* 0x0000300a03007388 */ /* 0x000fe80000000a00 */
[----:B------:R2:W-:Y:S04]  /*2110*/  STS.64 [R3+0x38], R26 ;  /* 0x0000381a03007388 */ /* 0x0005e80000000a00 */
[----:B------:R-:W-:Y:S04]  /*2120*/  STS.64 [R3+0x40], R28 ;  /* 0x0000401c03007388 */ /* 0x000fe80000000a00 */
[----:B------:R-:W-:Y:S04]  /*2130*/  STS.64 [R3+0x48], R20 ;  /* 0x0000481403007388 */ /* 0x000fe80000000a00 */
[----:B------:R-:W-:Y:S01]  /*2140*/  STS.64 [R3+0x50], R22 ;  /* 0x0000501603007388 */ /* 0x000fe20000000a00 */
[----:B------:R-:W-:-:S03]  /*2150*/  NOP ;  /* 0x0000000000007918 */ /* 0x000fc60000000000 */
[----:B------:R-:W0:Y:S01]  /*2160*/  LDS.64 R4, [R2] ;  /* 0x0000000002047984 */ /* 0x000e220000000a00 */
[----:B--2---:R-:W-:-:S03]  /*2170*/  IADD3 R26, P0, PT, R45, UR6, RZ ;  /* 0x000000062d1a7c10 */ /* 0x004fc6000ff1e0ff */
[----:B------:R-:W1:Y:S01]  /*2180*/  LDS.64 R6, [R2+0x100] ;  /* 0x0001000002067984 */ /* 0x000e620000000a00 */
[----:B------:R-:W-:-:S03]  /*2190*/  IADD3.X R27, PT, PT, R43, UR7, RZ, P0, !PT ;  /* 0x000000072b1b7c10 */ /* 0x000fc600087fe4ff */
[----:B------:R-:W2:Y:S04]  /*21a0*/  LDS.64 R8, [R2+0x200] ;  /* 0x0002000002087984 */ /* 0x000ea80000000a00 */
[----:B------:R-:W3:Y:S04]  /*21b0*/  LDS.64 R12, [R2+0x300] ;  /* 0x00030000020c7984 */ /* 0x000ee80000000a00 */
[----:B------:R-:W4:Y:S04]  /*21c0*/  LDS.64 R10, [R2+0x400] ;  /* 0x00040000020a7984 */ /* 0x000f280000000a00 */
[----:B------:R-:W5:Y:S04]  /*21d0*/  LDS.64 R14, [R2+0x500] ;  /* 0x00050000020e7984 */ /* 0x000f680000000a00 */
[----:B------:R-:W5:Y:S04]  /*21e0*/  LDS.64 R16, [R2+0x600] ;  /* 0x0006000002107984 */ /* 0x000f680000000a00 */
[----:B------:R-:W5:Y:S04]  /*21f0*/  LDS.64 R18, [R2+0x700] ;  /* 0x0007000002127984 */ /* 0x000f680000000a00 */
[----:B------:R-:W5:Y:S04]  /*2200*/  LDS.64 R20, [R2+0x800] ;  /* 0x0008000002147984 */ /* 0x000f680000000a00 */
[----:B------:R-:W5:Y:S04]  /*2210*/  LDS.64 R22, [R2+0x900] ;  /* 0x0009000002167984 */ /* 0x000f680000000a00 */
[----:B------:R-:W5:Y:S04]  /*2220*/  LDS.64 R24, [R2+0xa00] ;  /* 0x000a000002187984 */ /* 0x000f680000000a00 */
[----:B0-----:R-:W-:Y:S04]  /*2230*/  STG.E.64 desc[UR10][R26.64], R4 ;  /* 0x000000041a007986 */ /* 0x001fe8000c101b0a */
[----:B-1----:R-:W-:Y:S04]  /*2240*/  STG.E.64 desc[UR10][R26.64+0x100], R6 ;  /* 0x000100061a007986 */ /* 0x002fe8000c101b0a */
[----:B--2---:R-:W-:Y:S04]  /*2250*/  STG.E.64 desc[UR10][R26.64+0x200], R8 ;  /* 0x000200081a007986 */ /* 0x004fe8000c101b0a */
[----:B---3--:R-:W-:Y:S04]  /*2260*/  STG.E.64 desc[UR10][R26.64+0x300], R12 ;  /* 0x0003000c1a007986 */ /* 0x008fe8000c101b0a */
[----:B----4-:R-:W-:Y:S04]  /*2270*/  STG.E.64 desc[UR10][R26.64+0x400], R10 ;  /* 0x0004000a1a007986 */ /* 0x010fe8000c101b0a */
[----:B-----5:R-:W-:Y:S04]  /*2280*/  STG.E.64 desc[UR10][R26.64+0x500], R14 ;  /* 0x0005000e1a007986 */ /* 0x020fe8000c101b0a */
[----:B------:R-:W-:Y:S04]  /*2290*/  STG.E.64 desc[UR10][R26.64+0x600], R16 ;  /* 0x000600101a007986 */ /* 0x000fe8000c101b0a */
[----:B------:R-:W-:Y:S04]  /*22a0*/  STG.E.64 desc[UR10][R26.64+0x700], R18 ;  /* 0x000700121a007986 */ /* 0x000fe8000c101b0a */
[----:B------:R-:W-:Y:S04]  /*22b0*/  STG.E.64 desc[UR10][R26.64+0x800], R20 ;  /* 0x000800141a007986 */ /* 0x000fe8000c101b0a */
[----:B------:R-:W-:Y:S04]  /*22c0*/  STG.E.64 desc[UR10][R26.64+0x900], R22 ;  /* 0x000900161a007986 */ /* 0x000fe8000c101b0a */
[----:B------:R-:W-:Y:S01]  /*22d0*/  STG.E.64 desc[UR10][R26.64+0xa00], R24 ;  /* 0x000a00181a007986 */ /* 0x000fe2000c101b0a */
[----:B------:R-:W-:Y:S05]  /*22e0*/  EXIT ;  /* 0x000000000000794d */ /* 0x000fea0003800000 */
.L_x_0:
[----:B------:R-:W0:Y:S02]  /*22f0*/  LDCU UR4, c[0x0][0x3b0] ;  /* 0x00007600ff0477ac */ /* 0x000e240008000800 */
[----:B0-----:R-:W-:-:S04]  /*2300*/  IADD3 R21, PT, PT, -R4, UR4, RZ ;  /* 0x0000000404157c10 */ /* 0x001fc8000fffe1ff */
[----:B------:R-:W-:-:S04]  /*2310*/  ISETP.NE.U32.AND P0, PT, R21, RZ, PT ;  /* 0x000000ff1500720c */ /* 0x000fc80003f05070 */
[----:B------:R-:W-:-:S13]  /*2320*/  ISETP.NE.AND.EX P0, PT, R0, RZ, PT, P0 ;  /* 0x000000ff0000720c */ /* 0x000fda0003f05300 */
[----:B------:R-:W-:Y:S05]  /*2330*/  @!P0 EXIT ;  /* 0x000000000000894d */ /* 0x000fea0003800000 */
[----:B------:R-:W0:Y:S02]  /*2340*/  LDC.64 R4, c[0x0][0x380] ;  /* 0x0000e000ff047b82 */ /* 0x000e240000000a00 */
[----:B0-----:R-:W-:-:S05]  /*2350*/  IMAD.WIDE R4, R38, 0x6e00, R4 ;  /* 0x00006e0026047825 */ /* 0x001fca00078e0204 */
[----:B------:R0:W2:Y:S01]  /*2360*/  LDG.E.64 R6, desc[UR10][R4.64] ;  /* 0x0000000a04067981 */ /* 0x0000a2000c1e1b00 */
[----:B------:R-:W1:Y:S02]  /*2370*/  S2R R0, SR_TID.X ;  /* 0x0000000000007919 */ /* 0x000e640000002100 */
[C---:B-1----:R-:W-:Y:S02]  /*2380*/  LOP3.LUT R8, R0.reuse, 0x1f, RZ, 0xc0, !PT ;  /* 0x0000001f00087812 */ /* 0x042fe400078ec0ff */
[----:B------:R-:W-:-:S05]  /*2390*/  LOP3.LUT R9, R0, 0x3e0, RZ, 0xc0, !PT ;  /* 0x000003e000097812 */ /* 0x000fca00078ec0ff */
[----:B------:R-:W-:-:S04]  /*23a0*/  IMAD R19, R9, 0xb, R8 ;  /* 0x0000000b09137824 */ /* 0x000fc800078e0208 */
[C---:B------:R-:W-:Y:S01]  /*23b0*/  VIADD R9, R19.reuse, 0x40 ;  /* 0x0000004013097836 */ /* 0x040fe20000000000 */
[CC--:B------:R-:W-:Y:S01]  /*23c0*/  ISETP.GE.U32.AND P5, PT, R19.reuse, R21.reuse, PT ;  /* 0x000000151300720c */ /* 0x0c0fe20003fa6070 */
[C---:B------:R-:W-:Y:S02]  /*23d0*/  VIADD R8, R19.reuse, 0x20 ;  /* 0x0000002013087836 */ /* 0x040fe40000000000 */
[----:B------:R-:W-:Y:S01]  /*23e0*/  VIADD R10, R19, 0x60 ;  /* 0x00000060130a7836 */ /* 0x000fe20000000000 */
[-C--:B------:R-:W-:Y:S01]  /*23f0*/  ISETP.GE.U32.AND P0, PT, R9, R21.reuse, PT ;  /* 0x000000150900720c */ /* 0x080fe20003f06070 */
[C---:B------:R-:W-:Y:S01]  /*2400*/  VIADD R9, R19.reuse, 0x80 ;  /* 0x0000008013097836 */ /* 0x040fe20000000000 */
[-C--:B------:R-:W-:Y:S02]  /*2410*/  ISETP.GE.U32.AND P6, PT, R8, R21.reuse, PT ;  /* 0x000000150800720c */ /* 0x080fe40003fc6070 */
[C---:B------:R-:W-:Y:S01]  /*2420*/  LEA R8, P3, R19.reuse, R4, 0x3 ;  /* 0x0000000413087211 */ /* 0x040fe200078618ff */
[----:B0-----:R-:W-:Y:S01]  /*2430*/  VIADD R4, R19, 0xa0 ;  /* 0x000000a013047836 */ /* 0x001fe20000000000 */
[----:B------:R-:W-:-:S02]  /*2440*/  ISETP.GE.U32.AND P2, PT, R9, R21, PT ;  /* 0x000000150900720c */ /* 0x000fc40003f46070 */
[-C--:B------:R-:W-:Y:S01]  /*2450*/  ISETP.GE.U32.AND P1, PT, R10, R21.reuse, PT ;  /* 0x000000150a00720c */ /* 0x080fe20003f26070 */
[----:B------:R-:W-:Y:S01]  /*2460*/  IMAD.X R9, RZ, RZ, R5, P3 ;  /* 0x000000ffff097224 */ /* 0x000fe200018e0605 */
[----:B------:R-:W-:Y:S01]  /*2470*/  ISETP.GE.U32.AND P3, PT, R4, R21, PT ;  /* 0x000000150400720c */ /* 0x000fe20003f66070 */
[C---:B------:R-:W-:Y:S02]  /*2480*/  VIADD R4, R19.reuse, 0xe0 ;  /* 0x000000e013047836 */ /* 0x040fe40000000000 */
[C---:B------:R-:W-:Y:S02]  /*2490*/  VIADD R10, R19.reuse, 0xc0 ;  /* 0x000000c0130a7836 */ /* 0x040fe40000000000 */
[----:B------:R-:W-:-:S03]  /*24a0*/  VIADD R5, R19, 0x120 ;  /* 0x0000012013057836 */ /* 0x000fc60000000000 */
[-C--:B------:R-:W-:Y:S01]  /*24b0*/  ISETP.GE.U32.AND P4, PT, R10, R21.reuse, PT ;  /* 0x000000150a00720c */ /* 0x080fe20003f86070 */
[----:B--2---:R-:W-:Y:S02]  /*24c0*/  IMAD.MOV.U32 R14, RZ, RZ, R6 ;  /* 0x000000ffff0e7224 */ /* 0x004fe400078e0006 */
[----:B------:R-:W-:Y:S02]  /*24d0*/  IMAD.MOV.U32 R15, RZ, RZ, R7 ;  /* 0x000000ffff0f7224 */ /* 0x000fe400078e0007 */
[----:B------:R-:W2:Y:S01]  /*24e0*/  @!P5 LDG.E.64 R6, desc[UR10][R8.64] ;  /* 0x0000000a0806d981 */ /* 0x000ea2000c1e1b00 */
[----:B------:R-:W-:Y:S01]  /*24f0*/  IMAD.MOV.U32 R16, RZ, RZ, R14 ;  /* 0x000000ffff107224 */ /* 0x000fe200078e000e */
[----:B------:R-:W-:Y:S01]  /*2500*/  ISETP.GE.U32.AND P5, PT, R4, R21, PT ;  /* 0x000000150400720c */ /* 0x000fe20003fa6070 */
[----:B------:R-:W-:Y:S02]  /*2510*/  IMAD.MOV.U32 R17, RZ, RZ, R15 ;  /* 0x000000ffff117224 */ /* 0x000fe400078e000f */
[----:B------:R-:W-:-:S02]  /*2520*/  VIADD R4, R19, 0x100 ;  /* 0x0000010013047836 */ /* 0x000fc40000000000 */
[--C-:B------:R-:W-:Y:S02]  /*2530*/  IMAD.MOV.U32 R12, RZ, RZ, R14.reuse ;  /* 0x000000ffff0c7224 */ /* 0x100fe400078e000e */
[--C-:B------:R-:W-:Y:S01]  /*2540*/  IMAD.MOV.U32 R13, RZ, RZ, R15.reuse ;  /* 0x000000ffff0d7224 */ /* 0x100fe200078e000f */
[----:B------:R-:W3:Y:S01]  /*2550*/  @!P6 LDG.E.64 R16, desc[UR10][R8.64+0x100] ;  /* 0x0001000a0810e981 */ /* 0x000ee2000c1e1b00 */
[----:B------:R-:W-:Y:S01]  /*2560*/  IMAD.MOV.U32 R10, RZ, RZ, R14 ;  /* 0x000000ffff0a7224 */ /* 0x000fe200078e000e */
[-C--:B------:R-:W-:Y:S01]  /*2570*/  ISETP.GE.U32.AND P6, PT, R4, R21.reuse, PT ;  /* 0x000000150400720c */ /* 0x080fe20003fc6070 */
[----:B------:R-:W-:Y:S02]  /*2580*/  IMAD.MOV.U32 R11, RZ, RZ, R15 ;  /* 0x000000ffff0b7224 */ /* 0x000fe400078e000f */
[----:B------:R-:W-:Y:S01]  /*2590*/  VIADD R4, R19, 0x140 ;  /* 0x0000014013047836 */ /* 0x000fe20000000000 */
[----:B------:R-:W4:Y:S01]  /*25a0*/  @!P0 LDG.E.64 R12, desc[UR10][R8.64+0x200] ;  /* 0x0002000a080c8981 */ /* 0x000f22000c1e1b00 */
[----:B------:R-:W-:-:S03]  /*25b0*/  ISETP.GE.U32.AND P0, PT, R5, R21, PT ;  /* 0x000000150500720c */ /* 0x000fc60003f06070 */
[----:B------:R-:W4:Y:S01]  /*25c0*/  @!P1 LDG.E.64 R10, desc[UR10][R8.64+0x300] ;  /* 0x0003000a080a9981 */ /* 0x000f22000c1e1b00 */
[----:B------:R-:W-:Y:S01]  /*25d0*/  ISETP.GE.U32.AND P1, PT, R4, R21, PT ;  /* 0x000000150400720c */ /* 0x000fe20003f26070 */
[--C-:B------:R-:W-:Y:S02]  /*25e0*/  IMAD.MOV.U32 R18, RZ, RZ, R14.reuse ;  /* 0x000000ffff127224 */ /* 0x100fe400078e000e */
[--C-:B------:R-:W-:Y:S02]  /*25f0*/  IMAD.MOV.U32 R19, RZ, RZ, R15.reuse ;  /* 0x000000ffff137224 */ /* 0x100fe400078e000f */
[--C-:B------:R-:W-:Y:S02]  /*2600*/  IMAD.MOV.U32 R20, RZ, RZ, R14.reuse ;  /* 0x000000ffff147224 */ /* 0x100fe400078e000e */
[--C-:B------:R-:W-:Y:S02]  /*2610*/  IMAD.MOV.U32 R21, RZ, RZ, R15.reuse ;  /* 0x000000ffff157224 */ /* 0x100fe400078e000f */
[----:B------:R-:W-:Y:S01]  /*2620*/  IMAD.MOV.U32 R24, RZ, RZ, R14 ;  /* 0x000000ffff187224 */ /* 0x000fe200078e000e */
[----:B------:R-:W4:Y:S01]  /*2630*/  @!P2 LDG.E.64 R18, desc[UR10][R8.64+0x400] ;  /* 0x0004000a0812a981 */ /* 0x000f22000c1e1b00 */
[----:B------:R-:W-:-:S02]  /*2640*/  IMAD.MOV.U32 R25, RZ, RZ, R15 ;  /* 0x000000ffff197224 */ /* 0x000fc400078e000f */
[--C-:B------:R-:W-:Y:S01]  /*2650*/  IMAD.MOV.U32 R26, RZ, RZ, R14.reuse ;  /* 0x000000ffff1a7224 */ /* 0x100fe200078e000e */
[----:B------:R-:W4:Y:S01]  /*2660*/  @!P3 LDG.E.64 R20, desc[UR10][R8.64+0x500] ;  /* 0x0005000a0814b981 */ /* 0x000f22000c1e1b00 */
[--C-:B------:R-:W-:Y:S02]  /*2670*/  IMAD.MOV.U32 R27, RZ, RZ, R15.reuse ;  /* 0x000000ffff1b7224 */ /* 0x100fe400078e000f */
[--C-:B------:R-:W-:Y:S01]  /*2680*/  IMAD.MOV.U32 R28, RZ, RZ, R14.reuse ;  /* 0x000000ffff1c7224 */ /* 0x100fe200078e000e */
[----:B------:R-:W4:Y:S01]  /*2690*/  @!P4 LDG.E.64 R24, desc[UR10][R8.64+0x600] ;  /* 0x0006000a0818c981 */ /* 0x000f22000c1e1b00 */
[--C-:B------:R-:W-:Y:S02]  /*26a0*/  IMAD.MOV.U32 R29, RZ, RZ, R15.reuse ;  /* 0x000000ffff1d7224 */ /* 0x100fe400078e000f */
[----:B------:R-:W-:Y:S01]  /*26b0*/  IMAD.MOV.U32 R30, RZ, RZ, R14 ;  /* 0x000000ffff1e7224 */ /* 0x000fe200078e000e */
[----:B------:R-:W4:Y:S01]  /*26c0*/  @!P5 LDG.E.64 R26, desc[UR10][R8.64+0x700] ;  /* 0x0007000a081ad981 */ /* 0x000f22000c1e1b00 */
[----:B------:R-:W-:-:S03]  /*26d0*/  IMAD.MOV.U32 R31, RZ, RZ, R15 ;  /* 0x000000ffff1f7224 */ /* 0x000fc600078e000f */
[----:B------:R-:W4:Y:S04]  /*26e0*/  @!P6 LDG.E.64 R28, desc[UR10][R8.64+0x800] ;  /* 0x0008000a081ce981 */ /* 0x000f28000c1e1b00 */
[----:B------:R-:W4:Y:S04]  /*26f0*/  @!P0 LDG.E.64 R30, desc[UR10][R8.64+0x900] ;  /* 0x0009000a081e8981 */ /* 0x000f28000c1e1b00 */
[----:B------:R-:W4:Y:S01]  /*2700*/  @!P1 LDG.E.64 R14, desc[UR10][R8.64+0xa00] ;  /* 0x000a000a080e9981 */ /* 0x000f22000c1e1b00 */
[----:B------:R-:W0:Y:S01]  /*2710*/  S2R R45, SR_LANEID ;  /* 0x00000000002d7919 */ /* 0x000e220000000000 */
[----:B------:R-:W1:Y:S01]  /*2720*/  S2UR UR5, SR_CgaCtaId ;  /* 0x00000000000579c3 */ /* 0x000e620000008800 */
[----:B------:R-:W-:Y:S01]  /*2730*/  SHF.R.U32.HI R5, RZ, 0x5, R0 ;  /* 0x00000005ff057819 */ /* 0x000fe20000011600 */
[----:B------:R-:W-:Y:S01]  /*2740*/  UMOV UR4, 0x400 ;  /* 0x0000040000047882 */ /* 0x000fe20000000000 */
[----:B------:R-:W-:Y:S01]  /*2750*/  ISETP.NE.AND P0, PT, R38, RZ, PT ;  /* 0x000000ff2600720c */ /* 0x000fe20003f05270 */
[----:B-1----:R-:W-:-:S02]  /*2760*/  ULEA UR6, UR5, UR4, 0x18 ;  /* 0x0000000405067291 */ /* 0x002fc4000f8ec0ff */
[----:B0-----:R-:W-:-:S05]  /*2770*/  IMAD R4, R5, 0x160, R45 ;  /* 0x0000016005047824 */ /* 0x001fca00078e022d */
        /* <DEDUP_REMOVED lines=40> */
[----:B------:R-:W-:Y:S01]  /*2a00*/  IADD3.X R39, PT, PT, R17, R21, R39, P0, P1 ;  /* 0x0000001511277210 */ /* 0x000fe200007e2427 */
[----:B------:R-:W0:Y:S07]  /*2a10*/  SHFL.UP PT, R4, R31, 0x1, RZ ;  /* 0x042000001f047989 */ /* 0x000e2e00000e00ff */
        /* <DEDUP_REMOVED lines=29> */
[----:B------:R-:W-:Y:S02]  /*2bf0*/  SEL R29, R17, R4, P0 ;  /* 0x00000004111d7207 */ /* 0x000fe40000000000 */
[----:B------:R-:W-:-:S05]  /*2c00*/  @!P2 LEA R4, R5, UR6, 0x3 ;  /* 0x000000060504ac11 */ /* 0x000fca000f8e18ff */
        /* <DEDUP_REMOVED lines=11> */
[----:B------:R-:W-:Y:S01]  /*2cc0*/  ISETP.NE.AND P1, PT, R5, 0x3, PT ;  /* 0x000000030500780c */ /* 0x000fe20003f25270 */
[----:B------:R-:W0:Y:S01]  /*2cd0*/  LDS.128 R24, [UR6+0x40] ;  /* 0x00004006ff187984 */ /* 0x000e220008000c00 */
[----:B------:R-:W-:Y:S02]  /*2ce0*/  IADD3 R41, P0, PT, R18, R43, RZ ;  /* 0x0000002b12297210 */ /* 0x000fe40007f1e0ff */
[----:B------:R-:W-:Y:S02]  /*2cf0*/  SEL R38, R43, R38, !P1 ;  /* 0x000000262b267207 */ /* 0x000fe40004800000 */
[----:B------:R-:W-:Y:S01]  /*2d00*/  SEL R30, R17, R30, !P1 ;  /* 0x0000001e111e7207 */ /* 0x000fe20004800000 */
[----:B------:R-:W-:Y:S01]  /*2d10*/  IMAD.X R43, R19, 0x1, R17, P0 ;  /* 0x00000001132b7824 */ /* 0x000fe200000e0611 */
[C---:B------:R-:W-:Y:S01]  /*2d20*/  ISETP.NE.AND P0, PT, R5.reuse, 0x5, PT ;  /* 0x000000050500780c */ /* 0x040fe20003f05270 */
[----:B------:R-:W1:Y:S01]  /*2d30*/  LDS.128 R16, [UR6+0x50] ;  /* 0x00005006ff107984 */ /* 0x000e620008000c00 */
[----:B------:R-:W-:-:S02]  /*2d40*/  ISETP.NE.AND P1, PT, R5, 0x8, PT ;  /* 0x000000080500780c */ /* 0x000fc40003f25270 */
[----:B------:R-:W-:Y:S01]  /*2d50*/  SEL R38, R41, R38, !P6 ;  /* 0x0000002629267207 */ /* 0x000fe20007000000 */
[----:B------:R-:W2:Y:S01]  /*2d60*/  LDS.64 R4, [UR6+0x60] ;  /* 0x00006006ff047984 */ /* 0x000ea20008000a00 */
[----:B0-----:R-:W-:-:S04]  /*2d70*/  IADD3 R41, P5, PT, R24, R41, RZ ;  /* 0x0000002918297210 */ /* 0x001fc80007fbe0ff */
[----:B------:R-:W-:Y:S01]  /*2d80*/  SEL R38, R41, R38, !P0 ;  /* 0x0000002629267207 */ /* 0x000fe20004000000 */
[----:B------:R-:W-:Y:S01]  /*2d90*/  IMAD.X R24, R25, 0x1, R43, P5 ;  /* 0x0000000119187824 */ /* 0x000fe200028e062b */
[----:B------:R-:W-:Y:S02]  /*2da0*/  IADD3 R25, P5, PT, R26, R41, RZ ;  /* 0x000000291a197210 */ /* 0x000fe40007fbe0ff */
[----:B------:R-:W-:-:S03]  /*2db0*/  SEL R43, R43, R30, !P6 ;  /* 0x0000001e2b2b7207 */ /* 0x000fc60007000000 */
[----:B------:R-:W-:Y:S01]  /*2dc0*/  IMAD.X R41, R27, 0x1, R24, P5 ;  /* 0x000000011b297824 */ /* 0x000fe200028e0618 */
[----:B------:R-:W-:Y:S02]  /*2dd0*/  SEL R24, R24, R43, !P0 ;  /* 0x0000002b18187207 */ /* 0x000fe40004000000 */
[----:B-1----:R-:W-:Y:S02]  /*2de0*/  IADD3 R27, P5, PT, R16, R25, RZ ;  /* 0x00000019101b7210 */ /* 0x002fe40007fbe0ff */
[----:B------:R-:W-:Y:S02]  /*2df0*/  SEL R16, R25, R38, !P4 ;  /* 0x0000002619107207 */ /* 0x000fe40006000000 */
[----:B------:R-:W-:Y:S01]  /*2e00*/  SEL R24, R41, R24, !P4 ;  /* 0x0000001829187207 */ /* 0x000fe20006000000 */
[----:B------:R-:W-:Y:S01]  /*2e10*/  IMAD.X R17, R17, 0x1, R41, P5 ;  /* 0x0000000111117824 */ /* 0x000fe200028e0629 */
[----:B------:R-:W-:Y:S02]  /*2e20*/  IADD3 R25, P4, PT, R18, R27, RZ ;  /* 0x0000001b12197210 */ /* 0x000fe40007f9e0ff */
[----:B------:R-:W-:-:S02]  /*2e30*/  ISETP.GE.U32.AND P0, PT, R0, 0x20, PT ;  /* 0x000000200000780c */ /* 0x000fc40003f06070 */
[----:B------:R-:W-:Y:S01]  /*2e40*/  SEL R16, R27, R16, !P3 ;  /* 0x000000101b107207 */ /* 0x000fe20005800000 */
[----:B------:R-:W-:Y:S01]  /*2e50*/  IMAD.X R19, R19, 0x1, R17, P4 ;  /* 0x0000000113137824 */ /* 0x000fe200020e0611 */
[----:B--2---:R-:W-:Y:S02]  /*2e60*/  IADD3 R0, P6, PT, R4, R25, RZ ;  /* 0x0000001904007210 */ /* 0x004fe40007fde0ff */
[----:B------:R-:W-:Y:S02]  /*2e70*/  SEL R4, R17, R24, !P3 ;  /* 0x0000001811047207 */ /* 0x000fe40005800000 */
[----:B------:R-:W-:Y:S01]  /*2e80*/  IADD3 R31, P3, PT, R28, -R31, RZ ;  /* 0x8000001f1c1f7210 */ /* 0x000fe20007f7e0ff */
[----:B------:R-:W-:Y:S01]  /*2e90*/  IMAD.X R17, R5, 0x1, R19, P6 ;  /* 0x0000000105117824 */ /* 0x000fe200030e0613 */
[----:B------:R-:W-:Y:S02]  /*2ea0*/  ISETP.NE.AND P5, PT, R45, RZ, PT ;  /* 0x000000ff2d00720c */ /* 0x000fe40003fa5270 */
[----:B------:R-:W-:Y:S01]  /*2eb0*/  @P2 SEL R0, R25, R16, !P1 ;  /* 0x0000001019002207 */ /* 0x000fe20004800000 */
[----:B------:R-:W-:Y:S01]  /*2ec0*/  IMAD.X R28, R29, 0x1, ~R39, P3 ;  /* 0x000000011d1c7824 */ /* 0x000fe200018e0e27 */
[----:B------:R-:W-:-:S02]  /*2ed0*/  SEL R5, R31, RZ, P5 ;  /* 0x000000ff1f057207 */ /* 0x000fc40002800000 */
[----:B------:R-:W-:Y:S02]  /*2ee0*/  SEL R0, R0, RZ, P0 ;  /* 0x000000ff00007207 */ /* 0x000fe40000000000 */
[----:B------:R-:W-:Y:S02]  /*2ef0*/  @P2 SEL R17, R19, R4, !P1 ;  /* 0x0000000413112207 */ /* 0x000fe40004800000 */
[----:B-----5:R-:W-:Y:S02]  /*2f00*/  IADD3 R5, P1, P2, R0, R5, R2 ;  /* 0x0000000500057210 */ /* 0x020fe40007a3e002 */
[----:B------:R-:W-:Y:S02]  /*2f10*/  SEL R2, R28, RZ, P5 ;  /* 0x000000ff1c027207 */ /* 0x000fe40002800000 */
[----:B------:R-:W-:Y:S02]  /*2f20*/  SEL R17, R17, RZ, P0 ;  /* 0x000000ff11117207 */ /* 0x000fe40000000000 */
[----:B------:R-:W-:-:S02]  /*2f30*/  IADD3 R4, P0, PT, R22, R5, RZ ;  /* 0x0000000516047210 */ /* 0x000fc40007f1e0ff */
[----:B------:R-:W-:-:S05]  /*2f40*/  IADD3.X R3, PT, PT, R17, R2, R3, P1, P2 ;  /* 0x0000000211037210 */ /* 0x000fca0000fe4403 */
[----:B------:R-:W-:Y:S01]  /*2f50*/  IMAD.X R27, R23, 0x1, R3, P0 ;  /* 0x00000001171b7824 */ /* 0x000fe200000e0603 */
[----:B------:R-:W-:Y:S06]  /*2f60*/  BRA `(.L_x_20) ;  /* 0x0000001000a07947 */ /* 0x000fec0003800000 */
.L_x_19:
        /* <DEDUP_REMOVED lines=11> */
[----:B------:R-:W-:-:S03]  /*3020*/  IADD3 R0, P0, P1, R16, R20, R19 ;  /* 0x0000001410007210 */ /* 0x000fc6000791e013 */
[----:B------:R-:W-:Y:S02]  /*3030*/  @!P2 LEA R40, R5, UR6, 0x3 ;  /* 0x000000060528ac11 */ /* 0x000fe4000f8e18ff */
[----:B------:R-:W-:Y:S02]  /*3040*/  IADD3.X R4, PT, PT, R17, R21, R3, P0, P1 ;  /* 0x0000001511047210 */ /* 0x000fe400007e2403 */
[----:B------:R-:W0:Y:S05]  /*3050*/  SHFL.UP PT, R3, R0, 0x1, RZ ;  /* 0x0420000000037989 */ /* 0x000e2a00000e00ff */
        /* <DEDUP_REMOVED lines=34> */
[----:B------:R-:W1:Y:S04]  /*3280*/  LDS.128 R28, [UR6+0x30] ;  /* 0x00003006ff1c7984 */ /* 0x000e680008000c00 */
[----:B------:R-:W2:Y:S01]  /*3290*/  LDS.128 R16, [UR6+0x40] ;  /* 0x00004006ff107984 */ /* 0x000ea20008000c00 */
[----:B0-----:R-:W-:-:S04]  /*32a0*/  IADD3 R41, P0, PT, R24, R26, RZ ;  /* 0x0000001a18297210 */ /* 0x001fc80007f1e0ff */
[----:B------:R-:W-:Y:S01]  /*32b0*/  SEL R40, R41, R24, !P1 ;  /* 0x0000001829287207 */ /* 0x000fe20004800000 */
[----:B------:R-:W-:Y:S01]  /*32c0*/  IMAD.X R43, R25, 0x1, R27, P0 ;  /* 0x00000001192b7824 */ /* 0x000fe200000e061b */
[----:B-1----:R-:W-:-:S04]  /*32d0*/  IADD3 R27, P0, PT, R28, R41, RZ ;  /* 0x000000291c1b7210 */ /* 0x002fc80007f1e0ff */
[----:B------:R-:W-:Y:S01]  /*32e0*/  SEL R42, R43, R25, !P1 ;  /* 0x000000192b2a7207 */ /* 0x000fe20004800000 */
[----:B------:R-:W-:Y:S01]  /*32f0*/  IMAD.X R39, R29, 0x1, R43, P0 ;  /* 0x000000011d277824 */ /* 0x000fe200000e062b */
[----:B------:R-:W-:Y:S02]  /*3300*/  IADD3 R29, P0, PT, R30, R27, RZ ;  /* 0x0000001b1e1d7210 */ /* 0x000fe40007f1e0ff */
[----:B------:R-:W-:Y:S02]  /*3310*/  SEL R40, R27, R40, !P2 ;  /* 0x000000281b287207 */ /* 0x000fe40005000000 */
[----:B------:R-:W0:Y:S01]  /*3320*/  LDS.128 R24, [UR6+0x50] ;  /* 0x00005006ff187984 */ /* 0x000e220008000c00 */
[----:B------:R-:W-:Y:S01]  /*3330*/  ISETP.NE.AND P1, PT, R5, 0x4, PT ;  /* 0x000000040500780c */ /* 0x000fe20003f25270 */
[----:B------:R-:W-:Y:S01]  /*3340*/  IMAD.X R41, R31, 0x1, R39, P0 ;  /* 0x000000011f297824 */ /* 0x000fe200000e0627 */
[----:B------:R-:W-:Y:S02]  /*3350*/  SEL R42, R39, R42, !P2 ;  /* 0x0000002a272a7207 */ /* 0x000fe40005000000 */
[----:B--2---:R-:W-:-:S02]  /*3360*/  IADD3 R39, P0, PT, R16, R29, RZ ;  /* 0x0000001d10277210 */ /* 0x004fc40007f1e0ff */
[----:B------:R-:W-:Y:S01]  /*3370*/  SEL R40, R29, R40, !P1 ;  /* 0x000000281d287207 */ /* 0x000fe20004800000 */
[----:B------:R-:W1:Y:S01]  /*3380*/  S2R R16, SR_TID.X ;  /* 0x0000000000107919 */ /* 0x000e620000002100 */
[----:B------:R-:W-:Y:S01]  /*3390*/  SEL R42, R41, R42, !P1 ;  /* 0x0000002a292a7207 */ /* 0x000fe20004800000 */
[----:B------:R-:W-:Y:S01]  /*33a0*/  IMAD.X R17, R17, 0x1, R41, P0 ;  /* 0x0000000111117824 */ /* 0x000fe200000e0629 */
[----:B------:R-:W-:Y:S01]  /*33b0*/  SEL R40, R39, R40, !P4 ;  /* 0x0000002827287207 */ /* 0x000fe20006000000 */
[----:B------:R-:W2:Y:S01]  /*33c0*/  LDS.128 R28, [UR6+0x60] ;  /* 0x00006006ff1c7984 */ /* 0x000ea20008000c00 */
[----:B------:R-:W-:Y:S02]  /*33d0*/  IADD3 R39, P3, PT, R18, R39, RZ ;  /* 0x0000002712277210 */ /* 0x000fe40007f7e0ff */
[----:B------:R-:W-:Y:S02]  /*33e0*/  ISETP.NE.AND P1, PT, R5, 0x7, PT ;  /* 0x000000070500780c */ /* 0x000fe40003f25270 */
[----:B------:R-:W-:Y:S01]  /*33f0*/  SEL R18, R39, R40, !P5 ;  /* 0x0000002827127207 */ /* 0x000fe20006800000 */
[----:B------:R-:W-:Y:S01]  /*3400*/  IMAD.X R19, R19, 0x1, R17, P3 ;  /* 0x0000000113137824 */ /* 0x000fe200018e0611 */
[----:B------:R-:W-:-:S02]  /*3410*/  SEL R42, R17, R42, !P4 ;  /* 0x0000002a112a7207 */ /* 0x000fc40006000000 */
[----:B------:R-:W-:Y:S02]  /*3420*/  IADD3 R0, P3, PT, R2, -R0, RZ ;  /* 0x8000000002007210 */ /* 0x000fe40007f7e0ff */
[C---:B------:R-:W-:Y:S02]  /*3430*/  ISETP.NE.AND P2, PT, R5.reuse, 0x8, PT ;  /* 0x000000080500780c */ /* 0x040fe40003f45270 */
[----:B------:R-:W-:Y:S02]  /*3440*/  ISETP.NE.AND P0, PT, R5, 0x9, PT ;  /* 0x000000090500780c */ /* 0x000fe40003f05270 */
[----:B0-----:R-:W-:-:S04]  /*3450*/  IADD3 R41, P6, PT, R24, R39, RZ ;  /* 0x0000002718297210 */ /* 0x001fc80007fde0ff */
[----:B------:R-:W-:Y:S02]  /*3460*/  SEL R2, R41, R18, !P1 ;  /* 0x0000001229027207 */ /* 0x000fe40004800000 */
[----:B------:R-:W-:Y:S02]  /*3470*/  IADD3 R41, P4, PT, R26, R41, RZ ;  /* 0x000000291a297210 */ /* 0x000fe40007f9e0ff */
[----:B------:R-:W-:Y:S01]  /*3480*/  SEL R18, R19, R42, !P5 ;  /* 0x0000002a13127207 */ /* 0x000fe20006800000 */
[----:B------:R-:W-:Y:S01]  /*3490*/  IMAD.X R19, R25, 0x1, R19, P6 ;  /* 0x0000000119137824 */ /* 0x000fe200030e0613 */
[----:B------:R-:W-:Y:S01]  /*34a0*/  SEL R2, R41, R2, !P2 ;  /* 0x0000000229027207 */ /* 0x000fe20005000000 */
[----:B------:R-:W-:Y:S01]  /*34b0*/  IMAD.X R42, R3, 0x1, ~R4, P3 ;  /* 0x00000001032a7824 */ /* 0x000fe200018e0e04 */
[----:B--2---:R-:W-:Y:S01]  /*34c0*/  IADD3 R41, P6, PT, R28, R41, RZ ;  /* 0x000000291c297210 */ /* 0x004fe20007fde0ff */
[----:B------:R-:W-:Y:S01]  /*34d0*/  IMAD.X R27, R27, 0x1, R19, P4 ;  /* 0x000000011b1b7824 */ /* 0x000fe200020e0613 */
[----:B------:R-:W-:-:S02]  /*34e0*/  SEL R18, R19, R18, !P1 ;  /* 0x0000001213127207 */ /* 0x000fc40004800000 */
[----:B------:R-:W-:Y:S01]  /*34f0*/  ISETP.NE.AND P5, PT, R45, RZ, PT ;  /* 0x000000ff2d00720c */ /* 0x000fe20003fa5270 */
[----:B------:R-:W-:Y:S01]  /*3500*/  IMAD.X R29, R29, 0x1, R27, P6 ;  /* 0x000000011d1d7824 */ /* 0x000fe200030e061b */
[----:B------:R-:W-:Y:S02]  /*3510*/  SEL R4, R27, R18, !P2 ;  /* 0x000000121b047207 */ /* 0x000fe40005000000 */
[----:B------:R-:W-:Y:S02]  /*3520*/  SEL R5, R0, RZ, P5 ;  /* 0x000000ff00057207 */ /* 0x000fe40002800000 */
[----:B------:R-:W-:Y:S02]  /*3530*/  SEL R2, R41, R2, !P0 ;  /* 0x0000000229027207 */ /* 0x000fe40004000000 */
[----:B-1----:R-:W-:Y:S02]  /*3540*/  ISETP.GT.U32.AND P2, PT, R16, 0x1f, PT ;  /* 0x0000001f1000780c */ /* 0x002fe40003f44070 */
[----:B------:R-:W-:-:S02]  /*3550*/  IADD3 R5, P1, PT, R5, R2, RZ ;  /* 0x0000000205057210 */ /* 0x000fc40007f3e0ff */
[----:B------:R-:W-:Y:S02]  /*3560*/  SEL R3, R42, RZ, P5 ;  /* 0x000000ff2a037207 */ /* 0x000fe40002800000 */
[----:B------:R-:W-:Y:S02]  /*3570*/  SEL R2, R29, R4, !P0 ;  /* 0x000000041d027207 */ /* 0x000fe40004000000 */
[----:B------:R-:W-:Y:S02]  /*3580*/  IADD3 R41, P0, PT, R30, R41, RZ ;  /* 0x000000291e297210 */ /* 0x000fe40007f1e0ff */
[----:B------:R-:W-:Y:S01]  /*3590*/  ISETP.GE.U32.AND P3, PT, R16, 0x20, PT ;  /* 0x000000201000780c */ /* 0x000fe20003f66070 */
[----:B------:R-:W-:Y:S02]  /*35a0*/  IMAD.X R3, R3, 0x1, R2, P1 ;  /* 0x0000000103037824 */ /* 0x000fe400008e0602 */
[----:B------:R-:W-:Y:S01]  /*35b0*/  IMAD.X R40, R31, 0x1, R29, P0 ;  /* 0x000000011f287824 */ /* 0x000fe200000e061d */
[----:B------:R-:W-:-:S02]  /*35c0*/  SEL R43, R0, R5, !P3 ;  /* 0x00000005002b7207 */ /* 0x000fc40005800000 */
        /* <DEDUP_REMOVED lines=21> */
.L_x_78:
[----:B------:R-:W-:Y:S05]  /*3720*/  @!P0 BRA `(.L_x_23) ;  /* 0x0000000000288947 */ /* 0x000fea0003800000 */
[----:B------:R-:W-:-:S07]  /*3730*/  IMAD.MOV.U32 R4, RZ, RZ, 0x148 ;  /* 0x00000148ff047424 */ /* 0x000fce00078e00ff */
.L_x_25:
        /* <DEDUP_REMOVED lines=8> */
.L_x_81:
[----:B------:R-:W-:Y:S05]  /*37c0*/  @P0 BRA `(.L_x_25) ;  /* 0xfffffffc00dc0947 */ /* 0x000fea000383ffff */
.L_x_23:
[----:B------:R-:W-:Y:S01]  /*37d0*/  UMOV UR4, 0xffffffff ;  /* 0xffffffff00047882 */ /* 0x000fe20000000000 */
[----:B------:R-:W-:-:S04]  /*37e0*/  ISETP.NE.U32.AND P2, PT, R16, 0x65, PT ;  /* 0x000000651000780c */ /* 0x000fc80003f45070 */
[----:B------:R-:W-:Y:S01]  /*37f0*/  ISETP.NE.AND.EX P2, PT, R17, RZ, PT, P2 ;  /* 0x000000ff1100720c */ /* 0x000fe20003f45320 */
[----:B------:R-:W-:-:S12]  /*3800*/  BRA.DIV UR4, `(.L_x_26) ;  /* 0x0000002204047947 */ /* 0x000fd8000b800000 */
[----:B------:R-:W0:Y:S01]  /*3810*/  S2R R2, SR_GEMASK ;  /* 0x0000000000027919 */ /* 0x000e220000003c00 */
[----:B------:R-:W-:Y:S01]  /*3820*/  VOTE.ANY R0, PT, !P2 ;  /* 0x0000000000007806 */ /* 0x000fe200050e0100 */
[----:B------:R-:W-:Y:S01]  /*3830*/  VIADD R26, R45, 0x2 ;  /* 0x000000022d1a7836 */ /* 0x000fe20000000000 */
[----:B------:R-:W1:Y:S02]  /*3840*/  LDC.64 R30, c[0x0][0x390] ;  /* 0x0000e400ff1e7b82 */ /* 0x000e640000000a00 */
[----:B-1----:R-:W-:Y:S02]  /*3850*/  IADD3 R30, P4, PT, R30, 0x200, RZ ;  /* 0x000002001e1e7810 */ /* 0x002fe40007f9e0ff */
[----:B0-----:R-:W-:-:S03]  /*3860*/  LOP3.LUT R0, R0, 0x80000000, R2, 0xec, !PT ;  /* 0x8000000000007812 */ /* 0x001fc600078eec02 */
[----:B------:R-:W-:Y:S02]  /*3870*/  IMAD.X R31, RZ, RZ, R31, P4 ;  /* 0x000000ffff1f7224 */ /* 0x000fe400020e061f */
[----:B------:R-:W-:-:S05]  /*3880*/  VIADD R3, R0, 0xffffffff ;  /* 0xffffffff00037836 */ /* 0x000fca0000000000 */
[----:B------:R-:W-:-:S04]  /*3890*/  LOP3.LUT R3, R0, R3, RZ, 0xc, !PT ;  /* 0x0000000300037212 */ /* 0x000fc800078e0cff */
[----:B------:R0:W1:Y:S02]  /*38a0*/  POPC R2, R3 ;  /* 0x0000000300027309 */ /* 0x0000640000000000 */
[C---:B0-----:R-:W-:Y:S01]  /*38b0*/  VIADD R3, R45.reuse, 0x8 ;  /* 0x000000082d037836 */ /* 0x041fe20000000000 */
[----:B-1----:R-:W0:Y:S01]  /*38c0*/  SHFL.DOWN PT, R25, R18, 0x1, R2 ;  /* 0x0820000012197989 */ /* 0x002e2200000e0002 */
[----:B------:R-:W-:-:S03]  /*38d0*/  ISETP.GE.AND P0, PT, R45, R2, PT ;  /* 0x000000022d00720c */ /* 0x000fc60003f06270 */
        /* <DEDUP_REMOVED lines=9> */
[----:B------:R-:W-:Y:S01]  /*3970*/  IADD3 R29, P2, PT, R28, R25, RZ ;  /* 0x000000191c1d7210 */ /* 0x000fe20007f5e0ff */
[----:B------:R-:W-:Y:S01]  /*3980*/  VIADD R25, R45, 0x4 ;  /* 0x000000042d197836 */ /* 0x000fe20000000000 */
        /* <DEDUP_REMOVED lines=16> */
[----:B------:R-:W-:Y:S01]  /*3a90*/  ISETP.NE.U32.AND P0, PT, R16, 0x65, PT ;  /* 0x000000651000780c */ /* 0x000fe20003f05070 */
[----:B------:R-:W-:Y:S02]  /*3aa0*/  IMAD.X R29, R0, 0x1, R27, P2 ;  /* 0x00000001001d7824 */ /* 0x000fe400010e061b */
[----:B------:R-:W-:Y:S01]  /*3ab0*/  VIADD R27, R45, 0x10 ;  /* 0x000000102d1b7836 */ /* 0x000fe20000000000 */
[----:B------:R-:W-:Y:S02]  /*3ac0*/  ISETP.NE.AND.EX P0, PT, R17, RZ, PT, P0 ;  /* 0x000000ff1100720c */ /* 0x000fe40003f05300 */
[----:B------:R-:W1:Y:S02]  /*3ad0*/  SHFL.DOWN PT, R4, R29, 0x10, R2 ;  /* 0x0a0000001d047989 */ /* 0x000e6400000e0002 */
[----:B------:R-:W-:-:S09]  /*3ae0*/  ISETP.GT.AND P2, PT, R27, R2, PT ;  /* 0x000000021b00720c */ /* 0x000fd20003f44270 */
[----:B------:R-:W-:Y:S02]  /*3af0*/  VOTE.ALL P0, P0 ;  /* 0x0000000000ff7806 */ /* 0x000fe40000000000 */
[----:B0-----:R-:W-:-:S04]  /*3b00*/  SEL R18, R18, RZ, !P2 ;  /* 0x000000ff12127207 */ /* 0x001fc80005000000 */
[----:B------:R-:W-:Y:S02]  /*3b10*/  IADD3 R28, P3, PT, R18, R19, RZ ;  /* 0x00000013121c7210 */ /* 0x000fe40007f7e0ff */
[----:B-1----:R-:W-:-:S05]  /*3b20*/  SEL R4, R4, RZ, !P2 ;  /* 0x000000ff04047207 */ /* 0x002fca0005000000 */
[----:B------:R-:W-:-:S07]  /*3b30*/  IMAD.X R29, R4, 0x1, R29, P3 ;  /* 0x00000001041d7824 */ /* 0x000fce00018e061d */
.L_x_95:
[----:B------:R-:W-:Y:S05]  /*3b40*/  @!P0 BRA `(.L_x_27) ;  /* 0x0000000400208947 */ /* 0x000fea0003800000 */
.L_x_33:
        /* <DEDUP_REMOVED lines=10> */
.L_x_98:
[----:B------:R-:W-:Y:S05]  /*3bf0*/  @!P0 BRA `(.L_x_29) ;  /* 0x0000000000288947 */ /* 0x000fea0003800000 */
[----:B------:R-:W-:-:S07]  /*3c00*/  IMAD.MOV.U32 R4, RZ, RZ, 0x148 ;  /* 0x00000148ff047424 */ /* 0x000fce00078e00ff */
.L_x_31:
        /* <DEDUP_REMOVED lines=8> */
.L_x_101:
[----:B------:R-:W-:Y:S05]  /*3c90*/  @P0 BRA `(.L_x_31) ;  /* 0xfffffffc00dc0947 */ /* 0x000fea000383ffff */
.L_x_29:
[----:B------:R-:W-:Y:S01]  /*3ca0*/  UMOV UR4, 0xffffffff ;  /* 0xffffffff00047882 */ /* 0x000fe20000000000 */
[----:B------:R-:W-:-:S04]  /*3cb0*/  ISETP.NE.U32.AND P0, PT, R16, 0x65, PT ;  /* 0x000000651000780c */ /* 0x000fc80003f05070 */
[----:B------:R-:W-:Y:S01]  /*3cc0*/  ISETP.NE.AND.EX P0, PT, R17, RZ, PT, P0 ;  /* 0x000000ff1100720c */ /* 0x000fe20003f05300 */
[----:B------:R-:W-:-:S12]  /*3cd0*/  BRA.DIV UR4, `(.L_x_32) ;  /* 0x0000002204a47947 */ /* 0x000fd8000b800000 */
[----:B------:R-:W0:Y:S01]  /*3ce0*/  S2R R2, SR_GEMASK ;  /* 0x0000000000027919 */ /* 0x000e220000003c00 */
[----:B------:R-:W-:Y:S01]  /*3cf0*/  VOTE.ANY R0, PT, !P0 ;  /* 0x0000000000007806 */ /* 0x000fe200040e0100 */
[----:B------:R-:W-:Y:S01]  /*3d00*/  VIADD R24, R24, 0xffffffe0 ;  /* 0xffffffe018187836 */ /* 0x000fe20000000000 */
[----:B------:R-:W-:-:S04]  /*3d10*/  ISETP.NE.U32.AND P0, PT, R16, 0x65, PT ;  /* 0x000000651000780c */ /* 0x000fc80003f05070 */
[----:B------:R-:W-:-:S13]  /*3d20*/  ISETP.NE.AND.EX P0, PT, R17, RZ, PT, P0 ;  /* 0x000000ff1100720c */ /* 0x000fda0003f05300 */
[----:B------:R-:W-:Y:S02]  /*3d30*/  VOTE.ALL P0, P0 ;  /* 0x0000000000ff7806 */ /* 0x000fe40000000000 */
[----:B0-----:R-:W-:-:S05]  /*3d40*/  LOP3.LUT R0, R0, 0x80000000, R2, 0xec, !PT ;  /* 0x8000000000007812 */ /* 0x001fca00078eec02 */
[----:B------:R-:W-:-:S05]  /*3d50*/  VIADD R3, R0, 0xffffffff ;  /* 0xffffffff00037836 */ /* 0x000fca0000000000 */
[----:B------:R-:W-:-:S04]  /*3d60*/  LOP3.LUT R3, R0, R3, RZ, 0xc, !PT ;  /* 0x0000000300037212 */ /* 0x000fc800078e0cff */
[----:B------:R-:W0:Y:S02]  /*3d70*/  POPC R2, R3 ;  /* 0x0000000300027309 */ /* 0x000e240000000000 */
[----:B0-----:R-:W0:Y:S01]  /*3d80*/  SHFL.DOWN PT, R44, R18, 0x1, R2 ;  /* 0x08200000122c7989 */ /* 0x001e2200000e0002 */
[----:B------:R-:W-:-:S03]  /*3d90*/  ISETP.GE.AND P2, PT, R45, R2, PT ;  /* 0x000000022d00720c */ /* 0x000fc60003f46270 */
        /* <DEDUP_REMOVED lines=18> */
[----:B------:R-:W0:Y:S02]  /*3ec0*/  SHFL.DOWN PT, R44, R19, 0x8, R2 ;  /* 0x09000000132c7989 */ /* 0x000e2400000e0002 */
[----:B------:R-:W-:Y:S02]  /*3ed0*/  IMAD.X R18, R3, 0x1, R18, P3 ;  /* 0x0000000103127824 */ /* 0x000fe400018e0612 */
[----:B------:R-:W-:-:S03]  /*3ee0*/  VIADD R3, R45, 0x8 ;  /* 0x000000082d037836 */ /* 0x000fc60000000000 */
[----:B------:R-:W1:Y:S02]  /*3ef0*/  SHFL.DOWN PT, R4, R18, 0x8, R2 ;  /* 0x0900000012047989 */ /* 0x000e6400000e0002 */
[----:B------:R-:W-:-:S04]  /*3f00*/  ISETP.GT.AND P2, PT, R3, R2, PT ;  /* 0x000000020300720c */ /* 0x000fc80003f44270 */
        /* <DEDUP_REMOVED lines=11> */
.L_x_115:
[----:B------:R-:W-:Y:S05]  /*3fc0*/  @P0 BRA `(.L_x_33) ;  /* 0xfffffff800e00947 */ /* 0x000fea000383ffff */
.L_x_27:
[----:B------:R-:W-:Y:S01]  /*3fd0*/  ISETP.NE.AND P2, PT, R45, RZ, PT ;  /* 0x000000ff2d00720c */ /* 0x000fe20003f45270 */
[----:B------:R-:W-:-:S12]  /*3fe0*/  BSSY.RECONVERGENT B0, `(.L_x_34) ;  /* 0x000000f000007945 */ /* 0x000fd80003800200 */
[----:B------:R-:W0:Y:S01]  /*3ff0*/  @!P2 S2R R3, SR_CgaCtaId ;  /* 0x000000000003a919 */ /* 0x000e220000008800 */
[----:B------:R-:W-:-:S04]  /*4000*/  @!P2 MOV R0, 0x400 ;  /* 0x000004000000a802 */ /* 0x000fc80000000f00 */
[----:B0-----:R-:W-:Y:S01]  /*4010*/  @!P2 LEA R25, R3, R0, 0x18 ;  /* 0x000000000319a211 */ /* 0x001fe200078ec0ff */
[----:B------:R-:W-:Y:S06]  /*4020*/  @P1 BRA `(.L_x_35) ;  /* 0x0000000000281947 */ /* 0x000fec0003800000 */
[----:B------:R-:W0:Y:S01]  /*4030*/  S2UR UR5, SR_CgaCtaId ;  /* 0x00000000000579c3 */ /* 0x000e220000008800 */
[----:B------:R-:W-:Y:S01]  /*4040*/  IADD3 R18, P0, PT, R28, R41, RZ ;  /* 0x000000291c127210 */ /* 0x000fe20007f1e0ff */
[----:B------:R-:W-:Y:S01]  /*4050*/  UMOV UR4, 0x400 ;  /* 0x0000040000047882 */ /* 0x000fe20000000000 */
[----:B------:R-:W-:Y:S02]  /*4060*/  IMAD.MOV.U32 R16, RZ, RZ, 0x65 ;  /* 0x00000065ff107424 */ /* 0x000fe400078e00ff */
[----:B------:R-:W-:Y:S02]  /*4070*/  IMAD.MOV.U32 R17, RZ, RZ, 0x0 ;  /* 0x00000000ff117424 */ /* 0x000fe400078e00ff */
[----:B------:R-:W-:-:S05]  /*4080*/  IMAD.X R19, R29, 0x1, R40, P0 ;  /* 0x000000011d137824 */ /* 0x000fca00000e0628 */
[----:B------:R1:W-:Y:S01]  /*4090*/  ST.E.128.STRONG.GPU desc[UR10][R38.64+0x200], R16 ;  /* 0x0002001026007985 */ /* 0x0003e2000c10fd0a */
[----:B0-----:R-:W-:-:S09]  /*40a0*/  ULEA UR4, UR5, UR4, 0x18 ;  /* 0x0000000405047291 */ /* 0x001fd2000f8ec0ff */
[----:B------:R1:W-:Y:S04]  /*40b0*/  STS.64 [UR4+0x10], R18 ;  /* 0x00001012ff007988 */ /* 0x0003e80008000a04 */
[----:B------:R1:W-:Y:S02]  /*40c0*/  STS.64 [UR4+0x8], R28 ;  /* 0x0000081cff007988 */ /* 0x0003e40008000a04 */
.L_x_35:
[----:B------:R-:W-:Y:S05]  /*40d0*/  BSYNC.RECONVERGENT B0 ;  /* 0x0000000000007941 */ /* 0x000fea0003800200 */
.L_x_34:
[----:B------:R0:W-:Y:S01]  /*40e0*/  @!P2 STS.64 [R25+0x80], R28 ;  /* 0x0000801c1900a388 */ /* 0x0001e20000000a00 */
[----:B------:R-:W-:Y:S02]  /*40f0*/  IMAD.MOV.U32 R5, RZ, RZ, R43 ;  /* 0x000000ffff057224 */ /* 0x000fe400078e002b */
[----:B------:R-:W-:Y:S02]  /*4100*/  IMAD.MOV.U32 R3, RZ, RZ, R42 ;  /* 0x000000ffff037224 */ /* 0x000fe400078e002a */
[----:B------:R-:W-:Y:S02]  /*4110*/  @!P2 IMAD.MOV.U32 R5, RZ, RZ, R28 ;  /* 0x000000ffff05a224 */ /* 0x000fe400078e001c */
[----:B------:R-:W-:-:S07]  /*4120*/  @!P2 IMAD.MOV.U32 R3, RZ, RZ, R29 ;  /* 0x000000ffff03a224 */ /* 0x000fce00078e001d */
.L_x_21:
[----:B------:R-:W2:Y:S01]  /*4130*/  S2R R0, SR_TID.X ;  /* 0x0000000000007919 */ /* 0x000ea20000002100 */
[----:B------:R-:W-:Y:S05]  /*4140*/  WARPSYNC.ALL ;  /* 0x0000000000007948 */ /* 0x000fea0003800000 */
[----:B------:R-:W-:Y:S01]  /*4150*/  BAR.SYNC.DEFER_BLOCKING 0x0 ;  /* 0x0000000000007b1d */ /* 0x000fe20000010000 */
[----:B--2---:R-:W-:-:S13]  /*4160*/  ISETP.NE.AND P2, PT, R0, RZ, PT ;  /* 0x000000ff0000720c */ /* 0x004fda0003f45270 */
[----:B-1----:R-:W1:Y:S01]  /*4170*/  @P2 S2R R17, SR_CgaCtaId ;  /* 0x0000000000112919 */ /* 0x002e620000008800 */
[----:B------:R-:W-:-:S04]  /*4180*/  @P2 MOV R0, 0x400 ;  /* 0x0000040000002802 */ /* 0x000fc80000000f00 */
[----:B-1----:R-:W-:-:S06]  /*4190*/  @P2 LEA R17, R17, R0, 0x18 ;  /* 0x0000000011112211 */ /* 0x002fcc00078ec0ff */
[----:B------:R-:W1:Y:S02]  /*41a0*/  @P2 LDS.64 R16, [R17+0x80] ;  /* 0x0000800011102984 */ /* 0x000e640000000a00 */
[----:B-1----:R-:W-:-:S04]  /*41b0*/  @P2 IADD3 R5, P0, PT, R16, R5, RZ ;  /* 0x0000000510052210 */ /* 0x002fc80007f1e0ff */
[----:B------:R-:W-:Y:S01]  /*41c0*/  IADD3 R4, P1, PT, R22, R5, RZ ;  /* 0x0000000516047210 */ /* 0x000fe20007f3e0ff */
[----:B------:R-:W-:-:S04]  /*41d0*/  @P2 IMAD.X R3, R17, 0x1, R3, P0 ;  /* 0x0000000111032824 */ /* 0x000fc800000e0603 */
[----:B------:R-:W-:-:S08]  /*41e0*/  IMAD.X R27, R23, 0x1, R3, P1 ;  /* 0x00000001171b7824 */ /* 0x000fd000008e0603 */
.L_x_20:
[----:B------:R-:W1:Y:S01]  /*41f0*/  S2R R0, SR_TID.X ;  /* 0x0000000000007919 */ /* 0x000e620000002100 */
[----:B------:R-:W2:Y:S01]  /*4200*/  S2UR UR5, SR_CgaCtaId ;  /* 0x00000000000579c3 */ /* 0x000ea20000008800 */
[----:B------:R-:W-:Y:S01]  /*4210*/  IADD3 R16, P0, PT, R36, R4, RZ ;  /* 0x0000000424107210 */ /* 0x000fe20007f1e0ff */
[----:B------:R-:W-:Y:S01]  /*4220*/  UMOV UR4, 0x400 ;  /* 0x0000040000047882 */ /* 0x000fe20000000000 */
[----:B0-----:R-:W0:Y:S01]  /*4230*/  S2R R25, SR_LANEID ;  /* 0x0000000000197919 */ /* 0x001e220000000000 */
[----:B------:R-:W-:Y:S01]  /*4240*/  IMAD.MOV.U32 R24, RZ, RZ, R5 ;  /* 0x000000ffff187224 */ /* 0x000fe200078e0005 */
[----:B------:R-:W-:Y:S01]  /*4250*/  UMOV UR7, 0x400 ;  /* 0x0000040000077882 */ /* 0x000fe20000000000 */
[--C-:B------:R-:W-:Y:S02]  /*4260*/  IMAD.X R17, R37, 0x1, R27.reuse, P0 ;  /* 0x0000000125117824 */ /* 0x100fe400000e061b */
[----:B------:R-:W-:Y:S01]  /*4270*/  BAR.SYNC.DEFER_BLOCKING 0x0 ;  /* 0x0000000000007b1d */ /* 0x000fe20000010000 */
[----:B------:R-:W-:Y:S01]  /*4280*/  IADD3 R18, P0, PT, R34, R16, RZ ;  /* 0x0000001022127210 */ /* 0x000fe20007f1e0ff */
[----:B------:R-:W-:-:S04]  /*4290*/  IMAD.MOV.U32 R5, RZ, RZ, R27 ;  /* 0x000000ffff057224 */ /* 0x000fc800078e001b */
[----:B------:R-:W-:Y:S01]  /*42a0*/  IMAD.X R19, R35, 0x1, R17, P0 ;  /* 0x0000000123137824 */ /* 0x000fe200000e0611 */
[----:B------:R-:W-:Y:S01]  /*42b0*/  IADD3 R22, P0, PT, R32, R18, RZ ;  /* 0x0000001220167210 */ /* 0x000fe20007f1e0ff */
[----:B------:R-:W3:Y:S01]  /*42c0*/  S2UR UR8, SR_CgaCtaId ;  /* 0x00000000000879c3 */ /* 0x000ee20000008800 */
[----:B------:R-:W4:Y:S03]  /*42d0*/  LDCU.64 UR12, c[0x0][0x388] ;  /* 0x00007100ff0c77ac */ /* 0x000f260008000a00 */
[----:B------:R-:W-:Y:S01]  /*42e0*/  IMAD.X R23, R33, 0x1, R19, P0 ;  /* 0x0000000121177824 */ /* 0x000fe200000e0613 */
[----:B------:R-:W-:Y:S01]  /*42f0*/  IADD3 R6, P0, PT, R6, R22, RZ ;  /* 0x0000001606067210 */ /* 0x000fe20007f1e0ff */
[----:B--2---:R-:W-:-:S04]  /*4300*/  ULEA UR4, UR5, UR4, 0x18 ;  /* 0x0000000405047291 */ /* 0x004fc8000f8ec0ff */
[----:B------:R-:W-:Y:S01]  /*4310*/  IMAD.X R7, R7, 0x1, R23, P0 ;  /* 0x0000000107077824 */ /* 0x000fe200000e0617 */
[----:B------:R-:W-:Y:S02]  /*4320*/  IADD3 R8, P0, PT, R8, R6, RZ ;  /* 0x0000000608087210 */ /* 0x000fe40007f1e0ff */
[----:B-1----:R-:W-:-:S03]  /*4330*/  SHF.R.U32.HI R2, RZ, 0x5, R0 ;  /* 0x00000005ff027819 */ /* 0x002fc60000011600 */
[----:B------:R-:W-:Y:S01]  /*4340*/  IMAD.X R9, R9, 0x1, R7, P0 ;  /* 0x0000000109097824 */ /* 0x000fe200000e0607 */
[----:B------:R-:W-:Y:S01]  /*4350*/  IADD3 R10, P0, PT, R10, R8, RZ ;  /* 0x000000080a0a7210 */ /* 0x000fe20007f1e0ff */
[----:B0-----:R-:W-:-:S04]  /*4360*/  IMAD R2, R2, 0x160, R25 ;  /* 0x0000016002027824 */ /* 0x001fc800078e0219 */
[----:B------:R-:W-:Y:S01]  /*4370*/  IMAD.X R11, R11, 0x1, R9, P0 ;  /* 0x000000010b0b7824 */ /* 0x000fe200000e0609 */
[----:B------:R-:W-:Y:S01]  /*4380*/  IADD3 R12, P0, PT, R12, R10, RZ ;  /* 0x0000000a0c0c7210 */ /* 0x000fe20007f1e0ff */
[----:B---3--:R-:W-:Y:S01]  /*4390*/  ULEA UR7, UR8, UR7, 0x18 ;  /* 0x0000000708077291 */ /* 0x008fe2000f8ec0ff */
[----:B------:R-:W-:Y:S01]  /*43a0*/  LEA R2, R2, UR4, 0x3 ;  /* 0x0000000402027c11 */ /* 0x000fe2000f8e18ff */
[----:B------:R-:W0:Y:S02]  /*43b0*/  LDCU UR4, c[0x0][0x398] ;  /* 0x00007300ff0477ac */ /* 0x000e240008000800 */
[----:B------:R-:W-:Y:S02]  /*43c0*/  IMAD.X R13, R13, 0x1, R11, P0 ;  /* 0x000000010d0d7824 */ /* 0x000fe400000e060b */
[----:B------:R-:W-:Y:S02]  /*43d0*/  IMAD R29, R25, 0x50, R2 ;  /* 0x00000050191d7824 */ /* 0x000fe400078e0202 */
[----:B------:R-:W-:-:S02]  /*43e0*/  IMAD.MOV.U32 R25, RZ, RZ, R3 ;  /* 0x000000ffff197224 */ /* 0x000fc400078e0003 */
[----:B------:R-:W1:Y:S01]  /*43f0*/  LDC R3, c[0x0][0x3b0] ;  /* 0x0000ec00ff037b82 */ /* 0x000e620000000800 */
[----:B------:R2:W-:Y:S04]  /*4400*/  STS.64 [R29+0x8], R4 ;  /* 0x000008041d007388 */ /* 0x0005e80000000a00 */
[----:B------:R-:W-:Y:S04]  /*4410*/  STS.64 [R29], R24 ;  /* 0x000000181d007388 */ /* 0x000fe80000000a00 */
[----:B------:R-:W-:Y:S01]  /*4420*/  STS.64 [R29+0x10], R16 ;  /* 0x000010101d007388 */ /* 0x000fe20000000a00 */
[----:B0-----:R-:W-:Y:S01]  /*4430*/  UIADD3 UR4, UPT, UPT, UR9, UR4, URZ ;  /* 0x0000000409047290 */ /* 0x001fe2000fffe0ff */
[----:B--2---:R-:W-:-:S03]  /*4440*/  IADD3 R4, P0, PT, R14, R12, RZ ;  /* 0x0000000c0e047210 */ /* 0x004fc60007f1e0ff */
[----:B------:R-:W-:Y:S01]  /*4450*/  UIMAD.WIDE UR4, UR4, 0xdc0, URZ ;  /* 0x00000dc0040478a5 */ /* 0x000fe2000f8e02ff */
[----:B------:R-:W-:Y:S01]  /*4460*/  STS.64 [R29+0x18], R18 ;  /* 0x000018121d007388 */ /* 0x000fe20000000a00 */
[----:B------:R-:W-:Y:S01]  /*4470*/  IMAD.X R5, R15, 0x1, R13, P0 ;  /* 0x000000010f057824 */ /* 0x000fe200000e060d */
[----:B------:R-:W-:Y:S02]  /*4480*/  IADD3 R26, P0, PT, R20, R4, RZ ;  /* 0x00000004141a7210 */ /* 0x000fe40007f1e0ff */
[----:B------:R-:W-:Y:S03]  /*4490*/  STS.64 [R29+0x20], R22 ;  /* 0x000020161d007388 */ /* 0x000fe60000000a00 */
[----:B------:R-:W-:Y:S01]  /*44a0*/  IMAD.X R27, R21, 0x1, R5, P0 ;  /* 0x00000001151b7824 */ /* 0x000fe200000e0605 */
[----:B------:R-:W-:Y:S01]  /*44b0*/  ISETP.NE.AND P0, PT, R0, RZ, PT ;  /* 0x000000ff0000720c */ /* 0x000fe20003f05270 */
[----:B-1----:R-:W-:Y:S01]  /*44c0*/  VIADD R30, R3, -UR4 ;  /* 0x80000004031e7c36 */ /* 0x002fe20008000000 */
[----:B------:R-:W-:Y:S04]  /*44d0*/  STS.64 [R29+0x28], R6 ;  /* 0x000028061d007388 */ /* 0x000fe80000000a00 */
[----:B------:R-:W-:Y:S04]  /*44e0*/  STS.64 [R29+0x30], R8 ;  /* 0x000030081d007388 */ /* 0x000fe80000000a00 */
[----:B------:R-:W-:Y:S04]  /*44f0*/  STS.64 [R29+0x38], R10 ;  /* 0x0000380a1d007388 */ /* 0x000fe80000000a00 */
[----:B------:R-:W-:Y:S04]  /*4500*/  STS.64 [R29+0x40], R12 ;  /* 0x0000400c1d007388 */ /* 0x000fe80000000a00 */
[----:B------:R-:W-:Y:S04]  /*4510*/  STS.64 [R29+0x48], R4 ;  /* 0x000048041d007388 */ /* 0x000fe80000000a00 */
[----:B------:R0:W-:Y:S01]  /*4520*/  STS.64 [R29+0x50], R26 ;  /* 0x0000501a1d007388 */ /* 0x0001e20000000a00 */
[----:B------:R-:W-:-:S03]  /*4530*/  NOP ;  /* 0x0000000000007918 */ /* 0x000fc60000000000 */
[----:B------:R-:W-:Y:S04]  /*4540*/  LDS.64 R24, [R2] ;  /* 0x0000000002187984 */ /* 0x000fe80000000a00 */
[----:B------:R-:W-:Y:S01]  /*4550*/  LDS.64 R18, [R2+0x100] ;  /* 0x0001000002127984 */ /* 0x000fe20000000a00 */
[C---:B0-----:R-:W-:Y:S02]  /*4560*/  LOP3.LUT R26, R0.reuse, 0x1f, RZ, 0xc0, !PT ;  /* 0x0000001f001a7812 */ /* 0x041fe400078ec0ff */
[----:B------:R-:W-:Y:S01]  /*4570*/  LOP3.LUT R27, R0, 0x3e0, RZ, 0xc0, !PT ;  /* 0x000003e0001b7812 */ /* 0x000fe200078ec0ff */
[----:B------:R-:W-:Y:S04]  /*4580*/  LDS.64 R20, [R2+0x200] ;  /* 0x0002000002147984 */ /* 0x000fe80000000a00 */
[----:B------:R-:W-:Y:S01]  /*4590*/  LDS.64 R16, [R2+0x300] ;  /* 0x0003000002107984 */ /* 0x000fe20000000a00 */
[----:B------:R-:W-:-:S03]  /*45a0*/  IMAD R28, R27, 0xb, R26 ;  /* 0x0000000b1b1c7824 */ /* 0x000fc600078e021a */
[----:B------:R-:W-:Y:S01]  /*45b0*/  LDS.64 R14, [R2+0x400] ;  /* 0x00040000020e7984 */ /* 0x000fe20000000a00 */
[----:B------:R-:W-:-:S03]  /*45c0*/  VIADD R32, R28, 0x60 ;  /* 0x000000601c207836 */ /* 0x000fc60000000000 */
[----:B------:R-:W-:Y:S04]  /*45d0*/  LDS.64 R12, [R2+0x500] ;  /* 0x00050000020c7984 */ /* 0x000fe80000000a00 */
[----:B------:R-:W-:Y:S04]  /*45e0*/  LDS.64 R10, [R2+0x600] ;  /* 0x00060000020a7984 */ /* 0x000fe80000000a00 */
[----:B------:R-:W-:Y:S04]  /*45f0*/  LDS.64 R8, [R2+0x700] ;  /* 0x0007000002087984 */ /* 0x000fe80000000a00 */
[----:B------:R-:W-:Y:S04]  /*4600*/  LDS.64 R6, [R2+0x800] ;  /* 0x0008000002067984 */ /* 0x000fe80000000a00 */
[----:B------:R-:W-:Y:S04]  /*4610*/  LDS.64 R4, [R2+0x900] ;  /* 0x0009000002047984 */ /* 0x000fe80000000a00 */
[----:B------:R0:W-:Y:S04]  /*4620*/  LDS.64 R22, [R2+0xa00] ;  /* 0x000a000002167984 */ /* 0x0001e80000000a00 */
[----:B------:R1:W-:Y:S01]  /*4630*/  @!P0 STS [UR7+0x6e00], R30 ;  /* 0x006e001eff008988 */ /* 0x0003e20008000807 */
[----:B------:R-:W-:Y:S01]  /*4640*/  BAR.SYNC.DEFER_BLOCKING 0x0 ;  /* 0x0000000000007b1d */ /* 0x000fe20000010000 */
[C---:B------:R-:W-:Y:S01]  /*4650*/  IADD3 R0, P0, PT, R28.reuse, UR4, RZ ;  /* 0x000000041c007c10 */ /* 0x040fe2000ff1e0ff */
[----:B0-----:R-:W-:-:S02]  /*4660*/  VIADD R2, R28, 0x20 ;  /* 0x000000201c027836 */ /* 0x001fc40000000000 */
[----:B-1----:R-:W-:Y:S02]  /*4670*/  VIADD R30, R28, 0x40 ;  /* 0x000000401c1e7836 */ /* 0x002fe40000000000 */
[----:B------:R-:W-:Y:S01]  /*4680*/  IMAD.X R27, RZ, RZ, UR5, P0 ;  /* 0x00000005ff1b7e24 */ /* 0x000fe200080e06ff */
[----:B----4-:R-:W-:-:S04]  /*4690*/  LEA R26, P0, R0, UR12, 0x3 ;  /* 0x0000000c001a7c11 */ /* 0x010fc8000f8018ff */
[----:B------:R-:W-:Y:S01]  /*46a0*/  LEA.HI.X R27, R0, UR13, R27, 0x3, P0 ;  /* 0x0000000d001b7c11 */ /* 0x000fe200080f1c1b */
[C---:B------:R-:W-:Y:S01]  /*46b0*/  VIADD R0, R28.reuse, 0xc0 ;  /* 0x000000c01c007836 */ /* 0x040fe20000000000 */
[----:B------:R-:W0:Y:S02]  /*46c0*/  LDS R3, [UR7+0x6e00] ;  /* 0x006e0007ff037984 */ /* 0x000e240008000800 */
[-C--:B0-----:R-:W-:Y:S02]  /*46d0*/  ISETP.GE.AND P5, PT, R28, R3.reuse, PT ;  /* 0x000000031c00720c */ /* 0x081fe40003fa6270 */
[-C--:B------:R-:W-:Y:S01]  /*46e0*/  ISETP.GE.AND P6, PT, R2, R3.reuse, PT ;  /* 0x000000030200720c */ /* 0x080fe20003fc6270 */
[----:B------:R-:W-:Y:S01]  /*46f0*/  VIADD R2, R28, 0xa0 ;  /* 0x000000a01c027836 */ /* 0x000fe20000000000 */
[-C--:B------:R-:W-:Y:S01]  /*4700*/  ISETP.GE.AND P0, PT, R30, R3.reuse, PT ;  /* 0x000000031e00720c */ /* 0x080fe20003f06270 */
[----:B------:R-:W-:Y:S01]  /*4710*/  VIADD R30, R28, 0x80 ;  /* 0x000000801c1e7836 */ /* 0x000fe20000000000 */
[----:B------:R-:W-:-:S02]  /*4720*/  ISETP.GE.AND P1, PT, R32, R3, PT ;  /* 0x000000032000720c */ /* 0x000fc40003f26270 */
[-C--:B------:R-:W-:Y:S01]  /*4730*/  ISETP.GE.AND P4, PT, R0, R3.reuse, PT ;  /* 0x000000030000720c */ /* 0x080fe20003f86270 */
[----:B------:R-:W-:Y:S01]  /*4740*/  VIADD R0, R28, 0xe0 ;  /* 0x000000e01c007836 */ /* 0x000fe20000000000 */
[-C--:B------:R-:W-:Y:S01]  /*4750*/  ISETP.GE.AND P3, PT, R2, R3.reuse, PT ;  /* 0x000000030200720c */ /* 0x080fe20003f66270 */
[----:B------:R-:W-:Y:S01]  /*4760*/  VIADD R2, R28, 0x100 ;  /* 0x000001001c027836 */ /* 0x000fe20000000000 */
[-C--:B------:R-:W-:Y:S01]  /*4770*/  ISETP.GE.AND P2, PT, R30, R3.reuse, PT ;  /* 0x000000031e00720c */ /* 0x080fe20003f46270 */
[----:B------:R0:W-:Y:S01]  /*4780*/  @!P5 STG.E.64 desc[UR10][R26.64], R24 ;  /* 0x000000181a00d986 */ /* 0x0001e2000c101b0a */
[-C--:B------:R-:W-:Y:S01]  /*4790*/  ISETP.GE.AND P5, PT, R0, R3.reuse, PT ;  /* 0x000000030000720c */ /* 0x080fe20003fa6270 */
[C---:B------:R-:W-:Y:S02]  /*47a0*/  VIADD R0, R28.reuse, 0x120 ;  /* 0x000001201c007836 */ /* 0x040fe40000000000 */
[----:B------:R-:W-:Y:S01]  /*47b0*/  VIADD R28, R28, 0x140 ;  /* 0x000001401c1c7836 */ /* 0x000fe20000000000 */
[----:B------:R0:W-:Y:S01]  /*47c0*/  @!P6 STG.E.64 desc[UR10][R26.64+0x100], R18 ;  /* 0x000100121a00e986 */ /* 0x0001e2000c101b0a */
[----:B------:R-:W-:-:S03]  /*47d0*/  ISETP.GE.AND P6, PT, R2, R3, PT ;  /* 0x000000030200720c */ /* 0x000fc60003fc6270 */
[----:B------:R0:W-:Y:S01]  /*47e0*/  @!P0 STG.E.64 desc[UR10][R26.64+0x200], R20 ;  /* 0x000200141a008986 */ /* 0x0001e2000c101b0a */
[----:B------:R-:W-:-:S03]  /*47f0*/  ISETP.GE.AND P0, PT, R0, R3, PT ;  /* 0x000000030000720c */ /* 0x000fc60003f06270 */
[----:B------:R0:W-:Y:S01]  /*4800*/  @!P1 STG.E.64 desc[UR10][R26.64+0x300], R16 ;  /* 0x000300101a009986 */ /* 0x0001e2000c101b0a */
[----:B------:R-:W-:-:S03]  /*4810*/  ISETP.GE.AND P1, PT, R28, R3, PT ;  /* 0x000000031c00720c */ /* 0x000fc60003f26270 */
[----:B------:R0:W-:Y:S04]  /*4820*/  @!P2 STG.E.64 desc[UR10][R26.64+0x400], R14 ;  /* 0x0004000e1a00a986 */ /* 0x0001e8000c101b0a */
[----:B------:R0:W-:Y:S04]  /*4830*/  @!P3 STG.E.64 desc[UR10][R26.64+0x500], R12 ;  /* 0x0005000c1a00b986 */ /* 0x0001e8000c101b0a */
[----:B------:R0:W-:Y:S04]  /*4840*/  @!P4 STG.E.64 desc[UR10][R26.64+0x600], R10 ;  /* 0x0006000a1a00c986 */ /* 0x0001e8000c101b0a */
[----:B------:R0:W-:Y:S04]  /*4850*/  @!P5 STG.E.64 desc[UR10][R26.64+0x700], R8 ;  /* 0x000700081a00d986 */ /* 0x0001e8000c101b0a */
[----:B------:R0:W-:Y:S04]  /*4860*/  @!P6 STG.E.64 desc[UR10][R26.64+0x800], R6 ;  /* 0x000800061a00e986 */ /* 0x0001e8000c101b0a */
[----:B------:R0:W-:Y:S01]  /*4870*/  @!P0 STG.E.64 desc[UR10][R26.64+0x900], R4 ;  /* 0x000900041a008986 */ /* 0x0001e2000c101b0a */
[----:B------:R-:W-:Y:S05]  /*4880*/  @P1 EXIT ;  /* 0x000000000000194d */ /* 0x000fea0003800000 */
[----:B------:R-:W-:Y:S01]  /*4890*/  STG.E.64 desc[UR10][R26.64+0xa00], R22 ;  /* 0x000a00161a007986 */ /* 0x000fe2000c101b0a */
[----:B------:R-:W-:Y:S05]  /*48a0*/  EXIT ;  /* 0x000000000000794d */ /* 0x000fea0003800000 */
.L_x_5:
[----:B------:R-:W-:Y:S01]  /*48b0*/  BSSY B1, `(.L_x_36) ;  /* 0x0000006000017945 */ /* 0x000fe20003800000 */
[----:B------:R-:W-:Y:S01]  /*48c0*/  PLOP3.LUT P0, PT, P0, PT, PT, 0x8, 0x80 ;  /* 0x000000000080781c */ /* 0x000fe2000070e170 */
[----:B------:R-:W-:-:S12]  /*48d0*/  IMAD.MOV.U32 R0, RZ, RZ, -0x1 ;  /* 0xffffffffff007424 */ /* 0x000fd800078e00ff */
[----:B------:R-:W-:Y:S05]  /*48e0*/  WARPSYNC.COLLECTIVE R0, `(.L_x_37) ;  /* 0x0000000000087348 */ /* 0x000fea0003c00000 */
[----:B------:R-:W-:Y:S01]  /*48f0*/  VOTE.ANY P0, P0 ;  /* 0x0000000000ff7806 */ /* 0x000fe20000000100 */
[----:B------:R-:W-:-:S12]  /*4900*/  ENDCOLLECTIVE ;  /* 0x000000000000791b */ /* 0x000fd80003800000 */
.L_x_37:
[----:B------:R-:W-:Y:S05]  /*4910*/  BSYNC B1 ;  /* 0x0000000000017941 */ /* 0x000fea0003800000 */
.L_x_36:
[----:B------:R-:W-:Y:S05]  /*4920*/  BRA `(.L_x_38) ;  /* 0xffffffc800847947 */ /* 0x000fea000383ffff */
.L_x_7:
[----:B------:R-:W-:Y:S01]  /*4930*/  BSSY B1, `(.L_x_39) ;  /* 0x0000006000017945 */ /* 0x000fe20003800000 */
[----:B------:R-:W-:Y:S01]  /*4940*/  PLOP3.LUT P0, PT, P0, PT, PT, 0x8, 0x80 ;  /* 0x000000000080781c */ /* 0x000fe2000070e170 */
[----:B------:R-:W-:-:S12]  /*4950*/  IMAD.MOV.U32 R0, RZ, RZ, -0x1 ;  /* 0xffffffffff007424 */ /* 0x000fd800078e00ff */
[----:B------:R-:W-:Y:S05]  /*4960*/  WARPSYNC.COLLECTIVE R0, `(.L_x_40) ;  /* 0x0000000000087348 */ /* 0x000fea0003c00000 */
[----:B------:R-:W-:Y:S01]  /*4970*/  VOTE.ANY P0, P0 ;  /* 0x0000000000ff7806 */ /* 0x000fe20000000100 */
[----:B------:R-:W-:-:S12]  /*4980*/  ENDCOLLECTIVE ;  /* 0x000000000000791b */ /* 0x000fd80003800000 */
.L_x_40:
[----:B------:R-:W-:Y:S05]  /*4990*/  BSYNC B1 ;  /* 0x0000000000017941 */ /* 0x000fea0003800000 */
.L_x_39:
[----:B------:R-:W-:Y:S05]  /*49a0*/  BRA `(.L_x_41) ;  /* 0xffffffc8008c7947 */ /* 0x000fea000383ffff */
.L_x_9:
[----:B------:R-:W0:Y:S01]  /*49b0*/  S2R R2, SR_GEMASK ;  /* 0x0000000000027919 */ /* 0x000e220000003c00 */
[----:B------:R-:W-:Y:S01]  /*49c0*/  ISETP.NE.U32.AND P0, PT, R16, 0x65, PT ;  /* 0x000000651000780c */ /* 0x000fe20003f05070 */
[----:B------:R-:W-:Y:S01]  /*49d0*/  BSSY B1, `(.L_x_42) ;  /* 0x0000007000017945 */ /* 0x000fe20003800000 */
[----:B------:R-:W-:Y:S01]  /*49e0*/  PLOP3.LUT P2, PT, P1, PT, PT, 0x8, 0x80 ;  /* 0x000000000080781c */ /* 0x000fe20000f4e170 */
[----:B------:R-:W-:Y:S01]  /*49f0*/  IMAD.MOV.U32 R0, RZ, RZ, -0x1 ;  /* 0xffffffffff007424 */ /* 0x000fe200078e00ff */
[----:B------:R-:W-:-:S13]  /*4a00*/  ISETP.NE.AND.EX P0, PT, R17, RZ, PT, P0 ;  /* 0x000000ff1100720c */ /* 0x000fda0003f05300 */
[----:B0-----:R-:W-:Y:S05]  /*4a10*/  WARPSYNC.COLLECTIVE R0, `(.L_x_43) ;  /* 0x0000000000087348 */ /* 0x001fea0003c00000 */
[----:B------:R-:W-:Y:S01]  /*4a20*/  VOTE.ANY R0, PT, P2 ;  /* 0x0000000000007806 */ /* 0x000fe200010e0100 */
[----:B0-----:R-:W-:Y:S06]  /*4a30*/  ENDCOLLECTIVE ;  /* 0x000000000000791b */ /* 0x001fec0003800000 */
.L_x_43:
[----:B------:R-:W-:Y:S05]  /*4a40*/  BSYNC B1 ;  /* 0x0000000000017941 */ /* 0x000fea0003800000 */
.L_x_42:
[----:B------:R-:W-:Y:S01]  /*4a50*/  LOP3.LUT R0, R0, 0x80000000, R2, 0xec, !PT ;  /* 0x8000000000007812 */ /* 0x000fe200078eec02 */
[----:B------:R-:W-:Y:S01]  /*4a60*/  IMAD.MOV.U32 R5, RZ, RZ, R18 ;  /* 0x000000ffff057224 */ /* 0x000fe200078e0012 */
[----:B------:R-:W0:Y:S03]  /*4a70*/  S2R R38, SR_LANEID ;  /* 0x0000000000267919 */ /* 0x000e260000000000 */
[----:B------:R-:W-:-:S05]  /*4a80*/  VIADD R3, R0, 0xffffffff ;  /* 0xffffffff00037836 */ /* 0x000fca0000000000 */
[----:B------:R-:W-:Y:S01]  /*4a90*/  LOP3.LUT R44, R0, R3, RZ, 0xc, !PT ;  /* 0x00000003002c7212 */ /* 0x000fe200078e0cff */
[----:B------:R-:W-:Y:S02]  /*4aa0*/  IMAD.MOV.U32 R3, RZ, RZ, 0x1 ;  /* 0x00000001ff037424 */ /* 0x000fe400078e00ff */
[----:B------:R-:W-:-:S03]  /*4ab0*/  IMAD.MOV.U32 R0, RZ, RZ, -0x1 ;  /* 0xffffffffff007424 */ /* 0x000fc600078e00ff */
[----:B------:R-:W1:Y:S02]  /*4ac0*/  POPC R44, R44 ;  /* 0x0000002c002c7309 */ /* 0x000e640000000000 */
[----:B-1----:R-:W-:Y:S01]  /*4ad0*/  IMAD.MOV.U32 R2, RZ, RZ, R44 ;  /* 0x000000ffff027224 */ /* 0x002fe200078e002c */
[C---:B0-----:R-:W-:Y:S01]  /*4ae0*/  ISETP.GE.AND P1, PT, R38.reuse, R44, PT ;  /* 0x0000002c2600720c */ /* 0x041fe20003f26270 */
[----:B------:R-:W-:-:S12]  /*4af0*/  VIADD R31, R38, 0x2 ;  /* 0x00000002261f7836 */ /* 0x000fd80000000000 */
[----:B------:R-:W-:Y:S05]  /*4b00*/  WARPSYNC.COLLECTIVE R0, `(.L_x_44) ;  /* 0x0000000000087348 */ /* 0x000fea0003c00000 */
[----:B------:R0:W1:Y:S02]  /*4b10*/  SHFL.DOWN P2, R4, R5, R3, R2 ;  /* 0x0800000305047389 */ /* 0x0000640000040002 */
[----:B01----:R-:W-:Y:S05]  /*4b20*/  ENDCOLLECTIVE ;  /* 0x000000000000791b */ /* 0x003fea0003800000 */
.L_x_44:
[----:B------:R-:W-:Y:S02]  /*4b30*/  VIADD R30, R38, 0x4 ;  /* 0x00000004261e7836 */ /* 0x000fe40000000000 */
[----:B------:R-:W-:Y:S02]  /*4b40*/  IMAD.MOV.U32 R5, RZ, RZ, R19 ;  /* 0x000000ffff057224 */ /* 0x000fe400078e0013 */
[----:B------:R-:W-:-:S07]  /*4b50*/  IMAD.MOV.U32 R29, RZ, RZ, R4 ;  /* 0x000000ffff1d7224 */ /* 0x000fce00078e0004 */
[----:B------:R-:W-:Y:S05]  /*4b60*/  WARPSYNC.COLLECTIVE R0, `(.L_x_45) ;  /* 0x0000000000087348 */ /* 0x000fea0003c00000 */
[----:B------:R0:W1:Y:S02]  /*4b70*/  SHFL.DOWN P2, R4, R5, R3, R2 ;  /* 0x0800000305047389 */ /* 0x0000640000040002 */
[----:B01----:R-:W-:Y:S05]  /*4b80*/  ENDCOLLECTIVE ;  /* 0x000000000000791b */ /* 0x003fea0003800000 */
.L_x_45:
[----:B------:R-:W-:Y:S01]  /*4b90*/  SEL R29, R29, RZ, !P1 ;  /* 0x000000ff1d1d7207 */ /* 0x000fe20004800000 */
[----:B------:R-:W-:Y:S01]  /*4ba0*/  IMAD.MOV.U32 R3, RZ, RZ, 0x2 ;  /* 0x00000002ff037424 */ /* 0x000fe200078e00ff */
[----:B------:R-:W-:Y:S02]  /*4bb0*/  SEL R17, R4, RZ, !P1 ;  /* 0x000000ff04117207 */ /* 0x000fe40004800000 */
[----:B------:R-:W-:-:S05]  /*4bc0*/  IADD3 R37, P1, PT, R18, R29, RZ ;  /* 0x0000001d12257210 */ /* 0x000fca0007f3e0ff */
[----:B------:R-:W-:Y:S02]  /*4bd0*/  IMAD.MOV.U32 R5, RZ, RZ, R37 ;  /* 0x000000ffff057224 */ /* 0x000fe400078e0025 */
[----:B------:R-:W-:Y:S01]  /*4be0*/  IMAD.X R34, R19, 0x1, R17, P1 ;  /* 0x0000000113227824 */ /* 0x000fe200008e0611 */
[----:B------:R-:W-:-:S13]  /*4bf0*/  ISETP.GT.AND P1, PT, R31, R44, PT ;  /* 0x0000002c1f00720c */ /* 0x000fda0003f24270 */
[----:B------:R-:W-:Y:S05]  /*4c00*/  WARPSYNC.COLLECTIVE R0, `(.L_x_46) ;  /* 0x0000000000087348 */ /* 0x000fea0003c00000 */
[----:B------:R0:W1:Y:S02]  /*4c10*/  SHFL.DOWN P2, R4, R5, R3, R2 ;  /* 0x0800000305047389 */ /* 0x0000640000040002 */
[----:B01----:R-:W-:Y:S05]  /*4c20*/  ENDCOLLECTIVE ;  /* 0x000000000000791b */ /* 0x003fea0003800000 */
.L_x_46:
[----:B------:R-:W-:Y:S02]  /*4c30*/  IMAD.MOV.U32 R5, RZ, RZ, R34 ;  /* 0x000000ffff057224 */ /* 0x000fe400078e0022 */
[----:B------:R-:W-:-:S07]  /*4c40*/  IMAD.MOV.U32 R29, RZ, RZ, R4 ;  /* 0x000000ffff1d7224 */ /* 0x000fce00078e0004 */
[----:B------:R-:W-:Y:S05]  /*4c50*/  WARPSYNC.COLLECTIVE R0, `(.L_x_47) ;  /* 0x0000000000087348 */ /* 0x000fea0003c00000 */
[----:B------:R0:W1:Y:S02]  /*4c60*/  SHFL.DOWN P2, R4, R5, R3, R2 ;  /* 0x0800000305047389 */ /* 0x0000640000040002 */
[----:B01----:R-:W-:Y:S05]  /*4c70*/  ENDCOLLECTIVE ;  /* 0x000000000000791b */ /* 0x003fea0003800000 */
.L_x_47:
[----:B------:R-:W-:Y:S01]  /*4c80*/  SEL R16, R29, RZ, !P1 ;  /* 0x000000ff1d107207 */ /* 0x000fe20004800000 */
[----:B------:R-:W-:-:S03]  /*4c90*/  IMAD.MOV.U32 R3, RZ, RZ, 0x4 ;  /* 0x00000004ff037424 */ /* 0x000fc600078e00ff */
[----:B------:R-:W-:Y:S02]  /*4ca0*/  IADD3 R29, P2, PT, R16, R37, RZ ;  /* 0x00000025101d7210 */ /* 0x000fe40007f5e0ff */
[----:B------:R-:W-:Y:S02]  /*4cb0*/  SEL R35, R4, RZ, !P1 ;  /* 0x000000ff04237207 */ /* 0x000fe40004800000 */
[----:B------:R-:W-:Y:S01]  /*4cc0*/  ISETP.GT.AND P1, PT, R30, R44, PT ;  /* 0x0000002c1e00720c */ /* 0x000fe20003f24270 */
[----:B------:R-:W-:Y:S02]  /*4cd0*/  IMAD.MOV.U32 R5, RZ, RZ, R29 ;  /* 0x000000ffff057224 */ /* 0x000fe400078e001d */
[----:B------:R-:W-:Y:S02]  /*4ce0*/  IMAD.X R35, R35, 0x1, R34, P2 ;  /* 0x0000000123237824 */ /* 0x000fe400010e0622 */
[----:B------:R-:W-:-:S08]  /*4cf0*/  VIADD R34, R38, 0x10 ;  /* 0x0000001026227836 */ /* 0x000fd00000000000 */
[----:B------:R-:W-:Y:S05]  /*4d00*/  WARPSYNC.COLLECTIVE R0, `(.L_x_48) ;  /* 0x0000000000087348 */ /* 0x000fea0003c00000 */
[----:B------:R0:W1:Y:S02]  /*4d10*/  SHFL.DOWN P2, R4, R5, R3, R2 ;  /* 0x0800000305047389 */ /* 0x0000640000040002 */
[----:B01----:R-:W-:Y:S05]  /*4d20*/  ENDCOLLECTIVE ;  /* 0x000000000000791b */ /* 0x003fea0003800000 */
.L_x_48:
[----:B------:R-:W-:Y:S02]  /*4d30*/  IMAD.MOV.U32 R5, RZ, RZ, R35 ;  /* 0x000000ffff057224 */ /* 0x000fe400078e0023 */
[----:B------:R-:W-:-:S07]  /*4d40*/  IMAD.MOV.U32 R18, RZ, RZ, R4 ;  /* 0x000000ffff127224 */ /* 0x000fce00078e0004 */
[----:B------:R-:W-:Y:S05]  /*4d50*/  WARPSYNC.COLLECTIVE R0, `(.L_x_49) ;  /* 0x0000000000087348 */ /* 0x000fea0003c00000 */
[----:B------:R0:W1:Y:S02]  /*4d60*/  SHFL.DOWN P2, R4, R5, R3, R2 ;  /* 0x0800000305047389 */ /* 0x0000640000040002 */
[----:B01----:R-:W-:Y:S05]  /*4d70*/  ENDCOLLECTIVE ;  /* 0x000000000000791b */ /* 0x003fea0003800000 */
.L_x_49:
[----:B------:R-:W-:Y:S01]  /*4d80*/  SEL R18, R18, RZ, !P1 ;  /* 0x000000ff12127207 */ /* 0x000fe20004800000 */
[----:B------:R-:W-:-:S03]  /*4d90*/  IMAD.MOV.U32 R3, RZ, RZ, 0x8 ;  /* 0x00000008ff037424 */ /* 0x000fc600078e00ff */
[----:B------:R-:W-:Y:S01]  /*4da0*/  IADD3 R37, P2, PT, R18, R29, RZ ;  /* 0x0000001d12257210 */ /* 0x000fe20007f5e0ff */
[----:B------:R-:W-:Y:S01]  /*4db0*/  VIADD R29, R38, 0x8 ;  /* 0x00000008261d7836 */ /* 0x000fe20000000000 */
[----:B------:R-:W-:-:S03]  /*4dc0*/  SEL R4, R4, RZ, !P1 ;  /* 0x000000ff04047207 */ /* 0x000fc60004800000 */
[----:B------:R-:W-:Y:S01]  /*4dd0*/  IMAD.MOV.U32 R5, RZ, RZ, R37 ;  /* 0x000000ffff057224 */ /* 0x000fe200078e0025 */
[----:B------:R-:W-:Y:S01]  /*4de0*/  ISETP.GT.AND P1, PT, R29, R44, PT ;  /* 0x0000002c1d00720c */ /* 0x000fe20003f24270 */
[----:B------:R-:W-:-:S12]  /*4df0*/  IMAD.X R19, R4, 0x1, R35, P2 ;  /* 0x0000000104137824 */ /* 0x000fd800010e0623 */
[----:B------:R-:W-:Y:S05]  /*4e00*/  WARPSYNC.COLLECTIVE R0, `(.L_x_50) ;  /* 0x0000000000087348 */ /* 0x000fea0003c00000 */
[----:B------:R0:W1:Y:S02]  /*4e10*/  SHFL.DOWN P2, R4, R5, R3, R2 ;  /* 0x0800000305047389 */ /* 0x0000640000040002 */
[----:B01----:R-:W-:Y:S05]  /*4e20*/  ENDCOLLECTIVE ;  /* 0x000000000000791b */ /* 0x003fea0003800000 */
.L_x_50:
[----:B------:R-:W-:Y:S02]  /*4e30*/  IMAD.MOV.U32 R5, RZ, RZ, R19 ;  /* 0x000000ffff057224 */ /* 0x000fe400078e0013 */
[----:B------:R-:W-:-:S07]  /*4e40*/  IMAD.MOV.U32 R18, RZ, RZ, R4 ;  /* 0x000000ffff127224 */ /* 0x000fce00078e0004 */
[----:B------:R-:W-:Y:S05]  /*4e50*/  WARPSYNC.COLLECTIVE R0, `(.L_x_51) ;  /* 0x0000000000087348 */ /* 0x000fea0003c00000 */
[----:B------:R0:W1:Y:S02]  /*4e60*/  SHFL.DOWN P2, R4, R5, R3, R2 ;  /* 0x0800000305047389 */ /* 0x0000640000040002 */
[----:B01----:R-:W-:Y:S05]  /*4e70*/  ENDCOLLECTIVE ;  /* 0x000000000000791b */ /* 0x003fea0003800000 */
.L_x_51:
[----:B------:R-:W-:Y:S01]  /*4e80*/  SEL R18, R18, RZ, !P1 ;  /* 0x000000ff12127207 */ /* 0x000fe20004800000 */
[----:B------:R-:W-:-:S03]  /*4e90*/  IMAD.MOV.U32 R3, RZ, RZ, 0x10 ;  /* 0x00000010ff037424 */ /* 0x000fc600078e00ff */
[----:B------:R-:W-:Y:S02]  /*4ea0*/  IADD3 R35, P2, PT, R18, R37, RZ ;  /* 0x0000002512237210 */ /* 0x000fe40007f5e0ff */
[----:B------:R-:W-:Y:S02]  /*4eb0*/  SEL R4, R4, RZ, !P1 ;  /* 0x000000ff04047207 */ /* 0x000fe40004800000 */
[----:B------:R-:W-:Y:S01]  /*4ec0*/  ISETP.GT.AND P1, PT, R34, R44, PT ;  /* 0x0000002c2200720c */ /* 0x000fe20003f24270 */
[----:B------:R-:W-:Y:S02]  /*4ed0*/  IMAD.MOV.U32 R5, RZ, RZ, R35 ;  /* 0x000000ffff057224 */ /* 0x000fe400078e0023 */
[----:B------:R-:W-:-:S10]  /*4ee0*/  IMAD.X R36, R4, 0x1, R19, P2 ;  /* 0x0000000104247824 */ /* 0x000fd400010e0613 */
[----:B------:R-:W-:Y:S05]  /*4ef0*/  WARPSYNC.COLLECTIVE R0, `(.L_x_52) ;  /* 0x0000000000087348 */ /* 0x000fea0003c00000 */
[----:B------:R0:W1:Y:S02]  /*4f00*/  SHFL.DOWN P2, R4, R5, R3, R2 ;  /* 0x0800000305047389 */ /* 0x0000640000040002 */
[----:B01----:R-:W-:Y:S05]  /*4f10*/  ENDCOLLECTIVE ;  /* 0x000000000000791b */ /* 0x003fea0003800000 */
.L_x_52:
[----:B------:R-:W-:Y:S02]  /*4f20*/  IMAD.MOV.U32 R5, RZ, RZ, R36 ;  /* 0x000000ffff057224 */ /* 0x000fe400078e0024 */
[----:B------:R-:W-:-:S07]  /*4f30*/  IMAD.MOV.U32 R18, RZ, RZ, R4 ;  /* 0x000000ffff127224 */ /* 0x000fce00078e0004 */
[----:B------:R-:W-:Y:S05]  /*4f40*/  WARPSYNC.COLLECTIVE R0, `(.L_x_53) ;  /* 0x0000000000087348 */ /* 0x000fea0003c00000 */
[----:B------:R0:W1:Y:S02]  /*4f50*/  SHFL.DOWN P2, R4, R5, R3, R2 ;  /* 0x0800000305047389 */ /* 0x0000640000040002 */
[----:B01----:R-:W-:Y:S05]  /*4f60*/  ENDCOLLECTIVE ;  /* 0x000000000000791b */ /* 0x003fea0003800000 */
.L_x_53:
[----:B------:R-:W-:Y:S05]  /*4f70*/  WARPSYNC.COLLECTIVE R0, `(.L_x_54) ;  /* 0x0000000000087348 */ /* 0x000fea0003c00000 */
[----:B------:R-:W-:Y:S01]  /*4f80*/  VOTE.ALL P0, P0 ;  /* 0x0000000000ff7806 */ /* 0x000fe20000000000 */
[----:B------:R-:W-:-:S12]  /*4f90*/  ENDCOLLECTIVE ;  /* 0x000000000000791b */ /* 0x000fd80003800000 */
.L_x_54:
[----:B------:R-:W-:Y:S01]  /*4fa0*/  SEL R18, R18, RZ, !P1 ;  /* 0x000000ff12127207 */ /* 0x000fe20004800000 */
[----:B------:R-:W0:Y:S01]  /*4fb0*/  LDC.64 R2, c[0x0][0x390] ;  /* 0x0000e400ff027b82 */ /* 0x000e220000000a00 */
[----:B------:R-:W-:Y:S02]  /*4fc0*/  SEL R17, R4, RZ, !P1 ;  /* 0x000000ff04117207 */ /* 0x000fe40004800000 */
[----:B------:R-:W-:-:S05]  /*4fd0*/  IADD3 R35, P2, PT, R18, R35, RZ ;  /* 0x0000002312237210 */ /* 0x000fca0007f5e0ff */
[----:B------:R-:W-:Y:S01]  /*4fe0*/  IMAD.X R36, R17, 0x1, R36, P2 ;  /* 0x0000000111247824 */ /* 0x000fe200010e0624 */
[----:B0-----:R-:W-:-:S05]  /*4ff0*/  IADD3 R37, P1, PT, R2, 0x200, RZ ;  /* 0x0000020002257810 */ /* 0x001fca0007f3e0ff */
[----:B------:R-:W-:Y:S01]  /*5000*/  IMAD.X R38, RZ, RZ, R3, P1 ;  /* 0x000000ffff267224 */ /* 0x000fe200008e0603 */
[----:B------:R-:W-:Y:S07]  /*5010*/  BRA `(.L_x_55) ;  /* 0xffffffc400d47947 */ /* 0x000fee000383ffff */
.L_x_11:
[----:B------:R-:W-:Y:S01]  /*5020*/  BSSY B1, `(.L_x_56) ;  /* 0x0000006000017945 */ /* 0x000fe20003800000 */
[----:B------:R-:W-:Y:S01]  /*5030*/  PLOP3.LUT P0, PT, P0, PT, PT, 0x8, 0x80 ;  /* 0x000000000080781c */ /* 0x000fe2000070e170 */
[----:B------:R-:W-:-:S12]  /*5040*/  IMAD.MOV.U32 R0, RZ, RZ, -0x1 ;  /* 0xffffffffff007424 */ /* 0x000fd800078e00ff */
[----:B------:R-:W-:Y:S05]  /*5050*/  WARPSYNC.COLLECTIVE R0, `(.L_x_57) ;  /* 0x0000000000087348 */ /* 0x000fea0003c00000 */
[----:B------:R-:W-:Y:S01]  /*5060*/  VOTE.ANY P0, P0 ;  /* 0x0000000000ff7806 */ /* 0x000fe20000000100 */
[----:B------:R-:W-:-:S12]  /*5070*/  ENDCOLLECTIVE ;  /* 0x000000000000791b */ /* 0x000fd80003800000 */
.L_x_57:
[----:B------:R-:W-:Y:S05]  /*5080*/  BSYNC B1 ;  /* 0x0000000000017941 */ /* 0x000fea0003800000 */
.L_x_56:
[----:B------:R-:W-:Y:S05]  /*5090*/  BRA `(.L_x_58) ;  /* 0xffffffc400e07947 */ /* 0x000fea000383ffff */
.L_x_13:
[----:B------:R-:W-:Y:S01]  /*50a0*/  BSSY B1, `(.L_x_59) ;  /* 0x0000006000017945 */ /* 0x000fe20003800000 */
[----:B------:R-:W-:Y:S01]  /*50b0*/  PLOP3.LUT P0, PT, P0, PT, PT, 0x8, 0x80 ;  /* 0x000000000080781c */ /* 0x000fe2000070e170 */
[----:B------:R-:W-:-:S12]  /*50c0*/  IMAD.MOV.U32 R0, RZ, RZ, -0x1 ;  /* 0xffffffffff007424 */ /* 0x000fd800078e00ff */
[----:B------:R-:W-:Y:S05]  /*50d0*/  WARPSYNC.COLLECTIVE R0, `(.L_x_60) ;  /* 0x0000000000087348 */ /* 0x000fea0003c00000 */
[----:B------:R-:W-:Y:S01]  /*50e0*/  VOTE.ANY P0, P0 ;  /* 0x0000000000ff7806 */ /* 0x000fe20000000100 */
[----:B------:R-:W-:-:S12]  /*50f0*/  ENDCOLLECTIVE ;  /* 0x000000000000791b */ /* 0x000fd80003800000 */
.L_x_60:
[----:B------:R-:W-:Y:S05]  /*5100*/  BSYNC B1 ;  /* 0x0000000000017941 */ /* 0x000fea0003800000 */
.L_x_59:
[----:B------:R-:W-:Y:S05]  /*5110*/  BRA `(.L_x_61) ;  /* 0xffffffc400e87947 */ /* 0x000fea000383ffff */
.L_x_15:
[----:B------:R-:W-:Y:S01]  /*5120*/  BSSY B1, `(.L_x_62) ;  /* 0x0000006000017945 */ /* 0x000fe20003800000 */
[----:B------:R-:W-:Y:S01]  /*5130*/  PLOP3.LUT P2, PT, P1, PT, PT, 0x8, 0x80 ;  /* 0x000000000080781c */ /* 0x000fe20000f4e170 */
[----:B------:R-:W-:-:S12]  /*5140*/  IMAD.MOV.U32 R0, RZ, RZ, -0x1 ;  /* 0xffffffffff007424 */ /* 0x000fd800078e00ff */
[----:B------:R-:W-:Y:S05]  /*5150*/  WARPSYNC.COLLECTIVE R0, `(.L_x_63) ;  /* 0x0000000000087348 */ /* 0x000fea0003c00000 */
[----:B------:R-:W-:Y:S01]  /*5160*/  VOTE.ANY R0, PT, P2 ;  /* 0x0000000000007806 */ /* 0x000fe200010e0100 */
[----:B------:R-:W-:Y:S06]  /*5170*/  ENDCOLLECTIVE ;  /* 0x000000000000791b */ /* 0x000fec0003800000 */
.L_x_63:
[----:B------:R-:W-:Y:S05]  /*5180*/  BSYNC B1 ;  /* 0x0000000000017941 */ /* 0x000fea0003800000 */
.L_x_62:
[----:B------:R-:W0:Y:S01]  /*5190*/  S2R R2, SR_GEMASK ;  /* 0x0000000000027919 */ /* 0x000e220000003c00 */
[----:B------:R-:W-:Y:S02]  /*51a0*/  IMAD.MOV.U32 R5, RZ, RZ, R18 ;  /* 0x000000ffff057224 */ /* 0x000fe400078e0012 */
[----:B------:R-:W-:Y:S01]  /*51b0*/  VIADD R28, R28, 0xffffffe0 ;  /* 0xffffffe01c1c7836 */ /* 0x000fe20000000000 */
[----:B0-----:R-:W-:-:S05]  /*51c0*/  LOP3.LUT R0, R0, 0x80000000, R2, 0xec, !PT ;  /* 0x8000000000007812 */ /* 0x001fca00078eec02 */
[----:B------:R-:W-:-:S05]  /*51d0*/  VIADD R3, R0, 0xffffffff ;  /* 0xffffffff00037836 */ /* 0x000fca0000000000 */
[----:B------:R-:W-:Y:S01]  /*51e0*/  LOP3.LUT R4, R0, R3, RZ, 0xc, !PT ;  /* 0x0000000300047212 */ /* 0x000fe200078e0cff */
[----:B------:R-:W-:Y:S02]  /*51f0*/  IMAD.MOV.U32 R3, RZ, RZ, 0x1 ;  /* 0x00000001ff037424 */ /* 0x000fe400078e00ff */
[----:B------:R-:W-:Y:S01]  /*5200*/  IMAD.MOV.U32 R0, RZ, RZ, -0x1 ;  /* 0xffffffffff007424 */ /* 0x000fe200078e00ff */
[----:B------:R0:W1:Y:S06]  /*5210*/  POPC R2, R4 ;  /* 0x0000000400027309 */ /* 0x00006c0000000000 */
[----:B01----:R-:W-:Y:S05]  /*5220*/  WARPSYNC.COLLECTIVE R0, `(.L_x_64) ;  /* 0x0000000000087348 */ /* 0x003fea0003c00000 */
[----:B01----:R0:W1:Y:S02]  /*5230*/  SHFL.DOWN P2, R4, R5, R3, R2 ;  /* 0x0800000305047389 */ /* 0x0030640000040002 */
[----:B01----:R-:W-:Y:S05]  /*5240*/  ENDCOLLECTIVE ;  /* 0x000000000000791b */ /* 0x003fea0003800000 */
.L_x_64:
[----:B------:R-:W-:Y:S02]  /*5250*/  IMAD.MOV.U32 R5, RZ, RZ, R19 ;  /* 0x000000ffff057224 */ /* 0x000fe400078e0013 */
[----:B------:R-:W-:-:S07]  /*5260*/  IMAD.MOV.U32 R44, RZ, RZ, R4 ;  /* 0x000000ffff2c7224 */ /* 0x000fce00078e0004 */
[----:B------:R-:W-:Y:S05]  /*5270*/  WARPSYNC.COLLECTIVE R0, `(.L_x_65) ;  /* 0x0000000000087348 */ /* 0x000fea0003c00000 */
[----:B------:R0:W1:Y:S02]  /*5280*/  SHFL.DOWN P2, R4, R5, R3, R2 ;  /* 0x0800000305047389 */ /* 0x0000640000040002 */
[----:B01----:R-:W-:Y:S05]  /*5290*/  ENDCOLLECTIVE ;  /* 0x000000000000791b */ /* 0x003fea0003800000 */
.L_x_65:
[----:B------:R-:W0:Y:S01]  /*52a0*/  S2R R0, SR_LANEID ;  /* 0x0000000000007919 */ /* 0x000e220000000000 */
[----:B------:R-:W-:Y:S01]  /*52b0*/  IMAD.MOV.U32 R3, RZ, RZ, 0x2 ;  /* 0x00000002ff037424 */ /* 0x000fe200078e00ff */
[----:B0-----:R-:W-:Y:S01]  /*52c0*/  ISETP.GE.AND P0, PT, R0, R2, PT ;  /* 0x000000020000720c */ /* 0x001fe20003f06270 */
[----:B------:R-:W-:-:S03]  /*52d0*/  IMAD.MOV.U32 R0, RZ, RZ, -0x1 ;  /* 0xffffffffff007424 */ /* 0x000fc600078e00ff */
[----:B------:R-:W-:Y:S02]  /*52e0*/  SEL R44, R44, RZ, !P0 ;  /* 0x000000ff2c2c7207 */ /* 0x000fe40004000000 */
[----:B------:R-:W-:Y:S02]  /*52f0*/  SEL R4, R4, RZ, !P0 ;  /* 0x000000ff04047207 */ /* 0x000fe40004000000 */
[----:B------:R-:W-:-:S05]  /*5300*/  IADD3 R5, P0, PT, R18, R44, RZ ;  /* 0x0000002c12057210 */ /* 0x000fca0007f1e0ff */
[----:B------:R-:W-:Y:S01]  /*5310*/  IMAD.X R18, R19, 0x1, R4, P0 ;  /* 0x0000000113127824 */ /* 0x000fe200000e0604 */
[----:B------:R-:W-:-:S13]  /*5320*/  ISETP.GT.AND P0, PT, R31, R2, PT ;  /* 0x000000021f00720c */ /* 0x000fda0003f04270 */
[----:B------:R-:W-:Y:S05]  /*5330*/  WARPSYNC.COLLECTIVE R0, `(.L_x_66) ;  /* 0x0000000000087348 */ /* 0x000fea0003c00000 */
[----:B------:R0:W1:Y:S02]  /*5340*/  SHFL.DOWN P2, R4, R5, R3, R2 ;  /* 0x0800000305047389 */ /* 0x0000640000040002 */
[----:B01----:R-:W-:Y:S05]  /*5350*/  ENDCOLLECTIVE ;  /* 0x000000000000791b */ /* 0x003fea0003800000 */
.L_x_66:
[----:B------:R-:W-:-:S05]  /*5360*/  IMAD.MOV.U32 R44, RZ, RZ, R4 ;  /* 0x000000ffff2c7224 */ /* 0x000fca00078e0004 */
[----:B------:R-:W-:-:S04]  /*5370*/  SEL R44, R44, RZ, !P0 ;  /* 0x000000ff2c2c7207 */ /* 0x000fc80004000000 */
[----:B------:R-:W-:Y:S01]  /*5380*/  IADD3 R19, P1, PT, R44, R5, RZ ;  /* 0x000000052c137210 */ /* 0x000fe20007f3e0ff */
[----:B------:R-:W-:-:S12]  /*5390*/  IMAD.MOV.U32 R5, RZ, RZ, R18 ;  /* 0x000000ffff057224 */ /* 0x000fd800078e0012 */
[----:B------:R-:W-:Y:S05]  /*53a0*/  WARPSYNC.COLLECTIVE R0, `(.L_x_67) ;  /* 0x0000000000087348 */ /* 0x000fea0003c00000 */
[----:B------:R0:W1:Y:S02]  /*53b0*/  SHFL.DOWN P2, R4, R5, R3, R2 ;  /* 0x0800000305047389 */ /* 0x0000640000040002 */
[----:B01----:R-:W-:Y:S05]  /*53c0*/  ENDCOLLECTIVE ;  /* 0x000000000000791b */ /* 0x003fea0003800000 */
.L_x_67:
[----:B------:R-:W-:Y:S02]  /*53d0*/  IMAD.MOV.U32 R5, RZ, RZ, R19 ;  /* 0x000000ffff057224 */ /* 0x000fe400078e0013 */
[----:B------:R-:W-:Y:S01]  /*53e0*/  IMAD.MOV.U32 R3, RZ, RZ, 0x4 ;  /* 0x00000004ff037424 */ /* 0x000fe200078e00ff */
[----:B------:R-:W-:Y:S02]  /*53f0*/  SEL R4, R4, RZ, !P0 ;  /* 0x000000ff04047207 */ /* 0x000fe40004000000 */
[----:B------:R-:W-:-:S03]  /*5400*/  ISETP.GT.AND P0, PT, R30, R2, PT ;  /* 0x000000021e00720c */ /* 0x000fc60003f04270 */
[----:B------:R-:W-:-:S10]  /*5410*/  IMAD.X R18, R4, 0x1, R18, P1 ;  /* 0x0000000104127824 */ /* 0x000fd400008e0612 */
[----:B------:R-:W-:Y:S05]  /*5420*/  WARPSYNC.COLLECTIVE R0, `(.L_x_68) ;  /* 0x0000000000087348 */ /* 0x000fea0003c00000 */
[----:B------:R0:W1:Y:S02]  /*5430*/  SHFL.DOWN P2, R4, R5, R3, R2 ;  /* 0x0800000305047389 */ /* 0x0000640000040002 */
[----:B01----:R-:W-:Y:S05]  /*5440*/  ENDCOLLECTIVE ;  /* 0x000000000000791b */ /* 0x003fea0003800000 */
.L_x_68:
[----:B------:R-:W-:Y:S02]  /*5450*/  IMAD.MOV.U32 R5, RZ, RZ, R18 ;  /* 0x000000ffff057224 */ /* 0x000fe400078e0012 */
[----:B------:R-:W-:-:S07]  /*5460*/  IMAD.MOV.U32 R44, RZ, RZ, R4 ;  /* 0x000000ffff2c7224 */ /* 0x000fce00078e0004 */
[----:B------:R-:W-:Y:S05]  /*5470*/  WARPSYNC.COLLECTIVE R0, `(.L_x_69) ;  /* 0x0000000000087348 */ /* 0x000fea0003c00000 */
[----:B------:R0:W1:Y:S02]  /*5480*/  SHFL.DOWN P2, R4, R5, R3, R2 ;  /* 0x0800000305047389 */ /* 0x0000640000040002 */
[----:B01----:R-:W-:Y:S05]  /*5490*/  ENDCOLLECTIVE ;  /* 0x000000000000791b */ /* 0x003fea0003800000 */
.L_x_69:
[----:B------:R-:W-:-:S04]  /*54a0*/  SEL R44, R44, RZ, !P0 ;  /* 0x000000ff2c2c7207 */ /* 0x000fc80004000000 */
[----:B------:R-:W-:-:S05]  /*54b0*/  IADD3 R19, P1, PT, R44, R19, RZ ;  /* 0x000000132c137210 */ /* 0x000fca0007f3e0ff */
        /* <DEDUP_REMOVED lines=8> */
.L_x_70:
[----:B------:R-:W-:Y:S02]  /*5540*/  IMAD.MOV.U32 R5, RZ, RZ, R18 ;  /* 0x000000ffff057224 */ /* 0x000fe400078e0012 */
[----:B------:R-:W-:-:S07]  /*5550*/  IMAD.MOV.U32 R44, RZ, RZ, R4 ;  /* 0x000000ffff2c7224 */ /* 0x000fce00078e0004 */
[----:B------:R-:W-:Y:S05]  /*5560*/  WARPSYNC.COLLECTIVE R0, `(.L_x_71) ;  /* 0x0000000000087348 */ /* 0x000fea0003c00000 */
[----:B------:R0:W1:Y:S02]  /*5570*/  SHFL.DOWN P2, R4, R5, R3, R2 ;  /* 0x0800000305047389 */ /* 0x0000640000040002 */
[----:B01----:R-:W-:Y:S05]  /*5580*/  ENDCOLLECTIVE ;  /* 0x000000000000791b */ /* 0x003fea0003800000 */
.L_x_71:
        /* <DEDUP_REMOVED lines=10> */
.L_x_72:
[----:B------:R-:W-:Y:S02]  /*5630*/  IMAD.MOV.U32 R5, RZ, RZ, R18 ;  /* 0x000000ffff057224 */ /* 0x000fe400078e0012 */
[----:B------:R-:W-:-:S07]  /*5640*/  IMAD.MOV.U32 R44, RZ, RZ, R4 ;  /* 0x000000ffff2c7224 */ /* 0x000fce00078e0004 */
[----:B------:R-:W-:Y:S05]  /*5650*/  WARPSYNC.COLLECTIVE R0, `(.L_x_73) ;  /* 0x0000000000087348 */ /* 0x000fea0003c00000 */
[----:B------:R0:W1:Y:S02]  /*5660*/  SHFL.DOWN P2, R4, R5, R3, R2 ;  /* 0x0800000305047389 */ /* 0x0000640000040002 */
[----:B01----:R-:W-:Y:S05]  /*5670*/  ENDCOLLECTIVE ;  /* 0x000000000000791b */ /* 0x003fea0003800000 */
.L_x_73:
[----:B------:R-:W-:-:S04]  /*5680*/  SEL R44, R44, RZ, !P0 ;  /* 0x000000ff2c2c7207 */ /* 0x000fc80004000000 */
[----:B------:R-:W-:Y:S02]  /*5690*/  IADD3 R35, P2, P1, R44, R19, R35 ;  /* 0x000000132c237210 */ /* 0x000fe4000795e023 */
[----:B------:R-:W-:Y:S02]  /*56a0*/  SEL R19, R4, RZ, !P0 ;  /* 0x000000ff04137207 */ /* 0x000fe40004000000 */
[----:B------:R-:W-:Y:S02]  /*56b0*/  ISETP.NE.U32.AND P0, PT, R16, 0x65, PT ;  /* 0x000000651000780c */ /* 0x000fe40003f05070 */
[----:B------:R-:W-:Y:S02]  /*56c0*/  IADD3.X R36, PT, PT, R19, R18, R36, P2, P1 ;  /* 0x0000001213247210 */ /* 0x000fe400017e2424 */
[----:B------:R-:W-:-:S13]  /*56d0*/  ISETP.NE.AND.EX P0, PT, R17, RZ, PT, P0 ;  /* 0x000000ff1100720c */ /* 0x000fda0003f05300 */
[----:B------:R-:W-:Y:S05]  /*56e0*/  WARPSYNC.COLLECTIVE R0, `(.L_x_74) ;  /* 0x0000000000087348 */ /* 0x000fea0003c00000 */
[----:B------:R-:W-:Y:S01]  /*56f0*/  VOTE.ALL P0, P0 ;  /* 0x0000000000ff7806 */ /* 0x000fe20000000000 */
[----:B------:R-:W-:-:S12]  /*5700*/  ENDCOLLECTIVE ;  /* 0x000000000000791b */ /* 0x000fd80003800000 */
.L_x_74:
[----:B------:R-:W-:Y:S05]  /*5710*/  BRA `(.L_x_75) ;  /* 0xffffffc400347947 */ /* 0x000fea000383ffff */
.L_x_22:
[----:B------:R-:W-:Y:S01]  /*5720*/  BSSY B0, `(.L_x_76) ;  /* 0x0000006000007945 */ /* 0x000fe20003800000 */
[----:B------:R-:W-:Y:S01]  /*5730*/  PLOP3.LUT P0, PT, P0, PT, PT, 0x8, 0x80 ;  /* 0x000000000080781c */ /* 0x000fe2000070e170 */
[----:B------:R-:W-:-:S12]  /*5740*/  IMAD.MOV.U32 R0, RZ, RZ, -0x1 ;  /* 0xffffffffff007424 */ /* 0x000fd800078e00ff */
[----:B------:R-:W-:Y:S05]  /*5750*/  WARPSYNC.COLLECTIVE R0, `(.L_x_77) ;  /* 0x0000000000087348 */ /* 0x000fea0003c00000 */
[----:B------:R-:W-:Y:S01]  /*5760*/  VOTE.ANY P0, P0 ;  /* 0x0000000000ff7806 */ /* 0x000fe20000000100 */
[----:B------:R-:W-:-:S12]  /*5770*/  ENDCOLLECTIVE ;  /* 0x000000000000791b */ /* 0x000fd80003800000 */
.L_x_77:
[----:B------:R-:W-:Y:S05]  /*5780*/  BSYNC B0 ;  /* 0x0000000000007941 */ /* 0x000fea0003800000 */
.L_x_76:
[----:B------:R-:W-:Y:S05]  /*5790*/  BRA `(.L_x_78) ;  /* 0xffffffdc00e07947 */ /* 0x000fea000383ffff */
.L_x_24:
[----:B------:R-:W-:Y:S01]  /*57a0*/  BSSY B0, `(.L_x_79) ;  /* 0x0000006000007945 */ /* 0x000fe20003800000 */
[----:B------:R-:W-:Y:S01]  /*57b0*/  PLOP3.LUT P0, PT, P0, PT, PT, 0x8, 0x80 ;  /* 0x000000000080781c */ /* 0x000fe2000070e170 */
[----:B------:R-:W-:-:S12]  /*57c0*/  IMAD.MOV.U32 R0, RZ, RZ, -0x1 ;  /* 0xffffffffff007424 */ /* 0x000fd800078e00ff */
[----:B------:R-:W-:Y:S05]  /*57d0*/  WARPSYNC.COLLECTIVE R0, `(.L_x_80) ;  /* 0x0000000000087348 */ /* 0x000fea0003c00000 */
[----:B------:R-:W-:Y:S01]  /*57e0*/  VOTE.ANY P0, P0 ;  /* 0x0000000000ff7806 */ /* 0x000fe20000000100 */
[----:B------:R-:W-:-:S12]  /*57f0*/  ENDCOLLECTIVE ;  /* 0x000000000000791b */ /* 0x000fd80003800000 */
.L_x_80:
[----:B------:R-:W-:Y:S05]  /*5800*/  BSYNC B0 ;  /* 0x0000000000007941 */ /* 0x000fea0003800000 */
.L_x_79:
[----:B------:R-:W-:Y:S05]  /*5810*/  BRA `(.L_x_81) ;  /* 0xffffffdc00e87947 */ /* 0x000fea000383ffff */
.L_x_26:
        /* <DEDUP_REMOVED lines=9> */
.L_x_83:
[----:B------:R-:W-:Y:S05]  /*58b0*/  BSYNC B0 ;  /* 0x0000000000007941 */ /* 0x000fea0003800000 */
.L_x_82:
[----:B------:R-:W-:Y:S01]  /*58c0*/  LOP3.LUT R0, R0, 0x80000000, R2, 0xec, !PT ;  /* 0x8000000000007812 */ /* 0x000fe200078eec02 */
[----:B------:R-:W-:Y:S01]  /*58d0*/  IMAD.MOV.U32 R5, RZ, RZ, R18 ;  /* 0x000000ffff057224 */ /* 0x000fe200078e0012 */
[----:B------:R-:W0:Y:S01]  /*58e0*/  LDC.64 R30, c[0x0][0x390] ;  /* 0x0000e400ff1e7b82 */ /* 0x000e220000000a00 */
[C---:B------:R-:W-:Y:S02]  /*58f0*/  VIADD R26, R45.reuse, 0x2 ;  /* 0x000000022d1a7836 */ /* 0x040fe40000000000 */
[----:B------:R-:W-:Y:S02]  /*5900*/  VIADD R3, R0, 0xffffffff ;  /* 0xffffffff00037836 */ /* 0x000fe40000000000 */
[----:B------:R-:W-:-:S03]  /*5910*/  VIADD R17, R45, 0x8 ;  /* 0x000000082d117836 */ /* 0x000fc60000000000 */
[----:B------:R-:W-:Y:S01]  /*5920*/  LOP3.LUT R16, R0, R3, RZ, 0xc, !PT ;  /* 0x0000000300107212 */ /* 0x000fe200078e0cff */
[----:B------:R-:W-:Y:S02]  /*5930*/  IMAD.MOV.U32 R3, RZ, RZ, 0x1 ;  /* 0x00000001ff037424 */ /* 0x000fe400078e00ff */
[----:B------:R-:W-:Y:S01]  /*5940*/  IMAD.MOV.U32 R0, RZ, RZ, -0x1 ;  /* 0xffffffffff007424 */ /* 0x000fe200078e00ff */
[----:B------:R1:W2:Y:S06]  /*5950*/  POPC R2, R16 ;  /* 0x0000001000027309 */ /* 0x0002ac0000000000 */
[----:B012---:R-:W-:Y:S05]  /*5960*/  WARPSYNC.COLLECTIVE R0, `(.L_x_84) ;  /* 0x0000000000087348 */ /* 0x007fea0003c00000 */
[----:B--2---:R2:W3:Y:S02]  /*5970*/  SHFL.DOWN P2, R4, R5, R3, R2 ;  /* 0x0800000305047389 */ /* 0x0044e40000040002 */
[----:B0123--:R-:W-:Y:S05]  /*5980*/  ENDCOLLECTIVE ;  /* 0x000000000000791b */ /* 0x00ffea0003800000 */
.L_x_84:
[----:B------:R-:W-:Y:S02]  /*5990*/  IMAD.MOV.U32 R5, RZ, RZ, R19 ;  /* 0x000000ffff057224 */ /* 0x000fe400078e0013 */
[----:B------:R-:W-:-:S07]  /*59a0*/  IMAD.MOV.U32 R25, RZ, RZ, R4 ;  /* 0x000000ffff197224 */ /* 0x000fce00078e0004 */
[----:B------:R-:W-:Y:S05]  /*59b0*/  WARPSYNC.COLLECTIVE R0, `(.L_x_85) ;  /* 0x0000000000087348 */ /* 0x000fea0003c00000 */
[----:B------:R0:W1:Y:S02]  /*59c0*/  SHFL.DOWN P2, R4, R5, R3, R2 ;  /* 0x0800000305047389 */ /* 0x0000640000040002 */
[----:B01----:R-:W-:Y:S05]  /*59d0*/  ENDCOLLECTIVE ;  /* 0x000000000000791b */ /* 0x003fea0003800000 */
.L_x_85:
[----:B------:R-:W-:Y:S01]  /*59e0*/  IMAD.MOV.U32 R3, RZ, RZ, 0x2 ;  /* 0x00000002ff037424 */ /* 0x000fe200078e00ff */
[----:B------:R-:W-:-:S04]  /*59f0*/  ISETP.GE.AND P2, PT, R45, R2, PT ;  /* 0x000000022d00720c */ /* 0x000fc80003f46270 */
[----:B------:R-:W-:Y:S02]  /*5a00*/  SEL R25, R25, RZ, !P2 ;  /* 0x000000ff19197207 */ /* 0x000fe40005000000 */
[----:B------:R-:W-:Y:S02]  /*5a10*/  SEL R27, R4, RZ, !P2 ;  /* 0x000000ff041b7207 */ /* 0x000fe40005000000 */
[----:B------:R-:W-:-:S05]  /*5a20*/  IADD3 R25, P2, PT, R18, R25, RZ ;  /* 0x0000001912197210 */ /* 0x000fca0007f5e0ff */
[----:B------:R-:W-:Y:S02]  /*5a30*/  IMAD.MOV.U32 R5, RZ, RZ, R25 ;  /* 0x000000ffff057224 */ /* 0x000fe400078e0019 */
[----:B------:R-:W-:-:S07]  /*5a40*/  IMAD.X R27, R19, 0x1, R27, P2 ;  /* 0x00000001131b7824 */ /* 0x000fce00010e061b */
[----:B------:R-:W-:Y:S05]  /*5a50*/  WARPSYNC.COLLECTIVE R0, `(.L_x_86) ;  /* 0x0000000000087348 */ /* 0x000fea0003c00000 */
[----:B------:R0:W1:Y:S02]  /*5a60*/  SHFL.DOWN P2, R4, R5, R3, R2 ;  /* 0x0800000305047389 */ /* 0x0000640000040002 */
[----:B01----:R-:W-:Y:S05]  /*5a70*/  ENDCOLLECTIVE ;  /* 0x000000000000791b */ /* 0x003fea0003800000 */
.L_x_86:
[----:B------:R-:W-:Y:S02]  /*5a80*/  IMAD.MOV.U32 R5, RZ, RZ, R27 ;  /* 0x000000ffff057224 */ /* 0x000fe400078e001b */
[----:B------:R-:W-:-:S07]  /*5a90*/  IMAD.MOV.U32 R28, RZ, RZ, R4 ;  /* 0x000000ffff1c7224 */ /* 0x000fce00078e0004 */
[----:B------:R-:W-:Y:S05]  /*5aa0*/  WARPSYNC.COLLECTIVE R0, `(.L_x_87) ;  /* 0x0000000000087348 */ /* 0x000fea0003c00000 */
[----:B------:R0:W1:Y:S02]  /*5ab0*/  SHFL.DOWN P2, R4, R5, R3, R2 ;  /* 0x0800000305047389 */ /* 0x0000640000040002 */
[----:B01----:R-:W-:Y:S05]  /*5ac0*/  ENDCOLLECTIVE ;  /* 0x000000000000791b */ /* 0x003fea0003800000 */
.L_x_87:
[----:B------:R-:W-:Y:S01]  /*5ad0*/  IMAD.MOV.U32 R3, RZ, RZ, 0x4 ;  /* 0x00000004ff037424 */ /* 0x000fe200078e00ff */
[----:B------:R-:W-:-:S04]  /*5ae0*/  ISETP.GT.AND P2, PT, R26, R2, PT ;  /* 0x000000021a00720c */ /* 0x000fc80003f44270 */
[----:B------:R-:W-:Y:S02]  /*5af0*/  SEL R28, R28, RZ, !P2 ;  /* 0x000000ff1c1c7207 */ /* 0x000fe40005000000 */
[----:B------:R-:W-:Y:S02]  /*5b00*/  SEL R4, R4, RZ, !P2 ;  /* 0x000000ff04047207 */ /* 0x000fe40005000000 */
[----:B------:R-:W-:Y:S01]  /*5b10*/  IADD3 R29, P3, PT, R28, R25, RZ ;  /* 0x000000191c1d7210 */ /* 0x000fe20007f7e0ff */
[----:B------:R-:W-:-:S04]  /*5b20*/  VIADD R25, R45, 0x4 ;  /* 0x000000042d197836 */ /* 0x000fc80000000000 */
[----:B------:R-:W-:Y:S02]  /*5b30*/  IMAD.MOV.U32 R5, RZ, RZ, R29 ;  /* 0x000000ffff057224 */ /* 0x000fe400078e001d */
[----:B------:R-:W-:-:S07]  /*5b40*/  IMAD.X R19, R4, 0x1, R27, P3 ;  /* 0x0000000104137824 */ /* 0x000fce00018e061b */
[----:B------:R-:W-:Y:S05]  /*5b50*/  WARPSYNC.COLLECTIVE R0, `(.L_x_88) ;  /* 0x0000000000087348 */ /* 0x000fea0003c00000 */
[----:B------:R0:W1:Y:S02]  /*5b60*/  SHFL.DOWN P2, R4, R5, R3, R2 ;  /* 0x0800000305047389 */ /* 0x0000640000040002 */
[----:B01----:R-:W-:Y:S05]  /*5b70*/  ENDCOLLECTIVE ;  /* 0x000000000000791b */ /* 0x003fea0003800000 */
.L_x_88:
[----:B------:R-:W-:Y:S02]  /*5b80*/  IMAD.MOV.U32 R5, RZ, RZ, R19 ;  /* 0x000000ffff057224 */ /* 0x000fe400078e0013 */
[----:B------:R-:W-:-:S07]  /*5b90*/  IMAD.MOV.U32 R18, RZ, RZ, R4 ;  /* 0x000000ffff127224 */ /* 0x000fce00078e0004 */
[----:B------:R-:W-:Y:S05]  /*5ba0*/  WARPSYNC.COLLECTIVE R0, `(.L_x_89) ;  /* 0x0000000000087348 */ /* 0x000fea0003c00000 */
[----:B------:R0:W1:Y:S02]  /*5bb0*/  SHFL.DOWN P2, R4, R5, R3, R2 ;  /* 0x0800000305047389 */ /* 0x0000640000040002 */
[----:B01----:R-:W-:Y:S05]  /*5bc0*/  ENDCOLLECTIVE ;  /* 0x000000000000791b */ /* 0x003fea0003800000 */
.L_x_89:
[----:B------:R-:W-:Y:S01]  /*5bd0*/  IMAD.MOV.U32 R3, RZ, RZ, 0x8 ;  /* 0x00000008ff037424 */ /* 0x000fe200078e00ff */
[----:B------:R-:W-:-:S04]  /*5be0*/  ISETP.GT.AND P2, PT, R25, R2, PT ;  /* 0x000000021900720c */ /* 0x000fc80003f44270 */
[----:B------:R-:W-:Y:S02]  /*5bf0*/  SEL R18, R18, RZ, !P2 ;  /* 0x000000ff12127207 */ /* 0x000fe40005000000 */
        /* <DEDUP_REMOVED lines=8> */
.L_x_90:
[----:B------:R-:W-:Y:S01]  /*5c80*/  IMAD.MOV.U32 R5, RZ, RZ, R27 ;  /* 0x000000ffff057224 */ /* 0x000fe200078e001b */
[----:B------:R-:W-:-:S07]  /*5c90*/  SEL R19, R4, RZ, !P3 ;  /* 0x000000ff04137207 */ /* 0x000fce0005800000 */
[----:B------:R-:W-:Y:S05]  /*5ca0*/  WARPSYNC.COLLECTIVE R0, `(.L_x_91) ;  /* 0x0000000000087348 */ /* 0x000fea0003c00000 */
[----:B------:R0:W1:Y:S02]  /*5cb0*/  SHFL.DOWN P2, R4, R5, R3, R2 ;  /* 0x0800000305047389 */ /* 0x0000640000040002 */
[----:B01----:R-:W-:Y:S05]  /*5cc0*/  ENDCOLLECTIVE ;  /* 0x000000000000791b */ /* 0x003fea0003800000 */
.L_x_91:
[----:B------:R-:W-:-:S05]  /*5cd0*/  IADD3 R19, P4, PT, R19, R28, RZ ;  /* 0x0000001c13137210 */ /* 0x000fca0007f9e0ff */
[----:B------:R-:W-:Y:S02]  /*5ce0*/  IMAD.MOV.U32 R5, RZ, RZ, R19 ;  /* 0x000000ffff057224 */ /* 0x000fe400078e0013 */
[----:B------:R-:W-:Y:S02]  /*5cf0*/  IMAD.MOV.U32 R3, RZ, RZ, 0x10 ;  /* 0x00000010ff037424 */ /* 0x000fe400078e00ff */
[----:B------:R-:W-:-:S07]  /*5d00*/  IMAD.MOV.U32 R18, RZ, RZ, R4 ;  /* 0x000000ffff127224 */ /* 0x000fce00078e0004 */
[----:B------:R-:W-:Y:S05]  /*5d10*/  WARPSYNC.COLLECTIVE R0, `(.L_x_92) ;  /* 0x0000000000087348 */ /* 0x000fea0003c00000 */
[----:B------:R0:W1:Y:S02]  /*5d20*/  SHFL.DOWN P2, R4, R5, R3, R2 ;  /* 0x0800000305047389 */ /* 0x0000640000040002 */
[----:B01----:R-:W-:Y:S05]  /*5d30*/  ENDCOLLECTIVE ;  /* 0x000000000000791b */ /* 0x003fea0003800000 */
.L_x_92:
[----:B------:R-:W-:-:S05]  /*5d40*/  SEL R18, R18, RZ, !P3 ;  /* 0x000000ff12127207 */ /* 0x000fca0005800000 */
[----:B------:R-:W-:Y:S02]  /*5d50*/  IMAD.X R29, R18, 0x1, R27, P4 ;  /* 0x00000001121d7824 */ /* 0x000fe400020e061b */
[----:B------:R-:W-:Y:S02]  /*5d60*/  VIADD R27, R45, 0x10 ;  /* 0x000000102d1b7836 */ /* 0x000fe40000000000 */
[----:B------:R-:W-:Y:S02]  /*5d70*/  IMAD.MOV.U32 R5, RZ, RZ, R29 ;  /* 0x000000ffff057224 */ /* 0x000fe400078e001d */
[----:B------:R-:W-:-:S07]  /*5d80*/  IMAD.MOV.U32 R18, RZ, RZ, R4 ;  /* 0x000000ffff127224 */ /* 0x000fce00078e0004 */
[----:B------:R-:W-:Y:S05]  /*5d90*/  WARPSYNC.COLLECTIVE R0, `(.L_x_93) ;  /* 0x0000000000087348 */ /* 0x000fea0003c00000 */
[----:B------:R0:W1:Y:S02]  /*5da0*/  SHFL.DOWN P2, R4, R5, R3, R2 ;  /* 0x0800000305047389 */ /* 0x0000640000040002 */
[----:B01----:R-:W-:Y:S05]  /*5db0*/  ENDCOLLECTIVE ;  /* 0x000000000000791b */ /* 0x003fea0003800000 */
.L_x_93:
[----:B------:R-:W-:Y:S05]  /*5dc0*/  WARPSYNC.COLLECTIVE R0, `(.L_x_94) ;  /* 0x0000000000087348 */ /* 0x000fea0003c00000 */
[----:B------:R-:W-:Y:S01]  /*5dd0*/  VOTE.ALL P0, P0 ;  /* 0x0000000000ff7806 */ /* 0x000fe20000000000 */
[----:B------:R-:W-:-:S12]  /*5de0*/  ENDCOLLECTIVE ;  /* 0x000000000000791b */ /* 0x000fd80003800000 */
.L_x_94:
[----:B------:R-:W-:-:S04]  /*5df0*/  ISETP.GT.AND P2, PT, R27, R2, PT ;  /* 0x000000021b00720c */ /* 0x000fc80003f44270 */
[----:B------:R-:W-:Y:S02]  /*5e00*/  SEL R18, R18, RZ, !P2 ;  /* 0x000000ff12127207 */ /* 0x000fe40005000000 */
[----:B------:R-:W-:Y:S02]  /*5e10*/  SEL R4, R4, RZ, !P2 ;  /* 0x000000ff04047207 */ /* 0x000fe40005000000 */
[----:B------:R-:W-:Y:S02]  /*5e20*/  IADD3 R28, P3, PT, R18, R19, RZ ;  /* 0x00000013121c7210 */ /* 0x000fe40007f7e0ff */
[----:B------:R-:W-:-:S03]  /*5e30*/  IADD3 R30, P2, PT, R30, 0x200, RZ ;  /* 0x000002001e1e7810 */ /* 0x000fc60007f5e0ff */
[----:B------:R-:W-:Y:S02]  /*5e40*/  IMAD.X R29, R4, 0x1, R29, P3 ;  /* 0x00000001041d7824 */ /* 0x000fe400018e061d */
[----:B------:R-:W-:Y:S01]  /*5e50*/  IMAD.X R31, RZ, RZ, R31, P2 ;  /* 0x000000ffff1f7224 */ /* 0x000fe200010e061f */
[----:B------:R-:W-:Y:S07]  /*5e60*/  BRA `(.L_x_95) ;  /* 0xffffffdc00347947 */ /* 0x000fee000383ffff */
.L_x_28:
[----:B------:R-:W-:Y:S01]  /*5e70*/  BSSY B0, `(.L_x_96) ;  /* 0x0000006000007945 */ /* 0x000fe20003800000 */
[----:B------:R-:W-:Y:S01]  /*5e80*/  PLOP3.LUT P0, PT, P0, PT, PT, 0x8, 0x80 ;  /* 0x000000000080781c */ /* 0x000fe2000070e170 */
[----:B------:R-:W-:-:S12]  /*5e90*/  IMAD.MOV.U32 R0, RZ, RZ, -0x1 ;  /* 0xffffffffff007424 */ /* 0x000fd800078e00ff */
[----:B------:R-:W-:Y:S05]  /*5ea0*/  WARPSYNC.COLLECTIVE R0, `(.L_x_97) ;  /* 0x0000000000087348 */ /* 0x000fea0003c00000 */
[----:B------:R-:W-:Y:S01]  /*5eb0*/  VOTE.ANY P0, P0 ;  /* 0x0000000000ff7806 */ /* 0x000fe20000000100 */
[----:B------:R-:W-:-:S12]  /*5ec0*/  ENDCOLLECTIVE ;  /* 0x000000000000791b */ /* 0x000fd80003800000 */
.L_x_97:
[----:B------:R-:W-:Y:S05]  /*5ed0*/  BSYNC B0 ;  /* 0x0000000000007941 */ /* 0x000fea0003800000 */
.L_x_96:
[----:B------:R-:W-:Y:S05]  /*5ee0*/  BRA `(.L_x_98) ;  /* 0xffffffdc00407947 */ /* 0x000fea000383ffff */
.L_x_30:
[----:B------:R-:W-:Y:S01]  /*5ef0*/  BSSY B0, `(.L_x_99) ;  /* 0x0000006000007945 */ /* 0x000fe20003800000 */
[----:B------:R-:W-:Y:S01]  /*5f00*/  PLOP3.LUT P0, PT, P0, PT, PT, 0x8, 0x80 ;  /* 0x000000000080781c */ /* 0x000fe2000070e170 */
[----:B------:R-:W-:-:S12]  /*5f10*/  IMAD.MOV.U32 R0, RZ, RZ, -0x1 ;  /* 0xffffffffff007424 */ /* 0x000fd800078e00ff */
[----:B------:R-:W-:Y:S05]  /*5f20*/  WARPSYNC.COLLECTIVE R0, `(.L_x_100) ;  /* 0x0000000000087348 */ /* 0x000fea0003c00000 */
[----:B------:R-:W-:Y:S01]  /*5f30*/  VOTE.ANY P0, P0 ;  /* 0x0000000000ff7806 */ /* 0x000fe20000000100 */
[----:B------:R-:W-:-:S12]  /*5f40*/  ENDCOLLECTIVE ;  /* 0x000000000000791b */ /* 0x000fd80003800000 */
.L_x_100:
[----:B------:R-:W-:Y:S05]  /*5f50*/  BSYNC B0 ;  /* 0x0000000000007941 */ /* 0x000fea0003800000 */
.L_x_99:
[----:B------:R-:W-:Y:S05]  /*5f60*/  BRA `(.L_x_101) ;  /* 0xffffffdc00487947 */ /* 0x000fea000383ffff */
.L_x_32:
[----:B------:R-:W-:Y:S01]  /*5f70*/  BSSY B0, `(.L_x_102) ;  /* 0x0000006000007945 */ /* 0x000fe20003800000 */
[----:B------:R-:W-:Y:S01]  /*5f80*/  PLOP3.LUT P2, PT, P0, PT, PT, 0x8, 0x80 ;  /* 0x000000000080781c */ /* 0x000fe2000074e170 */
[----:B------:R-:W-:-:S12]  /*5f90*/  IMAD.MOV.U32 R0, RZ, RZ, -0x1 ;  /* 0xffffffffff007424 */ /* 0x000fd800078e00ff */
[----:B------:R-:W-:Y:S05]  /*5fa0*/  WARPSYNC.COLLECTIVE R0, `(.L_x_103) ;  /* 0x0000000000087348 */ /* 0x000fea0003c00000 */
[----:B------:R-:W-:Y:S01]  /*5fb0*/  VOTE.ANY R0, PT, P2 ;  /* 0x0000000000007806 */ /* 0x000fe200010e0100 */
[----:B------:R-:W-:Y:S06]  /*5fc0*/  ENDCOLLECTIVE ;  /* 0x000000000000791b */ /* 0x000fec0003800000 */
.L_x_103:
[----:B------:R-:W-:Y:S05]  /*5fd0*/  BSYNC B0 ;  /* 0x0000000000007941 */ /* 0x000fea0003800000 */
.L_x_102:
        /* <DEDUP_REMOVED lines=12> */
.L_x_104:
[----:B------:R-:W-:Y:S01]  /*60a0*/  ISETP.GE.AND P0, PT, R45, R2, PT ;  /* 0x000000022d00720c */ /* 0x000fe20003f06270 */
[----:B------:R-:W-:Y:S02]  /*60b0*/  IMAD.MOV.U32 R5, RZ, RZ, R19 ;  /* 0x000000ffff057224 */ /* 0x000fe400078e0013 */
[----:B------:R-:W-:-:S10]  /*60c0*/  IMAD.MOV.U32 R44, RZ, RZ, R4 ;  /* 0x000000ffff2c7224 */ /* 0x000fd400078e0004 */
[----:B------:R-:W-:Y:S05]  /*60d0*/  WARPSYNC.COLLECTIVE R0, `(.L_x_105) ;  /* 0x0000000000087348 */ /* 0x000fea0003c00000 */
[----:B------:R0:W1:Y:S02]  /*60e0*/  SHFL.DOWN P2, R4, R5, R3, R2 ;  /* 0x0800000305047389 */ /* 0x0000640000040002 */
[----:B01----:R-:W-:Y:S05]  /*60f0*/  ENDCOLLECTIVE ;  /* 0x000000000000791b */ /* 0x003fea0003800000 */
.L_x_105:
[----:B------:R-:W-:Y:S01]  /*6100*/  SEL R44, R44, RZ, !P0 ;  /* 0x000000ff2c2c7207 */ /* 0x000fe20004000000 */
[----:B------:R-:W-:Y:S01]  /*6110*/  IMAD.MOV.U32 R3, RZ, RZ, 0x2 ;  /* 0x00000002ff037424 */ /* 0x000fe200078e00ff */
[----:B------:R-:W-:Y:S02]  /*6120*/  SEL R4, R4, RZ, !P0 ;  /* 0x000000ff04047207 */ /* 0x000fe40004000000 */
[----:B------:R-:W-:-:S05]  /*6130*/  IADD3 R5, P0, PT, R18, R44, RZ ;  /* 0x0000002c12057210 */ /* 0x000fca0007f1e0ff */
[----:B------:R-:W-:Y:S01]  /*6140*/  IMAD.X R18, R19, 0x1, R4, P0 ;  /* 0x0000000113127824 */ /* 0x000fe200000e0604 */
[----:B------:R-:W-:-:S13]  /*6150*/  ISETP.GT.AND P0, PT, R26, R2, PT ;  /* 0x000000021a00720c */ /* 0x000fda0003f04270 */
[----:B------:R-:W-:Y:S05]  /*6160*/  WARPSYNC.COLLECTIVE R0, `(.L_x_106) ;  /* 0x0000000000087348 */ /* 0x000fea0003c00000 */
[----:B------:R0:W1:Y:S02]  /*6170*/  SHFL.DOWN P2, R4, R5, R3, R2 ;  /* 0x0800000305047389 */ /* 0x0000640000040002 */
[----:B01----:R-:W-:Y:S05]  /*6180*/  ENDCOLLECTIVE ;  /* 0x000000000000791b */ /* 0x003fea0003800000 */
.L_x_106:
[----:B------:R-:W-:-:S04]  /*6190*/  SEL R4, R4, RZ, !P0 ;  /* 0x000000ff04047207 */ /* 0x000fc80004000000 */
[----:B------:R-:W-:Y:S01]  /*61a0*/  IADD3 R19, P3, PT, R4, R5, RZ ;  /* 0x0000000504137210 */ /* 0x000fe20007f7e0ff */
[----:B------:R-:W-:-:S12]  /*61b0*/  IMAD.MOV.U32 R5, RZ, RZ, R18 ;  /* 0x000000ffff057224 */ /* 0x000fd800078e0012 */
[----:B------:R-:W-:Y:S05]  /*61c0*/  WARPSYNC.COLLECTIVE R0, `(.L_x_107) ;  /* 0x0000000000087348 */ /* 0x000fea0003c00000 */
[----:B------:R0:W1:Y:S02]  /*61d0*/  SHFL.DOWN P2, R4, R5, R3, R2 ;  /* 0x0800000305047389 */ /* 0x0000640000040002 */
[----:B01----:R-:W-:Y:S05]  /*61e0*/  ENDCOLLECTIVE ;  /* 0x000000000000791b */ /* 0x003fea0003800000 */
.L_x_107:
[----:B------:R-:W-:Y:S02]  /*61f0*/  IMAD.MOV.U32 R5, RZ, RZ, R19 ;  /* 0x000000ffff057224 */ /* 0x000fe400078e0013 */
[----:B------:R-:W-:Y:S02]  /*6200*/  IMAD.MOV.U32 R3, RZ, RZ, 0x4 ;  /* 0x00000004ff037424 */ /* 0x000fe400078e00ff */
[----:B------:R-:W-:-:S07]  /*6210*/  IMAD.MOV.U32 R44, RZ, RZ, R4 ;  /* 0x000000ffff2c7224 */ /* 0x000fce00078e0004 */
[----:B------:R-:W-:Y:S05]  /*6220*/  WARPSYNC.COLLECTIVE R0, `(.L_x_108) ;  /* 0x0000000000087348 */ /* 0x000fea0003c00000 */
[----:B------:R0:W1:Y:S02]  /*6230*/  SHFL.DOWN P2, R4, R5, R3, R2 ;  /* 0x0800000305047389 */ /* 0x0000640000040002 */
[----:B01----:R-:W-:Y:S05]  /*6240*/  ENDCOLLECTIVE ;  /* 0x000000000000791b */ /* 0x003fea0003800000 */
.L_x_108:
[----:B------:R-:W-:Y:S02]  /*6250*/  SEL R44, R44, RZ, !P0 ;  /* 0x000000ff2c2c7207 */ /* 0x000fe40004000000 */
[----:B------:R-:W-:-:S03]  /*6260*/  ISETP.GT.AND P0, PT, R25, R2, PT ;  /* 0x000000021900720c */ /* 0x000fc60003f04270 */
[----:B------:R-:W-:-:S04]  /*6270*/  IMAD.X R18, R44, 0x1, R18, P3 ;  /* 0x000000012c127824 */ /* 0x000fc800018e0612 */
[----:B------:R-:W-:Y:S01]  /*6280*/  IMAD.MOV.U32 R5, RZ, RZ, R18 ;  /* 0x000000ffff057224 */ /* 0x000fe200078e0012 */
[----:B------:R-:W-:-:S04]  /*6290*/  SEL R4, R4, RZ, !P0 ;  /* 0x000000ff04047207 */ /* 0x000fc80004000000 */
[----:B------:R-:W-:-:S13]  /*62a0*/  IADD3 R19, P3, PT, R4, R19, RZ ;  /* 0x0000001304137210 */ /* 0x000fda0007f7e0ff */
[----:B------:R-:W-:Y:S05]  /*62b0*/  WARPSYNC.COLLECTIVE R0, `(.L_x_109) ;  /* 0x0000000000087348 */ /* 0x000fea0003c00000 */
[----:B------:R0:W1:Y:S02]  /*62c0*/  SHFL.DOWN P2, R4, R5, R3, R2 ;  /* 0x0800000305047389 */ /* 0x0000640000040002 */
[----:B01----:R-:W-:Y:S05]  /*62d0*/  ENDCOLLECTIVE ;  /* 0x000000000000791b */ /* 0x003fea0003800000 */
.L_x_109:
[----:B------:R-:W-:Y:S02]  /*62e0*/  IMAD.MOV.U32 R5, RZ, RZ, R19 ;  /* 0x000000ffff057224 */ /* 0x000fe400078e0013 */
[----:B------:R-:W-:Y:S02]  /*62f0*/  IMAD.MOV.U32 R3, RZ, RZ, 0x8 ;  /* 0x00000008ff037424 */ /* 0x000fe400078e00ff */
[----:B------:R-:W-:Y:S02]  /*6300*/  IMAD.MOV.U32 R44, RZ, RZ, R4 ;  /* 0x000000ffff2c7224 */ /* 0x000fe400078e0004 */
[----:B------:R-:W-:-:S03]  /*6310*/  VIADD R4, R45, 0x8 ;  /* 0x000000082d047836 */ /* 0x000fc60000000000 */
[----:B------:R-:W-:Y:S02]  /*6320*/  SEL R44, R44, RZ, !P0 ;  /* 0x000000ff2c2c7207 */ /* 0x000fe40004000000 */
[----:B------:R-:W-:-:S13]  /*6330*/  ISETP.GT.AND P0, PT, R4, R2, PT ;  /* 0x000000020400720c */ /* 0x000fda0003f04270 */
[----:B------:R-:W-:Y:S05]  /*6340*/  WARPSYNC.COLLECTIVE R0, `(.L_x_110) ;  /* 0x0000000000087348 */ /* 0x000fea0003c00000 */
[----:B------:R0:W1:Y:S02]  /*6350*/  SHFL.DOWN P2, R4, R5, R3, R2 ;  /* 0x0800000305047389 */ /* 0x0000640000040002 */
[----:B01----:R-:W-:Y:S05]  /*6360*/  ENDCOLLECTIVE ;  /* 0x000000000000791b */ /* 0x003fea0003800000 */
.L_x_110:
[----:B------:R-:W-:-:S04]  /*6370*/  IMAD.X R18, R44, 0x1, R18, P3 ;  /* 0x000000012c127824 */ /* 0x000fc800018e0612 */
[----:B------:R-:W-:Y:S02]  /*6380*/  IMAD.MOV.U32 R5, RZ, RZ, R18 ;  /* 0x000000ffff057224 */ /* 0x000fe400078e0012 */
[----:B------:R-:W-:-:S07]  /*6390*/  IMAD.MOV.U32 R44, RZ, RZ, R4 ;  /* 0x000000ffff2c7224 */ /* 0x000fce00078e0004 */
[----:B------:R-:W-:Y:S05]  /*63a0*/  WARPSYNC.COLLECTIVE R0, `(.L_x_111) ;  /* 0x0000000000087348 */ /* 0x000fea0003c00000 */
[----:B------:R0:W1:Y:S02]  /*63b0*/  SHFL.DOWN P2, R4, R5, R3, R2 ;  /* 0x0800000305047389 */ /* 0x0000640000040002 */
[----:B01----:R-:W-:Y:S05]  /*63c0*/  ENDCOLLECTIVE ;  /* 0x000000000000791b */ /* 0x003fea0003800000 */
.L_x_111:
        /* <DEDUP_REMOVED lines=10> */
.L_x_112:
[----:B------:R-:W-:Y:S02]  /*6470*/  IMAD.MOV.U32 R5, RZ, RZ, R18 ;  /* 0x000000ffff057224 */ /* 0x000fe400078e0012 */
[----:B------:R-:W-:-:S07]  /*6480*/  IMAD.MOV.U32 R44, RZ, RZ, R4 ;  /* 0x000000ffff2c7224 */ /* 0x000fce00078e0004 */
[----:B------:R-:W-:Y:S05]  /*6490*/  WARPSYNC.COLLECTIVE R0, `(.L_x_113) ;  /* 0x0000000000087348 */ /* 0x000fea0003c00000 */
[----:B------:R0:W1:Y:S02]  /*64a0*/  SHFL.DOWN P2, R4, R5, R3, R2 ;  /* 0x0800000305047389 */ /* 0x0000640000040002 */
[----:B01----:R-:W-:Y:S05]  /*64b0*/  ENDCOLLECTIVE ;  /* 0x000000000000791b */ /* 0x003fea0003800000 */
.L_x_113:
[----:B------:R-:W-:Y:S02]  /*64c0*/  SEL R44, R44, RZ, !P0 ;  /* 0x000000ff2c2c7207 */ /* 0x000fe40004000000 */
[----:B------:R-:W-:Y:S02]  /*64d0*/  SEL R4, R4, RZ, !P0 ;  /* 0x000000ff04047207 */ /* 0x000fe40004000000 */
[----:B------:R-:W-:Y:S02]  /*64e0*/  ISETP.NE.U32.AND P0, PT, R16, 0x65, PT ;  /* 0x000000651000780c */ /* 0x000fe40003f05070 */
[----:B------:R-:W-:Y:S02]  /*64f0*/  IADD3 R28, P3, P2, R44, R19, R28 ;  /* 0x000000132c1c7210 */ /* 0x000fe40007a7e01c */
[----:B------:R-:W-:Y:S02]  /*6500*/  ISETP.NE.AND.EX P0, PT, R17, RZ, PT, P0 ;  /* 0x000000ff1100720c */ /* 0x000fe40003f05300 */
[----:B------:R-:W-:-:S11]  /*6510*/  IADD3.X R29, PT, PT, R4, R18, R29, P3, P2 ;  /* 0x00000012041d7210 */ /* 0x000fd60001fe441d */
[----:B------:R-:W-:Y:S05]  /*6520*/  WARPSYNC.COLLECTIVE R0, `(.L_x_114) ;  /* 0x0000000000087348 */ /* 0x000fea0003c00000 */
[----:B------:R-:W-:Y:S01]  /*6530*/  VOTE.ALL P0, P0 ;  /* 0x0000000000ff7806 */ /* 0x000fe20000000000 */
[----:B------:R-:W-:-:S12]  /*6540*/  ENDCOLLECTIVE ;  /* 0x000000000000791b */ /* 0x000fd80003800000 */
.L_x_114:
[----:B------:R-:W-:Y:S05]  /*6550*/  BRA `(.L_x_115) ;  /* 0xffffffd800987947 */ /* 0x000fea000383ffff */
.L_x_116:
[----:B------:R-:W-:-:S00]  /*6560*/  BRA `(.L_x_116) ;  /* 0xfffffffc00fc7947 */ /* 0x000fc0000383ffff */
[----:B------:R-:W-:-:S00]  /*6570*/  NOP ;  /* 0x0000000000007918 */ /* 0x000fc00000000000 */
        /* <DEDUP_REMOVED lines=8> */
.L_x_2848:


//--------------------- .text._ZN3cub18CUB_300001_SM_10006detail4scan16DeviceScanKernelINS2_10policy_hubIyyyjN4cuda3std3__44plusIvEEE10Policy1000EPySC_NS0_13ScanTileStateIyLb1EEES9_NS1_10InputValueIySC_EEjyLb0EyEEvT0_T1_T2_iT3_T4_T5_ --------------------------
	.section	.text._ZN3cub18CUB_300001_SM_10006detail4scan16DeviceScanKernelINS2_10policy_hubIyyyjN4cuda3std3__44plusIvEEE10Policy1000EPySC_NS0_13ScanTileStateIyLb1EEES9_NS1_10InputValueIySC_EEjyLb0EyEEvT0_T1_T2_iT3_T4_T5_,"ax",@progbits
	.align	128
        .global         _ZN3cub18CUB_300001_SM_10006detail4scan16DeviceScanKernelINS2_10policy_hubIyyyjN4cuda3std3__44plusIvEEE10Policy1000EPySC_NS0_13ScanTileStateIyLb1EEES9_NS1_10InputValueIySC_EEjyLb0EyEEvT0_T1_T2_iT3_T4_T5_
        .type           _ZN3cub18CUB_300001_SM_10006detail4scan16DeviceScanKernelINS2_10policy_hubIyyyjN4cuda3std3__44plusIvEEE10Policy1000EPySC_NS0_13ScanTileStateIyLb1EEES9_NS1_10InputValueIySC_EEjyLb0EyEEvT0_T1_T2_iT3_T4_T5_,@function
        .size           _ZN3cub18CUB_300001_SM_10006detail4scan16DeviceScanKernelINS2_10policy_hubIyyyjN4cuda3std3__44plusIvEEE10Policy1000EPySC_NS0_13ScanTileStateIyLb1EEES9_NS1_10InputValueIySC_EEjyLb0EyEEvT0_T1_T2_iT3_T4_T5_,(.L_x_2849 - _ZN3cub18CUB_300001_SM_10006detail4scan16DeviceScanKernelINS2_10policy_hubIyyyjN4cuda3std3__44plusIvEEE10Policy1000EPySC_NS0_13ScanTileStateIyLb1EEES9_NS1_10InputValueIySC_EEjyLb0EyEEvT0_T1_T2_iT3_T4_T5_)
        .other          _ZN3cub18CUB_300001_SM_10006detail4scan16DeviceScanKernelINS2_10policy_hubIyyyjN4cuda3std3__44plusIvEEE10Policy1000EPySC_NS0_13ScanTileStateIyLb1EEES9_NS1_10InputValueIySC_EEjyLb0EyEEvT0_T1_T2_iT3_T4_T5_,@"STO_CUDA_ENTRY STV_DEFAULT"
_ZN3cub18CUB_300001_SM_10006detail4scan16DeviceScanKernelINS2_10policy_hubIyyyjN4cuda3std3__44plusIvEEE10Policy1000EPySC_NS0_13ScanTileStateIyLb1EEES9_NS1_10InputValueIySC_EEjyLb0EyEEvT0_T1_T2_iT3_T4_T5_:
.text._ZN3cub18CUB_300001_SM_10006detail4scan16DeviceScanKernelINS2_10policy_hubIyyyjN4cuda3std3__44plusIvEEE10Policy1000EPySC_NS0_13ScanTileStateIyLb1EEES9_NS1_10InputValueIySC_EEjyLb0EyEEvT0_T1_T2_iT3_T4_T5_:
        /* <DEDUP_REMOVED lines=10> */
[----:B------:R-:W0:Y:S01]  /*00a0*/  LDCU UR4, c[0x0][0x3b0] ;  /* 0x00007600ff0477ac */ /* 0x000e220008000800 */
[----:B-1----:R-:W-:-:S04]  /*00b0*/  VIADD R6, R44, UR10 ;  /* 0x0000000a2c067c36 */ /* 0x002fc80008000000 */
[----:B------:R-:W-:-:S03]  /*00c0*/  IMAD R9, R6, 0x11e0, RZ ;  /* 0x000011e006097824 */ /* 0x000fc600078e02ff */
[----:B---3--:R-:W5:Y:S02]  /*00d0*/  @P0 LDG.E.64 R46, desc[UR8][R46.64] ;  /* 0x000000082e2e0981 */ /* 0x008f64000c1e1b00 */
[----:B0-----:R-:W-:-:S04]  /*00e0*/  IADD3 R7, PT, PT, -R9, UR4, RZ ;  /* 0x0000000409077c10 */ /* 0x001fc8000fffe1ff */
[----:B------:R-:W-:-:S13]  /*00f0*/  ISETP.GE.U32.AND P0, PT, R7, 0x11e1, PT ;  /* 0x000011e10700780c */ /* 0x000fda0003f06070 */
[----:B------:R-:W-:Y:S05]  /*0100*/  @!P0 BRA `(.L_x_117) ;  /* 0x0000002400948947 */ /* 0x000fea0003800000 */
[----:B------:R-:W0:Y:S01]  /*0110*/  S2R R5, SR_TID.X ;  /* 0x0000000000057919 */ /* 0x000e220000002100 */
[----:B------:R-:W1:Y:S01]  /*0120*/  LDCU.64 UR4, c[0x0][0x380] ;  /* 0x00007000ff0477ac */ /* 0x000e620008000a00 */
[C---:B0-----:R-:W-:Y:S02]  /*0130*/  LOP3.LUT R0, R5.reuse, 0x1f, RZ, 0xc0, !PT ;  /* 0x0000001f05007812 */ /* 0x041fe400078ec0ff */
[----:B------:R-:W-:-:S05]  /*0140*/  LOP3.LUT R3, R5, 0x3e0, RZ, 0xc0, !PT ;  /* 0x000003e005037812 */ /* 0x000fca00078ec0ff */
[----:B------:R-:W-:-:S05]  /*0150*/  IMAD R0, R3, 0xb, R0 ;  /* 0x0000000b03007824 */ /* 0x000fca00078e0200 */
[----:B------:R-:W-:-:S05]  /*0160*/  IADD3 R0, P0, PT, R9, R0, RZ ;  /* 0x0000000009007210 */ /* 0x000fca0007f1e0ff */
[----:B------:R-:W-:Y:S01]  /*0170*/  IMAD.X R3, RZ, RZ, RZ, P0 ;  /* 0x000000ffff037224 */ /* 0x000fe200000e06ff */
[----:B-1----:R-:W-:-:S04]  /*0180*/  LEA R8, P0, R0, UR4, 0x3 ;  /* 0x0000000400087c11 */ /* 0x002fc8000f8018ff */
[----:B------:R-:W-:-:S05]  /*0190*/  LEA.HI.X R9, R0, UR5, R3, 0x3, P0 ;  /* 0x0000000500097c11 */ /* 0x000fca00080f1c03 */
        /* <DEDUP_REMOVED lines=46> */
[----:B--23--:R-:W-:Y:S02]  /*0480*/  IADD3 R7, P0, P1, R38, R40, R42 ;  /* 0x0000002826077210 */ /* 0x00cfe4000791e02a */
        /* <DEDUP_REMOVED lines=10> */
[----:B------:R-:W-:-:S04]  /*0530*/  IADD3 R6, P0, P1, R20, R18, R7 ;  /* 0x0000001214067210 */ /* 0x000fc8000791e007 */
[----:B------:R-:W-:Y:S02]  /*0540*/  IADD3.X R7, PT, PT, R21, R19, R23, P0, P1 ;  /* 0x0000001315077210 */ /* 0x000fe400007e2417 */
[----:B------:R-:W0:Y:S06]  /*0550*/  SHFL.UP PT, R21, R6, 0x1, RZ ;  /* 0x0420000006157989 */ /* 0x000e2c00000e00ff */
[----:B------:R-:W1:Y:S01]  /*0560*/  SHFL.UP P0, R20, R7, 0x1, RZ ;  /* 0x0420000007147989 */ /* 0x000e6200000000ff */
[----:B0-----:R-:W-:-:S04]  /*0570*/  IADD3 R22, P1, PT, R21, R6, RZ ;  /* 0x0000000615167210 */ /* 0x001fc80007f3e0ff */
[----:B-1----:R-:W-:Y:S01]  /*0580*/  SEL R23, R22, R21, P0 ;  /* 0x0000001516177207 */ /* 0x002fe20000000000 */
[----:B------:R-:W-:-:S05]  /*0590*/  IMAD.X R21, R20, 0x1, R7, P1 ;  /* 0x0000000114157824 */ /* 0x000fca00008e0607 */
[----:B------:R-:W-:Y:S02]  /*05a0*/  SEL R26, R21, R20, P0 ;  /* 0x00000014151a7207 */ /* 0x000fe40000000000 */
[----:B------:R-:W0:Y:S04]  /*05b0*/  SHFL.UP PT, R20, R23, 0x2, RZ ;  /* 0x0440000017147989 */ /* 0x000e2800000e00ff */
        /* <DEDUP_REMOVED lines=9> */
[----:B------:R-:W-:-:S04]  /*0650*/  SEL R27, R27, R20, P0 ;  /* 0x000000141b1b7207 */ /* 0x000fc80000000000 */
[----:B------:R-:W-:Y:S01]  /*0660*/  SEL R22, R22, R21, P0 ;  /* 0x0000001516167207 */ /* 0x000fe20000000000 */
[----:B------:R-:W0:Y:S04]  /*0670*/  SHFL.UP PT, R20, R27, 0x8, RZ ;  /* 0x050000001b147989 */ /* 0x000e2800000e00ff */
        /* <DEDUP_REMOVED lines=11> */
[----:B------:R-:W-:Y:S02]  /*0730*/  SEL R44, R45, R44, P0 ;  /* 0x0000002c2d2c7207 */ /* 0x000fe40000000000 */
[----:B------:R-:W-:Y:S02]  /*0740*/  ISETP.NE.AND P2, PT, R3, 0xc, PT ;  /* 0x0000000c0300780c */ /* 0x000fe40003f45270 */
[----:B------:R-:W-:-:S05]  /*0750*/  SEL R45, R21, R20, P0 ;  /* 0x00000014152d7207 */ /* 0x000fca0000000000 */
[----:B------:R-:W-:Y:S01]  /*0760*/  @!P1 STS.64 [R49+0x20], R44 ;  /* 0x0000202c31009388 */ /* 0x000fe20000000a00 */
[----:B------:R-:W-:Y:S06]  /*0770*/  BAR.SYNC.DEFER_BLOCKING 0x0 ;  /* 0x0000000000007b1d */ /* 0x000fec0000010000 */
[----:B------:R-:W0:Y:S04]  /*0780*/  LDS.128 R28, [UR4+0x20] ;  /* 0x00002004ff1c7984 */ /* 0x000e280008000c00 */
[----:B------:R-:W1:Y:S04]  /*0790*/  LDS.128 R32, [UR4+0x30] ;  /* 0x00003004ff207984 */ /* 0x000e680008000c00 */
[----:B------:R-:W2:Y:S04]  /*07a0*/  LDS.128 R20, [UR4+0x40] ;  /* 0x00004004ff147984 */ /* 0x000ea80008000c00 */
[----:B------:R-:W3:Y:S01]  /*07b0*/  LDS.128 R24, [UR4+0x50] ;  /* 0x00005004ff187984 */ /* 0x000ee20008000c00 */
[----:B0-----:R-:W-:-:S05]  /*07c0*/  IADD3 R51, P0, PT, R28, R30, RZ ;  /* 0x0000001e1c337210 */ /* 0x001fca0007f1e0ff */
[----:B------:R-:W-:Y:S01]  /*07d0*/  IMAD.X R53, R29, 0x1, R31, P0 ;  /* 0x000000011d357824 */ /* 0x000fe200000e061f */
[----:B------:R-:W-:Y:S02]  /*07e0*/  ISETP.NE.AND P0, PT, R3, 0x2, PT ;  /* 0x000000020300780c */ /* 0x000fe40003f05270 */
[----:B-1----:R-:W-:Y:S02]  /*07f0*/  IADD3 R31, P1, PT, R32, R51, RZ ;  /* 0x00000033201f7210 */ /* 0x002fe40007f3e0ff */
[----:B------:R-:W-:Y:S02]  /*0800*/  SEL R48, R53, R29, !P0 ;  /* 0x0000001d35307207 */ /* 0x000fe40004000000 */
[----:B------:R-:W-:Y:S01]  /*0810*/  SEL R32, R51, R28, !P0 ;  /* 0x0000001c33207207 */ /* 0x000fe20004000000 */
[----:B------:R-:W-:Y:S01]  /*0820*/  IMAD.X R29, R33, 0x1, R53, P1 ;  /* 0x00000001211d7824 */ /* 0x000fe200008e0635 */
[----:B------:R-:W-:Y:S02]  /*0830*/  IADD3 R33, P1, PT, R34, R31, RZ ;  /* 0x0000001f22217210 */ /* 0x000fe40007f3e0ff */
[----:B------:R-:W-:-:S03]  /*0840*/  ISETP.NE.AND P0, PT, R3, 0x3, PT ;  /* 0x000000030300780c */ /* 0x000fc60003f05270 */
[----:B------:R-:W-:Y:S01]  /*0850*/  IMAD.X R35, R35, 0x1, R29, P1 ;  /* 0x0000000123237824 */ /* 0x000fe200008e061d */
[----:B------:R-:W-:Y:S02]  /*0860*/  SEL R32, R31, R32, !P0 ;  /* 0x000000201f207207 */ /* 0x000fe40004000000 */
[----:B------:R-:W-:Y:S02]  /*0870*/  SEL R48, R29, R48, !P0 ;  /* 0x000000301d307207 */ /* 0x000fe40004000000 */
[----:B------:R-:W0:Y:S01]  /*0880*/  LDS.128 R28, [UR4+0x60] ;  /* 0x00006004ff1c7984 */ /* 0x000e220008000c00 */
[----:B--2---:R-:W-:Y:S02]  /*0890*/  IADD3 R49, P1, PT, R20, R33, RZ ;  /* 0x0000002114317210 */ /* 0x004fe40007f3e0ff */
[----:B------:R-:W-:-:S03]  /*08a0*/  ISETP.NE.AND P0, PT, R3, 0x4, PT ;  /* 0x000000040300780c */ /* 0x000fc60003f05270 */
[----:B------:R-:W-:Y:S01]  /*08b0*/  IMAD.X R51, R21, 0x1, R35, P1 ;  /* 0x0000000115337824 */ /* 0x000fe200008e0623 */
[----:B------:R-:W-:Y:S02]  /*08c0*/  SEL R20, R33, R32, !P0 ;  /* 0x0000002021147207 */ /* 0x000fe40004000000 */
[----:B------:R-:W-:Y:S02]  /*08d0*/  SEL R48, R35, R48, !P0 ;  /* 0x0000003023307207 */ /* 0x000fe40004000000 */
[----:B------:R-:W1:Y:S01]  /*08e0*/  LDS.128 R32, [UR4+0x70] ;  /* 0x00007004ff207984 */ /* 0x000e620008000c00 */
[----:B------:R-:W-:Y:S02]  /*08f0*/  IADD3 R21, P1, PT, R22, R49, RZ ;  /* 0x0000003116157210 */ /* 0x000fe40007f3e0ff */
[----:B------:R-:W-:-:S03]  /*0900*/  ISETP.NE.AND P0, PT, R3, 0x5, PT ;  /* 0x000000050300780c */ /* 0x000fc60003f05270 */
[----:B------:R-:W-:Y:S01]  /*0910*/  IMAD.X R23, R23, 0x1, R51, P1 ;  /* 0x0000000117177824 */ /* 0x000fe200008e0633 */
[----:B------:R-:W-:Y:S02]  /*0920*/  SEL R22, R49, R20, !P0 ;  /* 0x0000001431167207 */ /* 0x000fe40004000000 */
[----:B------:R-:W-:Y:S02]  /*0930*/  SEL R20, R51, R48, !P0 ;  /* 0x0000003033147207 */ /* 0x000fe40004000000 */
[----:B---3--:R-:W-:Y:S02]  /*0940*/  IADD3 R49, P1, PT, R24, R21, RZ ;  /* 0x0000001518317210 */ /* 0x008fe40007f3e0ff */
[----:B------:R-:W-:-:S03]  /*0950*/  ISETP.NE.AND P0, PT, R3, 0x6, PT ;  /* 0x000000060300780c */ /* 0x000fc60003f05270 */
[----:B------:R-:W-:Y:S01]  /*0960*/  IMAD.X R25, R25, 0x1, R23, P1 ;  /* 0x0000000119197824 */ /* 0x000fe200008e0617 */
[----:B------:R-:W-:Y:S02]  /*0970*/  SEL R22, R21, R22, !P0 ;  /* 0x0000001615167207 */ /* 0x000fe40004000000 */
[----:B------:R-:W-:Y:S02]  /*0980*/  SEL R24, R23, R20, !P0 ;  /* 0x0000001417187207 */ /* 0x000fe40004000000 */
[----:B------:R-:W-:Y:S01]  /*0990*/  IADD3 R23, P0, PT, R26, R49, RZ ;  /* 0x000000311a177210 */ /* 0x000fe20007f1e0ff */
[----:B------:R-:W2:Y:S01]  /*09a0*/  LDS.64 R20, [UR4+0x80] ;  /* 0x00008004ff147984 */ /* 0x000ea20008000a00 */
[----:B------:R-:W-:-:S03]  /*09b0*/  ISETP.NE.AND P1, PT, R3, 0x7, PT ;  /* 0x000000070300780c */ /* 0x000fc60003f25270 */
[----:B------:R-:W-:Y:S01]  /*09c0*/  IMAD.X R27, R27, 0x1, R25, P0 ;  /* 0x000000011b1b7824 */ /* 0x000fe200000e0619 */
[----:B------:R-:W-:Y:S02]  /*09d0*/  SEL R22, R49, R22, !P1 ;  /* 0x0000001631167207 */ /* 0x000fe40004800000 */
[----:B------:R-:W-:Y:S02]  /*09e0*/  ISETP.NE.AND P0, PT, R3, 0x8, PT ;  /* 0x000000080300780c */ /* 0x000fe40003f05270 */
[----:B------:R-:W-:Y:S02]  /*09f0*/  SEL R24, R25, R24, !P1 ;  /* 0x0000001819187207 */ /* 0x000fe40004800000 */
[----:B------:R-:W-:Y:S02]  /*0a00*/  SEL R22, R23, R22, !P0 ;  /* 0x0000001617167207 */ /* 0x000fe40004000000 */
[----:B0-----:R-:W-:Y:S02]  /*0a10*/  IADD3 R23, P1, PT, R28, R23, RZ ;  /* 0x000000171c177210 */ /* 0x001fe40007f3e0ff */
[----:B------:R-:W-:-:S02]  /*0a20*/  SEL R24, R27, R24, !P0 ;  /* 0x000000181b187207 */ /* 0x000fc40004000000 */
[----:B------:R-:W-:Y:S01]  /*0a30*/  SEL R22, R23, R22, !P5 ;  /* 0x0000001617167207 */ /* 0x000fe20006800000 */
[----:B------:R-:W-:Y:S01]  /*0a40*/  IMAD.X R29, R29, 0x1, R27, P1 ;  /* 0x000000011d1d7824 */ /* 0x000fe200008e061b */
[----:B------:R-:W-:Y:S02]  /*0a50*/  IADD3 R23, P6, PT, R30, R23, RZ ;  /* 0x000000171e177210 */ /* 0x000fe40007fde0ff */
[----:B------:R-:W-:Y:S02]  /*0a60*/  ISETP.NE.AND P1, PT, R4, RZ, PT ;  /* 0x000000ff0400720c */ /* 0x000fe40003f25270 */
[----:B------:R-:W-:Y:S01]  /*0a70*/  SEL R4, R23, R22, !P4 ;  /* 0x0000001617047207 */ /* 0x000fe20006000000 */
[----:B------:R-:W-:Y:S01]  /*0a80*/  IMAD.X R31, R31, 0x1, R29, P6 ;  /* 0x000000011f1f7824 */ /* 0x000fe200030e061d */
[----:B-1----:R-:W-:Y:S02]  /*0a90*/  IADD3 R23, P0, PT, R32, R23, RZ ;  /* 0x0000001720177210 */ /* 0x002fe40007f1e0ff */
[----:B------:R-:W-:-:S02]  /*0aa0*/  SEL R22, R29, R24, !P5 ;  /* 0x000000181d167207 */ /* 0x000fc40006800000 */
[----:B------:R-:W-:Y:S01]  /*0ab0*/  IADD3 R3, P5, PT, R44, -R6, RZ ;  /* 0x800000062c037210 */ /* 0x000fe20007fbe0ff */
[----:B------:R-:W-:Y:S01]  /*0ac0*/  IMAD.X R33, R33, 0x1, R31, P0 ;  /* 0x0000000121217824 */ /* 0x000fe200000e061f */
[----:B------:R-:W-:Y:S02]  /*0ad0*/  SEL R6, R31, R22, !P4 ;  /* 0x000000161f067207 */ /* 0x000fe40006000000 */
[----:B------:R-:W-:Y:S01]  /*0ae0*/  SEL R4, R23, R4, !P3 ;  /* 0x0000000417047207 */ /* 0x000fe20005800000 */
[----:B------:R-:W-:Y:S01]  /*0af0*/  IMAD.X R7, R45, 0x1, ~R7, P5 ;  /* 0x000000012d077824 */ /* 0x000fe200028e0e07 */
[----:B------:R-:W-:Y:S02]  /*0b00*/  IADD3 R23, P6, PT, R34, R23, RZ ;  /* 0x0000001722177210 */ /* 0x000fe40007fde0ff */
[----:B------:R-:W-:Y:S02]  /*0b10*/  SEL R6, R33, R6, !P3 ;  /* 0x0000000621067207 */ /* 0x000fe40005800000 */
[----:B------:R-:W-:Y:S01]  /*0b20*/  ISETP.NE.AND P3, PT, R5, RZ, PT ;  /* 0x000000ff0500720c */ /* 0x000fe20003f65270 */
[----:B------:R-:W-:Y:S01]  /*0b30*/  IMAD.X R35, R35, 0x1, R33, P6 ;  /* 0x0000000123237824 */ /* 0x000fe200030e0621 */
[----:B------:R-:W-:-:S02]  /*0b40*/  ISETP.GE.U32.AND P0, PT, R5, 0x20, PT ;  /* 0x000000200500780c */ /* 0x000fc40003f06070 */
[----:B------:R-:W-:Y:S02]  /*0b50*/  SEL R4, R23, R4, !P2 ;  /* 0x0000000417047207 */ /* 0x000fe40005000000 */
[----:B------:R-:W-:Y:S02]  /*0b60*/  SEL R3, R3, RZ, P1 ;  /* 0x000000ff03037207 */ /* 0x000fe40000800000 */
[----:B------:R-:W-:Y:S02]  /*0b70*/  SEL R4, R4, RZ, P0 ;  /* 0x000000ff04047207 */ /* 0x000fe40000000000 */
[----:B------:R-:W-:Y:S02]  /*0b80*/  SEL R5, R35, R6, !P2 ;  /* 0x0000000623057207 */ /* 0x000fe40005000000 */
[--C-:B-----5:R-:W-:Y:S02]  /*0b90*/  IADD3 R3, P2, P4, R4, R3, R46.reuse ;  /* 0x0000000304037210 */ /* 0x120fe40007c5e02e */
[----:B--2---:R-:W-:-:S02]  /*0ba0*/  IADD3 R6, P5, P6, R23, R20, R46 ;  /* 0x0000001417067210 */ /* 0x004fc40007ebe02e */
[----:B------:R-:W-:Y:S02]  /*0bb0*/  SEL R46, R7, RZ, P1 ;  /* 0x000000ff072e7207 */ /* 0x000fe40000800000 */
[----:B------:R-:W-:Y:S02]  /*0bc0*/  SEL R5, R5, RZ, P0 ;  /* 0x000000ff05057207 */ /* 0x000fe40000000000 */
[--C-:B------:R-:W-:Y:S02]  /*0bd0*/  IADD3.X R7, PT, PT, R35, R21, R47.reuse, P5, P6 ;  /* 0x0000001523077210 */ /* 0x100fe40002fec42f */
[----:B------:R-:W-:Y:S01]  /*0be0*/  IADD3.X R46, PT, PT, R5, R46, R47, P2, P4 ;  /* 0x0000002e052e7210 */ /* 0x000fe200017e842f */
[----:B------:R-:W-:Y:S06]  /*0bf0*/  @P3 BRA `(.L_x_120) ;  /* 0x0000001400b83947 */ /* 0x000fec0003800000 */
[----:B------:R-:W0:Y:S01]  /*0c00*/  LDC.64 R20, c[0x0][0x390] ;  /* 0x0000e400ff147b82 */ /* 0x000e220000000a00 */
[----:B------:R-:W-:Y:S02]  /*0c10*/  IMAD.MOV.U32 R4, RZ, RZ, 0x65 ;  /* 0x00000065ff047424 */ /* 0x000fe400078e00ff */
[----:B------:R-:W-:-:S05]  /*0c20*/  IMAD.MOV.U32 R5, RZ, RZ, 0x0 ;  /* 0x00000000ff057424 */ /* 0x000fca00078e00ff */
[----:B0-----:R0:W-:Y:S01]  /*0c30*/  ST.E.128.STRONG.GPU desc[UR8][R20.64+0x200], R4 ;  /* 0x0002000414007985 */ /* 0x0011e2000c10fd08 */
[----:B------:R-:W-:Y:S05]  /*0c40*/  BRA `(.L_x_120) ;  /* 0x0000001400a47947 */ /* 0x000fea0003800000 */
.L_x_119:
        /* <DEDUP_REMOVED lines=13> */
[----:B------:R-:W-:Y:S01]  /*0d20*/  IADD3.X R7, PT, PT, R21, R19, R7, P0, P1 ;  /* 0x0000001315077210 */ /* 0x000fe200007e2407 */
        /* <DEDUP_REMOVED lines=22> */
[----:B------:R-:W-:-:S04]  /*0e90*/  IMAD.X R20, R21, 0x1, R22, P1 ;  /* 0x0000000115147824 */ /* 0x000fc800008e0616 */
[----:B-----5:R-:W0:Y:S01]  /*0ea0*/  SHFL.UP PT, R46, R23, 0x10, RZ ;  /* 0x06000000172e7989 */ /* 0x020e2200000e00ff */
        /* <DEDUP_REMOVED lines=12> */
[----:B------:R-:W2:Y:S04]  /*0f70*/  LDS.128 R20, [UR4+0x40] ;  /* 0x00004004ff147984 */ /* 0x000ea80008000c00 */
[----:B------:R-:W3:Y:S01]  /*0f80*/  LDS.128 R24, [UR4+0x50] ;  /* 0x00005004ff187984 */ /* 0x000ee20008000c00 */
[----:B0-----:R-:W-:-:S05]  /*0f90*/  IADD3 R49, P0, PT, R28, R30, RZ ;  /* 0x0000001e1c317210 */ /* 0x001fca0007f1e0ff */
[----:B------:R-:W-:Y:S01]  /*0fa0*/  IMAD.X R51, R29, 0x1, R31, P0 ;  /* 0x000000011d337824 */ /* 0x000fe200000e061f */
        /* <DEDUP_REMOVED lines=21> */
[----:B------:R-:W-:Y:S02]  /*1100*/  ISETP.NE.AND P1, PT, R3, 0x6, PT ;  /* 0x000000060300780c */ /* 0x000fe40003f25270 */
[----:B---3--:R-:W-:Y:S02]  /*1110*/  IADD3 R23, P0, PT, R24, R21, RZ ;  /* 0x0000001518177210 */ /* 0x008fe40007f1e0ff */
[----:B------:R-:W-:Y:S02]  /*1120*/  SEL R24, R21, R20, !P1 ;  /* 0x0000001415187207 */ /* 0x000fe40004800000 */
[----:B------:R-:W-:Y:S01]  /*1130*/  SEL R22, R51, R22, !P1 ;  /* 0x0000001633167207 */ /* 0x000fe20004800000 */
[----:B------:R-:W-:Y:S01]  /*1140*/  IMAD.X R49, R25, 0x1, R51, P0 ;  /* 0x0000000119317824 */ /* 0x000fe200000e0633 */
[----:B------:R-:W-:Y:S01]  /*1150*/  ISETP.NE.AND P1, PT, R3, 0x7, PT ;  /* 0x000000070300780c */ /* 0x000fe20003f25270 */
[----:B------:R-:W2:Y:S01]  /*1160*/  LDS.64 R20, [UR4+0x80] ;  /* 0x00008004ff147984 */ /* 0x000ea20008000a00 */
[----:B------:R-:W-:-:S02]  /*1170*/  IADD3 R25, P0, PT, R26, R23, RZ ;  /* 0x000000171a197210 */ /* 0x000fc40007f1e0ff */
[----:B------:R-:W-:Y:S02]  /*1180*/  SEL R24, R23, R24, !P1 ;  /* 0x0000001817187207 */ /* 0x000fe40004800000 */
[----:B------:R-:W-:Y:S01]  /*1190*/  SEL R26, R49, R22, !P1 ;  /* 0x00000016311a7207 */ /* 0x000fe20004800000 */
[----:B------:R-:W-:Y:S01]  /*11a0*/  IMAD.X R27, R27, 0x1, R49, P0 ;  /* 0x000000011b1b7824 */ /* 0x000fe200000e0631 */
[----:B------:R-:W-:Y:S02]  /*11b0*/  SEL R24, R25, R24, !P3 ;  /* 0x0000001819187207 */ /* 0x000fe40005800000 */
[----:B0-----:R-:W-:Y:S02]  /*11c0*/  IADD3 R25, P4, PT, R28, R25, RZ ;  /* 0x000000191c197210 */ /* 0x001fe40007f9e0ff */
[----:B------:R-:W-:Y:S02]  /*11d0*/  SEL R26, R27, R26, !P3 ;  /* 0x0000001a1b1a7207 */ /* 0x000fe40005800000 */
[----:B------:R-:W-:Y:S01]  /*11e0*/  SEL R24, R25, R24, !P5 ;  /* 0x0000001819187207 */ /* 0x000fe20006800000 */
[----:B------:R-:W-:Y:S01]  /*11f0*/  IMAD.X R29, R29, 0x1, R27, P4 ;  /* 0x000000011d1d7824 */ /* 0x000fe200020e061b */
[----:B------:R-:W-:-:S02]  /*1200*/  IADD3 R25, P6, PT, R30, R25, RZ ;  /* 0x000000191e197210 */ /* 0x000fc40007fde0ff */
[----:B------:R-:W-:Y:S02]  /*1210*/  ISETP.NE.AND P1, PT, R3, 0xb, PT ;  /* 0x0000000b0300780c */ /* 0x000fe40003f25270 */
[----:B------:R-:W-:Y:S01]  /*1220*/  SEL R24, R25, R24, !P2 ;  /* 0x0000001819187207 */ /* 0x000fe20005000000 */
[----:B------:R-:W-:Y:S01]  /*1230*/  IMAD.X R31, R31, 0x1, R29, P6 ;  /* 0x000000011f1f7824 */ /* 0x000fe200030e061d */
[----:B-1----:R-:W-:Y:S02]  /*1240*/  IADD3 R25, P4, PT, R32, R25, RZ ;  /* 0x0000001920197210 */ /* 0x002fe40007f9e0ff */
[----:B------:R-:W-:Y:S02]  /*1250*/  SEL R26, R29, R26, !P5 ;  /* 0x0000001a1d1a7207 */ /* 0x000fe40006800000 */
[----:B------:R-:W-:Y:S01]  /*1260*/  SEL R24, R25, R24, !P1 ;  /* 0x0000001819187207 */ /* 0x000fe20004800000 */
[----:B------:R-:W-:Y:S01]  /*1270*/  IMAD.X R33, R33, 0x1, R31, P4 ;  /* 0x0000000121217824 */ /* 0x000fe200020e061f */
[----:B------:R-:W-:-:S02]  /*1280*/  IADD3 R25, P6, PT, R34, R25, RZ ;  /* 0x0000001922197210 */ /* 0x000fc40007fde0ff */
[----:B------:R-:W-:Y:S02]  /*1290*/  ISETP.NE.AND P0, PT, R3, 0xc, PT ;  /* 0x0000000c0300780c */ /* 0x000fe40003f05270 */
[----:B------:R-:W-:Y:S01]  /*12a0*/  SEL R26, R31, R26, !P2 ;  /* 0x0000001a1f1a7207 */ /* 0x000fe20005000000 */
[----:B------:R-:W-:Y:S01]  /*12b0*/  IMAD.X R35, R35, 0x1, R33, P6 ;  /* 0x0000000123237824 */ /* 0x000fe200030e0621 */
[----:B------:R-:W-:Y:S02]  /*12c0*/  SEL R3, R25, R24, !P0 ;  /* 0x0000001819037207 */ /* 0x000fe40004000000 */
[----:B------:R-:W-:Y:S02]  /*12d0*/  IADD3 R45, P3, PT, R46, -R45, RZ ;  /* 0x8000002d2e2d7210 */ /* 0x000fe40007f7e0ff */
[----:B------:R-:W-:Y:S02]  /*12e0*/  SEL R24, R33, R26, !P1 ;  /* 0x0000001a21187207 */ /* 0x000fe40004800000 */
[----:B------:R-:W-:Y:S01]  /*12f0*/  ISETP.NE.AND P5, PT, R4, RZ, PT ;  /* 0x000000ff0400720c */ /* 0x000fe20003fa5270 */
[----:B------:R-:W-:Y:S01]  /*1300*/  IMAD.X R46, R47, 0x1, ~R7, P3 ;  /* 0x000000012f2e7824 */ /* 0x000fe200018e0e07 */
[----:B------:R-:W-:-:S02]  /*1310*/  SEL R24, R35, R24, !P0 ;  /* 0x0000001823187207 */ /* 0x000fc40004000000 */
[----:B------:R-:W-:Y:S02]  /*1320*/  ISETP.GT.U32.AND P0, PT, R5, 0x1f, PT ;  /* 0x0000001f0500780c */ /* 0x000fe40003f04070 */
[----:B------:R-:W-:Y:S02]  /*1330*/  SEL R22, R45, RZ, P5 ;  /* 0x000000ff2d167207 */ /* 0x000fe40002800000 */
[----:B------:R-:W-:Y:S02]  /*1340*/  SEL R23, R46, RZ, P5 ;  /* 0x000000ff2e177207 */ /* 0x000fe40002800000 */
[----:B------:R-:W-:Y:S02]  /*1350*/  IADD3 R22, P2, PT, R22, R3, RZ ;  /* 0x0000000316167210 */ /* 0x000fe40007f5e0ff */
[----:B--2---:R-:W-:Y:S02]  /*1360*/  IADD3 R33, P1, PT, R20, R25, RZ ;  /* 0x0000001914217210 */ /* 0x004fe40007f3e0ff */
[----:B------:R-:W-:Y:S01]  /*1370*/  ISETP.GE.U32.AND P3, PT, R5, 0x20, PT ;  /* 0x000000200500780c */ /* 0x000fe20003f66070 */
[----:B------:R-:W-:-:S02]  /*1380*/  IMAD.X R23, R23, 0x1, R24, P2 ;  /* 0x0000000117177824 */ /* 0x000fc400010e0618 */
[----:B------:R-:W-:Y:S01]  /*1390*/  IMAD.X R32, R21, 0x1, R35, P1 ;  /* 0x0000000115207824 */ /* 0x000fe200008e0623 */
[----:B------:R-:W-:Y:S02]  /*13a0*/  SEL R7, R45, R22, !P3 ;  /* 0x000000162d077207 */ /* 0x000fe40005800000 */
        /* <DEDUP_REMOVED lines=10> */
[----:B------:R1:W-:Y:S01]  /*1450*/  @!P1 STS.64 [UR4+0x18], R26 ;  /* 0x0000181aff009988 */ /* 0x0003e20008000a04 */
[----:B0-----:R-:W-:-:S04]  /*1460*/  IMAD.WIDE R28, R6, 0x10, R30 ;  /* 0x00000010061c7825 */ /* 0x001fc800078e021e */
[----:B------:R-:W-:Y:S01]  /*1470*/  IMAD.WIDE R30, R5, 0x10, R30 ;  /* 0x00000010051e7825 */ /* 0x000fe200078e021e */
[----:B------:R1:W-:Y:S01]  /*1480*/  @!P1 ST.E.128.STRONG.GPU desc[UR8][R28.64+0x200], R24 ;  /* 0x000200181c009985 */ /* 0x0003e2000c10fd08 */
[----:B------:R-:W-:Y:S05]  /*1490*/  NANOSLEEP 0x2c6 ;  /* 0x000002c60000795d */ /* 0x000fea0003800000 */
[----:B------:R-:W2:Y:S01]  /*14a0*/  LD.E.128.STRONG.GPU R20, desc[UR8][R30.64+0x200] ;  /* 0x000200081e147980 */ /* 0x000ea2000c10fd00 */
[----:B------:R-:W-:Y:S01]  /*14b0*/  UMOV UR5, 0xffffffff ;  /* 0xffffffff00057882 */ /* 0x000fe20000000000 */
[----:B--2---:R-:W-:-:S04]  /*14c0*/  ISETP.NE.U32.AND P0, PT, R20, 0x63, PT ;  /* 0x000000631400780c */ /* 0x004fc80003f05070 */
[----:B------:R-:W-:Y:S01]  /*14d0*/  ISETP.NE.AND.EX P0, PT, R21, RZ, PT, P0 ;  /* 0x000000ff1500720c */ /* 0x000fe20003f05300 */
[----:B-1----:R-:W-:-:S12]  /*14e0*/  BRA.DIV UR5, `(.L_x_122) ;  /* 0x0000003e051c7947 */ /* 0x002fd8000b800000 */
[----:B------:R-:W-:-:S13]  /*14f0*/  VOTE.ANY P0, !P0 ;  /* 0x0000000000ff7806 */ /* 0x000fda0004000100 */
.L_x_155:
[----:B------:R-:W-:Y:S05]  /*1500*/  @!P0 BRA `(.L_x_123) ;  /* 0x0000000000808947 */ /* 0x000fea0003800000 */
[----:B------:R-:W-:-:S07]  /*1510*/  IMAD.MOV.U32 R24, RZ, RZ, 0x182 ;  /* 0x00000182ff187424 */ /* 0x000fce00078e00ff */
.L_x_125:
[----:B------:R-:W-:Y:S01]  /*1520*/  SHF.R.U32.HI R5, RZ, 0x1, R24 ;  /* 0x00000001ff057819 */ /* 0x000fe20000011618 */
[----:B------:R-:W-:-:S03]  /*1530*/  IMAD R6, R6, 0x41a7, RZ ;  /* 0x000041a706067824 */ /* 0x000fc600078e02ff */
[----:B------:R-:W-:Y:S02]  /*1540*/  IADD3 R23, PT, PT, R24, 0x1, -R5 ;  /* 0x0000000118177810 */ /* 0x000fe40007ffe805 */
[----:B------:R-:W-:Y:S02]  /*1550*/  LOP3.LUT R6, R6, 0x7fffffff, RZ, 0xc0, !PT ;  /* 0x7fffffff06067812 */ /* 0x000fe400078ec0ff */
[----:B------:R-:W0:Y:S01]  /*1560*/  I2F.U32.RP R22, R23 ;  /* 0x0000001700167306 */ /* 0x000e220000209000 */
[----:B------:R-:W-:Y:S01]  /*1570*/  IMAD.MOV R25, RZ, RZ, -R23 ;  /* 0x000000ffff197224 */ /* 0x000fe200078e0a17 */
[----:B------:R-:W-:-:S06]  /*1580*/  ISETP.NE.U32.AND P2, PT, R23, RZ, PT ;  /* 0x000000ff1700720c */ /* 0x000fcc0003f45070 */
[----:B0-----:R-:W0:Y:S02]  /*1590*/  MUFU.RCP R22, R22 ;  /* 0x0000001600167308 */ /* 0x001e240000001000 */
[----:B0-----:R-:W-:-:S06]  /*15a0*/  VIADD R20, R22, 0xffffffe ;  /* 0x0ffffffe16147836 */ /* 0x001fcc0000000000 */
[----:B------:R0:W1:Y:S02]  /*15b0*/  F2I.FTZ.U32.TRUNC.NTZ R21, R20 ;  /* 0x0000001400157305 */ /* 0x000064000021f000 */
[----:B0-----:R-:W-:Y:S02]  /*15c0*/  IMAD.MOV.U32 R20, RZ, RZ, RZ ;  /* 0x000000ffff147224 */ /* 0x001fe400078e00ff */
[----:B-1----:R-:W-:-:S04]  /*15d0*/  IMAD R25, R25, R21, RZ ;  /* 0x0000001519197224 */ /* 0x002fc800078e02ff */
[----:B------:R-:W-:-:S06]  /*15e0*/  IMAD.HI.U32 R21, R21, R25, R20 ;  /* 0x0000001915157227 */ /* 0x000fcc00078e0014 */
[----:B------:R-:W-:-:S04]  /*15f0*/  IMAD.HI.U32 R21, R21, R6, RZ ;  /* 0x0000000615157227 */ /* 0x000fc800078e00ff */
[----:B------:R-:W-:-:S04]  /*1600*/  IMAD.MOV R21, RZ, RZ, -R21 ;  /* 0x000000ffff157224 */ /* 0x000fc800078e0a15 */
[----:B------:R-:W-:-:S05]  /*1610*/  IMAD R22, R23, R21, R6 ;  /* 0x0000001517167224 */ /* 0x000fca00078e0206 */
[----:B------:R-:W-:-:S13]  /*1620*/  ISETP.GE.U32.AND P0, PT, R22, R23, PT ;  /* 0x000000171600720c */ /* 0x000fda0003f06070 */
[----:B------:R-:W-:-:S05]  /*1630*/  @P0 IMAD.IADD R22, R22, 0x1, -R23 ;  /* 0x0000000116160824 */ /* 0x000fca00078e0a17 */
[----:B------:R-:W-:-:S13]  /*1640*/  ISETP.GE.U32.AND P0, PT, R22, R23, PT ;  /* 0x000000171600720c */ /* 0x000fda0003f06070 */
[----:B------:R-:W-:Y:S01]  /*1650*/  @P0 IMAD.IADD R22, R22, 0x1, -R23 ;  /* 0x0000000116160824 */ /* 0x000fe200078e0a17 */
[----:B------:R-:W-:-:S05]  /*1660*/  @!P2 LOP3.LUT R22, RZ, R23, RZ, 0x33, !PT ;  /* 0x00000017ff16a212 */ /* 0x000fca00078e33ff */
[----:B------:R-:W-:-:S04]  /*1670*/  IMAD.IADD R22, R5, 0x1, R22 ;  /* 0x0000000105167824 */ /* 0x000fc800078e0216 */
[----:B------:R-:W-:Y:S05]  /*1680*/  NANOSLEEP R22 ;  /* 0x000000160000735d */ /* 0x000fea0003800000 */
[----:B------:R-:W2:Y:S01]  /*1690*/  LD.E.128.STRONG.GPU R20, desc[UR8][R30.64+0x200] ;  /* 0x000200081e147980 */ /* 0x000ea2000c10fd00 */
[----:B------:R-:W-:Y:S01]  /*16a0*/  UMOV UR5, 0xffffffff ;  /* 0xffffffff00057882 */ /* 0x000fe20000000000 */
[----:B------:R-:W-:Y:S01]  /*16b0*/  IMAD.MOV.U32 R24, RZ, RZ, R5 ;  /* 0x000000ffff187224 */ /* 0x000fe200078e0005 */
[----:B--2---:R-:W-:-:S04]  /*16c0*/  ISETP.NE.U32.AND P0, PT, R20, 0x63, PT ;  /* 0x000000631400780c */ /* 0x004fc80003f05070 */
[----:B------:R-:W-:Y:S01]  /*16d0*/  ISETP.NE.AND.EX P0, PT, R21, RZ, PT, P0 ;  /* 0x000000ff1500720c */ /* 0x000fe20003f05300 */
[----:B------:R-:W-:-:S12]  /*16e0*/  BRA.DIV UR5, `(.L_x_124) ;  /* 0x0000003a05bc7947 */ /* 0x000fd8000b800000 */
[----:B------:R-:W-:-:S13]  /*16f0*/  VOTE.ANY P0, !P0 ;  /* 0x0000000000ff7806 */ /* 0x000fda0004000100 */
.L_x_158:
[----:B------:R-:W-:Y:S05]  /*1700*/  @P0 BRA `(.L_x_125) ;  /* 0xfffffffc00840947 */ /* 0x000fea000383ffff */
.L_x_123:
[----:B------:R-:W-:Y:S01]  /*1710*/  UMOV UR5, 0xffffffff ;  /* 0xffffffff00057882 */ /* 0x000fe20000000000 */
[----:B------:R-:W-:Y:S02]  /*1720*/  ISETP.NE.U32.AND P0, PT, R20, 0x65, PT ;  /* 0x000000651400780c */ /* 0x000fe40003f05070 */
[----:B------:R-:W-:Y:S02]  /*1730*/  IADD3 R35, PT, PT, R35, UR10, R44 ;  /* 0x0000000a23237c10 */ /* 0x000fe4000fffe02c */
[----:B------:R-:W-:Y:S01]  /*1740*/  ISETP.NE.AND.EX P0, PT, R21, RZ, PT, P0 ;  /* 0x000000ff1500720c */ /* 0x000fe20003f05300 */
[----:B------:R-:W-:-:S12]  /*1750*/  BRA.DIV UR5, `(.L_x_126) ;  /* 0x0000003a05c07947 */ /* 0x000fd8000b800000 */
[----:B------:R-:W0:Y:S01]  /*1760*/  S2R R34, SR_GEMASK ;  /* 0x0000000000227919 */ /* 0x000e220000003c00 */
[----:B------:R-:W-:Y:S01]  /*1770*/  VOTE.ANY R5, PT, !P0 ;  /* 0x0000000000057806 */ /* 0x000fe200040e0100 */
[----:B------:R-:W1:Y:S02]  /*1780*/  LDCU.64 UR6, c[0x0][0x390] ;  /* 0x00007200ff0677ac */ /* 0x000e640008000a00 */
[----:B-1----:R-:W-:-:S04]  /*1790*/  UIADD3 UR5, UP0, UPT, UR6, 0x200, URZ ;  /* 0x0000020006057890 */ /* 0x002fc8000ff1e0ff */
[----:B------:R-:W-:Y:S01]  /*17a0*/  UIADD3.X UR6, UPT, UPT, URZ, UR7, URZ, UP0, !UPT ;  /* 0x00000007ff067290 */ /* 0x000fe200087fe4ff */
[----:B0-----:R-:W-:-:S05]  /*17b0*/  LOP3.LUT R5, R5, 0x80000000, R34, 0xec, !PT ;  /* 0x8000000005057812 */ /* 0x001fca00078eec22 */
[----:B------:R-:W-:-:S05]  /*17c0*/  VIADD R24, R5, 0xffffffff ;  /* 0xffffffff05187836 */ /* 0x000fca0000000000 */
[----:B------:R-:W-:Y:S01]  /*17d0*/  LOP3.LUT R24, R5, R24, RZ, 0xc, !PT ;  /* 0x0000001805187212 */ /* 0x000fe200078e0cff */
[----:B------:R-:W-:-:S05]  /*17e0*/  VIADD R5, R4, 0x2 ;  /* 0x0000000204057836 */ /* 0x000fca0000000000 */
[----:B------:R-:W0:Y:S02]  /*17f0*/  POPC R24, R24 ;  /* 0x0000001800187309 */ /* 0x000e240000000000 */
[----:B0-----:R-:W0:Y:S01]  /*1800*/  SHFL.DOWN PT, R30, R22, 0x1, R24 ;  /* 0x08200000161e7989 */ /* 0x001e2200000e0018 */
[----:B------:R-:W-:-:S03]  /*1810*/  ISETP.GE.AND P0, PT, R4, R24, PT ;  /* 0x000000180400720c */ /* 0x000fc60003f06270 */
[----:B------:R-:W1:Y:S01]  /*1820*/  SHFL.DOWN PT, R27, R23, 0x1, R24 ;  /* 0x08200000171b7989 */ /* 0x000e6200000e0018 */
[----:B0-----:R-:W-:-:S04]  /*1830*/  SEL R31, R30, RZ, !P0 ;  /* 0x000000ff1e1f7207 */ /* 0x001fc80004000000 */
[----:B------:R-:W-:Y:S02]  /*1840*/  IADD3 R31, P2, PT, R22, R31, RZ ;  /* 0x0000001f161f7210 */ /* 0x000fe40007f5e0ff */
[----:B-1----:R-:W-:Y:S02]  /*1850*/  SEL R27, R27, RZ, !P0 ;  /* 0x000000ff1b1b7207 */ /* 0x002fe40004000000 */
[----:B------:R-:W-:Y:S01]  /*1860*/  ISETP.GT.AND P0, PT, R5, R24, PT ;  /* 0x000000180500720c */ /* 0x000fe20003f04270 */
[----:B------:R-:W0:Y:S01]  /*1870*/  SHFL.DOWN PT, R30, R31, 0x2, R24 ;  /* 0x084000001f1e7989 */ /* 0x000e2200000e0018 */
[----:B------:R-:W-:Y:S02]  /*1880*/  VIADD R5, R4, 0x4 ;  /* 0x0000000404057836 */ /* 0x000fe40000000000 */
[----:B------:R-:W-:-:S05]  /*1890*/  IMAD.X R45, R23, 0x1, R27, P2 ;  /* 0x00000001172d7824 */ /* 0x000fca00010e061b */
[----:B------:R-:W1:Y:S01]  /*18a0*/  SHFL.DOWN PT, R27, R45, 0x2, R24 ;  /* 0x084000002d1b7989 */ /* 0x000e6200000e0018 */
[----:B0-----:R-:W-:-:S04]  /*18b0*/  SEL R30, R30, RZ, !P0 ;  /* 0x000000ff1e1e7207 */ /* 0x001fc80004000000 */
[----:B------:R-:W-:Y:S02]  /*18c0*/  IADD3 R23, P2, PT, R30, R31, RZ ;  /* 0x0000001f1e177210 */ /* 0x000fe40007f5e0ff */
[----:B-1----:R-:W-:-:S03]  /*18d0*/  SEL R27, R27, RZ, !P0 ;  /* 0x000000ff1b1b7207 */ /* 0x002fc60004000000 */
[----:B------:R-:W0:Y:S01]  /*18e0*/  SHFL.DOWN PT, R22, R23, 0x4, R24 ;  /* 0x0880000017167989 */ /* 0x000e2200000e0018 */
[----:B------:R-:W-:Y:S01]  /*18f0*/  ISETP.GT.AND P0, PT, R5, R24, PT ;  /* 0x000000180500720c */ /* 0x000fe20003f04270 */
        /* <DEDUP_REMOVED lines=12> */
[----:B------:R-:W-:Y:S01]  /*19c0*/  IADD3 R23, P2, PT, R22, R31, RZ ;  /* 0x0000001f16177210 */ /* 0x000fe20007f5e0ff */
[----:B------:R-:W-:Y:S01]  /*19d0*/  IMAD.U32 R31, RZ, RZ, UR6 ;  /* 0x00000006ff1f7e24 */ /* 0x000fe2000f8e00ff */
[----:B-1----:R-:W-:-:S03]  /*19e0*/  SEL R27, R27, RZ, !P0 ;  /* 0x000000ff1b1b7207 */ /* 0x002fc60004000000 */
[----:B------:R-:W0:Y:S01]  /*19f0*/  SHFL.DOWN PT, R22, R23, 0x10, R24 ;  /* 0x0a00000017167989 */ /* 0x000e2200000e0018 */
[----:B------:R-:W-:Y:S01]  /*1a00*/  ISETP.NE.U32.AND P0, PT, R20, 0x65, PT ;  /* 0x000000651400780c */ /* 0x000fe20003f05070 */
[----:B------:R-:W-:-:S03]  /*1a10*/  IMAD.X R45, R27, 0x1, R30, P2 ;  /* 0x000000011b2d7824 */ /* 0x000fc600010e061e */
[----:B------:R-:W-:Y:S01]  /*1a20*/  ISETP.NE.AND.EX P0, PT, R21, RZ, PT, P0 ;  /* 0x000000ff1500720c */ /* 0x000fe20003f05300 */
[----:B------:R-:W-:Y:S01]  /*1a30*/  IMAD.U32 R30, RZ, RZ, UR5 ;  /* 0x00000005ff1e7e24 */ /* 0x000fe2000f8e00ff */
[----:B------:R-:W-:Y:S01]  /*1a40*/  ISETP.GT.AND P2, PT, R5, R24, PT ;  /* 0x000000180500720c */ /* 0x000fe20003f44270 */
[----:B------:R-:W1:Y:S10]  /*1a50*/  SHFL.DOWN PT, R27, R45, 0x10, R24 ;  /* 0x0a0000002d1b7989 */ /* 0x000e7400000e0018 */
[----:B------:R-:W-:-:S02]  /*1a60*/  VOTE.ALL P0, P0 ;  /* 0x0000000000ff7806 */ /* 0x000fc40000000000 */
[----:B0-----:R-:W-:-:S04]  /*1a70*/  SEL R22, R22, RZ, !P2 ;  /* 0x000000ff16167207 */ /* 0x001fc80005000000 */
[----:B------:R-:W-:Y:S02]  /*1a80*/  IADD3 R44, P3, PT, R22, R23, RZ ;  /* 0x00000017162c7210 */ /* 0x000fe40007f7e0ff */
[----:B-1----:R-:W-:-:S05]  /*1a90*/  SEL R27, R27, RZ, !P2 ;  /* 0x000000ff1b1b7207 */ /* 0x002fca0005000000 */
[----:B------:R-:W-:-:S07]  /*1aa0*/  IMAD.X R45, R27, 0x1, R45, P3 ;  /* 0x000000011b2d7824 */ /* 0x000fce00018e062d */
.L_x_172:
[----:B------:R-:W-:Y:S05]  /*1ab0*/  @!P0 BRA `(.L_x_127) ;  /* 0x0000000400808947 */ /* 0x000fea0003800000 */
[----:B------:R-:W-:-:S07]  /*1ac0*/  IMAD.MOV.U32 R46, RZ, RZ, 0x182 ;  /* 0x00000182ff2e7424 */ /* 0x000fce00078e00ff */
.L_x_133:
[----:B------:R-:W-:-:S05]  /*1ad0*/  IMAD.WIDE R24, R35, 0x10, R30 ;  /* 0x0000001023187825 */ /* 0x000fca00078e021e */
[----:B------:R-:W2:Y:S01]  /*1ae0*/  LD.E.128.STRONG.GPU R20, desc[UR8][R24.64+-0x200] ;  /* 0xfffe000818147980 */ /* 0x000ea2000c10fd00 */
[----:B------:R-:W-:Y:S05]  /*1af0*/  YIELD ;  /* 0x0000000000007946 */ /* 0x000fea0003800000 */
[----:B------:R-:W-:Y:S01]  /*1b00*/  UMOV UR5, 0xffffffff ;  /* 0xffffffff00057882 */ /* 0x000fe20000000000 */
[----:B------:R-:W-:Y:S02]  /*1b10*/  SHF.R.U32.HI R46, RZ, 0x1, R46 ;  /* 0x00000001ff2e7819 */ /* 0x000fe4000001162e */
[----:B--2---:R-:W-:-:S04]  /*1b20*/  ISETP.NE.U32.AND P0, PT, R20, 0x63, PT ;  /* 0x000000631400780c */ /* 0x004fc80003f05070 */
[----:B------:R-:W-:Y:S01]  /*1b30*/  ISETP.NE.AND.EX P0, PT, R21, RZ, PT, P0 ;  /* 0x000000ff1500720c */ /* 0x000fe20003f05300 */
[----:B------:R-:W-:-:S12]  /*1b40*/  BRA.DIV UR5, `(.L_x_128) ;  /* 0x0000003e05607947 */ /* 0x000fd8000b800000 */
[----:B------:R-:W-:-:S13]  /*1b50*/  VOTE.ANY P0, !P0 ;  /* 0x0000000000ff7806 */ /* 0x000fda0004000100 */
.L_x_175:
[----:B------:R-:W-:Y:S05]  /*1b60*/  @!P0 BRA `(.L_x_129) ;  /* 0x0000000000808947 */ /* 0x000fea0003800000 */
[----:B------:R-:W-:-:S07]  /*1b70*/  IMAD.MOV.U32 R26, RZ, RZ, R46 ;  /* 0x000000ffff1a7224 */ /* 0x000fce00078e002e */
.L_x_131:
        /* <DEDUP_REMOVED lines=30> */
.L_x_178:
[----:B------:R-:W-:Y:S05]  /*1d60*/  @P0 BRA `(.L_x_131) ;  /* 0xfffffffc00840947 */ /* 0x000fea000383ffff */
.L_x_129:
[----:B------:R-:W-:Y:S01]  /*1d70*/  UMOV UR5, 0xffffffff ;  /* 0xffffffff00057882 */ /* 0x000fe20000000000 */
[----:B------:R-:W-:-:S04]  /*1d80*/  ISETP.NE.U32.AND P0, PT, R20, 0x65, PT ;  /* 0x000000651400780c */ /* 0x000fc80003f05070 */
[----:B------:R-:W-:Y:S01]  /*1d90*/  ISETP.NE.AND.EX P0, PT, R21, RZ, PT, P0 ;  /* 0x000000ff1500720c */ /* 0x000fe20003f05300 */
[----:B------:R-:W-:-:S12]  /*1da0*/  BRA.DIV UR5, `(.L_x_132) ;  /* 0x0000003e05087947 */ /* 0x000fd8000b800000 */
[----:B------:R-:W-:Y:S01]  /*1db0*/  VOTE.ANY R5, PT, !P0 ;  /* 0x0000000000057806 */ /* 0x000fe200040e0100 */
[----:B------:R-:W-:-:S03]  /*1dc0*/  VIADD R35, R35, 0xffffffe0 ;  /* 0xffffffe023237836 */ /* 0x000fc60000000000 */
[----:B------:R-:W-:-:S05]  /*1dd0*/  LOP3.LUT R5, R5, 0x80000000, R34, 0xec, !PT ;  /* 0x8000000005057812 */ /* 0x000fca00078eec22 */
        /* <DEDUP_REMOVED lines=35> */
[----:B------:R-:W-:Y:S01]  /*2010*/  ISETP.NE.U32.AND P0, PT, R20, 0x65, PT ;  /* 0x000000651400780c */ /* 0x000fe20003f05070 */
[----:B------:R-:W-:-:S03]  /*2020*/  IMAD.X R47, R27, 0x1, R48, P2 ;  /* 0x000000011b2f7824 */ /* 0x000fc600010e0630 */
[----:B------:R-:W-:Y:S02]  /*2030*/  ISETP.NE.AND.EX P0, PT, R21, RZ, PT, P0 ;  /* 0x000000ff1500720c */ /* 0x000fe40003f05300 */
[----:B------:R-:W-:Y:S01]  /*2040*/  ISETP.GT.AND P2, PT, R5, R24, PT ;  /* 0x000000180500720c */ /* 0x000fe20003f44270 */
[----:B------:R-:W1:Y:S10]  /*2050*/  SHFL.DOWN PT, R27, R47, 0x10, R24 ;  /* 0x0a0000002f1b7989 */ /* 0x000e7400000e0018 */
[----:B------:R-:W-:-:S02]  /*2060*/  VOTE.ALL P0, P0 ;  /* 0x0000000000ff7806 */ /* 0x000fc40000000000 */
[----:B0-----:R-:W-:-:S04]  /*2070*/  SEL R5, R22, RZ, !P2 ;  /* 0x000000ff16057207 */ /* 0x001fc80005000000 */
[----:B------:R-:W-:Y:S02]  /*2080*/  IADD3 R44, P3, P4, R5, R23, R44 ;  /* 0x00000017052c7210 */ /* 0x000fe40007c7e02c */
[----:B-1----:R-:W-:-:S04]  /*2090*/  SEL R20, R27, RZ, !P2 ;  /* 0x000000ff1b147207 */ /* 0x002fc80005000000 */
[----:B------:R-:W-:-:S07]  /*20a0*/  IADD3.X R45, PT, PT, R20, R47, R45, P3, P4 ;  /* 0x0000002f142d7210 */ /* 0x000fce0001fe842d */
.L_x_192:
[----:B------:R-:W-:Y:S05]  /*20b0*/  @P0 BRA `(.L_x_133) ;  /* 0xfffffff800840947 */ /* 0x000fea000383ffff */
.L_x_127:
        /* <DEDUP_REMOVED lines=16> */
.L_x_135:
[----:B------:R-:W-:Y:S05]  /*21c0*/  BSYNC.RECONVERGENT B1 ;  /* 0x0000000000017941 */ /* 0x000fea0003800200 */
.L_x_134:
[----:B------:R0:W-:Y:S01]  /*21d0*/  @!P0 STS.64 [R5+0x98], R44 ;  /* 0x0000982c05008388 */ /* 0x0001e20000000a00 */
[----:B-1----:R-:W-:Y:S02]  /*21e0*/  IMAD.MOV.U32 R22, RZ, RZ, R7 ;  /* 0x000000ffff167224 */ /* 0x002fe400078e0007 */
[----:B------:R-:W-:Y:S02]  /*21f0*/  IMAD.MOV.U32 R23, RZ, RZ, R3 ;  /* 0x000000ffff177224 */ /* 0x000fe400078e0003 */
[----:B------:R-:W-:Y:S02]  /*2200*/  @!P0 IMAD.MOV.U32 R22, RZ, RZ, R44 ;  /* 0x000000ffff168224 */ /* 0x000fe400078e002c */
[----:B------:R-:W-:-:S07]  /*2210*/  @!P0 IMAD.MOV.U32 R23, RZ, RZ, R45 ;  /* 0x000000ffff178224 */ /* 0x000fce00078e002d */
.L_x_121:
[----:B------:R-:W-:Y:S05]  /*2220*/  WARPSYNC.ALL ;  /* 0x0000000000007948 */ /* 0x000fea0003800000 */
[----:B------:R-:W1:Y:S08]  /*2230*/  S2UR UR6, SR_CgaCtaId ;  /* 0x00000000000679c3 */ /* 0x000e700000008800 */
[----:B------:R-:W-:Y:S06]  /*2240*/  BAR.SYNC.DEFER_BLOCKING 0x0 ;  /* 0x0000000000007b1d */ /* 0x000fec0000010000 */
[----:B------:R-:W-:Y:S01]  /*2250*/  UMOV UR5, 0x400 ;  /* 0x0000040000057882 */ /* 0x000fe20000000000 */
[----:B------:R-:W2:Y:S01]  /*2260*/  S2R R3, SR_TID.X ;  /* 0x0000000000037919 */ /* 0x000ea20000002100 */
[----:B-1----:R-:W-:-:S09]  /*2270*/  ULEA UR5, UR6, UR5, 0x18 ;  /* 0x0000000506057291 */ /* 0x002fd2000f8ec0ff */
[----:B0-----:R-:W0:Y:S01]  /*2280*/  LDS.64 R4, [UR5+0x98] ;  /* 0x00009805ff047984 */ /* 0x001e220008000a00 */
[----:B--2---:R-:W-:-:S04]  /*2290*/  ISETP.NE.AND P0, PT, R3, RZ, PT ;  /* 0x000000ff0300720c */ /* 0x004fc80003f05270 */
[----:B0-----:R-:W-:Y:S02]  /*22a0*/  SEL R3, R4, RZ, P0 ;  /* 0x000000ff04037207 */ /* 0x001fe40000000000 */
[----:B------:R-:W-:Y:S02]  /*22b0*/  SEL R4, R5, RZ, P0 ;  /* 0x000000ff05047207 */ /* 0x000fe40000000000 */
[----:B------:R-:W-:-:S05]  /*22c0*/  IADD3 R3, P1, PT, R22, R3, RZ ;  /* 0x0000000316037210 */ /* 0x000fca0007f3e0ff */
[----:B------:R-:W-:-:S08]  /*22d0*/  IMAD.X R46, R23, 0x1, R4, P1 ;  /* 0x00000001172e7824 */ /* 0x000fd000008e0604 */
.L_x_120:
[----:B------:R-:W-:Y:S05]  /*22e0*/  BSYNC.RECONVERGENT B0 ;  /* 0x0000000000007941 */ /* 0x000fea0003800200 */
.L_x_118:
[----:B------:R-:W-:Y:S01]  /*22f0*/  BAR.SYNC.DEFER_BLOCKING 0x0 ;  /* 0x0000000000007b1d */ /* 0x000fe20000010000 */
[----:B0-----:R-:W-:Y:S01]  /*2300*/  IADD3 R6, P0, PT, R42, R3, RZ ;  /* 0x000000032a067210 */ /* 0x001fe20007f1e0ff */
[----:B------:R-:W-:Y:S02]  /*2310*/  IMAD.MOV.U32 R4, RZ, RZ, R3 ;  /* 0x000000ffff047224 */ /* 0x000fe400078e0003 */
[--C-:B------:R-:W-:Y:S02]  /*2320*/  IMAD.MOV.U32 R5, RZ, RZ, R46.reuse ;  /* 0x000000ffff057224 */ /* 0x100fe400078e002e */
[----:B------:R-:W-:Y:S01]  /*2330*/  IMAD.X R7, R43, 0x1, R46, P0 ;  /* 0x000000012b077824 */ /* 0x000fe200000e062e */
[----:B------:R-:W-:Y:S01]  /*2340*/  IADD3 R20, P0, PT, R40, R6, RZ ;  /* 0x0000000628147210 */ /* 0x000fe20007f1e0ff */
[----:B------:R-:W0:Y:S01]  /*2350*/  S2R R3, SR_TID.X ;  /* 0x0000000000037919 */ /* 0x000e220000002100 */
[----:B------:R-:W1:Y:S01]  /*2360*/  S2UR UR5, SR_CTAID.X ;  /* 0x00000000000579c3 */ /* 0x000e620000002500 */
[----:B------:R-:W2:Y:S02]  /*2370*/  LDCU.64 UR6, c[0x0][0x388] ;  /* 0x00007100ff0677ac */ /* 0x000ea40008000a00 */
[----:B------:R-:W-:Y:S01]  /*2380*/  IMAD.X R21, R41, 0x1, R7, P0 ;  /* 0x0000000129157824 */ /* 0x000fe200000e0607 */
[----:B------:R-:W-:-:S04]  /*2390*/  IADD3 R22, P0, PT, R38, R20, RZ ;  /* 0x0000001426167210 */ /* 0x000fc80007f1e0ff */
[----:B------:R-:W1:Y:S01]  /*23a0*/  LDC R28, c[0x0][0x398] ;  /* 0x0000e600ff1c7b82 */ /* 0x000e620000000800 */
[----:B------:R-:W-:Y:S01]  /*23b0*/  IMAD.X R23, R39, 0x1, R21, P0 ;  /* 0x0000000127177824 */ /* 0x000fe200000e0615 */
[----:B------:R-:W-:-:S05]  /*23c0*/  IADD3 R24, P0, PT, R36, R22, RZ ;  /* 0x0000001624187210 */ /* 0x000fca0007f1e0ff */
[----:B------:R-:W-:Y:S01]  /*23d0*/  IMAD.X R25, R37, 0x1, R23, P0 ;  /* 0x0000000125197824 */ /* 0x000fe200000e0617 */
[----:B------:R-:W-:Y:S01]  /*23e0*/  IADD3 R8, P0, PT, R8, R24, RZ ;  /* 0x0000001808087210 */ /* 0x000fe20007f1e0ff */
[----:B------:R-:W-:Y:S04]  /*23f0*/  STS.64 [R0], R4 ;  /* 0x0000000400007388 */ /* 0x000fe80000000a00 */
[----:B------:R-:W-:Y:S01]  /*2400*/  IMAD.X R9, R9, 0x1, R25, P0 ;  /* 0x0000000109097824 */ /* 0x000fe200000e0619 */
[----:B------:R-:W-:Y:S01]  /*2410*/  IADD3 R10, P0, PT, R10, R8, RZ ;  /* 0x000000080a0a7210 */ /* 0x000fe20007f1e0ff */
[----:B------:R-:W-:Y:S04]  /*2420*/  STS.64 [R0+0x8], R6 ;  /* 0x0000080600007388 */ /* 0x000fe80000000a00 */
[----:B------:R-:W-:Y:S01]  /*2430*/  IMAD.X R11, R11, 0x1, R9, P0 ;  /* 0x000000010b0b7824 */ /* 0x000fe200000e0609 */
[----:B------:R-:W-:Y:S01]  /*2440*/  IADD3 R12, P0, PT, R12, R10, RZ ;  /* 0x0000000a0c0c7210 */ /* 0x000fe20007f1e0ff */
[----:B------:R-:W-:Y:S01]  /*2450*/  STS.64 [R0+0x10], R20 ;  /* 0x0000101400007388 */ /* 0x000fe20000000a00 */
[----:B-1----:R-:W-:-:S03]  /*2460*/  VIADD R28, R28, UR5 ;  /* 0x000000051c1c7c36 */ /* 0x002fc60008000000 */
[----:B------:R-:W-:Y:S01]  /*2470*/  STS.64 [R0+0x18], R22 ;  /* 0x0000181600007388 */ /* 0x000fe20000000a00 */
[----:B------:R-:W-:Y:S01]  /*2480*/  IMAD.X R13, R13, 0x1, R11, P0 ;  /* 0x000000010d0d7824 */ /* 0x000fe200000e060b */
[----:B------:R-:W-:Y:S02]  /*2490*/  IADD3 R14, P0, PT, R14, R12, RZ ;  /* 0x0000000c0e0e7210 */ /* 0x000fe40007f1e0ff */
[----:B------:R-:W-:Y:S03]  /*24a0*/  STS.64 [R0+0x20], R24 ;  /* 0x0000201800007388 */ /* 0x000fe60000000a00 */
[----:B------:R-:W-:Y:S01]  /*24b0*/  IMAD.X R15, R15, 0x1, R13, P0 ;  /* 0x000000010f0f7824 */ /* 0x000fe200000e060d */
[----:B------:R-:W-:Y:S01]  /*24c0*/  IADD3 R16, P0, PT, R16, R14, RZ ;  /* 0x0000000e10107210 */ /* 0x000fe20007f1e0ff */
[----:B------:R-:W-:Y:S04]  /*24d0*/  STS.64 [R0+0x28], R8 ;  /* 0x0000280800007388 */ /* 0x000fe80000000a00 */
[----:B------:R-:W-:Y:S01]  /*24e0*/  IMAD.X R17, R17, 0x1, R15, P0 ;  /* 0x0000000111117824 */ /* 0x000fe200000e060f */
[----:B------:R-:W-:Y:S01]  /*24f0*/  IADD3 R26, P0, PT, R18, R16, RZ ;  /* 0x00000010121a7210 */ /* 0x000fe20007f1e0ff */
[----:B------:R-:W-:Y:S04]  /*2500*/  STS.64 [R0+0x30], R10 ;  /* 0x0000300a00007388 */ /* 0x000fe80000000a00 */
[----:B------:R-:W-:Y:S01]  /*2510*/  IMAD.X R27, R19, 0x1, R17, P0 ;  /* 0x00000001131b7824 */ /* 0x000fe200000e0611 */
[----:B------:R-:W-:Y:S04]  /*2520*/  STS.64 [R0+0x38], R12 ;  /* 0x0000380c00007388 */ /* 0x000fe80000000a00 */
[----:B------:R-:W-:Y:S04]  /*2530*/  STS.64 [R0+0x40], R14 ;  /* 0x0000400e00007388 */ /* 0x000fe80000000a00 */
[----:B------:R-:W-:Y:S04]  /*2540*/  STS.64 [R0+0x48], R16 ;  /* 0x0000481000007388 */ /* 0x000fe80000000a00 */
[----:B------:R0:W-:Y:S01]  /*2550*/  STS.64 [R0+0x50], R26 ;  /* 0x0000501a00007388 */ /* 0x0001e20000000a00 */
[----:B------:R-:W-:-:S03]  /*2560*/  NOP ;  /* 0x0000000000007918 */ /* 0x000fc60000000000 */
[----:B------:R-:W1:Y:S04]  /*2570*/  LDS.64 R4, [R2] ;  /* 0x0000000002047984 */ /* 0x000e680000000a00 */
[----:B------:R-:W3:Y:S01]  /*2580*/  LDS.64 R6, [R2+0x100] ;  /* 0x0001000002067984 */ /* 0x000ee20000000a00 */
[C---:B0-----:R-:W-:Y:S02]  /*2590*/  LOP3.LUT R0, R3.reuse, 0x3e0, RZ, 0xc0, !PT ;  /* 0x000003e003007812 */ /* 0x041fe400078ec0ff */
[----:B------:R-:W-:Y:S01]  /*25a0*/  LOP3.LUT R3, R3, 0x1f, RZ, 0xc0, !PT ;  /* 0x0000001f03037812 */ /* 0x000fe200078ec0ff */
[----:B------:R-:W0:Y:S04]  /*25b0*/  LDS.64 R8, [R2+0x200] ;  /* 0x0002000002087984 */ /* 0x000e280000000a00 */
[----:B------:R-:W4:Y:S01]  /*25c0*/  LDS.64 R10, [R2+0x300] ;  /* 0x00030000020a7984 */ /* 0x000f220000000a00 */
[----:B------:R-:W-:-:S02]  /*25d0*/  IMAD R0, R0, 0xb, R3 ;  /* 0x0000000b00007824 */ /* 0x000fc400078e0203 */
[----:B------:R-:W-:Y:S01]  /*25e0*/  IMAD R3, R28, 0x11e0, RZ ;  /* 0x000011e01c037824 */ /* 0x000fe200078e02ff */
[----:B------:R-:W5:Y:S04]  /*25f0*/  LDS.64 R12, [R2+0x400] ;  /* 0x00040000020c7984 */ /* 0x000f680000000a00 */
[----:B------:R-:W5:Y:S01]  /*2600*/  LDS.64 R14, [R2+0x500] ;  /* 0x00050000020e7984 */ /* 0x000f620000000a00 */
[----:B------:R-:W-:-:S03]  /*2610*/  IADD3 R0, P0, PT, R3, R0, RZ ;  /* 0x0000000003007210 */ /* 0x000fc60007f1e0ff */
[----:B------:R-:W5:Y:S02]  /*2620*/  LDS.64 R16, [R2+0x600] ;  /* 0x0006000002107984 */ /* 0x000f640000000a00 */
[----:B------:R-:W-:Y:S01]  /*2630*/  IMAD.X R3, RZ, RZ, RZ, P0 ;  /* 0x000000ffff037224 */ /* 0x000fe200000e06ff */
[C---:B--2---:R-:W-:Y:S01]  /*2640*/  LEA R26, P0, R0.reuse, UR6, 0x3 ;  /* 0x00000006001a7c11 */ /* 0x044fe2000f8018ff */
[----:B------:R-:W2:Y:S03]  /*2650*/  LDS.64 R18, [R2+0x700] ;  /* 0x0007000002127984 */ /* 0x000ea60000000a00 */
[----:B------:R-:W-:Y:S01]  /*2660*/  LEA.HI.X R27, R0, UR7, R3, 0x3, P0 ;  /* 0x00000007001b7c11 */ /* 0x000fe200080f1c03 */
[----:B------:R-:W2:Y:S04]  /*2670*/  LDS.64 R20, [R2+0x800] ;  /* 0x0008000002147984 */ /* 0x000ea80000000a00 */
[----:B------:R-:W2:Y:S04]  /*2680*/  LDS.64 R22, [R2+0x900] ;  /* 0x0009000002167984 */ /* 0x000ea80000000a00 */
[----:B------:R-:W2:Y:S04]  /*2690*/  LDS.64 R24, [R2+0xa00] ;  /* 0x000a000002187984 */ /* 0x000ea80000000a00 */
[----:B-1----:R-:W-:Y:S04]  /*26a0*/  STG.E.64 desc[UR8][R26.64], R4 ;  /* 0x000000041a007986 */ /* 0x002fe8000c101b08 */
[----:B---3--:R-:W-:Y:S04]  /*26b0*/  STG.E.64 desc[UR8][R26.64+0x100], R6 ;  /* 0x000100061a007986 */ /* 0x008fe8000c101b08 */
[----:B0-----:R-:W-:Y:S04]  /*26c0*/  STG.E.64 desc[UR8][R26.64+0x200], R8 ;  /* 0x000200081a007986 */ /* 0x001fe8000c101b08 */
[----:B----4-:R-:W-:Y:S04]  /*26d0*/  STG.E.64 desc[UR8][R26.64+0x300], R10 ;  /* 0x0003000a1a007986 */ /* 0x010fe8000c101b08 */
[----:B-----5:R-:W-:Y:S04]  /*26e0*/  STG.E.64 desc[UR8][R26.64+0x400], R12 ;  /* 0x0004000c1a007986 */ /* 0x020fe8000c101b08 */
[----:B------:R-:W-:Y:S04]  /*26f0*/  STG.E.64 desc[UR8][R26.64+0x500], R14 ;  /* 0x0005000e1a007986 */ /* 0x000fe8000c101b08 */
[----:B------:R-:W-:Y:S04]  /*2700*/  STG.E.64 desc[UR8][R26.64+0x600], R16 ;  /* 0x000600101a007986 */ /* 0x000fe8000c101b08 */
[----:B--2---:R-:W-:Y:S04]  /*2710*/  STG.E.64 desc[UR8][R26.64+0x700], R18 ;  /* 0x000700121a007986 */ /* 0x004fe8000c101b08 */
[----:B------:R-:W-:Y:S04]  /*2720*/  STG.E.64 desc[UR8][R26.64+0x800], R20 ;  /* 0x000800141a007986 */ /* 0x000fe8000c101b08 */
[----:B------:R-:W-:Y:S04]  /*2730*/  STG.E.64 desc[UR8][R26.64+0x900], R22 ;  /* 0x000900161a007986 */ /* 0x000fe8000c101b08 */
[----:B------:R-:W-:Y:S01]  /*2740*/  STG.E.64 desc[UR8][R26.64+0xa00], R24 ;  /* 0x000a00181a007986 */ /* 0x000fe2000c101b08 */
[----:B------:R-:W-:Y:S05]  /*2750*/  EXIT ;  /* 0x000000000000794d */ /* 0x000fea0003800000 */
.L_x_117:
[----:B------:R-:W-:-:S13]  /*2760*/  ISETP.NE.AND P0, PT, R7, RZ, PT ;  /* 0x000000ff0700720c */ /* 0x000fda0003f05270 */
[----:B------:R-:W-:Y:S05]  /*2770*/  @!P0 EXIT ;  /* 0x000000000000894d */ /* 0x000fea0003800000 */
[----:B------:R-:W0:Y:S02]  /*2780*/  LDC.64 R2, c[0x0][0x380] ;  /* 0x0000e000ff027b82 */ /* 0x000e240000000a00 */
[----:B0-----:R-:W-:-:S05]  /*2790*/  IMAD.WIDE.U32 R2, R9, 0x8, R2 ;  /* 0x0000000809027825 */ /* 0x001fca00078e0002 */
        /* <DEDUP_REMOVED lines=10> */
[----:B------:R-:W-:Y:S01]  /*2840*/  VIADD R0, R4, 0x80 ;  /* 0x0000008004007836 */ /* 0x000fe20000000000 */
[-C--:B------:R-:W-:Y:S02]  /*2850*/  ISETP.GE.U32.AND P0, PT, R10, R7.reuse, PT ;  /* 0x000000070a00720c */ /* 0x080fe40003f06070 */
[C---:B------:R-:W-:Y:S01]  /*2860*/  LEA R10, P3, R4.reuse, R2, 0x3 ;  /* 0x00000002040a7211 */ /* 0x040fe200078618ff */
[----:B0-----:R-:W-:Y:S01]  /*2870*/  VIADD R2, R4, 0xa0 ;  /* 0x000000a004027836 */ /* 0x001fe20000000000 */
[-C--:B------:R-:W-:Y:S01]  /*2880*/  ISETP.GE.U32.AND P1, PT, R12, R7.reuse, PT ;  /* 0x000000070c00720c */ /* 0x080fe20003f26070 */
[----:B------:R-:W-:Y:S01]  /*2890*/  VIADD R12, R4, 0xc0 ;  /* 0x000000c0040c7836 */ /* 0x000fe20000000000 */
[-C--:B------:R-:W-:Y:S01]  /*28a0*/  ISETP.GE.U32.AND P2, PT, R0, R7.reuse, PT ;  /* 0x000000070000720c */ /* 0x080fe20003f46070 */
[----:B------:R-:W-:Y:S01]  /*28b0*/  IMAD.X R11, RZ, RZ, R3, P3 ;  /* 0x000000ffff0b7224 */ /* 0x000fe200018e0603 */
[-C--:B------:R-:W-:Y:S01]  /*28c0*/  ISETP.GE.U32.AND P3, PT, R2, R7.reuse, PT ;  /* 0x000000070200720c */ /* 0x080fe20003f66070 */
[----:B------:R-:W-:Y:S01]  /*28d0*/  VIADD R0, R4, 0xe0 ;  /* 0x000000e004007836 */ /* 0x000fe20000000000 */
[----:B------:R-:W-:Y:S01]  /*28e0*/  ISETP.GE.U32.AND P4, PT, R12, R7, PT ;  /* 0x000000070c00720c */ /* 0x000fe20003f86070 */
[----:B------:R-:W-:-:S02]  /*28f0*/  VIADD R2, R4, 0x120 ;  /* 0x0000012004027836 */ /* 0x000fc40000000000 */
[----:B--2---:R-:W-:Y:S02]  /*2900*/  IMAD.MOV.U32 R18, RZ, RZ, R8 ;  /* 0x000000ffff127224 */ /* 0x004fe400078e0008 */
[----:B------:R-:W-:Y:S02]  /*2910*/  IMAD.MOV.U32 R19, RZ, RZ, R9 ;  /* 0x000000ffff137224 */ /* 0x000fe400078e0009 */
[----:B------:R-:W2:Y:S01]  /*2920*/  @!P5 LDG.E.64 R8, desc[UR8][R10.64] ;  /* 0x000000080a08d981 */ /* 0x000ea2000c1e1b00 */
[--C-:B------:R-:W-:Y:S01]  /*2930*/  IMAD.MOV.U32 R12, RZ, RZ, R18.reuse ;  /* 0x000000ffff0c7224 */ /* 0x100fe200078e0012 */
[----:B------:R-:W-:Y:S01]  /*2940*/  ISETP.GE.U32.AND P5, PT, R0, R7, PT ;  /* 0x000000070000720c */ /* 0x000fe20003fa6070 */
[----:B------:R-:W-:Y:S02]  /*2950*/  IMAD.MOV.U32 R13, RZ, RZ, R19 ;  /* 0x000000ffff0d7224 */ /* 0x000fe400078e0013 */
[----:B------:R-:W-:Y:S02]  /*2960*/  VIADD R0, R4, 0x100 ;  /* 0x0000010004007836 */ /* 0x000fe40000000000 */
[----:B------:R-:W-:-:S02]  /*2970*/  IMAD.MOV.U32 R14, RZ, RZ, R18 ;  /* 0x000000ffff0e7224 */ /* 0x000fc400078e0012 */
        /* <DEDUP_REMOVED lines=120> */
[----:B------:R-:W-:Y:S01]  /*3100*/  ISETP.NE.AND P1, PT, R2, 0x3, PT ;  /* 0x000000030200780c */ /* 0x000fe20003f25270 */
[----:B------:R-:W0:Y:S03]  /*3110*/  LDS.128 R24, [UR4+0x50] ;  /* 0x00005004ff187984 */ /* 0x000e260008000c00 */
[----:B------:R-:W-:Y:S02]  /*3120*/  SEL R6, R53, R6, !P1 ;  /* 0x0000000635067207 */ /* 0x000fe40004800000 */
[----:B------:R-:W-:Y:S02]  /*3130*/  IADD3 R53, P0, PT, R30, R53, RZ ;  /* 0x000000351e357210 */ /* 0x000fe40007f1e0ff */
[----:B------:R-:W-:-:S02]  /*3140*/  SEL R32, R29, R32, !P1 ;  /* 0x000000201d207207 */ /* 0x000fc40004800000 */
[----:B------:R-:W-:Y:S01]  /*3150*/  SEL R6, R53, R6, !P2 ;  /* 0x0000000635067207 */ /* 0x000fe20005000000 */
[----:B------:R-:W-:Y:S01]  /*3160*/  IMAD.X R33, R31, 0x1, R29, P0 ;  /* 0x000000011f217824 */ /* 0x000fe200000e061d */
[----:B--2---:R-:W-:Y:S01]  /*3170*/  IADD3 R53, P0, PT, R20, R53, RZ ;  /* 0x0000003514357210 */ /* 0x004fe20007f1e0ff */
[----:B------:R-:W1:Y:S01]  /*3180*/  LDS.128 R28, [UR4+0x60] ;  /* 0x00006004ff1c7984 */ /* 0x000e620008000c00 */
[----:B------:R-:W-:Y:S02]  /*3190*/  ISETP.NE.AND P1, PT, R2, 0x5, PT ;  /* 0x000000050200780c */ /* 0x000fe40003f25270 */
[----:B------:R-:W-:Y:S01]  /*31a0*/  SEL R20, R33, R32, !P2 ;  /* 0x0000002021147207 */ /* 0x000fe20005000000 */
[----:B------:R-:W-:Y:S01]  /*31b0*/  IMAD.X R55, R21, 0x1, R33, P0 ;  /* 0x0000000115377824 */ /* 0x000fe200000e0621 */
[----:B------:R-:W-:Y:S01]  /*31c0*/  IADD3 R21, P0, PT, R22, R53, RZ ;  /* 0x0000003516157210 */ /* 0x000fe20007f1e0ff */
[----:B------:R-:W2:Y:S01]  /*31d0*/  LDS.128 R32, [UR4+0x70] ;  /* 0x00007004ff207984 */ /* 0x000ea20008000c00 */
[----:B------:R-:W-:-:S02]  /*31e0*/  SEL R6, R53, R6, !P1 ;  /* 0x0000000635067207 */ /* 0x000fc40004800000 */
[----:B------:R-:W-:Y:S01]  /*31f0*/  SEL R20, R55, R20, !P1 ;  /* 0x0000001437147207 */ /* 0x000fe20004800000 */
[----:B------:R-:W-:Y:S01]  /*3200*/  IMAD.X R53, R23, 0x1, R55, P0 ;  /* 0x0000000117357824 */ /* 0x000fe200000e0637 */
[C---:B------:R-:W-:Y:S02]  /*3210*/  ISETP.NE.AND P1, PT, R2.reuse, 0x6, PT ;  /* 0x000000060200780c */ /* 0x040fe40003f25270 */
[C---:B------:R-:W-:Y:S02]  /*3220*/  ISETP.NE.AND P2, PT, R2.reuse, 0xc, PT ;  /* 0x0000000c0200780c */ /* 0x040fe40003f45270 */
[----:B------:R-:W-:Y:S02]  /*3230*/  SEL R6, R21, R6, !P1 ;  /* 0x0000000615067207 */ /* 0x000fe40004800000 */
[----:B------:R-:W-:Y:S02]  /*3240*/  SEL R20, R53, R20, !P1 ;  /* 0x0000001435147207 */ /* 0x000fe40004800000 */
[----:B------:R-:W-:-:S02]  /*3250*/  ISETP.NE.AND P1, PT, R2, 0x7, PT ;  /* 0x000000070200780c */ /* 0x000fc40003f25270 */
[----:B0-----:R-:W-:-:S04]  /*3260*/  IADD3 R23, P0, PT, R24, R21, RZ ;  /* 0x0000001518177210 */ /* 0x001fc80007f1e0ff */
[----:B------:R-:W-:Y:S01]  /*3270*/  SEL R6, R23, R6, !P1 ;  /* 0x0000000617067207 */ /* 0x000fe20004800000 */
[----:B------:R-:W-:Y:S01]  /*3280*/  IMAD.X R25, R25, 0x1, R53, P0 ;  /* 0x0000000119197824 */ /* 0x000fe200000e0635 */
[----:B------:R-:W-:-:S04]  /*3290*/  IADD3 R21, P0, PT, R26, R23, RZ ;  /* 0x000000171a157210 */ /* 0x000fc80007f1e0ff */
[----:B------:R-:W-:Y:S01]  /*32a0*/  SEL R20, R25, R20, !P1 ;  /* 0x0000001419147207 */ /* 0x000fe20004800000 */
[----:B------:R-:W-:Y:S01]  /*32b0*/  IMAD.X R27, R27, 0x1, R25, P0 ;  /* 0x000000011b1b7824 */ /* 0x000fe200000e0619 */
[----:B-1----:R-:W-:Y:S02]  /*32c0*/  IADD3 R23, P3, PT, R28, R21, RZ ;  /* 0x000000151c177210 */ /* 0x002fe40007f7e0ff */
[----:B------:R-:W-:Y:S02]  /*32d0*/  SEL R6, R21, R6, !P4 ;  /* 0x0000000615067207 */ /* 0x000fe40006000000 */
[----:B------:R-:W-:Y:S01]  /*32e0*/  IADD3 R21, P6, PT, R30, R23, RZ ;  /* 0x000000171e157210 */ /* 0x000fe20007fde0ff */
[----:B------:R-:W-:Y:S01]  /*32f0*/  IMAD.X R29, R29, 0x1, R27, P3 ;  /* 0x000000011d1d7824 */ /* 0x000fe200018e061b */
[----:B------:R-:W-:Y:S02]  /*3300*/  SEL R20, R27, R20, !P4 ;  /* 0x000000141b147207 */ /* 0x000fe40006000000 */
[----:B------:R-:W-:Y:S01]  /*3310*/  ISETP.NE.AND P0, PT, R2, 0xa, PT ;  /* 0x0000000a0200780c */ /* 0x000fe20003f05270 */
[----:B------:R-:W-:Y:S01]  /*3320*/  IMAD.X R31, R31, 0x1, R29, P6 ;  /* 0x000000011f1f7824 */ /* 0x000fe200030e061d */
[----:B------:R-:W-:-:S02]  /*3330*/  SEL R6, R23, R6, !P5 ;  /* 0x0000000617067207 */ /* 0x000fc40006800000 */
[----:B------:R-:W-:Y:S02]  /*3340*/  ISETP.NE.AND P3, PT, R3, RZ, PT ;  /* 0x000000ff0300720c */ /* 0x000fe40003f65270 */
[----:B--2---:R-:W-:Y:S02]  /*3350*/  IADD3 R3, P4, PT, R32, R21, RZ ;  /* 0x0000001520037210 */ /* 0x004fe40007f9e0ff */
[----:B------:R-:W-:Y:S02]  /*3360*/  SEL R20, R29, R20, !P5 ;  /* 0x000000141d147207 */ /* 0x000fe40006800000 */
[----:B------:R-:W-:Y:S01]  /*3370*/  ISETP.NE.AND P1, PT, R2, 0xb, PT ;  /* 0x0000000b0200780c */ /* 0x000fe20003f25270 */
[----:B------:R-:W-:Y:S01]  /*3380*/  IMAD.X R33, R33, 0x1, R31, P4 ;  /* 0x0000000121217824 */ /* 0x000fe200020e061f */
[----:B------:R-:W-:Y:S02]  /*3390*/  SEL R6, R21, R6, !P0 ;  /* 0x0000000615067207 */ /* 0x000fe40004000000 */
[----:B------:R-:W-:-:S02]  /*33a0*/  IADD3 R2, P6, PT, R34, R3, RZ ;  /* 0x0000000322027210 */ /* 0x000fc40007fde0ff */
[----:B------:R-:W-:Y:S02]  /*33b0*/  IADD3 R27, P5, PT, R44, -R51, RZ ;  /* 0x800000332c1b7210 */ /* 0x000fe40007fbe0ff */
[----:B------:R-:W-:Y:S01]  /*33c0*/  SEL R20, R31, R20, !P0 ;  /* 0x000000141f147207 */ /* 0x000fe20004000000 */
[----:B------:R-:W-:Y:S01]  /*33d0*/  IMAD.X R34, R35, 0x1, R33, P6 ;  /* 0x0000000123227824 */ /* 0x000fe200030e0621 */
[----:B------:R-:W-:Y:S01]  /*33e0*/  @P2 SEL R2, R3, R6, !P1 ;  /* 0x0000000603022207 */ /* 0x000fe20004800000 */
[----:B------:R-:W-:Y:S01]  /*33f0*/  IMAD.X R3, R45, 0x1, ~R49, P5 ;  /* 0x000000012d037824 */ /* 0x000fe200028e0e31 */
[----:B------:R-:W-:Y:S02]  /*3400*/  ISETP.GE.U32.AND P0, PT, R5, 0x20, PT ;  /* 0x000000200500780c */ /* 0x000fe40003f06070 */
[----:B------:R-:W-:Y:S02]  /*3410*/  SEL R27, R27, RZ, P3 ;  /* 0x000000ff1b1b7207 */ /* 0x000fe40001800000 */
[----:B------:R-:W-:-:S02]  /*3420*/  SEL R2, R2, RZ, P0 ;  /* 0x000000ff02027207 */ /* 0x000fc40000000000 */
[----:B------:R-:W-:Y:S02]  /*3430*/  @P2 SEL R34, R33, R20, !P1 ;  /* 0x0000001421222207 */ /* 0x000fe40004800000 */
[----:B-----5:R-:W-:Y:S02]  /*3440*/  IADD3 R27, P1, P2, R2, R27, R46 ;  /* 0x0000001b021b7210 */ /* 0x020fe40007a3e02e */
[----:B------:R-:W-:Y:S02]  /*3450*/  SEL R3, R3, RZ, P3 ;  /* 0x000000ff03037207 */ /* 0x000fe40001800000 */
[----:B------:R-:W-:-:S04]  /*3460*/  SEL R46, R34, RZ, P0 ;  /* 0x000000ff222e7207 */ /* 0x000fc80000000000 */
[----:B------:R-:W-:Y:S01]  /*3470*/  IADD3.X R3, PT, PT, R46, R3, R47, P1, P2 ;  /* 0x000000032e037210 */ /* 0x000fe20000fe442f */
[----:B------:R-:W-:Y:S06]  /*3480*/  BRA `(.L_x_137) ;  /* 0x0000001400b07947 */ /* 0x000fec0003800000 */
.L_x_136:
        /* <DEDUP_REMOVED lines=58> */
[----:B------:R-:W-:Y:S02]  /*3830*/  ISETP.NE.AND P1, PT, R2, 0x3, PT ;  /* 0x000000030200780c */ /* 0x000fe40003f25270 */
[----:B------:R-:W-:Y:S02]  /*3840*/  IADD3 R21, P0, PT, R26, R23, RZ ;  /* 0x000000171a157210 */ /* 0x000fe40007f1e0ff */
[----:B------:R-:W-:-:S03]  /*3850*/  SEL R24, R23, R24, !P1 ;  /* 0x0000001817187207 */ /* 0x000fc60004800000 */
[----:B------:R-:W-:Y:S01]  /*3860*/  IMAD.X R51, R27, 0x1, R53, P0 ;  /* 0x000000011b337824 */ /* 0x000fe200000e0635 */
[----:B--2---:R-:W-:Y:S02]  /*3870*/  IADD3 R25, P0, PT, R28, R21, RZ ;  /* 0x000000151c197210 */ /* 0x004fe40007f1e0ff */
[----:B------:R-:W-:Y:S02]  /*3880*/  SEL R28, R53, R20, !P1 ;  /* 0x00000014351c7207 */ /* 0x000fe40004800000 */
[----:B------:R-:W-:Y:S01]  /*3890*/  SEL R24, R21, R24, !P2 ;  /* 0x0000001815187207 */ /* 0x000fe20005000000 */
[----:B------:R-:W-:Y:S01]  /*38a0*/  IMAD.X R27, R29, 0x1, R51, P0 ;  /* 0x000000011d1b7824 */ /* 0x000fe200000e0633 */
[----:B------:R-:W0:Y:S01]  /*38b0*/  LDS.128 R20, [UR4+0x60] ;  /* 0x00006004ff147984 */ /* 0x000e220008000c00 */
[----:B------:R-:W-:Y:S02]  /*38c0*/  IADD3 R29, P0, PT, R30, R25, RZ ;  /* 0x000000191e1d7210 */ /* 0x000fe40007f1e0ff */
[----:B------:R-:W-:-:S02]  /*38d0*/  SEL R28, R51, R28, !P2 ;  /* 0x0000001c331c7207 */ /* 0x000fc40005000000 */
[----:B------:R-:W-:Y:S01]  /*38e0*/  ISETP.NE.AND P1, PT, R2, 0x5, PT ;  /* 0x000000050200780c */ /* 0x000fe20003f25270 */
[----:B------:R-:W-:Y:S01]  /*38f0*/  IMAD.X R51, R31, 0x1, R27, P0 ;  /* 0x000000011f337824 */ /* 0x000fe200000e061b */
[----:B---3--:R-:W-:Y:S02]  /*3900*/  IADD3 R31, P0, PT, R32, R29, RZ ;  /* 0x0000001d201f7210 */ /* 0x008fe40007f1e0ff */
[----:B------:R-:W-:Y:S02]  /*3910*/  SEL R30, R25, R24, !P1 ;  /* 0x00000018191e7207 */ /* 0x000fe40004800000 */
[----:B------:R-:W-:Y:S01]  /*3920*/  SEL R28, R27, R28, !P1 ;  /* 0x0000001c1b1c7207 */ /* 0x000fe20004800000 */
[----:B------:R-:W-:Y:S01]  /*3930*/  IMAD.X R33, R33, 0x1, R51, P0 ;  /* 0x0000000121217824 */ /* 0x000fe200000e0633 */
[----:B------:R-:W1:Y:S01]  /*3940*/  LDS.128 R24, [UR4+0x70] ;  /* 0x00007004ff187984 */ /* 0x000e620008000c00 */
[C---:B------:R-:W-:Y:S02]  /*3950*/  ISETP.NE.AND P1, PT, R2.reuse, 0x6, PT ;  /* 0x000000060200780c */ /* 0x040fe40003f25270 */
[----:B------:R-:W-:-:S02]  /*3960*/  ISETP.NE.AND P2, PT, R2, 0x7, PT ;  /* 0x000000070200780c */ /* 0x000fc40003f45270 */
[----:B------:R-:W-:Y:S02]  /*3970*/  SEL R30, R29, R30, !P1 ;  /* 0x0000001e1d1e7207 */ /* 0x000fe40004800000 */
[----:B------:R-:W-:Y:S02]  /*3980*/  SEL R32, R51, R28, !P1 ;  /* 0x0000001c33207207 */ /* 0x000fe40004800000 */
[----:B------:R-:W2:Y:S01]  /*3990*/  LDS.64 R28, [UR4+0x80] ;  /* 0x00008004ff1c7984 */ /* 0x000ea20008000a00 */
[----:B------:R-:W-:Y:S02]  /*39a0*/  SEL R30, R31, R30, !P2 ;  /* 0x0000001e1f1e7207 */ /* 0x000fe40005000000 */
[----:B------:R-:W-:Y:S02]  /*39b0*/  IADD3 R31, P0, PT, R34, R31, RZ ;  /* 0x0000001f221f7210 */ /* 0x000fe40007f1e0ff */
[----:B------:R-:W-:Y:S02]  /*39c0*/  SEL R32, R33, R32, !P2 ;  /* 0x0000002021207207 */ /* 0x000fe40005000000 */
[----:B------:R-:W-:Y:S01]  /*39d0*/  SEL R30, R31, R30, !P3 ;  /* 0x0000001e1f1e7207 */ /* 0x000fe20005800000 */
[----:B------:R-:W-:Y:S01]  /*39e0*/  IMAD.X R35, R35, 0x1, R33, P0 ;  /* 0x0000000123237824 */ /* 0x000fe200000e0621 */
[----:B------:R-:W-:-:S02]  /*39f0*/  ISETP.NE.AND P2, PT, R2, 0xa, PT ;  /* 0x0000000a0200780c */ /* 0x000fc40003f45270 */
[C---:B------:R-:W-:Y:S02]  /*3a00*/  ISETP.NE.AND P1, PT, R2.reuse, 0xb, PT ;  /* 0x0000000b0200780c */ /* 0x040fe40003f25270 */
[----:B------:R-:W-:Y:S02]  /*3a10*/  ISETP.NE.AND P0, PT, R2, 0xc, PT ;  /* 0x0000000c0200780c */ /* 0x000fe40003f05270 */
[----:B0-----:R-:W-:Y:S02]  /*3a20*/  IADD3 R31, P4, PT, R20, R31, RZ ;  /* 0x0000001f141f7210 */ /* 0x001fe40007f9e0ff */
[----:B------:R-:W-:Y:S02]  /*3a30*/  SEL R20, R35, R32, !P3 ;  /* 0x0000002023147207 */ /* 0x000fe40005800000 */
[----:B------:R-:W-:Y:S01]  /*3a40*/  SEL R2, R31, R30, !P5 ;  /* 0x0000001e1f027207 */ /* 0x000fe20006800000 */
[----:B------:R-:W-:Y:S01]  /*3a50*/  IMAD.X R21, R21, 0x1, R35, P4 ;  /* 0x0000000115157824 */ /* 0x000fe200020e0623 */
[----:B------:R-:W-:-:S02]  /*3a60*/  IADD3 R31, P6, PT, R22, R31, RZ ;  /* 0x0000001f161f7210 */ /* 0x000fc40007fde0ff */
[----:B------:R-:W-:Y:S02]  /*3a70*/  IADD3 R30, P3, PT, R46, -R45, RZ ;  /* 0x8000002d2e1e7210 */ /* 0x000fe40007f7e0ff */
[----:B------:R-:W-:Y:S01]  /*3a80*/  SEL R2, R31, R2, !P2 ;  /* 0x000000021f027207 */ /* 0x000fe20005000000 */
[----:B------:R-:W-:Y:S01]  /*3a90*/  IMAD.X R23, R23, 0x1, R21, P6 ;  /* 0x0000000117177824 */ /* 0x000fe200030e0615 */
[----:B------:R-:W-:Y:S01]  /*3aa0*/  SEL R20, R21, R20, !P5 ;  /* 0x0000001415147207 */ /* 0x000fe20006800000 */
[----:B------:R-:W-:Y:S01]  /*3ab0*/  IMAD.X R46, R47, 0x1, ~R49, P3 ;  /* 0x000000012f2e7824 */ /* 0x000fe200018e0e31 */
[----:B-1----:R-:W-:Y:S02]  /*3ac0*/  IADD3 R31, P4, PT, R24, R31, RZ ;  /* 0x0000001f181f7210 */ /* 0x002fe40007f9e0ff */
[----:B------:R-:W-:Y:S02]  /*3ad0*/  ISETP.NE.AND P5, PT, R3, RZ, PT ;  /* 0x000000ff0300720c */ /* 0x000fe40003fa5270 */
[----:B------:R-:W-:Y:S01]  /*3ae0*/  SEL R2, R31, R2, !P1 ;  /* 0x000000021f027207 */ /* 0x000fe20004800000 */
[----:B------:R-:W-:Y:S01]  /*3af0*/  IMAD.X R25, R25, 0x1, R23, P4 ;  /* 0x0000000119197824 */ /* 0x000fe200020e0617 */
[----:B------:R-:W-:-:S02]  /*3b00*/  IADD3 R31, P6, PT, R26, R31, RZ ;  /* 0x0000001f1a1f7210 */ /* 0x000fc40007fde0ff */
[----:B------:R-:W-:Y:S02]  /*3b10*/  SEL R20, R23, R20, !P2 ;  /* 0x0000001417147207 */ /* 0x000fe40005000000 */
[----:B------:R-:W-:Y:S01]  /*3b20*/  SEL R21, R30, RZ, P5 ;  /* 0x000000ff1e157207 */ /* 0x000fe20002800000 */
[----:B------:R-:W-:Y:S01]  /*3b30*/  IMAD.X R27, R27, 0x1, R25, P6 ;  /* 0x000000011b1b7824 */ /* 0x000fe200030e0619 */
[----:B------:R-:W-:Y:S02]  /*3b40*/  SEL R2, R31, R2, !P0 ;  /* 0x000000021f027207 */ /* 0x000fe40004000000 */
[----:B------:R-:W-:Y:S02]  /*3b50*/  ISETP.GT.U32.AND P2, PT, R5, 0x1f, PT ;  /* 0x0000001f0500780c */ /* 0x000fe40003f44070 */
[----:B------:R-:W-:Y:S02]  /*3b60*/  SEL R20, R25, R20, !P1 ;  /* 0x0000001419147207 */ /* 0x000fe40004800000 */
[----:B------:R-:W-:-:S02]  /*3b70*/  IADD3 R21, P1, PT, R21, R2, RZ ;  /* 0x0000000215157210 */ /* 0x000fc40007f3e0ff */
[----:B------:R-:W-:Y:S02]  /*3b80*/  SEL R23, R46, RZ, P5 ;  /* 0x000000ff2e177207 */ /* 0x000fe40002800000 */
[----:B------:R-:W-:Y:S02]  /*3b90*/  SEL R2, R27, R20, !P0 ;  /* 0x000000141b027207 */ /* 0x000fe40004000000 */
[----:B--2---:R-:W-:Y:S02]  /*3ba0*/  IADD3 R34, P0, PT, R28, R31, RZ ;  /* 0x0000001f1c227210 */ /* 0x004fe40007f1e0ff */
        /* <DEDUP_REMOVED lines=25> */
.L_x_195:
[----:B------:R-:W-:Y:S05]  /*3d40*/  @!P0 BRA `(.L_x_140) ;  /* 0x0000000000888947 */ /* 0x000fea0003800000 */
[----:B------:R-:W-:Y:S01]  /*3d50*/  IADD3 R25, PT, PT, R47, UR10, R44 ;  /* 0x0000000a2f197c10 */ /* 0x000fe2000fffe02c */
[----:B------:R-:W-:-:S04]  /*3d60*/  IMAD.MOV.U32 R26, RZ, RZ, 0x182 ;  /* 0x00000182ff1a7424 */ /* 0x000fc800078e00ff */
[----:B------:R-:W-:-:S07]  /*3d70*/  IMAD.WIDE R24, R25, 0x10, R32 ;  /* 0x0000001019187825 */ /* 0x000fce00078e0220 */
.L_x_142:
        /* <DEDUP_REMOVED lines=30> */
.L_x_198:
[----:B------:R-:W-:Y:S05]  /*3f60*/  @P0 BRA `(.L_x_142) ;  /* 0xfffffffc00840947 */ /* 0x000fea000383ffff */
.L_x_140:
        /* <DEDUP_REMOVED lines=58> */
.L_x_212:
[----:B------:R-:W-:Y:S05]  /*4310*/  @!P0 BRA `(.L_x_144) ;  /* 0x0000000400808947 */ /* 0x000fea0003800000 */
[----:B------:R-:W-:-:S07]  /*4320*/  IMAD.MOV.U32 R46, RZ, RZ, 0x182 ;  /* 0x00000182ff2e7424 */ /* 0x000fce00078e00ff */
.L_x_150:
        /* <DEDUP_REMOVED lines=9> */
.L_x_215:
[----:B------:R-:W-:Y:S05]  /*43c0*/  @!P0 BRA `(.L_x_146) ;  /* 0x0000000000808947 */ /* 0x000fea0003800000 */
[----:B------:R-:W-:-:S07]  /*43d0*/  IMAD.MOV.U32 R26, RZ, RZ, R46 ;  /* 0x000000ffff1a7224 */ /* 0x000fce00078e002e */
.L_x_148:
        /* <DEDUP_REMOVED lines=30> */
.L_x_218:
[----:B------:R-:W-:Y:S05]  /*45c0*/  @P0 BRA `(.L_x_148) ;  /* 0xfffffffc00840947 */ /* 0x000fea000383ffff */
.L_x_146:
        /* <DEDUP_REMOVED lines=52> */
.L_x_232:
[----:B------:R-:W-:Y:S05]  /*4910*/  @P0 BRA `(.L_x_150) ;  /* 0xfffffff800840947 */ /* 0x000fea000383ffff */
.L_x_144:
[----:B------:R-:W0:Y:S01]  /*4920*/  S2R R5, SR_TID.X ;  /* 0x0000000000057919 */ /* 0x000e220000002100 */
[----:B------:R-:W-:Y:S01]  /*4930*/  ISETP.NE.AND P1, PT, R3, RZ, PT ;  /* 0x000000ff0300720c */ /* 0x000fe20003f25270 */
[----:B------:R-:W-:-:S12]  /*4940*/  BSSY.RECONVERGENT B0, `(.L_x_151) ;  /* 0x0000010000007945 */ /* 0x000fd80003800200 */
[----:B------:R-:W1:Y:S01]  /*4950*/  @!P1 S2R R6, SR_CgaCtaId ;  /* 0x0000000000069919 */ /* 0x000e620000008800 */
[----:B------:R-:W-:Y:S02]  /*4960*/  @!P1 MOV R3, 0x400 ;  /* 0x0000040000039802 */ /* 0x000fe40000000f00 */
[----:B0-----:R-:W-:Y:S02]  /*4970*/  ISETP.NE.AND P0, PT, R5, RZ, PT ;  /* 0x000000ff0500720c */ /* 0x001fe40003f05270 */
[----:B-1----:R-:W-:-:S11]  /*4980*/  @!P1 LEA R3, R6, R3, 0x18 ;  /* 0x0000000306039211 */ /* 0x002fd600078ec0ff */
[----:B------:R-:W-:Y:S05]  /*4990*/  @P0 BRA `(.L_x_152) ;  /* 0x0000000000280947 */ /* 0x000fea0003800000 */
        /* <DEDUP_REMOVED lines=10> */
.L_x_152:
[----:B------:R-:W-:Y:S05]  /*4a40*/  BSYNC.RECONVERGENT B0 ;  /* 0x0000000000007941 */ /* 0x000fea0003800200 */
.L_x_151:
[----:B------:R0:W-:Y:S01]  /*4a50*/  @!P1 STS.64 [R3+0x98], R44 ;  /* 0x0000982c03009388 */ /* 0x0001e20000000a00 */
[----:B-1----:R-:W-:Y:S02]  /*4a60*/  IMAD.MOV.U32 R21, RZ, RZ, R30 ;  /* 0x000000ffff157224 */ /* 0x002fe400078e001e */
[----:B------:R-:W-:Y:S02]  /*4a70*/  IMAD.MOV.U32 R23, RZ, RZ, R2 ;  /* 0x000000ffff177224 */ /* 0x000fe400078e0002 */
[----:B------:R-:W-:Y:S02]  /*4a80*/  @!P1 IMAD.MOV.U32 R21, RZ, RZ, R44 ;  /* 0x000000ffff159224 */ /* 0x000fe400078e002c */
[----:B------:R-:W-:-:S07]  /*4a90*/  @!P1 IMAD.MOV.U32 R23, RZ, RZ, R45 ;  /* 0x000000ffff179224 */ /* 0x000fce00078e002d */
.L_x_138:
[----:B------:R-:W-:Y:S05]  /*4aa0*/  WARPSYNC.ALL ;  /* 0x0000000000007948 */ /* 0x000fea0003800000 */
[----:B------:R-:W1:Y:S08]  /*4ab0*/  S2UR UR5, SR_CgaCtaId ;  /* 0x00000000000579c3 */ /* 0x000e700000008800 */
[----:B------:R-:W-:Y:S01]  /*4ac0*/  BAR.SYNC.DEFER_BLOCKING 0x0 ;  /* 0x0000000000007b1d */ /* 0x000fe20000010000 */
[----:B------:R-:W-:-:S05]  /*4ad0*/  ISETP.NE.AND P1, PT, R5, RZ, PT ;  /* 0x000000ff0500720c */ /* 0x000fca0003f25270 */
[----:B------:R-:W-:Y:S02]  /*4ae0*/  UMOV UR4, 0x400 ;  /* 0x0000040000047882 */ /* 0x000fe40000000000 */
[----:B-1----:R-:W-:-:S09]  /*4af0*/  ULEA UR4, UR5, UR4, 0x18 ;  /* 0x0000000405047291 */ /* 0x002fd2000f8ec0ff */
[----:B0-----:R-:W0:Y:S02]  /*4b00*/  LDS.64 R2, [UR4+0x98] ;  /* 0x00009804ff027984 */ /* 0x001e240008000a00 */
[----:B0-----:R-:W-:-:S04]  /*4b10*/  SEL R2, R2, RZ, P1 ;  /* 0x000000ff02027207 */ /* 0x001fc80000800000 */
[----:B------:R-:W-:Y:S02]  /*4b20*/  IADD3 R27, P0, PT, R21, R2, RZ ;  /* 0x00000002151b7210 */ /* 0x000fe40007f1e0ff */
[----:B------:R-:W-:-:S05]  /*4b30*/  SEL R2, R3, RZ, P1 ;  /* 0x000000ff03027207 */ /* 0x000fca0000800000 */
[----:B------:R-:W-:-:S07]  /*4b40*/  IMAD.X R3, R23, 0x1, R2, P0 ;  /* 0x0000000117037824 */ /* 0x000fce00000e0602 */
.L_x_137:
[----:B------:R-:W-:Y:S01]  /*4b50*/  BAR.SYNC.DEFER_BLOCKING 0x0 ;  /* 0x0000000000007b1d */ /* 0x000fe20000010000 */
[----:B------:R-:W-:Y:S01]  /*4b60*/  IADD3 R20, P0, PT, R42, R27, RZ ;  /* 0x0000001b2a147210 */ /* 0x000fe20007f1e0ff */
[----:B------:R-:W-:Y:S01]  /*4b70*/  IMAD.MOV.U32 R2, RZ, RZ, R27 ;  /* 0x000000ffff027224 */ /* 0x000fe200078e001b */
[----:B------:R-:W-:-:S03]  /*4b80*/  LOP3.LUT R31, R5, 0x1f, RZ, 0xc0, !PT ;  /* 0x0000001f051f7812 */ /* 0x000fc600078ec0ff */
[----:B------:R-:W-:Y:S01]  /*4b90*/  IMAD.X R21, R43, 0x1, R3, P0 ;  /* 0x000000012b157824 */ /* 0x000fe200000e0603 */
[----:B------:R-:W-:Y:S01]  /*4ba0*/  IADD3 R22, P0, PT, R40, R20, RZ ;  /* 0x0000001428167210 */ /* 0x000fe20007f1e0ff */
[----:B------:R-:W0:Y:S01]  /*4bb0*/  S2R R29, SR_LANEID ;  /* 0x00000000001d7919 */ /* 0x000e220000000000 */
        /* <DEDUP_REMOVED lines=13> */
[----:B0-----:R-:W-:-:S04]  /*4c90*/  IMAD R29, R29, 0x50, R0 ;  /* 0x000000501d1d7824 */ /* 0x001fc800078e0200 */
[----:B------:R-:W-:Y:S01]  /*4ca0*/  IMAD.X R15, R15, 0x1, R13, P0 ;  /* 0x000000010f0f7824 */ /* 0x000fe200000e060d */
[----:B------:R-:W-:Y:S01]  /*4cb0*/  IADD3 R16, P0, PT, R16, R14, RZ ;  /* 0x0000000e10107210 */ /* 0x000fe20007f1e0ff */
[----:B-1----:R-:W-:Y:S01]  /*4cc0*/  VIADD R6, R6, UR5 ;  /* 0x0000000506067c36 */ /* 0x002fe20008000000 */
[----:B------:R0:W-:Y:S03]  /*4cd0*/  STS.64 [R29], R2 ;  /* 0x000000021d007388 */ /* 0x0001e60000000a00 */
[----:B------:R-:W-:Y:S01]  /*4ce0*/  IMAD.X R17, R17, 0x1, R15, P0 ;  /* 0x0000000111117824 */ /* 0x000fe200000e060f */
[----:B------:R-:W-:Y:S01]  /*4cf0*/  IADD3 R26, P0, PT, R18, R16, RZ ;  /* 0x00000010121a7210 */ /* 0x000fe20007f1e0ff */
[----:B------:R-:W-:Y:S01]  /*4d00*/  STS.64 [R29+0x8], R20 ;  /* 0x000008141d007388 */ /* 0x000fe20000000a00 */
[----:B------:R-:W-:Y:S01]  /*4d10*/  IMAD R33, R6, 0x11e0, RZ ;  /* 0x000011e006217824 */ /* 0x000fe200078e02ff */
[----:B------:R-:W-:-:S02]  /*4d20*/  LOP3.LUT R6, R5, 0x3e0, RZ, 0xc0, !PT ;  /* 0x000003e005067812 */ /* 0x000fc400078ec0ff */
[----:B------:R-:W-:Y:S01]  /*4d30*/  IMAD.X R27, R19, 0x1, R17, P0 ;  /* 0x00000001131b7824 */ /* 0x000fe200000e0611 */
[----:B------:R-:W-:Y:S01]  /*4d40*/  STS.64 [R29+0x10], R22 ;  /* 0x000010161d007388 */ /* 0x000fe20000000a00 */
[----:B0-----:R-:W-:Y:S01]  /*4d50*/  IADD3 R2, P0, PT, R36, R26, RZ ;  /* 0x0000001a24027210 */ /* 0x001fe20007f1e0ff */
[----:B------:R-:W-:Y:S02]  /*4d60*/  IMAD R31, R6, 0xb, R31 ;  /* 0x0000000b061f7824 */ /* 0x000fe400078e021f */
[----:B------:R-:W-:Y:S02]  /*4d70*/  STS.64 [R29+0x18], R24 ;  /* 0x000018181d007388 */ /* 0x000fe40000000a00 */
[----:B------:R-:W-:Y:S01]  /*4d80*/  IMAD.X R3, R37, 0x1, R27, P0 ;  /* 0x0000000125037824 */ /* 0x000fe200000e061b */
[----:B------:R-:W-:Y:S01]  /*4d90*/  ISETP.NE.AND P0, PT, R5, RZ, PT ;  /* 0x000000ff0500720c */ /* 0x000fe20003f05270 */
[----:B------:R-:W-:Y:S01]  /*4da0*/  STS.64 [R29+0x20], R8 ;  /* 0x000020081d007388 */ /* 0x000fe20000000a00 */
[----:B------:R-:W-:-:S02]  /*4db0*/  VIADD R30, R31, 0x40 ;  /* 0x000000401f1e7836 */ /* 0x000fc40000000000 */
[----:B------:R-:W-:Y:S01]  /*4dc0*/  VIADD R28, R31, 0x20 ;  /* 0x000000201f1c7836 */ /* 0x000fe20000000000 */
[----:B------:R-:W-:Y:S04]  /*4dd0*/  STS.64 [R29+0x28], R10 ;  /* 0x0000280a1d007388 */ /* 0x000fe80000000a00 */
[----:B------:R-:W-:Y:S04]  /*4de0*/  STS.64 [R29+0x30], R12 ;  /* 0x0000300c1d007388 */ /* 0x000fe80000000a00 */
[----:B------:R-:W-:Y:S04]  /*4df0*/  STS.64 [R29+0x38], R14 ;  /* 0x0000380e1d007388 */ /* 0x000fe80000000a00 */
[----:B------:R-:W-:Y:S04]  /*4e00*/  STS.64 [R29+0x40], R16 ;  /* 0x000040101d007388 */ /* 0x000fe80000000a00 */
[----:B------:R-:W-:Y:S04]  /*4e10*/  STS.64 [R29+0x48], R26 ;  /* 0x0000481a1d007388 */ /* 0x000fe80000000a00 */
[----:B------:R-:W-:Y:S01]  /*4e20*/  STS.64 [R29+0x50], R2 ;  /* 0x000050021d007388 */ /* 0x000fe20000000a00 */
[----:B------:R-:W-:-:S03]  /*4e30*/  NOP ;  /* 0x0000000000007918 */ /* 0x000fc60000000000 */
[----:B------:R-:W-:Y:S04]  /*4e40*/  LDS.64 R20, [R0] ;  /* 0x0000000000147984 */ /* 0x000fe80000000a00 */
[----:B------:R-:W-:Y:S04]  /*4e50*/  LDS.64 R22, [R0+0x100] ;  /* 0x0001000000167984 */ /* 0x000fe80000000a00 */
        /* <DEDUP_REMOVED lines=11> */
[----:B------:R-:W-:-:S05]  /*4f10*/  IADD3 R5, P0, PT, R33, R4, RZ ;  /* 0x0000000421057210 */ /* 0x000fca0007f1e0ff */
[----:B0-----:R-:W-:Y:S01]  /*4f20*/  IMAD.X R0, RZ, RZ, RZ, P0 ;  /* 0x000000ffff007224 */ /* 0x001fe200000e06ff */
[----:B--2---:R-:W-:-:S04]  /*4f30*/  LEA R6, P0, R5, UR6, 0x3 ;  /* 0x0000000605067c11 */ /* 0x004fc8000f8018ff */
[----:B-1----:R-:W-:Y:S01]  /*4f40*/  LEA.HI.X R7, R5, UR7, R0, 0x3, P0 ;  /* 0x0000000705077c11 */ /* 0x002fe200080f1c00 */
[C---:B------:R-:W-:Y:S01]  /*4f50*/  VIADD R0, R31.reuse, 0x60 ;  /* 0x000000601f007836 */ /* 0x040fe20000000000 */
[----:B------:R-:W0:Y:S02]  /*4f60*/  LDS R29, [UR4+0x8f00] ;  /* 0x008f0004ff1d7984 */ /* 0x000e240008000800 */
[-C--:B0-----:R-:W-:Y:S01]  /*4f70*/  ISETP.GE.AND P5, PT, R4, R29.reuse, PT ;  /* 0x0000001d0400720c */ /* 0x081fe20003fa6270 */
[C---:B------:R-:W-:Y:S01]  /*4f80*/  VIADD R4, R31.reuse, 0x80 ;  /* 0x000000801f047836 */ /* 0x040fe20000000000 */
[-C--:B------:R-:W-:Y:S01]  /*4f90*/  ISETP.GE.AND P0, PT, R30, R29.reuse, PT ;  /* 0x0000001d1e00720c */ /* 0x080fe20003f06270 */
[C---:B------:R-:W-:Y:S01]  /*4fa0*/  VIADD R30, R31.reuse, 0xc0 ;  /* 0x000000c01f1e7836 */ /* 0x040fe20000000000 */
[-C--:B------:R-:W-:Y:S01]  /*4fb0*/  ISETP.GE.AND P1, PT, R0, R29.reuse, PT ;  /* 0x0000001d0000720c */ /* 0x080fe20003f26270 */
[C---:B------:R-:W-:Y:S01]  /*4fc0*/  VIADD R0, R31.reuse, 0xe0 ;  /* 0x000000e01f007836 */ /* 0x040fe20000000000 */
[-C--:B------:R-:W-:Y:S01]  /*4fd0*/  ISETP.GE.AND P6, PT, R28, R29.reuse, PT ;  /* 0x0000001d1c00720c */ /* 0x080fe20003fc6270 */
[C---:B------:R-:W-:Y:S01]  /*4fe0*/  VIADD R28, R31.reuse, 0xa0 ;  /* 0x000000a01f1c7836 */ /* 0x040fe20000000000 */
[-C--:B------:R-:W-:Y:S01]  /*4ff0*/  ISETP.GE.AND P2, PT, R4, R29.reuse, PT ;  /* 0x0000001d0400720c */ /* 0x080fe20003f46270 */
[----:B------:R-:W-:Y:S01]  /*5000*/  VIADD R4, R31, 0x100 ;  /* 0x000001001f047836 */ /* 0x000fe20000000000 */
[----:B------:R-:W-:-:S02]  /*5010*/  ISETP.GE.AND P4, PT, R30, R29, PT ;  /* 0x0000001d1e00720c */ /* 0x000fc40003f86270 */
[-C--:B------:R-:W-:Y:S01]  /*5020*/  ISETP.GE.AND P3, PT, R28, R29.reuse, PT ;  /* 0x0000001d1c00720c */ /* 0x080fe20003f66270 */
[----:B------:R0:W-:Y:S01]  /*5030*/  @!P5 STG.E.64 desc[UR8][R6.64], R20 ;  /* 0x000000140600d986 */ /* 0x0001e2000c101b08 */
[-C--:B------:R-:W-:Y:S01]  /*5040*/  ISETP.GE.AND P5, PT, R0, R29.reuse, PT ;  /* 0x0000001d0000720c */ /* 0x080fe20003fa6270 */
[C---:B------:R-:W-:Y:S02]  /*5050*/  VIADD R0, R31.reuse, 0x120 ;  /* 0x000001201f007836 */ /* 0x040fe40000000000 */
[----:B------:R0:W-:Y:S03]  /*5060*/  @!P0 STG.E.64 desc[UR8][R6.64+0x200], R24 ;  /* 0x0002001806008986 */ /* 0x0001e6000c101b08 */
[-C--:B------:R-:W-:Y:S01]  /*5070*/  ISETP.GE.AND P0, PT, R0, R29.reuse, PT ;  /* 0x0000001d0000720c */ /* 0x080fe20003f06270 */
[----:B------:R-:W-:Y:S01]  /*5080*/  VIADD R0, R31, 0x140 ;  /* 0x000001401f007836 */ /* 0x000fe20000000000 */
        /* <DEDUP_REMOVED lines=13> */
.L_x_122:
[----:B------:R-:W-:Y:S01]  /*5160*/  BSSY B1, `(.L_x_153) ;  /* 0x0000006000017945 */ /* 0x000fe20003800000 */
[----:B------:R-:W-:Y:S01]  /*5170*/  PLOP3.LUT P0, PT, P0, PT, PT, 0x8, 0x80 ;  /* 0x000000000080781c */ /* 0x000fe2000070e170 */
[----:B------:R-:W-:-:S12]  /*5180*/  IMAD.MOV.U32 R5, RZ, RZ, -0x1 ;  /* 0xffffffffff057424 */ /* 0x000fd800078e00ff */
[----:B------:R-:W-:Y:S05]  /*5190*/  WARPSYNC.COLLECTIVE R5, `(.L_x_154) ;  /* 0x0000000005087348 */ /* 0x000fea0003c00000 */
[----:B------:R-:W-:Y:S01]  /*51a0*/  VOTE.ANY P0, P0 ;  /* 0x0000000000ff7806 */ /* 0x000fe20000000100 */
[----:B------:R-:W-:-:S12]  /*51b0*/  ENDCOLLECTIVE ;  /* 0x000000000000791b */ /* 0x000fd80003800000 */
.L_x_154:
[----:B------:R-:W-:Y:S05]  /*51c0*/  BSYNC B1 ;  /* 0x0000000000017941 */ /* 0x000fea0003800000 */
.L_x_153:
[----:B------:R-:W-:Y:S05]  /*51d0*/  BRA `(.L_x_155) ;  /* 0xffffffc000c87947 */ /* 0x000fea000383ffff */
.L_x_124:
[----:B------:R-:W-:Y:S01]  /*51e0*/  BSSY B1, `(.L_x_156) ;  /* 0x0000006000017945 */ /* 0x000fe20003800000 */
[----:B------:R-:W-:Y:S01]  /*51f0*/  PLOP3.LUT P0, PT, P0, PT, PT, 0x8, 0x80 ;  /* 0x000000000080781c */ /* 0x000fe2000070e170 */
[----:B------:R-:W-:-:S12]  /*5200*/  IMAD.MOV.U32 R5, RZ, RZ, -0x1 ;  /* 0xffffffffff057424 */ /* 0x000fd800078e00ff */
[----:B------:R-:W-:Y:S05]  /*5210*/  WARPSYNC.COLLECTIVE R5, `(.L_x_157) ;  /* 0x0000000005087348 */ /* 0x000fea0003c00000 */
[----:B------:R-:W-:Y:S01]  /*5220*/  VOTE.ANY P0, P0 ;  /* 0x0000000000ff7806 */ /* 0x000fe20000000100 */
[----:B------:R-:W-:-:S12]  /*5230*/  ENDCOLLECTIVE ;  /* 0x000000000000791b */ /* 0x000fd80003800000 */
.L_x_157:
[----:B------:R-:W-:Y:S05]  /*5240*/  BSYNC B1 ;  /* 0x0000000000017941 */ /* 0x000fea0003800000 */
.L_x_156:
[----:B------:R-:W-:Y:S05]  /*5250*/  BRA `(.L_x_158) ;  /* 0xffffffc400287947 */ /* 0x000fea000383ffff */
.L_x_126:
[----:B------:R-:W0:Y:S01]  /*5260*/  S2R R34, SR_GEMASK ;  /* 0x0000000000227919 */ /* 0x000e220000003c00 */
[----:B------:R-:W-:Y:S01]  /*5270*/  BSSY B1, `(.L_x_159) ;  /* 0x0000006000017945 */ /* 0x000fe20003800000 */
[----:B------:R-:W-:Y:S01]  /*5280*/  PLOP3.LUT P0, PT, P0, PT, PT, 0x8, 0x80 ;  /* 0x000000000080781c */ /* 0x000fe2000070e170 */
[----:B------:R-:W-:-:S12]  /*5290*/  IMAD.MOV.U32 R5, RZ, RZ, -0x1 ;  /* 0xffffffffff057424 */ /* 0x000fd800078e00ff */
[----:B0-----:R-:W-:Y:S05]  /*52a0*/  WARPSYNC.COLLECTIVE R5, `(.L_x_160) ;  /* 0x0000000005087348 */ /* 0x001fea0003c00000 */
[----:B------:R-:W-:Y:S01]  /*52b0*/  VOTE.ANY R5, PT, P0 ;  /* 0x0000000000057806 */ /* 0x000fe200000e0100 */
[----:B0-----:R-:W-:Y:S06]  /*52c0*/  ENDCOLLECTIVE ;  /* 0x000000000000791b */ /* 0x001fec0003800000 */
.L_x_160:
[----:B------:R-:W-:Y:S05]  /*52d0*/  BSYNC B1 ;  /* 0x0000000000017941 */ /* 0x000fea0003800000 */
.L_x_159:
[----:B------:R-:W-:Y:S01]  /*52e0*/  LOP3.LUT R5, R5, 0x80000000, R34, 0xec, !PT ;  /* 0x8000000005057812 */ /* 0x000fe200078eec22 */
[----:B------:R-:W-:Y:S02]  /*52f0*/  IMAD.MOV.U32 R26, RZ, RZ, R22 ;  /* 0x000000ffff1a7224 */ /* 0x000fe400078e0016 */
[----:B------:R-:W-:Y:S02]  /*5300*/  IMAD.MOV.U32 R25, RZ, RZ, 0x1 ;  /* 0x00000001ff197424 */ /* 0x000fe400078e00ff */
[----:B------:R-:W-:-:S05]  /*5310*/  VIADD R24, R5, 0xffffffff ;  /* 0xffffffff05187836 */ /* 0x000fca0000000000 */
[----:B------:R-:W-:Y:S01]  /*5320*/  LOP3.LUT R31, R5, R24, RZ, 0xc, !PT ;  /* 0x00000018051f7212 */ /* 0x000fe200078e0cff */
[----:B------:R-:W-:-:S03]  /*5330*/  IMAD.MOV.U32 R5, RZ, RZ, -0x1 ;  /* 0xffffffffff057424 */ /* 0x000fc600078e00ff */
[----:B------:R0:W1:Y:S04]  /*5340*/  POPC R24, R31 ;  /* 0x0000001f00187309 */ /* 0x0000680000000000 */
[----:B01----:R-:W-:Y:S05]  /*5350*/  WARPSYNC.COLLECTIVE R5, `(.L_x_161) ;  /* 0x0000000005087348 */ /* 0x003fea0003c00000 */
[----:B-1----:R1:W2:Y:S02]  /*5360*/  SHFL.DOWN P0, R27, R26, R25, R24 ;  /* 0x080000191a1b7389 */ /* 0x0022a40000000018 */
[----:B012---:R-:W-:Y:S05]  /*5370*/  ENDCOLLECTIVE ;  /* 0x000000000000791b */ /* 0x007fea0003800000 */
.L_x_161:
[----:B------:R-:W-:Y:S02]  /*5380*/  IMAD.MOV.U32 R26, RZ, RZ, R23 ;  /* 0x000000ffff1a7224 */ /* 0x000fe400078e0017 */
[----:B------:R-:W-:-:S07]  /*5390*/  IMAD.MOV.U32 R30, RZ, RZ, R27 ;  /* 0x000000ffff1e7224 */ /* 0x000fce00078e001b */
[----:B------:R-:W-:Y:S05]  /*53a0*/  WARPSYNC.COLLECTIVE R5, `(.L_x_162) ;  /* 0x0000000005087348 */ /* 0x000fea0003c00000 */
[----:B------:R0:W1:Y:S02]  /*53b0*/  SHFL.DOWN P0, R27, R26, R25, R24 ;  /* 0x080000191a1b7389 */ /* 0x0000640000000018 */
[----:B01----:R-:W-:Y:S05]  /*53c0*/  ENDCOLLECTIVE ;  /* 0x000000000000791b */ /* 0x003fea0003800000 */
.L_x_162:
[----:B------:R-:W-:Y:S01]  /*53d0*/  IMAD.MOV.U32 R25, RZ, RZ, 0x2 ;  /* 0x00000002ff197424 */ /* 0x000fe200078e00ff */
[----:B------:R-:W-:-:S04]  /*53e0*/  ISETP.GE.AND P0, PT, R4, R24, PT ;  /* 0x000000180400720c */ /* 0x000fc80003f06270 */
[----:B------:R-:W-:Y:S02]  /*53f0*/  SEL R31, R30, RZ, !P0 ;  /* 0x000000ff1e1f7207 */ /* 0x000fe40004000000 */
[----:B------:R-:W-:Y:S02]  /*5400*/  SEL R27, R27, RZ, !P0 ;  /* 0x000000ff1b1b7207 */ /* 0x000fe40004000000 */
[----:B------:R-:W-:-:S05]  /*5410*/  IADD3 R31, P0, PT, R22, R31, RZ ;  /* 0x0000001f161f7210 */ /* 0x000fca0007f1e0ff */
[----:B------:R-:W-:Y:S02]  /*5420*/  IMAD.MOV.U32 R26, RZ, RZ, R31 ;  /* 0x000000ffff1a7224 */ /* 0x000fe400078e001f */
[----:B------:R-:W-:Y:S02]  /*5430*/  IMAD.X R45, R23, 0x1, R27, P0 ;  /* 0x00000001172d7824 */ /* 0x000fe400000e061b */
[----:B------:R-:W-:-:S07]  /*5440*/  VIADD R23, R4, 0x2 ;  /* 0x0000000204177836 */ /* 0x000fce0000000000 */
[----:B------:R-:W-:Y:S05]  /*5450*/  WARPSYNC.COLLECTIVE R5, `(.L_x_163) ;  /* 0x0000000005087348 */ /* 0x000fea0003c00000 */
[----:B------:R0:W1:Y:S02]  /*5460*/  SHFL.DOWN P0, R27, R26, R25, R24 ;  /* 0x080000191a1b7389 */ /* 0x0000640000000018 */
[----:B01----:R-:W-:Y:S05]  /*5470*/  ENDCOLLECTIVE ;  /* 0x000000000000791b */ /* 0x003fea0003800000 */
.L_x_163:
[----:B------:R-:W-:Y:S02]  /*5480*/  IMAD.MOV.U32 R26, RZ, RZ, R45 ;  /* 0x000000ffff1a7224 */ /* 0x000fe400078e002d */
[----:B------:R-:W-:-:S07]  /*5490*/  IMAD.MOV.U32 R30, RZ, RZ, R27 ;  /* 0x000000ffff1e7224 */ /* 0x000fce00078e001b */
[----:B------:R-:W-:Y:S05]  /*54a0*/  WARPSYNC.COLLECTIVE R5, `(.L_x_164) ;  /* 0x0000000005087348 */ /* 0x000fea0003c00000 */
[----:B------:R0:W1:Y:S02]  /*54b0*/  SHFL.DOWN P0, R27, R26, R25, R24 ;  /* 0x080000191a1b7389 */ /* 0x0000640000000018 */
[----:B01----:R-:W-:Y:S05]  /*54c0*/  ENDCOLLECTIVE ;  /* 0x000000000000791b */ /* 0x003fea0003800000 */
.L_x_164:
        /* <DEDUP_REMOVED lines=11> */
.L_x_165:
[----:B------:R-:W-:Y:S02]  /*5580*/  IMAD.MOV.U32 R26, RZ, RZ, R44 ;  /* 0x000000ffff1a7224 */ /* 0x000fe400078e002c */
[----:B------:R-:W-:-:S07]  /*5590*/  IMAD.MOV.U32 R22, RZ, RZ, R27 ;  /* 0x000000ffff167224 */ /* 0x000fce00078e001b */
[----:B------:R-:W-:Y:S05]  /*55a0*/  WARPSYNC.COLLECTIVE R5, `(.L_x_166) ;  /* 0x0000000005087348 */ /* 0x000fea0003c00000 */
[----:B------:R0:W1:Y:S02]  /*55b0*/  SHFL.DOWN P0, R27, R26, R25, R24 ;  /* 0x080000191a1b7389 */ /* 0x0000640000000018 */
[----:B01----:R-:W-:Y:S05]  /*55c0*/  ENDCOLLECTIVE ;  /* 0x000000000000791b */ /* 0x003fea0003800000 */
.L_x_166:
        /* <DEDUP_REMOVED lines=11> */
.L_x_167:
[----:B------:R-:W-:Y:S02]  /*5680*/  IMAD.MOV.U32 R26, RZ, RZ, R30 ;  /* 0x000000ffff1a7224 */ /* 0x000fe400078e001e */
[----:B------:R-:W-:-:S07]  /*5690*/  IMAD.MOV.U32 R22, RZ, RZ, R27 ;  /* 0x000000ffff167224 */ /* 0x000fce00078e001b */
[----:B------:R-:W-:Y:S05]  /*56a0*/  WARPSYNC.COLLECTIVE R5, `(.L_x_168) ;  /* 0x0000000005087348 */ /* 0x000fea0003c00000 */
[----:B------:R0:W1:Y:S02]  /*56b0*/  SHFL.DOWN P0, R27, R26, R25, R24 ;  /* 0x080000191a1b7389 */ /* 0x0000640000000018 */
[----:B01----:R-:W-:Y:S05]  /*56c0*/  ENDCOLLECTIVE ;  /* 0x000000000000791b */ /* 0x003fea0003800000 */
.L_x_168:
[----:B------:R-:W-:Y:S01]  /*56d0*/  IMAD.MOV.U32 R25, RZ, RZ, 0x10 ;  /* 0x00000010ff197424 */ /* 0x000fe200078e00ff */
[----:B------:R-:W-:-:S04]  /*56e0*/  ISETP.GT.AND P0, PT, R23, R24, PT ;  /* 0x000000181700720c */ /* 0x000fc80003f04270 */
        /* <DEDUP_REMOVED lines=8> */
.L_x_169:
[----:B------:R-:W-:Y:S02]  /*5770*/  IMAD.MOV.U32 R26, RZ, RZ, R45 ;  /* 0x000000ffff1a7224 */ /* 0x000fe400078e002d */
[----:B------:R-:W-:-:S07]  /*5780*/  IMAD.MOV.U32 R22, RZ, RZ, R27 ;  /* 0x000000ffff167224 */ /* 0x000fce00078e001b */
[----:B------:R-:W-:Y:S05]  /*5790*/  WARPSYNC.COLLECTIVE R5, `(.L_x_170) ;  /* 0x0000000005087348 */ /* 0x000fea0003c00000 */
[----:B------:R0:W1:Y:S02]  /*57a0*/  SHFL.DOWN P0, R27, R26, R25, R24 ;  /* 0x080000191a1b7389 */ /* 0x0000640000000018 */
[----:B01----:R-:W-:Y:S05]  /*57b0*/  ENDCOLLECTIVE ;  /* 0x000000000000791b */ /* 0x003fea0003800000 */
.L_x_170:
[----:B------:R-:W0:Y:S02]  /*57c0*/  LDCU.64 UR6, c[0x0][0x390] ;  /* 0x00007200ff0677ac */ /* 0x000e240008000a00 */
[----:B0-----:R-:W-:-:S04]  /*57d0*/  UIADD3 UR6, UP0, UPT, UR6, 0x200, URZ ;  /* 0x0000020006067890 */ /* 0x001fc8000ff1e0ff */
[----:B------:R-:W-:Y:S01]  /*57e0*/  UIADD3.X UR7, UPT, UPT, URZ, UR7, URZ, UP0, !UPT ;  /* 0x00000007ff077290 */ /* 0x000fe200087fe4ff */
[----:B------:R-:W-:Y:S01]  /*57f0*/  ISETP.NE.U32.AND P0, PT, R20, 0x65, PT ;  /* 0x000000651400780c */ /* 0x000fe20003f05070 */
[----:B------:R-:W-:-:S03]  /*5800*/  IMAD.U32 R30, RZ, RZ, UR6 ;  /* 0x00000006ff1e7e24 */ /* 0x000fc6000f8e00ff */
[----:B------:R-:W-:Y:S01]  /*5810*/  ISETP.NE.AND.EX P0, PT, R21, RZ, PT, P0 ;  /* 0x000000ff1500720c */ /* 0x000fe20003f05300 */
[----:B------:R-:W-:Y:S02]  /*5820*/  VIADD R21, R4, 0x10 ;  /* 0x0000001004157836 */ /* 0x000fe40000000000 */
[----:B------:R-:W-:-:S03]  /*5830*/  IMAD.U32 R31, RZ, RZ, UR7 ;  /* 0x00000007ff1f7e24 */ /* 0x000fc6000f8e00ff */
[----:B------:R-:W-:-:S04]  /*5840*/  ISETP.GT.AND P2, PT, R21, R24, PT ;  /* 0x000000181500720c */ /* 0x000fc80003f44270 */
[----:B------:R-:W-:Y:S02]  /*5850*/  SEL R22, R22, RZ, !P2 ;  /* 0x000000ff16167207 */ /* 0x000fe40005000000 */
[----:B------:R-:W-:Y:S02]  /*5860*/  SEL R20, R27, RZ, !P2 ;  /* 0x000000ff1b147207 */ /* 0x000fe40005000000 */
[----:B------:R-:W-:-:S13]  /*5870*/  IADD3 R44, P3, PT, R22, R23, RZ ;  /* 0x00000017162c7210 */ /* 0x000fda0007f7e0ff */
[----:B------:R-:W-:Y:S05]  /*5880*/  WARPSYNC.COLLECTIVE R5, `(.L_x_171) ;  /* 0x0000000005087348 */ /* 0x000fea0003c00000 */
[----:B------:R-:W-:Y:S01]  /*5890*/  VOTE.ALL P0, P0 ;  /* 0x0000000000ff7806 */ /* 0x000fe20000000000 */
[----:B------:R-:W-:-:S12]  /*58a0*/  ENDCOLLECTIVE ;  /* 0x000000000000791b */ /* 0x000fd80003800000 */
.L_x_171:
[----:B------:R-:W-:Y:S01]  /*58b0*/  IMAD.X R45, R20, 0x1, R45, P3 ;  /* 0x00000001142d7824 */ /* 0x000fe200018e062d */
[----:B------:R-:W-:Y:S06]  /*58c0*/  BRA `(.L_x_172) ;  /* 0xffffffc000787947 */ /* 0x000fec000383ffff */
.L_x_128:
[----:B------:R-:W-:Y:S01]  /*58d0*/  BSSY B1, `(.L_x_173) ;  /* 0x0000006000017945 */ /* 0x000fe20003800000 */
[----:B------:R-:W-:Y:S01]  /*58e0*/  PLOP3.LUT P0, PT, P0, PT, PT, 0x8, 0x80 ;  /* 0x000000000080781c */ /* 0x000fe2000070e170 */
[----:B------:R-:W-:-:S12]  /*58f0*/  IMAD.MOV.U32 R5, RZ, RZ, -0x1 ;  /* 0xffffffffff057424 */ /* 0x000fd800078e00ff */
[----:B------:R-:W-:Y:S05]  /*5900*/  WARPSYNC.COLLECTIVE R5, `(.L_x_174) ;  /* 0x0000000005087348 */ /* 0x000fea0003c00000 */
[----:B------:R-:W-:Y:S01]  /*5910*/  VOTE.ANY P0, P0 ;  /* 0x0000000000ff7806 */ /* 0x000fe20000000100 */
[----:B------:R-:W-:-:S12]  /*5920*/  ENDCOLLECTIVE ;  /* 0x000000000000791b */ /* 0x000fd80003800000 */
.L_x_174:
[----:B------:R-:W-:Y:S05]  /*5930*/  BSYNC B1 ;  /* 0x0000000000017941 */ /* 0x000fea0003800000 */
.L_x_173:
[----:B------:R-:W-:Y:S05]  /*5940*/  BRA `(.L_x_175) ;  /* 0xffffffc000847947 */ /* 0x000fea000383ffff */
.L_x_130:
[----:B------:R-:W-:Y:S01]  /*5950*/  BSSY B1, `(.L_x_176) ;  /* 0x0000006000017945 */ /* 0x000fe20003800000 */
[----:B------:R-:W-:Y:S01]  /*5960*/  PLOP3.LUT P0, PT, P0, PT, PT, 0x8, 0x80 ;  /* 0x000000000080781c */ /* 0x000fe2000070e170 */
[----:B------:R-:W-:-:S12]  /*5970*/  IMAD.MOV.U32 R5, RZ, RZ, -0x1 ;  /* 0xffffffffff057424 */ /* 0x000fd800078e00ff */
[----:B------:R-:W-:Y:S05]  /*5980*/  WARPSYNC.COLLECTIVE R5, `(.L_x_177) ;  /* 0x0000000005087348 */ /* 0x000fea0003c00000 */
[----:B------:R-:W-:Y:S01]  /*5990*/  VOTE.ANY P0, P0 ;  /* 0x0000000000ff7806 */ /* 0x000fe20000000100 */
[----:B------:R-:W-:-:S12]  /*59a0*/  ENDCOLLECTIVE ;  /* 0x000000000000791b */ /* 0x000fd80003800000 */
.L_x_177:
[----:B------:R-:W-:Y:S05]  /*59b0*/  BSYNC B1 ;  /* 0x0000000000017941 */ /* 0x000fea0003800000 */
.L_x_176:
[----:B------:R-:W-:Y:S05]  /*59c0*/  BRA `(.L_x_178) ;  /* 0xffffffc000e47947 */ /* 0x000fea000383ffff */
.L_x_132:
[----:B------:R-:W-:Y:S01]  /*59d0*/  BSSY B1, `(.L_x_179) ;  /* 0x0000006000017945 */ /* 0x000fe20003800000 */
[----:B------:R-:W-:Y:S01]  /*59e0*/  PLOP3.LUT P0, PT, P0, PT, PT, 0x8, 0x80 ;  /* 0x000000000080781c */ /* 0x000fe2000070e170 */
[----:B------:R-:W-:-:S12]  /*59f0*/  IMAD.MOV.U32 R5, RZ, RZ, -0x1 ;  /* 0xffffffffff057424 */ /* 0x000fd800078e00ff */
[----:B------:R-:W-:Y:S05]  /*5a00*/  WARPSYNC.COLLECTIVE R5, `(.L_x_180) ;  /* 0x0000000005087348 */ /* 0x000fea0003c00000 */
[----:B------:R-:W-:Y:S01]  /*5a10*/  VOTE.ANY R5, PT, P0 ;  /* 0x0000000000057806 */ /* 0x000fe200000e0100 */
[----:B------:R-:W-:Y:S06]  /*5a20*/  ENDCOLLECTIVE ;  /* 0x000000000000791b */ /* 0x000fec0003800000 */
.L_x_180:
[----:B------:R-:W-:Y:S05]  /*5a30*/  BSYNC B1 ;  /* 0x0000000000017941 */ /* 0x000fea0003800000 */
.L_x_179:
[----:B------:R-:W-:Y:S01]  /*5a40*/  LOP3.LUT R5, R5, 0x80000000, R34, 0xec, !PT ;  /* 0x8000000005057812 */ /* 0x000fe200078eec22 */
[----:B------:R-:W-:Y:S02]  /*5a50*/  IMAD.MOV.U32 R26, RZ, RZ, R22 ;  /* 0x000000ffff1a7224 */ /* 0x000fe400078e0016 */
[----:B------:R-:W-:Y:S02]  /*5a60*/  IMAD.MOV.U32 R25, RZ, RZ, 0x1 ;  /* 0x00000001ff197424 */ /* 0x000fe400078e00ff */
[----:B------:R-:W-:Y:S02]  /*5a70*/  VIADD R24, R5, 0xffffffff ;  /* 0xffffffff05187836 */ /* 0x000fe40000000000 */
[----:B------:R-:W-:-:S03]  /*5a80*/  VIADD R35, R35, 0xffffffe0 ;  /* 0xffffffe023237836 */ /* 0x000fc60000000000 */
[----:B------:R-:W-:Y:S01]  /*5a90*/  LOP3.LUT R48, R5, R24, RZ, 0xc, !PT ;  /* 0x0000001805307212 */ /* 0x000fe200078e0cff */
[----:B------:R-:W-:-:S03]  /*5aa0*/  IMAD.MOV.U32 R5, RZ, RZ, -0x1 ;  /* 0xffffffffff057424 */ /* 0x000fc600078e00ff */
[----:B------:R0:W1:Y:S04]  /*5ab0*/  POPC R24, R48 ;  /* 0x0000003000187309 */ /* 0x0000680000000000 */
[----:B01----:R-:W-:Y:S05]  /*5ac0*/  WARPSYNC.COLLECTIVE R5, `(.L_x_181) ;  /* 0x0000000005087348 */ /* 0x003fea0003c00000 */
[----:B-1----:R1:W2:Y:S02]  /*5ad0*/  SHFL.DOWN P0, R27, R26, R25, R24 ;  /* 0x080000191a1b7389 */ /* 0x0022a40000000018 */
[----:B012---:R-:W-:Y:S05]  /*5ae0*/  ENDCOLLECTIVE ;  /* 0x000000000000791b */ /* 0x007fea0003800000 */
.L_x_181:
[----:B------:R-:W-:Y:S02]  /*5af0*/  IMAD.MOV.U32 R26, RZ, RZ, R23 ;  /* 0x000000ffff1a7224 */ /* 0x000fe400078e0017 */
[----:B------:R-:W-:-:S07]  /*5b00*/  IMAD.MOV.U32 R47, RZ, RZ, R27 ;  /* 0x000000ffff2f7224 */ /* 0x000fce00078e001b */
[----:B------:R-:W-:Y:S05]  /*5b10*/  WARPSYNC.COLLECTIVE R5, `(.L_x_182) ;  /* 0x0000000005087348 */ /* 0x000fea0003c00000 */
[----:B------:R0:W1:Y:S02]  /*5b20*/  SHFL.DOWN P0, R27, R26, R25, R24 ;  /* 0x080000191a1b7389 */ /* 0x0000640000000018 */
[----:B01----:R-:W-:Y:S05]  /*5b30*/  ENDCOLLECTIVE ;  /* 0x000000000000791b */ /* 0x003fea0003800000 */
.L_x_182:
        /* <DEDUP_REMOVED lines=11> */
.L_x_183:
[----:B------:R-:W-:Y:S01]  /*5bf0*/  ISETP.GT.AND P2, PT, R23, R24, PT ;  /* 0x000000181700720c */ /* 0x000fe20003f44270 */
[----:B------:R-:W-:-:S03]  /*5c00*/  IMAD.MOV.U32 R26, RZ, RZ, R49 ;  /* 0x000000ffff1a7224 */ /* 0x000fc600078e0031 */
[----:B------:R-:W-:-:S09]  /*5c10*/  SEL R23, R27, RZ, !P2 ;  /* 0x000000ff1b177207 */ /* 0x000fd20005000000 */
[----:B------:R-:W-:Y:S05]  /*5c20*/  WARPSYNC.COLLECTIVE R5, `(.L_x_184) ;  /* 0x0000000005087348 */ /* 0x000fea0003c00000 */
[----:B------:R0:W1:Y:S02]  /*5c30*/  SHFL.DOWN P0, R27, R26, R25, R24 ;  /* 0x080000191a1b7389 */ /* 0x0000640000000018 */
[----:B01----:R-:W-:Y:S05]  /*5c40*/  ENDCOLLECTIVE ;  /* 0x000000000000791b */ /* 0x003fea0003800000 */
.L_x_184:
[----:B------:R-:W-:-:S05]  /*5c50*/  IADD3 R23, P3, PT, R23, R48, RZ ;  /* 0x0000003017177210 */ /* 0x000fca0007f7e0ff */
        /* <DEDUP_REMOVED lines=9> */
.L_x_185:
[----:B------:R-:W-:-:S04]  /*5cf0*/  IMAD.X R47, R22, 0x1, R49, P3 ;  /* 0x00000001162f7824 */ /* 0x000fc800018e0631 */
[----:B------:R-:W-:Y:S01]  /*5d00*/  IMAD.MOV.U32 R26, RZ, RZ, R47 ;  /* 0x000000ffff1a7224 */ /* 0x000fe200078e002f */
[----:B------:R-:W-:-:S07]  /*5d10*/  SEL R22, R27, RZ, !P2 ;  /* 0x000000ff1b167207 */ /* 0x000fce0005000000 */
[----:B------:R-:W-:Y:S05]  /*5d20*/  WARPSYNC.COLLECTIVE R5, `(.L_x_186) ;  /* 0x0000000005087348 */ /* 0x000fea0003c00000 */
[----:B------:R0:W1:Y:S02]  /*5d30*/  SHFL.DOWN P0, R27, R26, R25, R24 ;  /* 0x080000191a1b7389 */ /* 0x0000640000000018 */
[----:B01----:R-:W-:Y:S05]  /*5d40*/  ENDCOLLECTIVE ;  /* 0x000000000000791b */ /* 0x003fea0003800000 */
.L_x_186:
[----:B------:R-:W-:Y:S01]  /*5d50*/  IADD3 R49, P3, PT, R22, R23, RZ ;  /* 0x0000001716317210 */ /* 0x000fe20007f7e0ff */
[----:B------:R-:W-:-:S04]  /*5d60*/  VIADD R23, R4, 0x8 ;  /* 0x0000000804177836 */ /* 0x000fc80000000000 */
[----:B------:R-:W-:Y:S02]  /*5d70*/  IMAD.MOV.U32 R26, RZ, RZ, R49 ;  /* 0x000000ffff1a7224 */ /* 0x000fe400078e0031 */
[----:B------:R-:W-:Y:S02]  /*5d80*/  IMAD.MOV.U32 R25, RZ, RZ, 0x8 ;  /* 0x00000008ff197424 */ /* 0x000fe400078e00ff */
[----:B------:R-:W-:-:S07]  /*5d90*/  IMAD.MOV.U32 R22, RZ, RZ, R27 ;  /* 0x000000ffff167224 */ /* 0x000fce00078e001b */
[----:B------:R-:W-:Y:S05]  /*5da0*/  WARPSYNC.COLLECTIVE R5, `(.L_x_187) ;  /* 0x0000000005087348 */ /* 0x000fea0003c00000 */
[----:B------:R0:W1:Y:S02]  /*5db0*/  SHFL.DOWN P0, R27, R26, R25, R24 ;  /* 0x080000191a1b7389 */ /* 0x0000640000000018 */
[----:B01----:R-:W-:Y:S05]  /*5dc0*/  ENDCOLLECTIVE ;  /* 0x000000000000791b */ /* 0x003fea0003800000 */
.L_x_187:
[----:B------:R-:W-:Y:S02]  /*5dd0*/  SEL R22, R22, RZ, !P2 ;  /* 0x000000ff16167207 */ /* 0x000fe40005000000 */
[----:B------:R-:W-:-:S03]  /*5de0*/  ISETP.GT.AND P2, PT, R23, R24, PT ;  /* 0x000000181700720c */ /* 0x000fc60003f44270 */
[----:B------:R-:W-:-:S04]  /*5df0*/  IMAD.X R48, R22, 0x1, R47, P3 ;  /* 0x0000000116307824 */ /* 0x000fc800018e062f */
[----:B------:R-:W-:Y:S02]  /*5e00*/  IMAD.MOV.U32 R26, RZ, RZ, R48 ;  /* 0x000000ffff1a7224 */ /* 0x000fe400078e0030 */
[----:B------:R-:W-:-:S07]  /*5e10*/  IMAD.MOV.U32 R22, RZ, RZ, R27 ;  /* 0x000000ffff167224 */ /* 0x000fce00078e001b */
[----:B------:R-:W-:Y:S05]  /*5e20*/  WARPSYNC.COLLECTIVE R5, `(.L_x_188) ;  /* 0x0000000005087348 */ /* 0x000fea0003c00000 */
[----:B------:R0:W1:Y:S02]  /*5e30*/  SHFL.DOWN P0, R27, R26, R25, R24 ;  /* 0x080000191a1b7389 */ /* 0x0000640000000018 */
[----:B01----:R-:W-:Y:S05]  /*5e40*/  ENDCOLLECTIVE ;  /* 0x000000000000791b */ /* 0x003fea0003800000 */
.L_x_188:
[----:B------:R-:W-:Y:S01]  /*5e50*/  SEL R22, R22, RZ, !P2 ;  /* 0x000000ff16167207 */ /* 0x000fe20005000000 */
[----:B------:R-:W-:-:S03]  /*5e60*/  IMAD.MOV.U32 R25, RZ, RZ, 0x10 ;  /* 0x00000010ff197424 */ /* 0x000fc600078e00ff */
[----:B------:R-:W-:Y:S01]  /*5e70*/  IADD3 R23, P0, PT, R22, R49, RZ ;  /* 0x0000003116177210 */ /* 0x000fe20007f1e0ff */
[----:B------:R-:W-:Y:S01]  /*5e80*/  VIADD R49, R4, 0x10 ;  /* 0x0000001004317836 */ /* 0x000fe20000000000 */
[----:B------:R-:W-:-:S03]  /*5e90*/  SEL R27, R27, RZ, !P2 ;  /* 0x000000ff1b1b7207 */ /* 0x000fc60005000000 */
[----:B------:R-:W-:Y:S02]  /*5ea0*/  IMAD.MOV.U32 R26, RZ, RZ, R23 ;  /* 0x000000ffff1a7224 */ /* 0x000fe400078e0017 */
[----:B------:R-:W-:-:S07]  /*5eb0*/  IMAD.X R47, R27, 0x1, R48, P0 ;  /* 0x000000011b2f7824 */ /* 0x000fce00000e0630 */
[----:B------:R-:W-:Y:S05]  /*5ec0*/  WARPSYNC.COLLECTIVE R5, `(.L_x_189) ;  /* 0x0000000005087348 */ /* 0x000fea0003c00000 */
[----:B------:R0:W1:Y:S02]  /*5ed0*/  SHFL.DOWN P0, R27, R26, R25, R24 ;  /* 0x080000191a1b7389 */ /* 0x0000640000000018 */
[----:B01----:R-:W-:Y:S05]  /*5ee0*/  ENDCOLLECTIVE ;  /* 0x000000000000791b */ /* 0x003fea0003800000 */
.L_x_189:
[----:B------:R-:W-:Y:S02]  /*5ef0*/  IMAD.MOV.U32 R26, RZ, RZ, R47 ;  /* 0x000000ffff1a7224 */ /* 0x000fe400078e002f */
[----:B------:R-:W-:-:S07]  /*5f00*/  IMAD.MOV.U32 R22, RZ, RZ, R27 ;  /* 0x000000ffff167224 */ /* 0x000fce00078e001b */
[----:B------:R-:W-:Y:S05]  /*5f10*/  WARPSYNC.COLLECTIVE R5, `(.L_x_190) ;  /* 0x0000000005087348 */ /* 0x000fea0003c00000 */
[----:B------:R0:W1:Y:S02]  /*5f20*/  SHFL.DOWN P0, R27, R26, R25, R24 ;  /* 0x080000191a1b7389 */ /* 0x0000640000000018 */
[----:B01----:R-:W-:Y:S05]  /*5f30*/  ENDCOLLECTIVE ;  /* 0x000000000000791b */ /* 0x003fea0003800000 */
.L_x_190:
[----:B------:R-:W-:-:S04]  /*5f40*/  ISETP.GT.AND P0, PT, R49, R24, PT ;  /* 0x000000183100720c */ /* 0x000fc80003f04270 */
        /* <DEDUP_REMOVED lines=9> */
.L_x_191:
[----:B------:R-:W-:Y:S05]  /*5fe0*/  BRA `(.L_x_192) ;  /* 0xffffffc000307947 */ /* 0x000fea000383ffff */
.L_x_139:
[----:B------:R-:W-:Y:S01]  /*5ff0*/  BSSY B0, `(.L_x_193) ;  /* 0x0000006000007945 */ /* 0x000fe20003800000 */
[----:B------:R-:W-:Y:S01]  /*6000*/  PLOP3.LUT P0, PT, P0, PT, PT, 0x8, 0x80 ;  /* 0x000000000080781c */ /* 0x000fe2000070e170 */
[----:B------:R-:W-:-:S12]  /*6010*/  IMAD.MOV.U32 R5, RZ, RZ, -0x1 ;  /* 0xffffffffff057424 */ /* 0x000fd800078e00ff */
[----:B------:R-:W-:Y:S05]  /*6020*/  WARPSYNC.COLLECTIVE R5, `(.L_x_194) ;  /* 0x0000000005087348 */ /* 0x000fea0003c00000 */
[----:B------:R-:W-:Y:S01]  /*6030*/  VOTE.ANY P0, P0 ;  /* 0x0000000000ff7806 */ /* 0x000fe20000000100 */
[----:B------:R-:W-:-:S12]  /*6040*/  ENDCOLLECTIVE ;  /* 0x000000000000791b */ /* 0x000fd80003800000 */
.L_x_194:
[----:B------:R-:W-:Y:S05]  /*6050*/  BSYNC B0 ;  /* 0x0000000000007941 */ /* 0x000fea0003800000 */
.L_x_193:
[----:B------:R-:W-:Y:S05]  /*6060*/  BRA `(.L_x_195) ;  /* 0xffffffdc00347947 */ /* 0x000fea000383ffff */
.L_x_141:
[----:B------:R-:W-:Y:S01]  /*6070*/  BSSY B0, `(.L_x_196) ;  /* 0x0000006000007945 */ /* 0x000fe20003800000 */
[----:B------:R-:W-:Y:S01]  /*6080*/  PLOP3.LUT P0, PT, P0, PT, PT, 0x8, 0x80 ;  /* 0x000000000080781c */ /* 0x000fe2000070e170 */
[----:B------:R-:W-:-:S12]  /*6090*/  IMAD.MOV.U32 R5, RZ, RZ, -0x1 ;  /* 0xffffffffff057424 */ /* 0x000fd800078e00ff */
[----:B------:R-:W-:Y:S05]  /*60a0*/  WARPSYNC.COLLECTIVE R5, `(.L_x_197) ;  /* 0x0000000005087348 */ /* 0x000fea0003c00000 */
[----:B------:R-:W-:Y:S01]  /*60b0*/  VOTE.ANY P0, P0 ;  /* 0x0000000000ff7806 */ /* 0x000fe20000000100 */
[----:B------:R-:W-:-:S12]  /*60c0*/  ENDCOLLECTIVE ;  /* 0x000000000000791b */ /* 0x000fd80003800000 */
.L_x_197:
[----:B------:R-:W-:Y:S05]  /*60d0*/  BSYNC B0 ;  /* 0x0000000000007941 */ /* 0x000fea0003800000 */
.L_x_196:
[----:B------:R-:W-:Y:S05]  /*60e0*/  BRA `(.L_x_198) ;  /* 0xffffffdc009c7947 */ /* 0x000fea000383ffff */
.L_x_143:
[----:B------:R-:W0:Y:S01]  /*60f0*/  S2R R35, SR_GEMASK ;  /* 0x0000000000237919 */ /* 0x000e220000003c00 */
[----:B------:R-:W-:Y:S01]  /*6100*/  BSSY B0, `(.L_x_199) ;  /* 0x0000006000007945 */ /* 0x000fe20003800000 */
[----:B------:R-:W-:Y:S01]  /*6110*/  PLOP3.LUT P0, PT, P0, PT, PT, 0x8, 0x80 ;  /* 0x000000000080781c */ /* 0x000fe2000070e170 */
[----:B------:R-:W-:-:S12]  /*6120*/  IMAD.MOV.U32 R5, RZ, RZ, -0x1 ;  /* 0xffffffffff057424 */ /* 0x000fd800078e00ff */
[----:B0-----:R-:W-:Y:S05]  /*6130*/  WARPSYNC.COLLECTIVE R5, `(.L_x_200) ;  /* 0x0000000005087348 */ /* 0x001fea0003c00000 */
[----:B------:R-:W-:Y:S01]  /*6140*/  VOTE.ANY R5, PT, P0 ;  /* 0x0000000000057806 */ /* 0x000fe200000e0100 */
[----:B0-----:R-:W-:Y:S06]  /*6150*/  ENDCOLLECTIVE ;  /* 0x000000000000791b */ /* 0x001fec0003800000 */
.L_x_200:
[----:B------:R-:W-:Y:S05]  /*6160*/  BSYNC B0 ;  /* 0x0000000000007941 */ /* 0x000fea0003800000 */
.L_x_199:
        /* <DEDUP_REMOVED lines=10> */
.L_x_201:
[----:B------:R-:W-:Y:S02]  /*6210*/  IMAD.MOV.U32 R26, RZ, RZ, R23 ;  /* 0x000000ffff1a7224 */ /* 0x000fe400078e0017 */
[----:B------:R-:W-:-:S07]  /*6220*/  IMAD.MOV.U32 R32, RZ, RZ, R27 ;  /* 0x000000ffff207224 */ /* 0x000fce00078e001b */
[----:B------:R-:W-:Y:S05]  /*6230*/  WARPSYNC.COLLECTIVE R5, `(.L_x_202) ;  /* 0x0000000005087348 */ /* 0x000fea0003c00000 */
[----:B------:R0:W1:Y:S02]  /*6240*/  SHFL.DOWN P0, R27, R26, R25, R24 ;  /* 0x080000191a1b7389 */ /* 0x0000640000000018 */
[----:B01----:R-:W-:Y:S05]  /*6250*/  ENDCOLLECTIVE ;  /* 0x000000000000791b */ /* 0x003fea0003800000 */
.L_x_202:
        /* <DEDUP_REMOVED lines=11> */
.L_x_203:
[----:B------:R-:W-:Y:S01]  /*6310*/  ISETP.GT.AND P1, PT, R23, R24, PT ;  /* 0x000000181700720c */ /* 0x000fe20003f24270 */
[----:B------:R-:W-:Y:S02]  /*6320*/  IMAD.MOV.U32 R26, RZ, RZ, R45 ;  /* 0x000000ffff1a7224 */ /* 0x000fe400078e002d */
[----:B------:R-:W-:-:S10]  /*6330*/  IMAD.MOV.U32 R32, RZ, RZ, R27 ;  /* 0x000000ffff207224 */ /* 0x000fd400078e001b */
[----:B------:R-:W-:Y:S05]  /*6340*/  WARPSYNC.COLLECTIVE R5, `(.L_x_204) ;  /* 0x0000000005087348 */ /* 0x000fea0003c00000 */
[----:B------:R0:W1:Y:S02]  /*6350*/  SHFL.DOWN P0, R27, R26, R25, R24 ;  /* 0x080000191a1b7389 */ /* 0x0000640000000018 */
[----:B01----:R-:W-:Y:S05]  /*6360*/  ENDCOLLECTIVE ;  /* 0x000000000000791b */ /* 0x003fea0003800000 */
.L_x_204:
        /* <DEDUP_REMOVED lines=11> */
.L_x_205:
[----:B------:R-:W-:Y:S02]  /*6420*/  IMAD.MOV.U32 R26, RZ, RZ, R44 ;  /* 0x000000ffff1a7224 */ /* 0x000fe400078e002c */
[----:B------:R-:W-:-:S07]  /*6430*/  IMAD.MOV.U32 R22, RZ, RZ, R27 ;  /* 0x000000ffff167224 */ /* 0x000fce00078e001b */
[----:B------:R-:W-:Y:S05]  /*6440*/  WARPSYNC.COLLECTIVE R5, `(.L_x_206) ;  /* 0x0000000005087348 */ /* 0x000fea0003c00000 */
[----:B------:R0:W1:Y:S02]  /*6450*/  SHFL.DOWN P0, R27, R26, R25, R24 ;  /* 0x080000191a1b7389 */ /* 0x0000640000000018 */
[----:B01----:R-:W-:Y:S05]  /*6460*/  ENDCOLLECTIVE ;  /* 0x000000000000791b */ /* 0x003fea0003800000 */
.L_x_206:
        /* <DEDUP_REMOVED lines=11> */
.L_x_207:
[----:B------:R-:W-:Y:S02]  /*6520*/  IMAD.MOV.U32 R26, RZ, RZ, R32 ;  /* 0x000000ffff1a7224 */ /* 0x000fe400078e0020 */
[----:B------:R-:W-:-:S07]  /*6530*/  IMAD.MOV.U32 R22, RZ, RZ, R27 ;  /* 0x000000ffff167224 */ /* 0x000fce00078e001b */
[----:B------:R-:W-:Y:S05]  /*6540*/  WARPSYNC.COLLECTIVE R5, `(.L_x_208) ;  /* 0x0000000005087348 */ /* 0x000fea0003c00000 */
[----:B------:R0:W1:Y:S02]  /*6550*/  SHFL.DOWN P0, R27, R26, R25, R24 ;  /* 0x080000191a1b7389 */ /* 0x0000640000000018 */
[----:B01----:R-:W-:Y:S05]  /*6560*/  ENDCOLLECTIVE ;  /* 0x000000000000791b */ /* 0x003fea0003800000 */
.L_x_208:
[----:B------:R-:W-:Y:S01]  /*6570*/  SEL R22, R22, RZ, !P1 ;  /* 0x000000ff16167207 */ /* 0x000fe20004800000 */
[----:B------:R-:W-:-:S03]  /*6580*/  IMAD.MOV.U32 R25, RZ, RZ, 0x10 ;  /* 0x00000010ff197424 */ /* 0x000fc600078e00ff */
[----:B------:R-:W-:Y:S02]  /*6590*/  IADD3 R23, P0, PT, R22, R33, RZ ;  /* 0x0000002116177210 */ /* 0x000fe40007f1e0ff */
[----:B------:R-:W-:-:S03]  /*65a0*/  SEL R27, R27, RZ, !P1 ;  /* 0x000000ff1b1b7207 */ /* 0x000fc60004800000 */
[----:B------:R-:W-:Y:S02]  /*65b0*/  IMAD.MOV.U32 R26, RZ, RZ, R23 ;  /* 0x000000ffff1a7224 */ /* 0x000fe400078e0017 */
[----:B------:R-:W-:Y:S02]  /*65c0*/  IMAD.X R45, R27, 0x1, R32, P0 ;  /* 0x000000011b2d7824 */ /* 0x000fe400000e0620 */
[----:B------:R-:W-:-:S05]  /*65d0*/  VIADD R27, R3, 0x10 ;  /* 0x00000010031b7836 */ /* 0x000fca0000000000 */
[----:B------:R-:W-:-:S13]  /*65e0*/  ISETP.GT.AND P1, PT, R27, R24, PT ;  /* 0x000000181b00720c */ /* 0x000fda0003f24270 */
[----:B------:R-:W-:Y:S05]  /*65f0*/  WARPSYNC.COLLECTIVE R5, `(.L_x_209) ;  /* 0x0000000005087348 */ /* 0x000fea0003c00000 */
[----:B------:R0:W1:Y:S02]  /*6600*/  SHFL.DOWN P0, R27, R26, R25, R24 ;  /* 0x080000191a1b7389 */ /* 0x0000640000000018 */
[----:B01----:R-:W-:Y:S05]  /*6610*/  ENDCOLLECTIVE ;  /* 0x000000000000791b */ /* 0x003fea0003800000 */
.L_x_209:
[----:B------:R-:W-:Y:S02]  /*6620*/  IMAD.MOV.U32 R26, RZ, RZ, R45 ;  /* 0x000000ffff1a7224 */ /* 0x000fe400078e002d */
[----:B------:R-:W-:-:S07]  /*6630*/  IMAD.MOV.U32 R22, RZ, RZ, R27 ;  /* 0x000000ffff167224 */ /* 0x000fce00078e001b */
[----:B------:R-:W-:Y:S05]  /*6640*/  WARPSYNC.COLLECTIVE R5, `(.L_x_210) ;  /* 0x0000000005087348 */ /* 0x000fea0003c00000 */
[----:B------:R0:W1:Y:S02]  /*6650*/  SHFL.DOWN P0, R27, R26, R25, R24 ;  /* 0x080000191a1b7389 */ /* 0x0000640000000018 */
[----:B01----:R-:W-:Y:S05]  /*6660*/  ENDCOLLECTIVE ;  /* 0x000000000000791b */ /* 0x003fea0003800000 */
.L_x_210:
[----:B------:R-:W0:Y:S01]  /*6670*/  LDCU.64 UR6, c[0x0][0x390] ;  /* 0x00007200ff0677ac */ /* 0x000e220008000a00 */
[----:B------:R-:W-:-:S04]  /*6680*/  SEL R22, R22, RZ, !P1 ;  /* 0x000000ff16167207 */ /* 0x000fc80004800000 */
[----:B------:R-:W-:Y:S01]  /*6690*/  IADD3 R44, P2, PT, R22, R23, RZ ;  /* 0x00000017162c7210 */ /* 0x000fe20007f5e0ff */
[----:B0-----:R-:W-:-:S04]  /*66a0*/  UIADD3 UR6, UP0, UPT, UR6, 0x200, URZ ;  /* 0x0000020006067890 */ /* 0x001fc8000ff1e0ff */
[----:B------:R-:W-:Y:S01]  /*66b0*/  UIADD3.X UR7, UPT, UPT, URZ, UR7, URZ, UP0, !UPT ;  /* 0x00000007ff077290 */ /* 0x000fe200087fe4ff */
[----:B------:R-:W-:Y:S01]  /*66c0*/  ISETP.NE.U32.AND P0, PT, R20, 0x65, PT ;  /* 0x000000651400780c */ /* 0x000fe20003f05070 */
[----:B------:R-:W-:Y:S01]  /*66d0*/  IMAD.U32 R32, RZ, RZ, UR6 ;  /* 0x00000006ff207e24 */ /* 0x000fe2000f8e00ff */
[----:B------:R-:W-:Y:S02]  /*66e0*/  SEL R20, R27, RZ, !P1 ;  /* 0x000000ff1b147207 */ /* 0x000fe40004800000 */
[----:B------:R-:W-:Y:S01]  /*66f0*/  ISETP.NE.AND.EX P0, PT, R21, RZ, PT, P0 ;  /* 0x000000ff1500720c */ /* 0x000fe20003f05300 */
[----:B------:R-:W-:Y:S02]  /*6700*/  IMAD.U32 R33, RZ, RZ, UR7 ;  /* 0x00000007ff217e24 */ /* 0x000fe4000f8e00ff */
[----:B------:R-:W-:-:S10]  /*6710*/  IMAD.X R45, R20, 0x1, R45, P2 ;  /* 0x00000001142d7824 */ /* 0x000fd400010e062d */
[----:B------:R-:W-:Y:S05]  /*6720*/  WARPSYNC.COLLECTIVE R5, `(.L_x_211) ;  /* 0x0000000005087348 */ /* 0x000fea0003c00000 */
[----:B------:R-:W-:Y:S01]  /*6730*/  VOTE.ALL P0, P0 ;  /* 0x0000000000ff7806 */ /* 0x000fe20000000000 */
[----:B------:R-:W-:-:S12]  /*6740*/  ENDCOLLECTIVE ;  /* 0x000000000000791b */ /* 0x000fd80003800000 */
.L_x_211:
[----:B------:R-:W-:Y:S05]  /*6750*/  BRA `(.L_x_212) ;  /* 0xffffffd800ec7947 */ /* 0x000fea000383ffff */
.L_x_145:
[----:B------:R-:W-:Y:S01]  /*6760*/  BSSY B0, `(.L_x_213) ;  /* 0x0000006000007945 */ /* 0x000fe20003800000 */
[----:B------:R-:W-:Y:S01]  /*6770*/  PLOP3.LUT P0, PT, P0, PT, PT, 0x8, 0x80 ;  /* 0x000000000080781c */ /* 0x000fe2000070e170 */
[----:B------:R-:W-:-:S12]  /*6780*/  IMAD.MOV.U32 R5, RZ, RZ, -0x1 ;  /* 0xffffffffff057424 */ /* 0x000fd800078e00ff */
[----:B------:R-:W-:Y:S05]  /*6790*/  WARPSYNC.COLLECTIVE R5, `(.L_x_214) ;  /* 0x0000000005087348 */ /* 0x000fea0003c00000 */
[----:B------:R-:W-:Y:S01]  /*67a0*/  VOTE.ANY P0, P0 ;  /* 0x0000000000ff7806 */ /* 0x000fe20000000100 */
[----:B------:R-:W-:-:S12]  /*67b0*/  ENDCOLLECTIVE ;  /* 0x000000000000791b */ /* 0x000fd80003800000 */
.L_x_214:
[----:B------:R-:W-:Y:S05]  /*67c0*/  BSYNC B0 ;  /* 0x0000000000007941 */ /* 0x000fea0003800000 */
.L_x_213:
[----:B------:R-:W-:Y:S05]  /*67d0*/  BRA `(.L_x_215) ;  /* 0xffffffd800f87947 */ /* 0x000fea000383ffff */
.L_x_147:
[----:B------:R-:W-:Y:S01]  /*67e0*/  BSSY B0, `(.L_x_216) ;  /* 0x0000006000007945 */ /* 0x000fe20003800000 */
[----:B------:R-:W-:Y:S01]  /*67f0*/  PLOP3.LUT P0, PT, P0, PT, PT, 0x8, 0x80 ;  /* 0x000000000080781c */ /* 0x000fe2000070e170 */
[----:B------:R-:W-:-:S12]  /*6800*/  IMAD.MOV.U32 R5, RZ, RZ, -0x1 ;  /* 0xffffffffff057424 */ /* 0x000fd800078e00ff */
[----:B------:R-:W-:Y:S05]  /*6810*/  WARPSYNC.COLLECTIVE R5, `(.L_x_217) ;  /* 0x0000000005087348 */ /* 0x000fea0003c00000 */
[----:B------:R-:W-:Y:S01]  /*6820*/  VOTE.ANY P0, P0 ;  /* 0x0000000000ff7806 */ /* 0x000fe20000000100 */
[----:B------:R-:W-:-:S12]  /*6830*/  ENDCOLLECTIVE ;  /* 0x000000000000791b */ /* 0x000fd80003800000 */
.L_x_217:
[----:B------:R-:W-:Y:S05]  /*6840*/  BSYNC B0 ;  /* 0x0000000000007941 */ /* 0x000fea0003800000 */
.L_x_216:
[----:B------:R-:W-:Y:S05]  /*6850*/  BRA `(.L_x_218) ;  /* 0xffffffdc00587947 */ /* 0x000fea000383ffff */
.L_x_149:
[----:B------:R-:W-:Y:S01]  /*6860*/  BSSY B0, `(.L_x_219) ;  /* 0x0000006000007945 */ /* 0x000fe20003800000 */
[----:B------:R-:W-:Y:S01]  /*6870*/  PLOP3.LUT P0, PT, P0, PT, PT, 0x8, 0x80 ;  /* 0x000000000080781c */ /* 0x000fe2000070e170 */
[----:B------:R-:W-:-:S12]  /*6880*/  IMAD.MOV.U32 R5, RZ, RZ, -0x1 ;  /* 0xffffffffff057424 */ /* 0x000fd800078e00ff */
[----:B------:R-:W-:Y:S05]  /*6890*/  WARPSYNC.COLLECTIVE R5, `(.L_x_220) ;  /* 0x0000000005087348 */ /* 0x000fea0003c00000 */
[----:B------:R-:W-:Y:S01]  /*68a0*/  VOTE.ANY R5, PT, P0 ;  /* 0x0000000000057806 */ /* 0x000fe200000e0100 */
[----:B------:R-:W-:Y:S06]  /*68b0*/  ENDCOLLECTIVE ;  /* 0x000000000000791b */ /* 0x000fec0003800000 */
.L_x_220:
[----:B------:R-:W-:Y:S05]  /*68c0*/  BSYNC B0 ;  /* 0x0000000000007941 */ /* 0x000fea0003800000 */
.L_x_219:
        /* <DEDUP_REMOVED lines=11> */
.L_x_221:
[----:B------:R-:W-:Y:S02]  /*6980*/  IMAD.MOV.U32 R26, RZ, RZ, R23 ;  /* 0x000000ffff1a7224 */ /* 0x000fe400078e0017 */
[----:B------:R-:W-:-:S07]  /*6990*/  IMAD.MOV.U32 R48, RZ, RZ, R27 ;  /* 0x000000ffff307224 */ /* 0x000fce00078e001b */
[----:B------:R-:W-:Y:S05]  /*69a0*/  WARPSYNC.COLLECTIVE R5, `(.L_x_222) ;  /* 0x0000000005087348 */ /* 0x000fea0003c00000 */
[----:B------:R0:W1:Y:S02]  /*69b0*/  SHFL.DOWN P0, R27, R26, R25, R24 ;  /* 0x080000191a1b7389 */ /* 0x0000640000000018 */
[----:B01----:R-:W-:Y:S05]  /*69c0*/  ENDCOLLECTIVE ;  /* 0x000000000000791b */ /* 0x003fea0003800000 */
.L_x_222:
        /* <DEDUP_REMOVED lines=11> */
.L_x_223:
[----:B------:R-:W-:Y:S01]  /*6a80*/  ISETP.GT.AND P1, PT, R23, R24, PT ;  /* 0x000000181700720c */ /* 0x000fe20003f24270 */
[----:B------:R-:W-:-:S03]  /*6a90*/  IMAD.MOV.U32 R26, RZ, RZ, R53 ;  /* 0x000000ffff1a7224 */ /* 0x000fc600078e0035 */
[----:B------:R-:W-:-:S09]  /*6aa0*/  SEL R22, R27, RZ, !P1 ;  /* 0x000000ff1b167207 */ /* 0x000fd20004800000 */
[----:B------:R-:W-:Y:S05]  /*6ab0*/  WARPSYNC.COLLECTIVE R5, `(.L_x_224) ;  /* 0x0000000005087348 */ /* 0x000fea0003c00000 */
[----:B------:R0:W1:Y:S02]  /*6ac0*/  SHFL.DOWN P0, R27, R26, R25, R24 ;  /* 0x080000191a1b7389 */ /* 0x0000640000000018 */
[----:B01----:R-:W-:Y:S05]  /*6ad0*/  ENDCOLLECTIVE ;  /* 0x000000000000791b */ /* 0x003fea0003800000 */
.L_x_224:
        /* <DEDUP_REMOVED lines=10> */
.L_x_225:
[----:B------:R-:W-:-:S04]  /*6b80*/  IMAD.X R51, R48, 0x1, R53, P2 ;  /* 0x0000000130337824 */ /* 0x000fc800010e0635 */
[----:B------:R-:W-:Y:S01]  /*6b90*/  IMAD.MOV.U32 R26, RZ, RZ, R51 ;  /* 0x000000ffff1a7224 */ /* 0x000fe200078e0033 */
[----:B------:R-:W-:-:S07]  /*6ba0*/  SEL R22, R27, RZ, !P1 ;  /* 0x000000ff1b167207 */ /* 0x000fce0004800000 */
[----:B------:R-:W-:Y:S05]  /*6bb0*/  WARPSYNC.COLLECTIVE R5, `(.L_x_226) ;  /* 0x0000000005087348 */ /* 0x000fea0003c00000 */
[----:B------:R0:W1:Y:S02]  /*6bc0*/  SHFL.DOWN P0, R27, R26, R25, R24 ;  /* 0x080000191a1b7389 */ /* 0x0000640000000018 */
[----:B01----:R-:W-:Y:S05]  /*6bd0*/  ENDCOLLECTIVE ;  /* 0x000000000000791b */ /* 0x003fea0003800000 */
.L_x_226:
        /* <DEDUP_REMOVED lines=8> */
.L_x_227:
        /* <DEDUP_REMOVED lines=8> */
.L_x_228:
        /* <DEDUP_REMOVED lines=10> */
.L_x_229:
[----:B------:R-:W-:Y:S02]  /*6d80*/  IMAD.MOV.U32 R26, RZ, RZ, R48 ;  /* 0x000000ffff1a7224 */ /* 0x000fe400078e0030 */
[----:B------:R-:W-:-:S07]  /*6d90*/  IMAD.MOV.U32 R22, RZ, RZ, R27 ;  /* 0x000000ffff167224 */ /* 0x000fce00078e001b */
[----:B------:R-:W-:Y:S05]  /*6da0*/  WARPSYNC.COLLECTIVE R5, `(.L_x_230) ;  /* 0x0000000005087348 */ /* 0x000fea0003c00000 */
[----:B------:R0:W1:Y:S02]  /*6db0*/  SHFL.DOWN P0, R27, R26, R25, R24 ;  /* 0x080000191a1b7389 */ /* 0x0000640000000018 */
[----:B01----:R-:W-:Y:S05]  /*6dc0*/  ENDCOLLECTIVE ;  /* 0x000000000000791b */ /* 0x003fea0003800000 */
.L_x_230:
[----:B------:R-:W-:-:S04]  /*6dd0*/  ISETP.GT.AND P0, PT, R49, R24, PT ;  /* 0x000000183100720c */ /* 0x000fc80003f04270 */
        /* <DEDUP_REMOVED lines=9> */
.L_x_231:
[----:B------:R-:W-:Y:S05]  /*6e70*/  BRA `(.L_x_232) ;  /* 0xffffffd800a47947 */ /* 0x000fea000383ffff */
.L_x_233:
        /* <DEDUP_REMOVED lines=16> */
.L_x_2849:


//--------------------- .text._ZN3cub18CUB_300001_SM_10006detail4scan20DeviceScanInitKernelINS0_13ScanTileStateIyLb1EEEEEvT_i --------------------------
	.section	.text._ZN3cub18CUB_300001_SM_10006detail4scan20DeviceScanInitKernelINS0_13ScanTileStateIyLb1EEEEEvT_i,"ax",@progbits
	.align	128
        .global         _ZN3cub18CUB_300001_SM_10006detail4scan20DeviceScanInitKernelINS0_13ScanTileStateIyLb1EEEEEvT_i
        .type           _ZN3cub18CUB_300001_SM_10006detail4scan20DeviceScanInitKernelINS0_13ScanTileStateIyLb1EEEEEvT_i,@function
        .size           _ZN3cub18CUB_300001_SM_10006detail4scan20DeviceScanInitKernelINS0_13ScanTileStateIyLb1EEEEEvT_i,(.L_x_2850 - _ZN3cub18CUB_300001_SM_10006detail4scan20DeviceScanInitKernelINS0_13ScanTileStateIyLb1EEEEEvT_i)
        .other          _ZN3cub18CUB_300001_SM_10006detail4scan20DeviceScanInitKernelINS0_13ScanTileStateIyLb1EEEEEvT_i,@"STO_CUDA_ENTRY STV_DEFAULT"
_ZN3cub18CUB_300001_SM_10006detail4scan20DeviceScanInitKernelINS0_13ScanTileStateIyLb1EEEEEvT_i:
.text._ZN3cub18CUB_300001_SM_10006detail4scan20DeviceScanInitKernelINS0_13ScanTileStateIyLb1EEEEEvT_i:
[----:B------:R-:W-:Y:S01]  /*0000*/  LDC R1, c[0x0][0x37c] ;  /* 0x0000df00ff017b82 */ /* 0x000fe20000000800 */
[----:B------:R-:W0:Y:S07]  /*0010*/  S2R R0, SR_TID.X ;  /* 0x0000000000007919 */ /* 0x000e2e0000002100 */
[----:B------:R-:W1:Y:S01]  /*0020*/  S2UR UR6, SR_CTAID.X ;  /* 0x00000000000679c3 */ /* 0x000e620000002500 */
[----:B------:R-:W2:Y:S01]  /*0030*/  LDCU UR4, c[0x0][0x388] ;  /* 0x00007100ff0477ac */ /* 0x000ea20008000800 */
[----:B------:R-:W-:-:S06]  /*0040*/  CS2R R6, SRZ ;  /* 0x0000000000067805 */ /* 0x000fcc000001ff00 */
[----:B------:R-:W1:Y:S01]  /*0050*/  LDC R5, c[0x0][0x360] ;  /* 0x0000d800ff057b82 */ /* 0x000e620000000800 */
[----:B0-----:R-:W-:Y:S01]  /*0060*/  ISETP.GT.U32.AND P0, PT, R0, 0x1f, PT ;  /* 0x0000001f0000780c */ /* 0x001fe20003f04070 */
[----:B-1----:R-:W-:-:S03]  /*0070*/  IMAD R5, R5, UR6, R0 ;  /* 0x0000000605057c24 */ /* 0x002fc6000f8e0200 */
[----:B------:R-:W-:Y:S02]  /*0080*/  ISETP.NE.OR P0, PT, RZ, UR6, P0 ;  /* 0x00000006ff007c0c */ /* 0x000fe40008705670 */
[----:B--2---:R-:W-:Y:S01]  /*0090*/  ISETP.GE.AND P1, PT, R5, UR4, PT ;  /* 0x0000000405007c0c */ /* 0x004fe2000bf26270 */
[----:B------:R-:W0:-:S12]  /*00a0*/  LDCU.64 UR4, c[0x0][0x358] ;  /* 0x00006b00ff0477ac */ /* 0x000e180008000a00 */
[----:B------:R-:W1:Y:S01]  /*00b0*/  @!P1 LDC.64 R2, c[0x0][0x380] ;  /* 0x0000e000ff029b82 */ /* 0x000e620000000a00 */
[----:B------:R-:W-:Y:S02]  /*00c0*/  @!P1 IMAD.MOV.U32 R4, RZ, RZ, 0x63 ;  /* 0x00000063ff049424 */ /* 0x000fe400078e00ff */
[----:B-1----:R-:W-:Y:S01]  /*00d0*/  @!P1 IMAD.WIDE R2, R5, 0x10, R2 ;  /* 0x0000001005029825 */ /* 0x002fe200078e0202 */
[----:B------:R-:W-:-:S05]  /*00e0*/  @!P1 MOV R5, 0x0 ;  /* 0x0000000000059802 */ /* 0x000fca0000000f00 */
[----:B0-----:R0:W-:Y:S01]  /*00f0*/  @!P1 STG.E.128 desc[UR4][R2.64+0x200], R4 ;  /* 0x0002000402009986 */ /* 0x0011e2000c101d04 */
[----:B------:R-:W-:Y:S05]  /*0100*/  @P0 EXIT ;  /* 0x000000000000094d */ /* 0x000fea0003800000 */
[----:B0-----:R-:W0:Y:S02]  /*0110*/  LDC.64 R2, c[0x0][0x380] ;  /* 0x0000e000ff027b82 */ /* 0x001e240000000a00 */
[----:B0-----:R-:W-:-:S05]  /*0120*/  IMAD.WIDE.U32 R2, R0, 0x10, R2 ;  /* 0x0000001000027825 */ /* 0x001fca00078e0002 */
[----:B------:R-:W-:Y:S01]  /*0130*/  STG.E.128 desc[UR4][R2.64], RZ ;  /* 0x000000ff02007986 */ /* 0x000fe2000c101d04 */
[----:B------:R-:W-:Y:S05]  /*0140*/  EXIT ;  /* 0x000000000000794d */ /* 0x000fea0003800000 */
.L_x_234:
        /* <DEDUP_REMOVED lines=11> */
.L_x_2850:


//--------------------- .text._ZN3cub18CUB_300001_SM_10006detail4scan16DeviceScanKernelINS2_10policy_hubImmmmN4cuda3std3__44plusIvEEE10Policy1000EPmSC_NS0_13ScanTileStateImLb1EEES9_NS1_10InputValueImSC_EEmmLb0EmEEvT0_T1_T2_iT3_T4_T5_ --------------------------
	.section	.text._ZN3cub18CUB_300001_SM_10006detail4scan16DeviceScanKernelINS2_10policy_hubImmmmN4cuda3std3__44plusIvEEE10Policy1000EPmSC_NS0_13ScanTileStateImLb1EEES9_NS1_10InputValueImSC_EEmmLb0EmEEvT0_T1_T2_iT3_T4_T5_,"ax",@progbits
	.align	128
        .global         _ZN3cub18CUB_300001_SM_10006detail4scan16DeviceScanKernelINS2_10policy_hubImmmmN4cuda3std3__44plusIvEEE10Policy1000EPmSC_NS0_13ScanTileStateImLb1EEES9_NS1_10InputValueImSC_EEmmLb0EmEEvT0_T1_T2_iT3_T4_T5_
        .type           _ZN3cub18CUB_300001_SM_10006detail4scan16DeviceScanKernelINS2_10policy_hubImmmmN4cuda3std3__44plusIvEEE10Policy1000EPmSC_NS0_13ScanTileStateImLb1EEES9_NS1_10InputValueImSC_EEmmLb0EmEEvT0_T1_T2_iT3_T4_T5_,@function
        .size           _ZN3cub18CUB_300001_SM_10006detail4scan16DeviceScanKernelINS2_10policy_hubImmmmN4cuda3std3__44plusIvEEE10Policy1000EPmSC_NS0_13ScanTileStateImLb1EEES9_NS1_10InputValueImSC_EEmmLb0EmEEvT0_T1_T2_iT3_T4_T5_,(.L_x_2851 - _ZN3cub18CUB_300001_SM_10006detail4scan16DeviceScanKernelINS2_10policy_hubImmmmN4cuda3std3__44plusIvEEE10Policy1000EPmSC_NS0_13ScanTileStateImLb1EEES9_NS1_10InputValueImSC_EEmmLb0EmEEvT0_T1_T2_iT3_T4_T5_)
        .other          _ZN3cub18CUB_300001_SM_10006detail4scan16DeviceScanKernelINS2_10policy_hubImmmmN4cuda3std3__44plusIvEEE10Policy1000EPmSC_NS0_13ScanTileStateImLb1EEES9_NS1_10InputValueImSC_EEmmLb0EmEEvT0_T1_T2_iT3_T4_T5_,@"STO_CUDA_ENTRY STV_DEFAULT"
_ZN3cub18CUB_300001_SM_10006detail4scan16DeviceScanKernelINS2_10policy_hubImmmmN4cuda3std3__44plusIvEEE10Policy1000EPmSC_NS0_13ScanTileStateImLb1EEES9_NS1_10InputValueImSC_EEmmLb0EmEEvT0_T1_T2_iT3_T4_T5_:
.text._ZN3cub18CUB_300001_SM_10006detail4scan16DeviceScanKernelINS2_10policy_hubImmmmN4cuda3std3__44plusIvEEE10Policy1000EPmSC_NS0_13ScanTileStateImLb1EEES9_NS1_10InputValueImSC_EEmmLb0EmEEvT0_T1_T2_iT3_T4_T5_:
        /* <DEDUP_REMOVED lines=86> */
[----:B------:R-:W-:Y:S01]  /*0560*/  IADD3.X R0, PT, PT, R5, R23, R19, P0, P1 ;  /* 0x0000001705007210 */ /* 0x000fe200007e2413 */
[----:B------:R-:W0:Y:S01]  /*0570*/  SHFL.UP PT, R4, R34, 0x1, RZ ;  /* 0x0420000022047989 */ /* 0x000e2200000e00ff */
[----:B------:R-:W-:-:S03]  /*0580*/  ISETP.GE.AND P0, PT, R42, 0x1, PT ;  /* 0x000000012a00780c */ /* 0x000fc60003f06270 */
[----:B------:R-:W1:Y:S01]  /*0590*/  SHFL.UP PT, R5, R0, 0x1, RZ ;  /* 0x0420000000057989 */ /* 0x000e6200000e00ff */
[----:B0-----:R-:W-:Y:S02]  /*05a0*/  SEL R19, R4, RZ, P0 ;  /* 0x000000ff04137207 */ /* 0x001fe40000000000 */
[----:B-1----:R-:W-:Y:S02]  /*05b0*/  SEL R5, R5, RZ, P0 ;  /* 0x000000ff05057207 */ /* 0x002fe40000000000 */
[----:B------:R-:W-:-:S05]  /*05c0*/  IADD3 R19, P0, PT, R19, R34, RZ ;  /* 0x0000002213137210 */ /* 0x000fca0007f1e0ff */
[----:B------:R-:W-:Y:S01]  /*05d0*/  IMAD.X R16, R5, 0x1, R0, P0 ;  /* 0x0000000105107824 */ /* 0x000fe200000e0600 */
[----:B------:R-:W0:Y:S01]  /*05e0*/  SHFL.UP PT, R4, R19, 0x2, RZ ;  /* 0x0440000013047989 */ /* 0x000e2200000e00ff */
[----:B------:R-:W-:-:S03]  /*05f0*/  ISETP.GE.AND P0, PT, R42, 0x2, PT ;  /* 0x000000022a00780c */ /* 0x000fc60003f06270 */
[----:B------:R-:W1:Y:S01]  /*0600*/  SHFL.UP PT, R5, R16, 0x2, RZ ;  /* 0x0440000010057989 */ /* 0x000e6200000e00ff */
[----:B0-----:R-:W-:-:S04]  /*0610*/  SEL R4, R4, RZ, P0 ;  /* 0x000000ff04047207 */ /* 0x001fc80000000000 */
[----:B------:R-:W-:Y:S02]  /*0620*/  IADD3 R17, P1, PT, R4, R19, RZ ;  /* 0x0000001304117210 */ /* 0x000fe40007f3e0ff */
[----:B-1----:R-:W-:Y:S02]  /*0630*/  SEL R5, R5, RZ, P0 ;  /* 0x000000ff05057207 */ /* 0x002fe40000000000 */
[----:B------:R-:W-:Y:S01]  /*0640*/  ISETP.GE.AND P0, PT, R42, 0x4, PT ;  /* 0x000000042a00780c */ /* 0x000fe20003f06270 */
[----:B------:R-:W0:Y:S02]  /*0650*/  SHFL.UP PT, R4, R17, 0x4, RZ ;  /* 0x0480000011047989 */ /* 0x000e2400000e00ff */
[----:B------:R-:W-:-:S05]  /*0660*/  IMAD.X R18, R5, 0x1, R16, P1 ;  /* 0x0000000105127824 */ /* 0x000fca00008e0610 */
[----:B------:R-:W1:Y:S01]  /*0670*/  SHFL.UP PT, R5, R18, 0x4, RZ ;  /* 0x0480000012057989 */ /* 0x000e6200000e00ff */
[----:B0-----:R-:W-:-:S04]  /*0680*/  SEL R4, R4, RZ, P0 ;  /* 0x000000ff04047207 */ /* 0x001fc80000000000 */
[----:B------:R-:W-:Y:S02]  /*0690*/  IADD3 R19, P1, PT, R4, R17, RZ ;  /* 0x0000001104137210 */ /* 0x000fe40007f3e0ff */
[----:B-1----:R-:W-:-:S03]  /*06a0*/  SEL R5, R5, RZ, P0 ;  /* 0x000000ff05057207 */ /* 0x002fc60000000000 */
[----:B------:R-:W0:Y:S01]  /*06b0*/  SHFL.UP PT, R4, R19, 0x8, RZ ;  /* 0x0500000013047989 */ /* 0x000e2200000e00ff */
[----:B------:R-:W-:Y:S01]  /*06c0*/  ISETP.GE.AND P0, PT, R42, 0x8, PT ;  /* 0x000000082a00780c */ /* 0x000fe20003f06270 */
[----:B------:R-:W-:-:S05]  /*06d0*/  IMAD.X R16, R5, 0x1, R18, P1 ;  /* 0x0000000105107824 */ /* 0x000fca00008e0612 */
[----:B------:R-:W1:Y:S01]  /*06e0*/  SHFL.UP PT, R5, R16, 0x8, RZ ;  /* 0x0500000010057989 */ /* 0x000e6200000e00ff */
[----:B0-----:R-:W-:-:S04]  /*06f0*/  SEL R4, R4, RZ, P0 ;  /* 0x000000ff04047207 */ /* 0x001fc80000000000 */
[----:B------:R-:W-:Y:S02]  /*0700*/  IADD3 R17, P1, PT, R4, R19, RZ ;  /* 0x0000001304117210 */ /* 0x000fe40007f3e0ff */
[----:B-1----:R-:W-:-:S03]  /*0710*/  SEL R5, R5, RZ, P0 ;  /* 0x000000ff05057207 */ /* 0x002fc60000000000 */
[----:B------:R-:W0:Y:S01]  /*0720*/  SHFL.UP PT, R4, R17, 0x10, RZ ;  /* 0x0600000011047989 */ /* 0x000e2200000e00ff */
[C---:B------:R-:W-:Y:S01]  /*0730*/  ISETP.GE.AND P0, PT, R42.reuse, 0x10, PT ;  /* 0x000000102a00780c */ /* 0x040fe20003f06270 */
[----:B------:R-:W-:Y:S01]  /*0740*/  IMAD.X R28, R5, 0x1, R16, P1 ;  /* 0x00000001051c7824 */ /* 0x000fe200008e0610 */
[----:B------:R-:W-:-:S04]  /*0750*/  ISETP.NE.AND P1, PT, R42, 0x1f, PT ;  /* 0x0000001f2a00780c */ /* 0x000fc80003f25270 */
[----:B------:R-:W1:Y:S09]  /*0760*/  SHFL.UP PT, R5, R28, 0x10, RZ ;  /* 0x060000001c057989 */ /* 0x000e7200000e00ff */
[----:B------:R-:W-:Y:S02]  /*0770*/  @!P1 LEA R39, R35, UR4, 0x3 ;  /* 0x0000000423279c11 */ /* 0x000fe4000f8e18ff */
[----:B0-----:R-:W-:-:S04]  /*0780*/  SEL R4, R4, RZ, P0 ;  /* 0x000000ff04047207 */ /* 0x001fc80000000000 */
[----:B------:R-:W-:Y:S02]  /*0790*/  IADD3 R4, P2, PT, R4, R17, RZ ;  /* 0x0000001104047210 */ /* 0x000fe40007f5e0ff */
[----:B-1----:R-:W-:Y:S02]  /*07a0*/  SEL R5, R5, RZ, P0 ;  /* 0x000000ff05057207 */ /* 0x002fe40000000000 */
[----:B------:R-:W-:-:S03]  /*07b0*/  ISETP.NE.AND P0, PT, R35, 0x2, PT ;  /* 0x000000022300780c */ /* 0x000fc60003f05270 */
[----:B------:R-:W-:-:S05]  /*07c0*/  IMAD.X R5, R5, 0x1, R28, P2 ;  /* 0x0000000105057824 */ /* 0x000fca00010e061c */
        /* <DEDUP_REMOVED lines=66> */
.L_x_237:
        /* <DEDUP_REMOVED lines=14> */
[----:B------:R-:W0:Y:S01]  /*0cd0*/  SHFL.UP PT, R2, R0, 0x1, RZ ;  /* 0x0420000000027989 */ /* 0x000e2200000e00ff */
[C---:B------:R-:W-:Y:S02]  /*0ce0*/  ISETP.GE.AND P0, PT, R42.reuse, 0x1, PT ;  /* 0x000000012a00780c */ /* 0x040fe40003f06270 */
[----:B------:R-:W-:Y:S01]  /*0cf0*/  ISETP.GE.AND P1, PT, R42, 0x2, PT ;  /* 0x000000022a00780c */ /* 0x000fe20003f26270 */
[----:B------:R-:W1:Y:S01]  /*0d00*/  SHFL.UP PT, R3, R4, 0x1, RZ ;  /* 0x0420000004037989 */ /* 0x000e6200000e00ff */
[----:B------:R-:W-:Y:S02]  /*0d10*/  @!P2 LEA R41, R35, UR4, 0x3 ;  /* 0x000000042329ac11 */ /* 0x000fe4000f8e18ff */
[----:B0-----:R-:W-:-:S02]  /*0d20*/  SEL R17, R2, RZ, P0 ;  /* 0x000000ff02117207 */ /* 0x001fc40000000000 */
[----:B-1----:R-:W-:Y:S02]  /*0d30*/  SEL R3, R3, RZ, P0 ;  /* 0x000000ff03037207 */ /* 0x002fe40000000000 */
[----:B------:R-:W-:-:S05]  /*0d40*/  IADD3 R17, P0, PT, R17, R0, RZ ;  /* 0x0000000011117210 */ /* 0x000fca0007f1e0ff */
[----:B------:R-:W-:Y:S01]  /*0d50*/  IMAD.X R16, R3, 0x1, R4, P0 ;  /* 0x0000000103107824 */ /* 0x000fe200000e0604 */
[----:B------:R-:W0:Y:S04]  /*0d60*/  SHFL.UP PT, R2, R17, 0x2, RZ ;  /* 0x0440000011027989 */ /* 0x000e2800000e00ff */
        /* <DEDUP_REMOVED lines=24> */
[----:B-1----:R-:W-:Y:S02]  /*0ef0*/  SEL R3, R3, RZ, P1 ;  /* 0x000000ff03037207 */ /* 0x002fe40000800000 */
[----:B------:R-:W-:-:S03]  /*0f00*/  ISETP.NE.AND P1, PT, R35, 0x2, PT ;  /* 0x000000022300780c */ /* 0x000fc60003f25270 */
[----:B------:R-:W-:-:S05]  /*0f10*/  IMAD.X R3, R3, 0x1, R28, P0 ;  /* 0x0000000103037824 */ /* 0x000fca00000e061c */
        /* <DEDUP_REMOVED lines=76> */
.L_x_273:
[----:B------:R-:W-:Y:S05]  /*13e0*/  @!P0 BRA `(.L_x_241) ;  /* 0x0000000000288947 */ /* 0x000fea0003800000 */
[----:B------:R-:W-:-:S07]  /*13f0*/  IMAD.MOV.U32 R4, RZ, RZ, 0x148 ;  /* 0x00000148ff047424 */ /* 0x000fce00078e00ff */
.L_x_243:
        /* <DEDUP_REMOVED lines=8> */
.L_x_276:
[----:B------:R-:W-:Y:S05]  /*1480*/  @P0 BRA `(.L_x_243) ;  /* 0xfffffffc00dc0947 */ /* 0x000fea000383ffff */
.L_x_241:
        /* <DEDUP_REMOVED lines=56> */
.L_x_290:
[----:B------:R-:W-:Y:S05]  /*1810*/  @!P0 BRA `(.L_x_245) ;  /* 0x0000000400208947 */ /* 0x000fea0003800000 */
.L_x_251:
        /* <DEDUP_REMOVED lines=10> */
.L_x_293:
[----:B------:R-:W-:Y:S05]  /*18c0*/  @!P0 BRA `(.L_x_247) ;  /* 0x0000000000288947 */ /* 0x000fea0003800000 */
[----:B------:R-:W-:-:S07]  /*18d0*/  IMAD.MOV.U32 R4, RZ, RZ, 0x148 ;  /* 0x00000148ff047424 */ /* 0x000fce00078e00ff */
.L_x_249:
        /* <DEDUP_REMOVED lines=8> */
.L_x_296:
[----:B------:R-:W-:Y:S05]  /*1960*/  @P0 BRA `(.L_x_249) ;  /* 0xfffffffc00dc0947 */ /* 0x000fea000383ffff */
.L_x_247:
        /* <DEDUP_REMOVED lines=50> */
.L_x_310:
[----:B------:R-:W-:Y:S05]  /*1c90*/  @P0 BRA `(.L_x_251) ;  /* 0xfffffff800e00947 */ /* 0x000fea000383ffff */
.L_x_245:
        /* <DEDUP_REMOVED lines=25> */
.L_x_253:
[----:B------:R-:W-:Y:S05]  /*1e30*/  BSYNC.RECONVERGENT B1 ;  /* 0x0000000000017941 */ /* 0x000fea0003800200 */
.L_x_252:
[----:B------:R1:W-:Y:S01]  /*1e40*/  @!P0 STS.64 [R29+0x80], R36 ;  /* 0x000080241d008388 */ /* 0x0003e20000000a00 */
[----:B------:R-:W-:Y:S02]  /*1e50*/  IMAD.MOV.U32 R4, RZ, RZ, R42 ;  /* 0x000000ffff047224 */ /* 0x000fe400078e002a */
[----:B------:R-:W-:Y:S02]  /*1e60*/  IMAD.MOV.U32 R5, RZ, RZ, R41 ;  /* 0x000000ffff057224 */ /* 0x000fe400078e0029 */
[----:B------:R-:W-:Y:S02]  /*1e70*/  @!P0 IMAD.MOV.U32 R4, RZ, RZ, R36 ;  /* 0x000000ffff048224 */ /* 0x000fe400078e0024 */
[----:B------:R-:W-:-:S07]  /*1e80*/  @!P0 IMAD.MOV.U32 R5, RZ, RZ, R37 ;  /* 0x000000ffff058224 */ /* 0x000fce00078e0025 */
.L_x_239:
        /* <DEDUP_REMOVED lines=12> */
.L_x_238:
[----:B------:R-:W-:Y:S05]  /*1f50*/  BSYNC.RECONVERGENT B0 ;  /* 0x0000000000007941 */ /* 0x000fea0003800200 */
.L_x_236:
        /* <DEDUP_REMOVED lines=67> */
.L_x_235:
        /* <DEDUP_REMOVED lines=118> */
[----:B0-----:R-:W-:Y:S02]  /*2af0*/  SEL R4, R4, RZ, P0 ;  /* 0x000000ff04047207 */ /* 0x001fe40000000000 */
[----:B-1----:R-:W-:-:S02]  /*2b00*/  SEL R16, R16, RZ, P0 ;  /* 0x000000ff10107207 */ /* 0x002fc40000000000 */
        /* <DEDUP_REMOVED lines=27> */
[C---:B------:R-:W-:Y:S02]  /*2cc0*/  @!P2 LEA R4, R5.reuse, UR6, 0x3 ;  /* 0x000000060504ac11 */ /* 0x040fe4000f8e18ff */
        /* <DEDUP_REMOVED lines=57> */
.L_x_254:
        /* <DEDUP_REMOVED lines=128> */
.L_x_313:
[----:B------:R-:W-:Y:S05]  /*3860*/  @!P0 BRA `(.L_x_258) ;  /* 0x0000000000288947 */ /* 0x000fea0003800000 */
[----:B------:R-:W-:-:S07]  /*3870*/  IMAD.MOV.U32 R4, RZ, RZ, 0x148 ;  /* 0x00000148ff047424 */ /* 0x000fce00078e00ff */
.L_x_260:
        /* <DEDUP_REMOVED lines=8> */
.L_x_316:
[----:B------:R-:W-:Y:S05]  /*3900*/  @P0 BRA `(.L_x_260) ;  /* 0xfffffffc00dc0947 */ /* 0x000fea000383ffff */
.L_x_258:
        /* <DEDUP_REMOVED lines=55> */
.L_x_330:
[----:B------:R-:W-:Y:S05]  /*3c80*/  @!P0 BRA `(.L_x_262) ;  /* 0x0000000400208947 */ /* 0x000fea0003800000 */
.L_x_268:
        /* <DEDUP_REMOVED lines=10> */
.L_x_333:
[----:B------:R-:W-:Y:S05]  /*3d30*/  @!P0 BRA `(.L_x_264) ;  /* 0x0000000000288947 */ /* 0x000fea0003800000 */
[----:B------:R-:W-:-:S07]  /*3d40*/  IMAD.MOV.U32 R4, RZ, RZ, 0x148 ;  /* 0x00000148ff047424 */ /* 0x000fce00078e00ff */
.L_x_266:
        /* <DEDUP_REMOVED lines=8> */
.L_x_336:
[----:B------:R-:W-:Y:S05]  /*3dd0*/  @P0 BRA `(.L_x_266) ;  /* 0xfffffffc00dc0947 */ /* 0x000fea000383ffff */
.L_x_264:
        /* <DEDUP_REMOVED lines=50> */
.L_x_350:
[----:B------:R-:W-:Y:S05]  /*4100*/  @P0 BRA `(.L_x_268) ;  /* 0xfffffff800e00947 */ /* 0x000fea000383ffff */
.L_x_262:
        /* <DEDUP_REMOVED lines=16> */
.L_x_270:
[----:B------:R-:W-:Y:S05]  /*4210*/  BSYNC.RECONVERGENT B0 ;  /* 0x0000000000007941 */ /* 0x000fea0003800200 */
.L_x_269:
[----:B------:R0:W-:Y:S01]  /*4220*/  @!P2 STS.64 [R25+0x80], R28 ;  /* 0x0000801c1900a388 */ /* 0x0001e20000000a00 */
[----:B------:R-:W-:Y:S02]  /*4230*/  IMAD.MOV.U32 R5, RZ, RZ, R43 ;  /* 0x000000ffff057224 */ /* 0x000fe400078e002b */
[----:B------:R-:W-:Y:S02]  /*4240*/  IMAD.MOV.U32 R3, RZ, RZ, R42 ;  /* 0x000000ffff037224 */ /* 0x000fe400078e002a */
[----:B------:R-:W-:Y:S02]  /*4250*/  @!P2 IMAD.MOV.U32 R5, RZ, RZ, R28 ;  /* 0x000000ffff05a224 */ /* 0x000fe400078e001c */
[----:B------:R-:W-:-:S07]  /*4260*/  @!P2 IMAD.MOV.U32 R3, RZ, RZ, R29 ;  /* 0x000000ffff03a224 */ /* 0x000fce00078e001d */
.L_x_256:
        /* <DEDUP_REMOVED lines=12> */
.L_x_255:
        /* <DEDUP_REMOVED lines=108> */
.L_x_240:
[----:B------:R-:W-:Y:S01]  /*49f0*/  BSSY B1, `(.L_x_271) ;  /* 0x0000006000017945 */ /* 0x000fe20003800000 */
[----:B------:R-:W-:Y:S01]  /*4a00*/  PLOP3.LUT P0, PT, P0, PT, PT, 0x8, 0x80 ;  /* 0x000000000080781c */ /* 0x000fe2000070e170 */
[----:B------:R-:W-:-:S12]  /*4a10*/  IMAD.MOV.U32 R0, RZ, RZ, -0x1 ;  /* 0xffffffffff007424 */ /* 0x000fd800078e00ff */
[----:B------:R-:W-:Y:S05]  /*4a20*/  WARPSYNC.COLLECTIVE R0, `(.L_x_272) ;  /* 0x0000000000087348 */ /* 0x000fea0003c00000 */
[----:B------:R-:W-:Y:S01]  /*4a30*/  VOTE.ANY P0, P0 ;  /* 0x0000000000ff7806 */ /* 0x000fe20000000100 */
[----:B------:R-:W-:-:S12]  /*4a40*/  ENDCOLLECTIVE ;  /* 0x000000000000791b */ /* 0x000fd80003800000 */
.L_x_272:
[----:B------:R-:W-:Y:S05]  /*4a50*/  BSYNC B1 ;  /* 0x0000000000017941 */ /* 0x000fea0003800000 */
.L_x_271:
[----:B------:R-:W-:Y:S05]  /*4a60*/  BRA `(.L_x_273) ;  /* 0xffffffc8005c7947 */ /* 0x000fea000383ffff */
.L_x_242:
[----:B------:R-:W-:Y:S01]  /*4a70*/  BSSY B1, `(.L_x_274) ;  /* 0x0000006000017945 */ /* 0x000fe20003800000 */
[----:B------:R-:W-:Y:S01]  /*4a80*/  PLOP3.LUT P0, PT, P0, PT, PT, 0x8, 0x80 ;  /* 0x000000000080781c */ /* 0x000fe2000070e170 */
[----:B------:R-:W-:-:S12]  /*4a90*/  IMAD.MOV.U32 R0, RZ, RZ, -0x1 ;  /* 0xffffffffff007424 */ /* 0x000fd800078e00ff */
[----:B------:R-:W-:Y:S05]  /*4aa0*/  WARPSYNC.COLLECTIVE R0, `(.L_x_275) ;  /* 0x0000000000087348 */ /* 0x000fea0003c00000 */
[----:B------:R-:W-:Y:S01]  /*4ab0*/  VOTE.ANY P0, P0 ;  /* 0x0000000000ff7806 */ /* 0x000fe20000000100 */
[----:B------:R-:W-:-:S12]  /*4ac0*/  ENDCOLLECTIVE ;  /* 0x000000000000791b */ /* 0x000fd80003800000 */
.L_x_275:
[----:B------:R-:W-:Y:S05]  /*4ad0*/  BSYNC B1 ;  /* 0x0000000000017941 */ /* 0x000fea0003800000 */
.L_x_274:
[----:B------:R-:W-:Y:S05]  /*4ae0*/  BRA `(.L_x_276) ;  /* 0xffffffc800647947 */ /* 0x000fea000383ffff */
.L_x_244:
        /* <DEDUP_REMOVED lines=9> */
.L_x_278:
[----:B------:R-:W-:Y:S05]  /*4b80*/  BSYNC B1 ;  /* 0x0000000000017941 */ /* 0x000fea0003800000 */
.L_x_277:
        /* <DEDUP_REMOVED lines=14> */
.L_x_279:
[----:B------:R-:W-:Y:S02]  /*4c70*/  VIADD R30, R38, 0x4 ;  /* 0x00000004261e7836 */ /* 0x000fe40000000000 */
[----:B------:R-:W-:Y:S02]  /*4c80*/  IMAD.MOV.U32 R5, RZ, RZ, R19 ;  /* 0x000000ffff057224 */ /* 0x000fe400078e0013 */
[----:B------:R-:W-:-:S07]  /*4c90*/  IMAD.MOV.U32 R29, RZ, RZ, R4 ;  /* 0x000000ffff1d7224 */ /* 0x000fce00078e0004 */
[----:B------:R-:W-:Y:S05]  /*4ca0*/  WARPSYNC.COLLECTIVE R0, `(.L_x_280) ;  /* 0x0000000000087348 */ /* 0x000fea0003c00000 */
[----:B------:R0:W1:Y:S02]  /*4cb0*/  SHFL.DOWN P2, R4, R5, R3, R2 ;  /* 0x0800000305047389 */ /* 0x0000640000040002 */
[----:B01----:R-:W-:Y:S05]  /*4cc0*/  ENDCOLLECTIVE ;  /* 0x000000000000791b */ /* 0x003fea0003800000 */
.L_x_280:
        /* <DEDUP_REMOVED lines=10> */
.L_x_281:
[----:B------:R-:W-:Y:S02]  /*4d70*/  IMAD.MOV.U32 R5, RZ, RZ, R34 ;  /* 0x000000ffff057224 */ /* 0x000fe400078e0022 */
[----:B------:R-:W-:-:S07]  /*4d80*/  IMAD.MOV.U32 R29, RZ, RZ, R4 ;  /* 0x000000ffff1d7224 */ /* 0x000fce00078e0004 */
[----:B------:R-:W-:Y:S05]  /*4d90*/  WARPSYNC.COLLECTIVE R0, `(.L_x_282) ;  /* 0x0000000000087348 */ /* 0x000fea0003c00000 */
[----:B------:R0:W1:Y:S02]  /*4da0*/  SHFL.DOWN P2, R4, R5, R3, R2 ;  /* 0x0800000305047389 */ /* 0x0000640000040002 */
[----:B01----:R-:W-:Y:S05]  /*4db0*/  ENDCOLLECTIVE ;  /* 0x000000000000791b */ /* 0x003fea0003800000 */
.L_x_282:
        /* <DEDUP_REMOVED lines=11> */
.L_x_283:
[----:B------:R-:W-:Y:S02]  /*4e70*/  IMAD.MOV.U32 R5, RZ, RZ, R35 ;  /* 0x000000ffff057224 */ /* 0x000fe400078e0023 */
[----:B------:R-:W-:-:S07]  /*4e80*/  IMAD.MOV.U32 R18, RZ, RZ, R4 ;  /* 0x000000ffff127224 */ /* 0x000fce00078e0004 */
[----:B------:R-:W-:Y:S05]  /*4e90*/  WARPSYNC.COLLECTIVE R0, `(.L_x_284) ;  /* 0x0000000000087348 */ /* 0x000fea0003c00000 */
[----:B------:R0:W1:Y:S02]  /*4ea0*/  SHFL.DOWN P2, R4, R5, R3, R2 ;  /* 0x0800000305047389 */ /* 0x0000640000040002 */
[----:B01----:R-:W-:Y:S05]  /*4eb0*/  ENDCOLLECTIVE ;  /* 0x000000000000791b */ /* 0x003fea0003800000 */
.L_x_284:
        /* <DEDUP_REMOVED lines=11> */
.L_x_285:
[----:B------:R-:W-:Y:S02]  /*4f70*/  IMAD.MOV.U32 R5, RZ, RZ, R19 ;  /* 0x000000ffff057224 */ /* 0x000fe400078e0013 */
[----:B------:R-:W-:-:S07]  /*4f80*/  IMAD.MOV.U32 R18, RZ, RZ, R4 ;  /* 0x000000ffff127224 */ /* 0x000fce00078e0004 */
[----:B------:R-:W-:Y:S05]  /*4f90*/  WARPSYNC.COLLECTIVE R0, `(.L_x_286) ;  /* 0x0000000000087348 */ /* 0x000fea0003c00000 */
[----:B------:R0:W1:Y:S02]  /*4fa0*/  SHFL.DOWN P2, R4, R5, R3, R2 ;  /* 0x0800000305047389 */ /* 0x0000640000040002 */
[----:B01----:R-:W-:Y:S05]  /*4fb0*/  ENDCOLLECTIVE ;  /* 0x000000000000791b */ /* 0x003fea0003800000 */
.L_x_286:
        /* <DEDUP_REMOVED lines=10> */
.L_x_287:
[----:B------:R-:W-:Y:S02]  /*5060*/  IMAD.MOV.U32 R5, RZ, RZ, R36 ;  /* 0x000000ffff057224 */ /* 0x000fe400078e0024 */
[----:B------:R-:W-:-:S07]  /*5070*/  IMAD.MOV.U32 R18, RZ, RZ, R4 ;  /* 0x000000ffff127224 */ /* 0x000fce00078e0004 */
[----:B------:R-:W-:Y:S05]  /*5080*/  WARPSYNC.COLLECTIVE R0, `(.L_x_288) ;  /* 0x0000000000087348 */ /* 0x000fea0003c00000 */
[----:B------:R0:W1:Y:S02]  /*5090*/  SHFL.DOWN P2, R4, R5, R3, R2 ;  /* 0x0800000305047389 */ /* 0x0000640000040002 */
[----:B01----:R-:W-:Y:S05]  /*50a0*/  ENDCOLLECTIVE ;  /* 0x000000000000791b */ /* 0x003fea0003800000 */
.L_x_288:
[----:B------:R-:W-:Y:S05]  /*50b0*/  WARPSYNC.COLLECTIVE R0, `(.L_x_289) ;  /* 0x0000000000087348 */ /* 0x000fea0003c00000 */
[----:B------:R-:W-:Y:S01]  /*50c0*/  VOTE.ALL P0, P0 ;  /* 0x0000000000ff7806 */ /* 0x000fe20000000000 */
[----:B------:R-:W-:-:S12]  /*50d0*/  ENDCOLLECTIVE ;  /* 0x000000000000791b */ /* 0x000fd80003800000 */
.L_x_289:
        /* <DEDUP_REMOVED lines=8> */
.L_x_246:
[----:B------:R-:W-:Y:S01]  /*5160*/  BSSY B1, `(.L_x_291) ;  /* 0x0000006000017945 */ /* 0x000fe20003800000 */
[----:B------:R-:W-:Y:S01]  /*5170*/  PLOP3.LUT P0, PT, P0, PT, PT, 0x8, 0x80 ;  /* 0x000000000080781c */ /* 0x000fe2000070e170 */
[----:B------:R-:W-:-:S12]  /*5180*/  IMAD.MOV.U32 R0, RZ, RZ, -0x1 ;  /* 0xffffffffff007424 */ /* 0x000fd800078e00ff */
[----:B------:R-:W-:Y:S05]  /*5190*/  WARPSYNC.COLLECTIVE R0, `(.L_x_292) ;  /* 0x0000000000087348 */ /* 0x000fea0003c00000 */
[----:B------:R-:W-:Y:S01]  /*51a0*/  VOTE.ANY P0, P0 ;  /* 0x0000000000ff7806 */ /* 0x000fe20000000100 */
[----:B------:R-:W-:-:S12]  /*51b0*/  ENDCOLLECTIVE ;  /* 0x000000000000791b */ /* 0x000fd80003800000 */
.L_x_292:
[----:B------:R-:W-:Y:S05]  /*51c0*/  BSYNC B1 ;  /* 0x0000000000017941 */ /* 0x000fea0003800000 */
.L_x_291:
[----:B------:R-:W-:Y:S05]  /*51d0*/  BRA `(.L_x_293) ;  /* 0xffffffc400b87947 */ /* 0x000fea000383ffff */
.L_x_248:
[----:B------:R-:W-:Y:S01]  /*51e0*/  BSSY B1, `(.L_x_294) ;  /* 0x0000006000017945 */ /* 0x000fe20003800000 */
[----:B------:R-:W-:Y:S01]  /*51f0*/  PLOP3.LUT P0, PT, P0, PT, PT, 0x8, 0x80 ;  /* 0x000000000080781c */ /* 0x000fe2000070e170 */
[----:B------:R-:W-:-:S12]  /*5200*/  IMAD.MOV.U32 R0, RZ, RZ, -0x1 ;  /* 0xffffffffff007424 */ /* 0x000fd800078e00ff */
[----:B------:R-:W-:Y:S05]  /*5210*/  WARPSYNC.COLLECTIVE R0, `(.L_x_295) ;  /* 0x0000000000087348 */ /* 0x000fea0003c00000 */
[----:B------:R-:W-:Y:S01]  /*5220*/  VOTE.ANY P0, P0 ;  /* 0x0000000000ff7806 */ /* 0x000fe20000000100 */
[----:B------:R-:W-:-:S12]  /*5230*/  ENDCOLLECTIVE ;  /* 0x000000000000791b */ /* 0x000fd80003800000 */
.L_x_295:
[----:B------:R-:W-:Y:S05]  /*5240*/  BSYNC B1 ;  /* 0x0000000000017941 */ /* 0x000fea0003800000 */
.L_x_294:
[----:B------:R-:W-:Y:S05]  /*5250*/  BRA `(.L_x_296) ;  /* 0xffffffc400c07947 */ /* 0x000fea000383ffff */
.L_x_250:
[----:B------:R-:W-:Y:S01]  /*5260*/  BSSY B1, `(.L_x_297) ;  /* 0x0000006000017945 */ /* 0x000fe20003800000 */
[----:B------:R-:W-:Y:S01]  /*5270*/  PLOP3.LUT P2, PT, P1, PT, PT, 0x8, 0x80 ;  /* 0x000000000080781c */ /* 0x000fe20000f4e170 */
[----:B------:R-:W-:-:S12]  /*5280*/  IMAD.MOV.U32 R0, RZ, RZ, -0x1 ;  /* 0xffffffffff007424 */ /* 0x000fd800078e00ff */
[----:B------:R-:W-:Y:S05]  /*5290*/  WARPSYNC.COLLECTIVE R0, `(.L_x_298) ;  /* 0x0000000000087348 */ /* 0x000fea0003c00000 */
[----:B------:R-:W-:Y:S01]  /*52a0*/  VOTE.ANY R0, PT, P2 ;  /* 0x0000000000007806 */ /* 0x000fe200010e0100 */
[----:B------:R-:W-:Y:S06]  /*52b0*/  ENDCOLLECTIVE ;  /* 0x000000000000791b */ /* 0x000fec0003800000 */
.L_x_298:
[----:B------:R-:W-:Y:S05]  /*52c0*/  BSYNC B1 ;  /* 0x0000000000017941 */ /* 0x000fea0003800000 */
.L_x_297:
        /* <DEDUP_REMOVED lines=12> */
.L_x_299:
[----:B------:R-:W-:Y:S02]  /*5390*/  IMAD.MOV.U32 R5, RZ, RZ, R19 ;  /* 0x000000ffff057224 */ /* 0x000fe400078e0013 */
[----:B------:R-:W-:-:S07]  /*53a0*/  IMAD.MOV.U32 R44, RZ, RZ, R4 ;  /* 0x000000ffff2c7224 */ /* 0x000fce00078e0004 */
[----:B------:R-:W-:Y:S05]  /*53b0*/  WARPSYNC.COLLECTIVE R0, `(.L_x_300) ;  /* 0x0000000000087348 */ /* 0x000fea0003c00000 */
[----:B------:R0:W1:Y:S02]  /*53c0*/  SHFL.DOWN P2, R4, R5, R3, R2 ;  /* 0x0800000305047389 */ /* 0x0000640000040002 */
[----:B01----:R-:W-:Y:S05]  /*53d0*/  ENDCOLLECTIVE ;  /* 0x000000000000791b */ /* 0x003fea0003800000 */
.L_x_300:
        /* <DEDUP_REMOVED lines=12> */
.L_x_301:
[----:B------:R-:W-:-:S05]  /*54a0*/  IMAD.MOV.U32 R44, RZ, RZ, R4 ;  /* 0x000000ffff2c7224 */ /* 0x000fca00078e0004 */
[----:B------:R-:W-:-:S04]  /*54b0*/  SEL R44, R44, RZ, !P0 ;  /* 0x000000ff2c2c7207 */ /* 0x000fc80004000000 */
[----:B------:R-:W-:Y:S01]  /*54c0*/  IADD3 R19, P1, PT, R44, R5, RZ ;  /* 0x000000052c137210 */ /* 0x000fe20007f3e0ff */
[----:B------:R-:W-:-:S12]  /*54d0*/  IMAD.MOV.U32 R5, RZ, RZ, R18 ;  /* 0x000000ffff057224 */ /* 0x000fd800078e0012 */
[----:B------:R-:W-:Y:S05]  /*54e0*/  WARPSYNC.COLLECTIVE R0, `(.L_x_302) ;  /* 0x0000000000087348 */ /* 0x000fea0003c00000 */
[----:B------:R0:W1:Y:S02]  /*54f0*/  SHFL.DOWN P2, R4, R5, R3, R2 ;  /* 0x0800000305047389 */ /* 0x0000640000040002 */
[----:B01----:R-:W-:Y:S05]  /*5500*/  ENDCOLLECTIVE ;  /* 0x000000000000791b */ /* 0x003fea0003800000 */
.L_x_302:
        /* <DEDUP_REMOVED lines=8> */
.L_x_303:
[----:B------:R-:W-:Y:S02]  /*5590*/  IMAD.MOV.U32 R5, RZ, RZ, R18 ;  /* 0x000000ffff057224 */ /* 0x000fe400078e0012 */
[----:B------:R-:W-:-:S07]  /*55a0*/  IMAD.MOV.U32 R44, RZ, RZ, R4 ;  /* 0x000000ffff2c7224 */ /* 0x000fce00078e0004 */
[----:B------:R-:W-:Y:S05]  /*55b0*/  WARPSYNC.COLLECTIVE R0, `(.L_x_304) ;  /* 0x0000000000087348 */ /* 0x000fea0003c00000 */
[----:B------:R0:W1:Y:S02]  /*55c0*/  SHFL.DOWN P2, R4, R5, R3, R2 ;  /* 0x0800000305047389 */ /* 0x0000640000040002 */
[----:B01----:R-:W-:Y:S05]  /*55d0*/  ENDCOLLECTIVE ;  /* 0x000000000000791b */ /* 0x003fea0003800000 */
.L_x_304:
        /* <DEDUP_REMOVED lines=10> */
.L_x_305:
[----:B------:R-:W-:Y:S02]  /*5680*/  IMAD.MOV.U32 R5, RZ, RZ, R18 ;  /* 0x000000ffff057224 */ /* 0x000fe400078e0012 */
[----:B------:R-:W-:-:S07]  /*5690*/  IMAD.MOV.U32 R44, RZ, RZ, R4 ;  /* 0x000000ffff2c7224 */ /* 0x000fce00078e0004 */
[----:B------:R-:W-:Y:S05]  /*56a0*/  WARPSYNC.COLLECTIVE R0, `(.L_x_306) ;  /* 0x0000000000087348 */ /* 0x000fea0003c00000 */
[----:B------:R0:W1:Y:S02]  /*56b0*/  SHFL.DOWN P2, R4, R5, R3, R2 ;  /* 0x0800000305047389 */ /* 0x0000640000040002 */
[----:B01----:R-:W-:Y:S05]  /*56c0*/  ENDCOLLECTIVE ;  /* 0x000000000000791b */ /* 0x003fea0003800000 */
.L_x_306:
        /* <DEDUP_REMOVED lines=10> */
.L_x_307:
[----:B------:R-:W-:Y:S02]  /*5770*/  IMAD.MOV.U32 R5, RZ, RZ, R18 ;  /* 0x000000ffff057224 */ /* 0x000fe400078e0012 */
[----:B------:R-:W-:-:S07]  /*5780*/  IMAD.MOV.U32 R44, RZ, RZ, R4 ;  /* 0x000000ffff2c7224 */ /* 0x000fce00078e0004 */
[----:B------:R-:W-:Y:S05]  /*5790*/  WARPSYNC.COLLECTIVE R0, `(.L_x_308) ;  /* 0x0000000000087348 */ /* 0x000fea0003c00000 */
[----:B------:R0:W1:Y:S02]  /*57a0*/  SHFL.DOWN P2, R4, R5, R3, R2 ;  /* 0x0800000305047389 */ /* 0x0000640000040002 */
[----:B01----:R-:W-:Y:S05]  /*57b0*/  ENDCOLLECTIVE ;  /* 0x000000000000791b */ /* 0x003fea0003800000 */
.L_x_308:
        /* <DEDUP_REMOVED lines=9> */
.L_x_309:
[----:B------:R-:W-:Y:S05]  /*5850*/  BRA `(.L_x_310) ;  /* 0xffffffc4000c7947 */ /* 0x000fea000383ffff */
.L_x_257:
[----:B------:R-:W-:Y:S01]  /*5860*/  BSSY B0, `(.L_x_311) ;  /* 0x0000006000007945 */ /* 0x000fe20003800000 */
[----:B------:R-:W-:Y:S01]  /*5870*/  PLOP3.LUT P0, PT, P0, PT, PT, 0x8, 0x80 ;  /* 0x000000000080781c */ /* 0x000fe2000070e170 */
[----:B------:R-:W-:-:S12]  /*5880*/  IMAD.MOV.U32 R0, RZ, RZ, -0x1 ;  /* 0xffffffffff007424 */ /* 0x000fd800078e00ff */
[----:B------:R-:W-:Y:S05]  /*5890*/  WARPSYNC.COLLECTIVE R0, `(.L_x_312) ;  /* 0x0000000000087348 */ /* 0x000fea0003c00000 */
[----:B------:R-:W-:Y:S01]  /*58a0*/  VOTE.ANY P0, P0 ;  /* 0x0000000000ff7806 */ /* 0x000fe20000000100 */
[----:B------:R-:W-:-:S12]  /*58b0*/  ENDCOLLECTIVE ;  /* 0x000000000000791b */ /* 0x000fd80003800000 */
.L_x_312:
[----:B------:R-:W-:Y:S05]  /*58c0*/  BSYNC B0 ;  /* 0x0000000000007941 */ /* 0x000fea0003800000 */
.L_x_311:
[----:B------:R-:W-:Y:S05]  /*58d0*/  BRA `(.L_x_313) ;  /* 0xffffffdc00e07947 */ /* 0x000fea000383ffff */
.L_x_259:
[----:B------:R-:W-:Y:S01]  /*58e0*/  BSSY B0, `(.L_x_314) ;  /* 0x0000006000007945 */ /* 0x000fe20003800000 */
[----:B------:R-:W-:Y:S01]  /*58f0*/  PLOP3.LUT P0, PT, P0, PT, PT, 0x8, 0x80 ;  /* 0x000000000080781c */ /* 0x000fe2000070e170 */
[----:B------:R-:W-:-:S12]  /*5900*/  IMAD.MOV.U32 R0, RZ, RZ, -0x1 ;  /* 0xffffffffff007424 */ /* 0x000fd800078e00ff */
[----:B------:R-:W-:Y:S05]  /*5910*/  WARPSYNC.COLLECTIVE R0, `(.L_x_315) ;  /* 0x0000000000087348 */ /* 0x000fea0003c00000 */
[----:B------:R-:W-:Y:S01]  /*5920*/  VOTE.ANY P0, P0 ;  /* 0x0000000000ff7806 */ /* 0x000fe20000000100 */
[----:B------:R-:W-:-:S12]  /*5930*/  ENDCOLLECTIVE ;  /* 0x000000000000791b */ /* 0x000fd80003800000 */
.L_x_315:
[----:B------:R-:W-:Y:S05]  /*5940*/  BSYNC B0 ;  /* 0x0000000000007941 */ /* 0x000fea0003800000 */
.L_x_314:
[----:B------:R-:W-:Y:S05]  /*5950*/  BRA `(.L_x_316) ;  /* 0xffffffdc00e87947 */ /* 0x000fea000383ffff */
.L_x_261:
        /* <DEDUP_REMOVED lines=9> */
.L_x_318:
[----:B------:R-:W-:Y:S05]  /*59f0*/  BSYNC B0 ;  /* 0x0000000000007941 */ /* 0x000fea0003800000 */
.L_x_317:
        /* <DEDUP_REMOVED lines=13> */
.L_x_319:
[----:B------:R-:W-:Y:S02]  /*5ad0*/  IMAD.MOV.U32 R5, RZ, RZ, R19 ;  /* 0x000000ffff057224 */ /* 0x000fe400078e0013 */
[----:B------:R-:W-:-:S07]  /*5ae0*/  IMAD.MOV.U32 R25, RZ, RZ, R4 ;  /* 0x000000ffff197224 */ /* 0x000fce00078e0004 */
[----:B------:R-:W-:Y:S05]  /*5af0*/  WARPSYNC.COLLECTIVE R0, `(.L_x_320) ;  /* 0x0000000000087348 */ /* 0x000fea0003c00000 */
[----:B------:R0:W1:Y:S02]  /*5b00*/  SHFL.DOWN P2, R4, R5, R3, R2 ;  /* 0x0800000305047389 */ /* 0x0000640000040002 */
[----:B01----:R-:W-:Y:S05]  /*5b10*/  ENDCOLLECTIVE ;  /* 0x000000000000791b */ /* 0x003fea0003800000 */
.L_x_320:
        /* <DEDUP_REMOVED lines=10> */
.L_x_321:
[----:B------:R-:W-:Y:S02]  /*5bc0*/  IMAD.MOV.U32 R5, RZ, RZ, R27 ;  /* 0x000000ffff057224 */ /* 0x000fe400078e001b */
[----:B------:R-:W-:-:S07]  /*5bd0*/  IMAD.MOV.U32 R28, RZ, RZ, R4 ;  /* 0x000000ffff1c7224 */ /* 0x000fce00078e0004 */
[----:B------:R-:W-:Y:S05]  /*5be0*/  WARPSYNC.COLLECTIVE R0, `(.L_x_322) ;  /* 0x0000000000087348 */ /* 0x000fea0003c00000 */
[----:B------:R0:W1:Y:S02]  /*5bf0*/  SHFL.DOWN P2, R4, R5, R3, R2 ;  /* 0x0800000305047389 */ /* 0x0000640000040002 */
[----:B01----:R-:W-:Y:S05]  /*5c00*/  ENDCOLLECTIVE ;  /* 0x000000000000791b */ /* 0x003fea0003800000 */
.L_x_322:
        /* <DEDUP_REMOVED lines=11> */
.L_x_323:
[----:B------:R-:W-:Y:S02]  /*5cc0*/  IMAD.MOV.U32 R5, RZ, RZ, R19 ;  /* 0x000000ffff057224 */ /* 0x000fe400078e0013 */
[----:B------:R-:W-:-:S07]  /*5cd0*/  IMAD.MOV.U32 R18, RZ, RZ, R4 ;  /* 0x000000ffff127224 */ /* 0x000fce00078e0004 */
[----:B------:R-:W-:Y:S05]  /*5ce0*/  WARPSYNC.COLLECTIVE R0, `(.L_x_324) ;  /* 0x0000000000087348 */ /* 0x000fea0003c00000 */
[----:B------:R0:W1:Y:S02]  /*5cf0*/  SHFL.DOWN P2, R4, R5, R3, R2 ;  /* 0x0800000305047389 */ /* 0x0000640000040002 */
[----:B01----:R-:W-:Y:S05]  /*5d00*/  ENDCOLLECTIVE ;  /* 0x000000000000791b */ /* 0x003fea0003800000 */
.L_x_324:
        /* <DEDUP_REMOVED lines=11> */
.L_x_325:
[----:B------:R-:W-:Y:S01]  /*5dc0*/  IMAD.MOV.U32 R5, RZ, RZ, R27 ;  /* 0x000000ffff057224 */ /* 0x000fe200078e001b */
[----:B------:R-:W-:-:S07]  /*5dd0*/  SEL R19, R4, RZ, !P3 ;  /* 0x000000ff04137207 */ /* 0x000fce0005800000 */
[----:B------:R-:W-:Y:S05]  /*5de0*/  WARPSYNC.COLLECTIVE R0, `(.L_x_326) ;  /* 0x0000000000087348 */ /* 0x000fea0003c00000 */
[----:B------:R0:W1:Y:S02]  /*5df0*/  SHFL.DOWN P2, R4, R5, R3, R2 ;  /* 0x0800000305047389 */ /* 0x0000640000040002 */
[----:B01----:R-:W-:Y:S05]  /*5e00*/  ENDCOLLECTIVE ;  /* 0x000000000000791b */ /* 0x003fea0003800000 */
.L_x_326:
[----:B------:R-:W-:-:S05]  /*5e10*/  IADD3 R19, P4, PT, R19, R28, RZ ;  /* 0x0000001c13137210 */ /* 0x000fca0007f9e0ff */
[----:B------:R-:W-:Y:S02]  /*5e20*/  IMAD.MOV.U32 R5, RZ, RZ, R19 ;  /* 0x000000ffff057224 */ /* 0x000fe400078e0013 */
[----:B------:R-:W-:Y:S02]  /*5e30*/  IMAD.MOV.U32 R3, RZ, RZ, 0x10 ;  /* 0x00000010ff037424 */ /* 0x000fe400078e00ff */
[----:B------:R-:W-:-:S07]  /*5e40*/  IMAD.MOV.U32 R18, RZ, RZ, R4 ;  /* 0x000000ffff127224 */ /* 0x000fce00078e0004 */
[----:B------:R-:W-:Y:S05]  /*5e50*/  WARPSYNC.COLLECTIVE R0, `(.L_x_327) ;  /* 0x0000000000087348 */ /* 0x000fea0003c00000 */
[----:B------:R0:W1:Y:S02]  /*5e60*/  SHFL.DOWN P2, R4, R5, R3, R2 ;  /* 0x0800000305047389 */ /* 0x0000640000040002 */
[----:B01----:R-:W-:Y:S05]  /*5e70*/  ENDCOLLECTIVE ;  /* 0x000000000000791b */ /* 0x003fea0003800000 */
.L_x_327:
        /* <DEDUP_REMOVED lines=8> */
.L_x_328:
[----:B------:R-:W-:Y:S05]  /*5f00*/  WARPSYNC.COLLECTIVE R0, `(.L_x_329) ;  /* 0x0000000000087348 */ /* 0x000fea0003c00000 */
[----:B------:R-:W-:Y:S01]  /*5f10*/  VOTE.ALL P0, P0 ;  /* 0x0000000000ff7806 */ /* 0x000fe20000000000 */
[----:B------:R-:W-:-:S12]  /*5f20*/  ENDCOLLECTIVE ;  /* 0x000000000000791b */ /* 0x000fd80003800000 */
.L_x_329:
        /* <DEDUP_REMOVED lines=8> */
.L_x_263:
[----:B------:R-:W-:Y:S01]  /*5fb0*/  BSSY B0, `(.L_x_331) ;  /* 0x0000006000007945 */ /* 0x000fe20003800000 */
[----:B------:R-:W-:Y:S01]  /*5fc0*/  PLOP3.LUT P0, PT, P0, PT, PT, 0x8, 0x80 ;  /* 0x000000000080781c */ /* 0x000fe2000070e170 */
[----:B------:R-:W-:-:S12]  /*5fd0*/  IMAD.MOV.U32 R0, RZ, RZ, -0x1 ;  /* 0xffffffffff007424 */ /* 0x000fd800078e00ff */
[----:B------:R-:W-:Y:S05]  /*5fe0*/  WARPSYNC.COLLECTIVE R0, `(.L_x_332) ;  /* 0x0000000000087348 */ /* 0x000fea0003c00000 */
[----:B------:R-:W-:Y:S01]  /*5ff0*/  VOTE.ANY P0, P0 ;  /* 0x0000000000ff7806 */ /* 0x000fe20000000100 */
[----:B------:R-:W-:-:S12]  /*6000*/  ENDCOLLECTIVE ;  /* 0x000000000000791b */ /* 0x000fd80003800000 */
.L_x_332:
[----:B------:R-:W-:Y:S05]  /*6010*/  BSYNC B0 ;  /* 0x0000000000007941 */ /* 0x000fea0003800000 */
.L_x_331:
[----:B------:R-:W-:Y:S05]  /*6020*/  BRA `(.L_x_333) ;  /* 0xffffffdc00407947 */ /* 0x000fea000383ffff */
.L_x_265:
[----:B------:R-:W-:Y:S01]  /*6030*/  BSSY B0, `(.L_x_334) ;  /* 0x0000006000007945 */ /* 0x000fe20003800000 */
[----:B------:R-:W-:Y:S01]  /*6040*/  PLOP3.LUT P0, PT, P0, PT, PT, 0x8, 0x80 ;  /* 0x000000000080781c */ /* 0x000fe2000070e170 */
[----:B------:R-:W-:-:S12]  /*6050*/  IMAD.MOV.U32 R0, RZ, RZ, -0x1 ;  /* 0xffffffffff007424 */ /* 0x000fd800078e00ff */
[----:B------:R-:W-:Y:S05]  /*6060*/  WARPSYNC.COLLECTIVE R0, `(.L_x_335) ;  /* 0x0000000000087348 */ /* 0x000fea0003c00000 */
[----:B------:R-:W-:Y:S01]  /*6070*/  VOTE.ANY P0, P0 ;  /* 0x0000000000ff7806 */ /* 0x000fe20000000100 */
[----:B------:R-:W-:-:S12]  /*6080*/  ENDCOLLECTIVE ;  /* 0x000000000000791b */ /* 0x000fd80003800000 */
.L_x_335:
[----:B------:R-:W-:Y:S05]  /*6090*/  BSYNC B0 ;  /* 0x0000000000007941 */ /* 0x000fea0003800000 */
.L_x_334:
[----:B------:R-:W-:Y:S05]  /*60a0*/  BRA `(.L_x_336) ;  /* 0xffffffdc00487947 */ /* 0x000fea000383ffff */
.L_x_267:
[----:B------:R-:W-:Y:S01]  /*60b0*/  BSSY B0, `(.L_x_337) ;  /* 0x0000006000007945 */ /* 0x000fe20003800000 */
[----:B------:R-:W-:Y:S01]  /*60c0*/  PLOP3.LUT P2, PT, P0, PT, PT, 0x8, 0x80 ;  /* 0x000000000080781c */ /* 0x000fe2000074e170 */
[----:B------:R-:W-:-:S12]  /*60d0*/  IMAD.MOV.U32 R0, RZ, RZ, -0x1 ;  /* 0xffffffffff007424 */ /* 0x000fd800078e00ff */
[----:B------:R-:W-:Y:S05]  /*60e0*/  WARPSYNC.COLLECTIVE R0, `(.L_x_338) ;  /* 0x0000000000087348 */ /* 0x000fea0003c00000 */
[----:B------:R-:W-:Y:S01]  /*60f0*/  VOTE.ANY R0, PT, P2 ;  /* 0x0000000000007806 */ /* 0x000fe200010e0100 */
[----:B------:R-:W-:Y:S06]  /*6100*/  ENDCOLLECTIVE ;  /* 0x000000000000791b */ /* 0x000fec0003800000 */
.L_x_338:
[----:B------:R-:W-:Y:S05]  /*6110*/  BSYNC B0 ;  /* 0x0000000000007941 */ /* 0x000fea0003800000 */
.L_x_337:
        /* <DEDUP_REMOVED lines=12> */
.L_x_339:
[----:B------:R-:W-:Y:S01]  /*61e0*/  ISETP.GE.AND P0, PT, R45, R2, PT ;  /* 0x000000022d00720c */ /* 0x000fe20003f06270 */
[----:B------:R-:W-:Y:S02]  /*61f0*/  IMAD.MOV.U32 R5, RZ, RZ, R19 ;  /* 0x000000ffff057224 */ /* 0x000fe400078e0013 */
[----:B------:R-:W-:-:S10]  /*6200*/  IMAD.MOV.U32 R44, RZ, RZ, R4 ;  /* 0x000000ffff2c7224 */ /* 0x000fd400078e0004 */
[----:B------:R-:W-:Y:S05]  /*6210*/  WARPSYNC.COLLECTIVE R0, `(.L_x_340) ;  /* 0x0000000000087348 */ /* 0x000fea0003c00000 */
[----:B------:R0:W1:Y:S02]  /*6220*/  SHFL.DOWN P2, R4, R5, R3, R2 ;  /* 0x0800000305047389 */ /* 0x0000640000040002 */
[----:B01----:R-:W-:Y:S05]  /*6230*/  ENDCOLLECTIVE ;  /* 0x000000000000791b */ /* 0x003fea0003800000 */
.L_x_340:
        /* <DEDUP_REMOVED lines=9> */
.L_x_341:
[----:B------:R-:W-:-:S04]  /*62d0*/  SEL R4, R4, RZ, !P0 ;  /* 0x000000ff04047207 */ /* 0x000fc80004000000 */
[----:B------:R-:W-:Y:S01]  /*62e0*/  IADD3 R19, P3, PT, R4, R5, RZ ;  /* 0x0000000504137210 */ /* 0x000fe20007f7e0ff */
[----:B------:R-:W-:-:S12]  /*62f0*/  IMAD.MOV.U32 R5, RZ, RZ, R18 ;  /* 0x000000ffff057224 */ /* 0x000fd800078e0012 */
[----:B------:R-:W-:Y:S05]  /*6300*/  WARPSYNC.COLLECTIVE R0, `(.L_x_342) ;  /* 0x0000000000087348 */ /* 0x000fea0003c00000 */
[----:B------:R0:W1:Y:S02]  /*6310*/  SHFL.DOWN P2, R4, R5, R3, R2 ;  /* 0x0800000305047389 */ /* 0x0000640000040002 */
[----:B01----:R-:W-:Y:S05]  /*6320*/  ENDCOLLECTIVE ;  /* 0x000000000000791b */ /* 0x003fea0003800000 */
.L_x_342:
[----:B------:R-:W-:Y:S02]  /*6330*/  IMAD.MOV.U32 R5, RZ, RZ, R19 ;  /* 0x000000ffff057224 */ /* 0x000fe400078e0013 */
[----:B------:R-:W-:Y:S02]  /*6340*/  IMAD.MOV.U32 R3, RZ, RZ, 0x4 ;  /* 0x00000004ff037424 */ /* 0x000fe400078e00ff */
[----:B------:R-:W-:-:S07]  /*6350*/  IMAD.MOV.U32 R44, RZ, RZ, R4 ;  /* 0x000000ffff2c7224 */ /* 0x000fce00078e0004 */
[----:B------:R-:W-:Y:S05]  /*6360*/  WARPSYNC.COLLECTIVE R0, `(.L_x_343) ;  /* 0x0000000000087348 */ /* 0x000fea0003c00000 */
[----:B------:R0:W1:Y:S02]  /*6370*/  SHFL.DOWN P2, R4, R5, R3, R2 ;  /* 0x0800000305047389 */ /* 0x0000640000040002 */
[----:B01----:R-:W-:Y:S05]  /*6380*/  ENDCOLLECTIVE ;  /* 0x000000000000791b */ /* 0x003fea0003800000 */
.L_x_343:
        /* <DEDUP_REMOVED lines=9> */
.L_x_344:
        /* <DEDUP_REMOVED lines=9> */
.L_x_345:
[----:B------:R-:W-:-:S04]  /*64b0*/  IMAD.X R18, R44, 0x1, R18, P3 ;  /* 0x000000012c127824 */ /* 0x000fc800018e0612 */
[----:B------:R-:W-:Y:S02]  /*64c0*/  IMAD.MOV.U32 R5, RZ, RZ, R18 ;  /* 0x000000ffff057224 */ /* 0x000fe400078e0012 */
[----:B------:R-:W-:-:S07]  /*64d0*/  IMAD.MOV.U32 R44, RZ, RZ, R4 ;  /* 0x000000ffff2c7224 */ /* 0x000fce00078e0004 */
[----:B------:R-:W-:Y:S05]  /*64e0*/  WARPSYNC.COLLECTIVE R0, `(.L_x_346) ;  /* 0x0000000000087348 */ /* 0x000fea0003c00000 */
[----:B------:R0:W1:Y:S02]  /*64f0*/  SHFL.DOWN P2, R4, R5, R3, R2 ;  /* 0x0800000305047389 */ /* 0x0000640000040002 */
[----:B01----:R-:W-:Y:S05]  /*6500*/  ENDCOLLECTIVE ;  /* 0x000000000000791b */ /* 0x003fea0003800000 */
.L_x_346:
        /* <DEDUP_REMOVED lines=10> */
.L_x_347:
[----:B------:R-:W-:Y:S02]  /*65b0*/  IMAD.MOV.U32 R5, RZ, RZ, R18 ;  /* 0x000000ffff057224 */ /* 0x000fe400078e0012 */
[----:B------:R-:W-:-:S07]  /*65c0*/  IMAD.MOV.U32 R44, RZ, RZ, R4 ;  /* 0x000000ffff2c7224 */ /* 0x000fce00078e0004 */
[----:B------:R-:W-:Y:S05]  /*65d0*/  WARPSYNC.COLLECTIVE R0, `(.L_x_348) ;  /* 0x0000000000087348 */ /* 0x000fea0003c00000 */
[----:B------:R0:W1:Y:S02]  /*65e0*/  SHFL.DOWN P2, R4, R5, R3, R2 ;  /* 0x0800000305047389 */ /* 0x0000640000040002 */
[----:B01----:R-:W-:Y:S05]  /*65f0*/  ENDCOLLECTIVE ;  /* 0x000000000000791b */ /* 0x003fea0003800000 */
.L_x_348:
        /* <DEDUP_REMOVED lines=9> */
.L_x_349:
[----:B------:R-:W-:Y:S05]  /*6690*/  BRA `(.L_x_350) ;  /* 0xffffffd800987947 */ /* 0x000fea000383ffff */
.L_x_351:
        /* <DEDUP_REMOVED lines=14> */
.L_x_2851:


//--------------------- .text._ZN3cub18CUB_300001_SM_10006detail4scan16DeviceScanKernelINS2_10policy_hubImmmjN4cuda3std3__44plusIvEEE10Policy1000EPmSC_NS0_13ScanTileStateImLb1EEES9_NS1_10InputValueImSC_EEjmLb0EmEEvT0_T1_T2_iT3_T4_T5_ --------------------------
	.section	.text._ZN3cub18CUB_300001_SM_10006detail4scan16DeviceScanKernelINS2_10policy_hubImmmjN4cuda3std3__44plusIvEEE10Policy1000EPmSC_NS0_13ScanTileStateImLb1EEES9_NS1_10InputValueImSC_EEjmLb0EmEEvT0_T1_T2_iT3_T4_T5_,"ax",@progbits
	.align	128
        .global         _ZN3cub18CUB_300001_SM_10006detail4scan16DeviceScanKernelINS2_10policy_hubImmmjN4cuda3std3__44plusIvEEE10Policy1000EPmSC_NS0_13ScanTileStateImLb1EEES9_NS1_10InputValueImSC_EEjmLb0EmEEvT0_T1_T2_iT3_T4_T5_
        .type           _ZN3cub18CUB_300001_SM_10006detail4scan16DeviceScanKernelINS2_10policy_hubImmmjN4cuda3std3__44plusIvEEE10Policy1000EPmSC_NS0_13ScanTileStateImLb1EEES9_NS1_10InputValueImSC_EEjmLb0EmEEvT0_T1_T2_iT3_T4_T5_,@function
        .size           _ZN3cub18CUB_300001_SM_10006detail4scan16DeviceScanKernelINS2_10policy_hubImmmjN4cuda3std3__44plusIvEEE10Policy1000EPmSC_NS0_13ScanTileStateImLb1EEES9_NS1_10InputValueImSC_EEjmLb0EmEEvT0_T1_T2_iT3_T4_T5_,(.L_x_2852 - _ZN3cub18CUB_300001_SM_10006detail4scan16DeviceScanKernelINS2_10policy_hubImmmjN4cuda3std3__44plusIvEEE10Policy1000EPmSC_NS0_13ScanTileStateImLb1EEES9_NS1_10InputValueImSC_EEjmLb0EmEEvT0_T1_T2_iT3_T4_T5_)
        .other          _ZN3cub18CUB_300001_SM_10006detail4scan16DeviceScanKernelINS2_10policy_hubImmmjN4cuda3std3__44plusIvEEE10Policy1000EPmSC_NS0_13ScanTileStateImLb1EEES9_NS1_10InputValueImSC_EEjmLb0EmEEvT0_T1_T2_iT3_T4_T5_,@"STO_CUDA_ENTRY STV_DEFAULT"
_ZN3cub18CUB_300001_SM_10006detail4scan16DeviceScanKernelINS2_10policy_hubImmmjN4cuda3std3__44plusIvEEE10Policy1000EPmSC_NS0_13ScanTileStateImLb1EEES9_NS1_10InputValueImSC_EEjmLb0EmEEvT0_T1_T2_iT3_T4_T5_:
.text._ZN3cub18CUB_300001_SM_10006detail4scan16DeviceScanKernelINS2_10policy_hubImmmjN4cuda3std3__44plusIvEEE10Policy1000EPmSC_NS0_13ScanTileStateImLb1EEES9_NS1_10InputValueImSC_EEjmLb0EmEEvT0_T1_T2_iT3_T4_T5_:
        /* <DEDUP_REMOVED lines=120> */
[----:B-1----:R-:W-:-:S05]  /*0780*/  SEL R21, R21, RZ, P0 ;  /* 0x000000ff15157207 */ /* 0x002fca0000000000 */
[----:B------:R-:W-:Y:S01]  /*0790*/  IMAD.X R45, R21, 0x1, R22, P2 ;  /* 0x00000001152d7824 */ /* 0x000fe200010e0616 */
[----:B------:R-:W-:-:S04]  /*07a0*/  ISETP.NE.AND P2, PT, R3, 0xc, PT ;  /* 0x0000000c0300780c */ /* 0x000fc80003f45270 */
        /* <DEDUP_REMOVED lines=79> */
.L_x_354:
        /* <DEDUP_REMOVED lines=46> */
[----:B-----5:R-:W-:Y:S02]  /*0f80*/  IADD3 R46, P0, PT, R20, R23, RZ ;  /* 0x00000017142e7210 */ /* 0x020fe40007f1e0ff */
        /* <DEDUP_REMOVED lines=97> */
.L_x_390:
[----:B------:R-:W-:Y:S05]  /*15a0*/  @!P0 BRA `(.L_x_358) ;  /* 0x0000000000808947 */ /* 0x000fea0003800000 */
[----:B------:R-:W-:-:S07]  /*15b0*/  IMAD.MOV.U32 R24, RZ, RZ, 0x182 ;  /* 0x00000182ff187424 */ /* 0x000fce00078e00ff */
.L_x_360:
        /* <DEDUP_REMOVED lines=30> */
.L_x_393:
[----:B------:R-:W-:Y:S05]  /*17a0*/  @P0 BRA `(.L_x_360) ;  /* 0xfffffffc00840947 */ /* 0x000fea000383ffff */
.L_x_358:
        /* <DEDUP_REMOVED lines=58> */
.L_x_407:
[----:B------:R-:W-:Y:S05]  /*1b50*/  @!P0 BRA `(.L_x_362) ;  /* 0x0000000400808947 */ /* 0x000fea0003800000 */
[----:B------:R-:W-:-:S07]  /*1b60*/  IMAD.MOV.U32 R46, RZ, RZ, 0x182 ;  /* 0x00000182ff2e7424 */ /* 0x000fce00078e00ff */
.L_x_368:
        /* <DEDUP_REMOVED lines=9> */
.L_x_410:
[----:B------:R-:W-:Y:S05]  /*1c00*/  @!P0 BRA `(.L_x_364) ;  /* 0x0000000000808947 */ /* 0x000fea0003800000 */
[----:B------:R-:W-:-:S07]  /*1c10*/  IMAD.MOV.U32 R26, RZ, RZ, R46 ;  /* 0x000000ffff1a7224 */ /* 0x000fce00078e002e */
.L_x_366:
        /* <DEDUP_REMOVED lines=30> */
.L_x_413:
[----:B------:R-:W-:Y:S05]  /*1e00*/  @P0 BRA `(.L_x_366) ;  /* 0xfffffffc00840947 */ /* 0x000fea000383ffff */
.L_x_364:
        /* <DEDUP_REMOVED lines=52> */
.L_x_427:
[----:B------:R-:W-:Y:S05]  /*2150*/  @P0 BRA `(.L_x_368) ;  /* 0xfffffff800840947 */ /* 0x000fea000383ffff */
.L_x_362:
        /* <DEDUP_REMOVED lines=16> */
.L_x_370:
[----:B------:R-:W-:Y:S05]  /*2260*/  BSYNC.RECONVERGENT B1 ;  /* 0x0000000000017941 */ /* 0x000fea0003800200 */
.L_x_369:
[----:B------:R0:W-:Y:S01]  /*2270*/  @!P0 STS.64 [R5+0x98], R44 ;  /* 0x0000982c05008388 */ /* 0x0001e20000000a00 */
[----:B-1----:R-:W-:Y:S02]  /*2280*/  IMAD.MOV.U32 R22, RZ, RZ, R7 ;  /* 0x000000ffff167224 */ /* 0x002fe400078e0007 */
[----:B------:R-:W-:Y:S02]  /*2290*/  IMAD.MOV.U32 R23, RZ, RZ, R3 ;  /* 0x000000ffff177224 */ /* 0x000fe400078e0003 */
[----:B------:R-:W-:Y:S02]  /*22a0*/  @!P0 IMAD.MOV.U32 R22, RZ, RZ, R44 ;  /* 0x000000ffff168224 */ /* 0x000fe400078e002c */
[----:B------:R-:W-:-:S07]  /*22b0*/  @!P0 IMAD.MOV.U32 R23, RZ, RZ, R45 ;  /* 0x000000ffff178224 */ /* 0x000fce00078e002d */
.L_x_356:
        /* <DEDUP_REMOVED lines=12> */
.L_x_355:
[----:B------:R-:W-:Y:S05]  /*2380*/  BSYNC.RECONVERGENT B0 ;  /* 0x0000000000007941 */ /* 0x000fea0003800200 */
.L_x_353:
        /* <DEDUP_REMOVED lines=71> */
.L_x_352:
        /* <DEDUP_REMOVED lines=216> */
.L_x_371:
        /* <DEDUP_REMOVED lines=144> */
.L_x_430:
[----:B------:R-:W-:Y:S05]  /*3e80*/  @!P0 BRA `(.L_x_375) ;  /* 0x0000000000888947 */ /* 0x000fea0003800000 */
[----:B------:R-:W-:Y:S01]  /*3e90*/  IADD3 R25, PT, PT, R47, UR10, R44 ;  /* 0x0000000a2f197c10 */ /* 0x000fe2000fffe02c */
[----:B------:R-:W-:-:S04]  /*3ea0*/  IMAD.MOV.U32 R26, RZ, RZ, 0x182 ;  /* 0x00000182ff1a7424 */ /* 0x000fc800078e00ff */
[----:B------:R-:W-:-:S07]  /*3eb0*/  IMAD.WIDE R24, R25, 0x10, R32 ;  /* 0x0000001019187825 */ /* 0x000fce00078e0220 */
.L_x_377:
        /* <DEDUP_REMOVED lines=30> */
.L_x_433:
[----:B------:R-:W-:Y:S05]  /*40a0*/  @P0 BRA `(.L_x_377) ;  /* 0xfffffffc00840947 */ /* 0x000fea000383ffff */
.L_x_375:
        /* <DEDUP_REMOVED lines=58> */
.L_x_447:
[----:B------:R-:W-:Y:S05]  /*4450*/  @!P0 BRA `(.L_x_379) ;  /* 0x0000000400808947 */ /* 0x000fea0003800000 */
[----:B------:R-:W-:-:S07]  /*4460*/  IMAD.MOV.U32 R46, RZ, RZ, 0x182 ;  /* 0x00000182ff2e7424 */ /* 0x000fce00078e00ff */
.L_x_385:
        /* <DEDUP_REMOVED lines=9> */
.L_x_450:
[----:B------:R-:W-:Y:S05]  /*4500*/  @!P0 BRA `(.L_x_381) ;  /* 0x0000000000808947 */ /* 0x000fea0003800000 */
[----:B------:R-:W-:-:S07]  /*4510*/  IMAD.MOV.U32 R26, RZ, RZ, R46 ;  /* 0x000000ffff1a7224 */ /* 0x000fce00078e002e */
.L_x_383:
        /* <DEDUP_REMOVED lines=30> */
.L_x_453:
[----:B------:R-:W-:Y:S05]  /*4700*/  @P0 BRA `(.L_x_383) ;  /* 0xfffffffc00840947 */ /* 0x000fea000383ffff */
.L_x_381:
        /* <DEDUP_REMOVED lines=52> */
.L_x_467:
[----:B------:R-:W-:Y:S05]  /*4a50*/  @P0 BRA `(.L_x_385) ;  /* 0xfffffff800840947 */ /* 0x000fea000383ffff */
.L_x_379:
        /* <DEDUP_REMOVED lines=18> */
.L_x_387:
[----:B------:R-:W-:Y:S05]  /*4b80*/  BSYNC.RECONVERGENT B0 ;  /* 0x0000000000007941 */ /* 0x000fea0003800200 */
.L_x_386:
[----:B------:R0:W-:Y:S01]  /*4b90*/  @!P1 STS.64 [R3+0x98], R44 ;  /* 0x0000982c03009388 */ /* 0x0001e20000000a00 */
[----:B-1----:R-:W-:Y:S02]  /*4ba0*/  IMAD.MOV.U32 R21, RZ, RZ, R30 ;  /* 0x000000ffff157224 */ /* 0x002fe400078e001e */
[----:B------:R-:W-:Y:S02]  /*4bb0*/  IMAD.MOV.U32 R23, RZ, RZ, R2 ;  /* 0x000000ffff177224 */ /* 0x000fe400078e0002 */
[----:B------:R-:W-:Y:S02]  /*4bc0*/  @!P1 IMAD.MOV.U32 R21, RZ, RZ, R44 ;  /* 0x000000ffff159224 */ /* 0x000fe400078e002c */
[----:B------:R-:W-:-:S07]  /*4bd0*/  @!P1 IMAD.MOV.U32 R23, RZ, RZ, R45 ;  /* 0x000000ffff179224 */ /* 0x000fce00078e002d */
.L_x_373:
        /* <DEDUP_REMOVED lines=11> */
.L_x_372:
        /* <DEDUP_REMOVED lines=97> */
.L_x_357:
[----:B------:R-:W-:Y:S01]  /*52a0*/  BSSY B1, `(.L_x_388) ;  /* 0x0000006000017945 */ /* 0x000fe20003800000 */
[----:B------:R-:W-:Y:S01]  /*52b0*/  PLOP3.LUT P0, PT, P0, PT, PT, 0x8, 0x80 ;  /* 0x000000000080781c */ /* 0x000fe2000070e170 */
[----:B------:R-:W-:-:S12]  /*52c0*/  IMAD.MOV.U32 R5, RZ, RZ, -0x1 ;  /* 0xffffffffff057424 */ /* 0x000fd800078e00ff */
[----:B------:R-:W-:Y:S05]  /*52d0*/  WARPSYNC.COLLECTIVE R5, `(.L_x_389) ;  /* 0x0000000005087348 */ /* 0x000fea0003c00000 */
[----:B------:R-:W-:Y:S01]  /*52e0*/  VOTE.ANY P0, P0 ;  /* 0x0000000000ff7806 */ /* 0x000fe20000000100 */
[----:B------:R-:W-:-:S12]  /*52f0*/  ENDCOLLECTIVE ;  /* 0x000000000000791b */ /* 0x000fd80003800000 */
.L_x_389:
[----:B------:R-:W-:Y:S05]  /*5300*/  BSYNC B1 ;  /* 0x0000000000017941 */ /* 0x000fea0003800000 */
.L_x_388:
[----:B------:R-:W-:Y:S05]  /*5310*/  BRA `(.L_x_390) ;  /* 0xffffffc000a07947 */ /* 0x000fea000383ffff */
.L_x_359:
[----:B------:R-:W-:Y:S01]  /*5320*/  BSSY B1, `(.L_x_391) ;  /* 0x0000006000017945 */ /* 0x000fe20003800000 */
[----:B------:R-:W-:Y:S01]  /*5330*/  PLOP3.LUT P0, PT, P0, PT, PT, 0x8, 0x80 ;  /* 0x000000000080781c */ /* 0x000fe2000070e170 */
[----:B------:R-:W-:-:S12]  /*5340*/  IMAD.MOV.U32 R5, RZ, RZ, -0x1 ;  /* 0xffffffffff057424 */ /* 0x000fd800078e00ff */
[----:B------:R-:W-:Y:S05]  /*5350*/  WARPSYNC.COLLECTIVE R5, `(.L_x_392) ;  /* 0x0000000005087348 */ /* 0x000fea0003c00000 */
[----:B------:R-:W-:Y:S01]  /*5360*/  VOTE.ANY P0, P0 ;  /* 0x0000000000ff7806 */ /* 0x000fe20000000100 */
[----:B------:R-:W-:-:S12]  /*5370*/  ENDCOLLECTIVE ;  /* 0x000000000000791b */ /* 0x000fd80003800000 */
.L_x_392:
[----:B------:R-:W-:Y:S05]  /*5380*/  BSYNC B1 ;  /* 0x0000000000017941 */ /* 0x000fea0003800000 */
.L_x_391:
[----:B------:R-:W-:Y:S05]  /*5390*/  BRA `(.L_x_393) ;  /* 0xffffffc400007947 */ /* 0x000fea000383ffff */
.L_x_361:
[----:B------:R-:W0:Y:S01]  /*53a0*/  S2R R34, SR_GEMASK ;  /* 0x0000000000227919 */ /* 0x000e220000003c00 */
[----:B------:R-:W-:Y:S01]  /*53b0*/  BSSY B1, `(.L_x_394) ;  /* 0x0000006000017945 */ /* 0x000fe20003800000 */
[----:B------:R-:W-:Y:S01]  /*53c0*/  PLOP3.LUT P0, PT, P0, PT, PT, 0x8, 0x80 ;  /* 0x000000000080781c */ /* 0x000fe2000070e170 */
[----:B------:R-:W-:-:S12]  /*53d0*/  IMAD.MOV.U32 R5, RZ, RZ, -0x1 ;  /* 0xffffffffff057424 */ /* 0x000fd800078e00ff */
[----:B0-----:R-:W-:Y:S05]  /*53e0*/  WARPSYNC.COLLECTIVE R5, `(.L_x_395) ;  /* 0x0000000005087348 */ /* 0x001fea0003c00000 */
[----:B------:R-:W-:Y:S01]  /*53f0*/  VOTE.ANY R5, PT, P0 ;  /* 0x0000000000057806 */ /* 0x000fe200000e0100 */
[----:B0-----:R-:W-:Y:S06]  /*5400*/  ENDCOLLECTIVE ;  /* 0x000000000000791b */ /* 0x001fec0003800000 */
.L_x_395:
[----:B------:R-:W-:Y:S05]  /*5410*/  BSYNC B1 ;  /* 0x0000000000017941 */ /* 0x000fea0003800000 */
.L_x_394:
        /* <DEDUP_REMOVED lines=10> */
.L_x_396:
[----:B------:R-:W-:Y:S02]  /*54c0*/  IMAD.MOV.U32 R26, RZ, RZ, R23 ;  /* 0x000000ffff1a7224 */ /* 0x000fe400078e0017 */
[----:B------:R-:W-:-:S07]  /*54d0*/  IMAD.MOV.U32 R30, RZ, RZ, R27 ;  /* 0x000000ffff1e7224 */ /* 0x000fce00078e001b */
[----:B------:R-:W-:Y:S05]  /*54e0*/  WARPSYNC.COLLECTIVE R5, `(.L_x_397) ;  /* 0x0000000005087348 */ /* 0x000fea0003c00000 */
[----:B------:R0:W1:Y:S02]  /*54f0*/  SHFL.DOWN P0, R27, R26, R25, R24 ;  /* 0x080000191a1b7389 */ /* 0x0000640000000018 */
[----:B01----:R-:W-:Y:S05]  /*5500*/  ENDCOLLECTIVE ;  /* 0x000000000000791b */ /* 0x003fea0003800000 */
.L_x_397:
        /* <DEDUP_REMOVED lines=11> */
.L_x_398:
[----:B------:R-:W-:Y:S02]  /*55c0*/  IMAD.MOV.U32 R26, RZ, RZ, R45 ;  /* 0x000000ffff1a7224 */ /* 0x000fe400078e002d */
[----:B------:R-:W-:-:S07]  /*55d0*/  IMAD.MOV.U32 R30, RZ, RZ, R27 ;  /* 0x000000ffff1e7224 */ /* 0x000fce00078e001b */
[----:B------:R-:W-:Y:S05]  /*55e0*/  WARPSYNC.COLLECTIVE R5, `(.L_x_399) ;  /* 0x0000000005087348 */ /* 0x000fea0003c00000 */
[----:B------:R0:W1:Y:S02]  /*55f0*/  SHFL.DOWN P0, R27, R26, R25, R24 ;  /* 0x080000191a1b7389 */ /* 0x0000640000000018 */
[----:B01----:R-:W-:Y:S05]  /*5600*/  ENDCOLLECTIVE ;  /* 0x000000000000791b */ /* 0x003fea0003800000 */
.L_x_399:
        /* <DEDUP_REMOVED lines=11> */
.L_x_400:
[----:B------:R-:W-:Y:S02]  /*56c0*/  IMAD.MOV.U32 R26, RZ, RZ, R44 ;  /* 0x000000ffff1a7224 */ /* 0x000fe400078e002c */
[----:B------:R-:W-:-:S07]  /*56d0*/  IMAD.MOV.U32 R22, RZ, RZ, R27 ;  /* 0x000000ffff167224 */ /* 0x000fce00078e001b */
[----:B------:R-:W-:Y:S05]  /*56e0*/  WARPSYNC.COLLECTIVE R5, `(.L_x_401) ;  /* 0x0000000005087348 */ /* 0x000fea0003c00000 */
[----:B------:R0:W1:Y:S02]  /*56f0*/  SHFL.DOWN P0, R27, R26, R25, R24 ;  /* 0x080000191a1b7389 */ /* 0x0000640000000018 */
[----:B01----:R-:W-:Y:S05]  /*5700*/  ENDCOLLECTIVE ;  /* 0x000000000000791b */ /* 0x003fea0003800000 */
.L_x_401:
        /* <DEDUP_REMOVED lines=11> */
.L_x_402:
[----:B------:R-:W-:Y:S02]  /*57c0*/  IMAD.MOV.U32 R26, RZ, RZ, R30 ;  /* 0x000000ffff1a7224 */ /* 0x000fe400078e001e */
[----:B------:R-:W-:-:S07]  /*57d0*/  IMAD.MOV.U32 R22, RZ, RZ, R27 ;  /* 0x000000ffff167224 */ /* 0x000fce00078e001b */
[----:B------:R-:W-:Y:S05]  /*57e0*/  WARPSYNC.COLLECTIVE R5, `(.L_x_403) ;  /* 0x0000000005087348 */ /* 0x000fea0003c00000 */
[----:B------:R0:W1:Y:S02]  /*57f0*/  SHFL.DOWN P0, R27, R26, R25, R24 ;  /* 0x080000191a1b7389 */ /* 0x0000640000000018 */
[----:B01----:R-:W-:Y:S05]  /*5800*/  ENDCOLLECTIVE ;  /* 0x000000000000791b */ /* 0x003fea0003800000 */
.L_x_403:
        /* <DEDUP_REMOVED lines=10> */
.L_x_404:
[----:B------:R-:W-:Y:S02]  /*58b0*/  IMAD.MOV.U32 R26, RZ, RZ, R45 ;  /* 0x000000ffff1a7224 */ /* 0x000fe400078e002d */
[----:B------:R-:W-:-:S07]  /*58c0*/  IMAD.MOV.U32 R22, RZ, RZ, R27 ;  /* 0x000000ffff167224 */ /* 0x000fce00078e001b */
[----:B------:R-:W-:Y:S05]  /*58d0*/  WARPSYNC.COLLECTIVE R5, `(.L_x_405) ;  /* 0x0000000005087348 */ /* 0x000fea0003c00000 */
[----:B------:R0:W1:Y:S02]  /*58e0*/  SHFL.DOWN P0, R27, R26, R25, R24 ;  /* 0x080000191a1b7389 */ /* 0x0000640000000018 */
[----:B01----:R-:W-:Y:S05]  /*58f0*/  ENDCOLLECTIVE ;  /* 0x000000000000791b */ /* 0x003fea0003800000 */
.L_x_405:
        /* <DEDUP_REMOVED lines=15> */
.L_x_406:
[----:B------:R-:W-:Y:S01]  /*59f0*/  IMAD.X R45, R20, 0x1, R45, P3 ;  /* 0x00000001142d7824 */ /* 0x000fe200018e062d */
[----:B------:R-:W-:Y:S06]  /*5a00*/  BRA `(.L_x_407) ;  /* 0xffffffc000507947 */ /* 0x000fec000383ffff */
.L_x_363:
[----:B------:R-:W-:Y:S01]  /*5a10*/  BSSY B1, `(.L_x_408) ;  /* 0x0000006000017945 */ /* 0x000fe20003800000 */
[----:B------:R-:W-:Y:S01]  /*5a20*/  PLOP3.LUT P0, PT, P0, PT, PT, 0x8, 0x80 ;  /* 0x000000000080781c */ /* 0x000fe2000070e170 */
[----:B------:R-:W-:-:S12]  /*5a30*/  IMAD.MOV.U32 R5, RZ, RZ, -0x1 ;  /* 0xffffffffff057424 */ /* 0x000fd800078e00ff */
[----:B------:R-:W-:Y:S05]  /*5a40*/  WARPSYNC.COLLECTIVE R5, `(.L_x_409) ;  /* 0x0000000005087348 */ /* 0x000fea0003c00000 */
[----:B------:R-:W-:Y:S01]  /*5a50*/  VOTE.ANY P0, P0 ;  /* 0x0000000000ff7806 */ /* 0x000fe20000000100 */
[----:B------:R-:W-:-:S12]  /*5a60*/  ENDCOLLECTIVE ;  /* 0x000000000000791b */ /* 0x000fd80003800000 */
.L_x_409:
[----:B------:R-:W-:Y:S05]  /*5a70*/  BSYNC B1 ;  /* 0x0000000000017941 */ /* 0x000fea0003800000 */
.L_x_408:
[----:B------:R-:W-:Y:S05]  /*5a80*/  BRA `(.L_x_410) ;  /* 0xffffffc0005c7947 */ /* 0x000fea000383ffff */
.L_x_365:
[----:B------:R-:W-:Y:S01]  /*5a90*/  BSSY B1, `(.L_x_411) ;  /* 0x0000006000017945 */ /* 0x000fe20003800000 */
[----:B------:R-:W-:Y:S01]  /*5aa0*/  PLOP3.LUT P0, PT, P0, PT, PT, 0x8, 0x80 ;  /* 0x000000000080781c */ /* 0x000fe2000070e170 */
[----:B------:R-:W-:-:S12]  /*5ab0*/  IMAD.MOV.U32 R5, RZ, RZ, -0x1 ;  /* 0xffffffffff057424 */ /* 0x000fd800078e00ff */
[----:B------:R-:W-:Y:S05]  /*5ac0*/  WARPSYNC.COLLECTIVE R5, `(.L_x_412) ;  /* 0x0000000005087348 */ /* 0x000fea0003c00000 */
[----:B------:R-:W-:Y:S01]  /*5ad0*/  VOTE.ANY P0, P0 ;  /* 0x0000000000ff7806 */ /* 0x000fe20000000100 */
[----:B------:R-:W-:-:S12]  /*5ae0*/  ENDCOLLECTIVE ;  /* 0x000000000000791b */ /* 0x000fd80003800000 */
.L_x_412:
[----:B------:R-:W-:Y:S05]  /*5af0*/  BSYNC B1 ;  /* 0x0000000000017941 */ /* 0x000fea0003800000 */
.L_x_411:
[----:B------:R-:W-:Y:S05]  /*5b00*/  BRA `(.L_x_413) ;  /* 0xffffffc000bc7947 */ /* 0x000fea000383ffff */
.L_x_367:
[----:B------:R-:W-:Y:S01]  /*5b10*/  BSSY B1, `(.L_x_414) ;  /* 0x0000006000017945 */ /* 0x000fe20003800000 */
[----:B------:R-:W-:Y:S01]  /*5b20*/  PLOP3.LUT P0, PT, P0, PT, PT, 0x8, 0x80 ;  /* 0x000000000080781c */ /* 0x000fe2000070e170 */
[----:B------:R-:W-:-:S12]  /*5b30*/  IMAD.MOV.U32 R5, RZ, RZ, -0x1 ;  /* 0xffffffffff057424 */ /* 0x000fd800078e00ff */
[----:B------:R-:W-:Y:S05]  /*5b40*/  WARPSYNC.COLLECTIVE R5, `(.L_x_415) ;  /* 0x0000000005087348 */ /* 0x000fea0003c00000 */
[----:B------:R-:W-:Y:S01]  /*5b50*/  VOTE.ANY R5, PT, P0 ;  /* 0x0000000000057806 */ /* 0x000fe200000e0100 */
[----:B------:R-:W-:Y:S06]  /*5b60*/  ENDCOLLECTIVE ;  /* 0x000000000000791b */ /* 0x000fec0003800000 */
.L_x_415:
[----:B------:R-:W-:Y:S05]  /*5b70*/  BSYNC B1 ;  /* 0x0000000000017941 */ /* 0x000fea0003800000 */
.L_x_414:
        /* <DEDUP_REMOVED lines=11> */
.L_x_416:
[----:B------:R-:W-:Y:S02]  /*5c30*/  IMAD.MOV.U32 R26, RZ, RZ, R23 ;  /* 0x000000ffff1a7224 */ /* 0x000fe400078e0017 */
[----:B------:R-:W-:-:S07]  /*5c40*/  IMAD.MOV.U32 R47, RZ, RZ, R27 ;  /* 0x000000ffff2f7224 */ /* 0x000fce00078e001b */
[----:B------:R-:W-:Y:S05]  /*5c50*/  WARPSYNC.COLLECTIVE R5, `(.L_x_417) ;  /* 0x0000000005087348 */ /* 0x000fea0003c00000 */
[----:B------:R0:W1:Y:S02]  /*5c60*/  SHFL.DOWN P0, R27, R26, R25, R24 ;  /* 0x080000191a1b7389 */ /* 0x0000640000000018 */
[----:B01----:R-:W-:Y:S05]  /*5c70*/  ENDCOLLECTIVE ;  /* 0x000000000000791b */ /* 0x003fea0003800000 */
.L_x_417:
        /* <DEDUP_REMOVED lines=11> */
.L_x_418:
[----:B------:R-:W-:Y:S01]  /*5d30*/  ISETP.GT.AND P2, PT, R23, R24, PT ;  /* 0x000000181700720c */ /* 0x000fe20003f44270 */
[----:B------:R-:W-:-:S03]  /*5d40*/  IMAD.MOV.U32 R26, RZ, RZ, R49 ;  /* 0x000000ffff1a7224 */ /* 0x000fc600078e0031 */
[----:B------:R-:W-:-:S09]  /*5d50*/  SEL R23, R27, RZ, !P2 ;  /* 0x000000ff1b177207 */ /* 0x000fd20005000000 */
[----:B------:R-:W-:Y:S05]  /*5d60*/  WARPSYNC.COLLECTIVE R5, `(.L_x_419) ;  /* 0x0000000005087348 */ /* 0x000fea0003c00000 */
[----:B------:R0:W1:Y:S02]  /*5d70*/  SHFL.DOWN P0, R27, R26, R25, R24 ;  /* 0x080000191a1b7389 */ /* 0x0000640000000018 */
[----:B01----:R-:W-:Y:S05]  /*5d80*/  ENDCOLLECTIVE ;  /* 0x000000000000791b */ /* 0x003fea0003800000 */
.L_x_419:
        /* <DEDUP_REMOVED lines=10> */
.L_x_420:
[----:B------:R-:W-:-:S04]  /*5e30*/  IMAD.X R47, R22, 0x1, R49, P3 ;  /* 0x00000001162f7824 */ /* 0x000fc800018e0631 */
[----:B------:R-:W-:Y:S01]  /*5e40*/  IMAD.MOV.U32 R26, RZ, RZ, R47 ;  /* 0x000000ffff1a7224 */ /* 0x000fe200078e002f */
[----:B------:R-:W-:-:S07]  /*5e50*/  SEL R22, R27, RZ, !P2 ;  /* 0x000000ff1b167207 */ /* 0x000fce0005000000 */
[----:B------:R-:W-:Y:S05]  /*5e60*/  WARPSYNC.COLLECTIVE R5, `(.L_x_421) ;  /* 0x0000000005087348 */ /* 0x000fea0003c00000 */
[----:B------:R0:W1:Y:S02]  /*5e70*/  SHFL.DOWN P0, R27, R26, R25, R24 ;  /* 0x080000191a1b7389 */ /* 0x0000640000000018 */
[----:B01----:R-:W-:Y:S05]  /*5e80*/  ENDCOLLECTIVE ;  /* 0x000000000000791b */ /* 0x003fea0003800000 */
.L_x_421:
        /* <DEDUP_REMOVED lines=8> */
.L_x_422:
        /* <DEDUP_REMOVED lines=8> */
.L_x_423:
        /* <DEDUP_REMOVED lines=10> */
.L_x_424:
[----:B------:R-:W-:Y:S02]  /*6030*/  IMAD.MOV.U32 R26, RZ, RZ, R47 ;  /* 0x000000ffff1a7224 */ /* 0x000fe400078e002f */
[----:B------:R-:W-:-:S07]  /*6040*/  IMAD.MOV.U32 R22, RZ, RZ, R27 ;  /* 0x000000ffff167224 */ /* 0x000fce00078e001b */
[----:B------:R-:W-:Y:S05]  /*6050*/  WARPSYNC.COLLECTIVE R5, `(.L_x_425) ;  /* 0x0000000005087348 */ /* 0x000fea0003c00000 */
[----:B------:R0:W1:Y:S02]  /*6060*/  SHFL.DOWN P0, R27, R26, R25, R24 ;  /* 0x080000191a1b7389 */ /* 0x0000640000000018 */
[----:B01----:R-:W-:Y:S05]  /*6070*/  ENDCOLLECTIVE ;  /* 0x000000000000791b */ /* 0x003fea0003800000 */
.L_x_425:
        /* <DEDUP_REMOVED lines=10> */
.L_x_426:
[----:B------:R-:W-:Y:S05]  /*6120*/  BRA `(.L_x_427) ;  /* 0xffffffc000087947 */ /* 0x000fea000383ffff */
.L_x_374:
[----:B------:R-:W-:Y:S01]  /*6130*/  BSSY B0, `(.L_x_428) ;  /* 0x0000006000007945 */ /* 0x000fe20003800000 */
[----:B------:R-:W-:Y:S01]  /*6140*/  PLOP3.LUT P0, PT, P0, PT, PT, 0x8, 0x80 ;  /* 0x000000000080781c */ /* 0x000fe2000070e170 */
[----:B------:R-:W-:-:S12]  /*6150*/  IMAD.MOV.U32 R5, RZ, RZ, -0x1 ;  /* 0xffffffffff057424 */ /* 0x000fd800078e00ff */
[----:B------:R-:W-:Y:S05]  /*6160*/  WARPSYNC.COLLECTIVE R5, `(.L_x_429) ;  /* 0x0000000005087348 */ /* 0x000fea0003c00000 */
[----:B------:R-:W-:Y:S01]  /*6170*/  VOTE.ANY P0, P0 ;  /* 0x0000000000ff7806 */ /* 0x000fe20000000100 */
[----:B------:R-:W-:-:S12]  /*6180*/  ENDCOLLECTIVE ;  /* 0x000000000000791b */ /* 0x000fd80003800000 */
.L_x_429:
[----:B------:R-:W-:Y:S05]  /*6190*/  BSYNC B0 ;  /* 0x0000000000007941 */ /* 0x000fea0003800000 */
.L_x_428:
[----:B------:R-:W-:Y:S05]  /*61a0*/  BRA `(.L_x_430) ;  /* 0xffffffdc00347947 */ /* 0x000fea000383ffff */
.L_x_376:
[----:B------:R-:W-:Y:S01]  /*61b0*/  BSSY B0, `(.L_x_431) ;  /* 0x0000006000007945 */ /* 0x000fe20003800000 */
[----:B------:R-:W-:Y:S01]  /*61c0*/  PLOP3.LUT P0, PT, P0, PT, PT, 0x8, 0x80 ;  /* 0x000000000080781c */ /* 0x000fe2000070e170 */
[----:B------:R-:W-:-:S12]  /*61d0*/  IMAD.MOV.U32 R5, RZ, RZ, -0x1 ;  /* 0xffffffffff057424 */ /* 0x000fd800078e00ff */
[----:B------:R-:W-:Y:S05]  /*61e0*/  WARPSYNC.COLLECTIVE R5, `(.L_x_432) ;  /* 0x0000000005087348 */ /* 0x000fea0003c00000 */
[----:B------:R-:W-:Y:S01]  /*61f0*/  VOTE.ANY P0, P0 ;  /* 0x0000000000ff7806 */ /* 0x000fe20000000100 */
[----:B------:R-:W-:-:S12]  /*6200*/  ENDCOLLECTIVE ;  /* 0x000000000000791b */ /* 0x000fd80003800000 */
.L_x_432:
[----:B------:R-:W-:Y:S05]  /*6210*/  BSYNC B0 ;  /* 0x0000000000007941 */ /* 0x000fea0003800000 */
.L_x_431:
[----:B------:R-:W-:Y:S05]  /*6220*/  BRA `(.L_x_433) ;  /* 0xffffffdc009c7947 */ /* 0x000fea000383ffff */
.L_x_378:
[----:B------:R-:W0:Y:S01]  /*6230*/  S2R R35, SR_GEMASK ;  /* 0x0000000000237919 */ /* 0x000e220000003c00 */
[----:B------:R-:W-:Y:S01]  /*6240*/  BSSY B0, `(.L_x_434) ;  /* 0x0000006000007945 */ /* 0x000fe20003800000 */
[----:B------:R-:W-:Y:S01]  /*6250*/  PLOP3.LUT P0, PT, P0, PT, PT, 0x8, 0x80 ;  /* 0x000000000080781c */ /* 0x000fe2000070e170 */
[----:B------:R-:W-:-:S12]  /*6260*/  IMAD.MOV.U32 R5, RZ, RZ, -0x1 ;  /* 0xffffffffff057424 */ /* 0x000fd800078e00ff */
[----:B0-----:R-:W-:Y:S05]  /*6270*/  WARPSYNC.COLLECTIVE R5, `(.L_x_435) ;  /* 0x0000000005087348 */ /* 0x001fea0003c00000 */
[----:B------:R-:W-:Y:S01]  /*6280*/  VOTE.ANY R5, PT, P0 ;  /* 0x0000000000057806 */ /* 0x000fe200000e0100 */
[----:B0-----:R-:W-:Y:S06]  /*6290*/  ENDCOLLECTIVE ;  /* 0x000000000000791b */ /* 0x001fec0003800000 */
.L_x_435:
[----:B------:R-:W-:Y:S05]  /*62a0*/  BSYNC B0 ;  /* 0x0000000000007941 */ /* 0x000fea0003800000 */
.L_x_434:
        /* <DEDUP_REMOVED lines=10> */
.L_x_436:
[----:B------:R-:W-:Y:S02]  /*6350*/  IMAD.MOV.U32 R26, RZ, RZ, R23 ;  /* 0x000000ffff1a7224 */ /* 0x000fe400078e0017 */
[----:B------:R-:W-:-:S07]  /*6360*/  IMAD.MOV.U32 R32, RZ, RZ, R27 ;  /* 0x000000ffff207224 */ /* 0x000fce00078e001b */
[----:B------:R-:W-:Y:S05]  /*6370*/  WARPSYNC.COLLECTIVE R5, `(.L_x_437) ;  /* 0x0000000005087348 */ /* 0x000fea0003c00000 */
[----:B------:R0:W1:Y:S02]  /*6380*/  SHFL.DOWN P0, R27, R26, R25, R24 ;  /* 0x080000191a1b7389 */ /* 0x0000640000000018 */
[----:B01----:R-:W-:Y:S05]  /*6390*/  ENDCOLLECTIVE ;  /* 0x000000000000791b */ /* 0x003fea0003800000 */
.L_x_437:
        /* <DEDUP_REMOVED lines=11> */
.L_x_438:
[----:B------:R-:W-:Y:S01]  /*6450*/  ISETP.GT.AND P1, PT, R23, R24, PT ;  /* 0x000000181700720c */ /* 0x000fe20003f24270 */
[----:B------:R-:W-:Y:S02]  /*6460*/  IMAD.MOV.U32 R26, RZ, RZ, R45 ;  /* 0x000000ffff1a7224 */ /* 0x000fe400078e002d */
[----:B------:R-:W-:-:S10]  /*6470*/  IMAD.MOV.U32 R32, RZ, RZ, R27 ;  /* 0x000000ffff207224 */ /* 0x000fd400078e001b */
[----:B------:R-:W-:Y:S05]  /*6480*/  WARPSYNC.COLLECTIVE R5, `(.L_x_439) ;  /* 0x0000000005087348 */ /* 0x000fea0003c00000 */
[----:B------:R0:W1:Y:S02]  /*6490*/  SHFL.DOWN P0, R27, R26, R25, R24 ;  /* 0x080000191a1b7389 */ /* 0x0000640000000018 */
[----:B01----:R-:W-:Y:S05]  /*64a0*/  ENDCOLLECTIVE ;  /* 0x000000000000791b */ /* 0x003fea0003800000 */
.L_x_439:
        /* <DEDUP_REMOVED lines=11> */
.L_x_440:
[----:B------:R-:W-:Y:S02]  /*6560*/  IMAD.MOV.U32 R26, RZ, RZ, R44 ;  /* 0x000000ffff1a7224 */ /* 0x000fe400078e002c */
[----:B------:R-:W-:-:S07]  /*6570*/  IMAD.MOV.U32 R22, RZ, RZ, R27 ;  /* 0x000000ffff167224 */ /* 0x000fce00078e001b */
[----:B------:R-:W-:Y:S05]  /*6580*/  WARPSYNC.COLLECTIVE R5, `(.L_x_441) ;  /* 0x0000000005087348 */ /* 0x000fea0003c00000 */
[----:B------:R0:W1:Y:S02]  /*6590*/  SHFL.DOWN P0, R27, R26, R25, R24 ;  /* 0x080000191a1b7389 */ /* 0x0000640000000018 */
[----:B01----:R-:W-:Y:S05]  /*65a0*/  ENDCOLLECTIVE ;  /* 0x000000000000791b */ /* 0x003fea0003800000 */
.L_x_441:
        /* <DEDUP_REMOVED lines=11> */
.L_x_442:
[----:B------:R-:W-:Y:S02]  /*6660*/  IMAD.MOV.U32 R26, RZ, RZ, R32 ;  /* 0x000000ffff1a7224 */ /* 0x000fe400078e0020 */
[----:B------:R-:W-:-:S07]  /*6670*/  IMAD.MOV.U32 R22, RZ, RZ, R27 ;  /* 0x000000ffff167224 */ /* 0x000fce00078e001b */
[----:B------:R-:W-:Y:S05]  /*6680*/  WARPSYNC.COLLECTIVE R5, `(.L_x_443) ;  /* 0x0000000005087348 */ /* 0x000fea0003c00000 */
[----:B------:R0:W1:Y:S02]  /*6690*/  SHFL.DOWN P0, R27, R26, R25, R24 ;  /* 0x080000191a1b7389 */ /* 0x0000640000000018 */
[----:B01----:R-:W-:Y:S05]  /*66a0*/  ENDCOLLECTIVE ;  /* 0x000000000000791b */ /* 0x003fea0003800000 */
.L_x_443:
        /* <DEDUP_REMOVED lines=11> */
.L_x_444:
[----:B------:R-:W-:Y:S02]  /*6760*/  IMAD.MOV.U32 R26, RZ, RZ, R45 ;  /* 0x000000ffff1a7224 */ /* 0x000fe400078e002d */
[----:B------:R-:W-:-:S07]  /*6770*/  IMAD.MOV.U32 R22, RZ, RZ, R27 ;  /* 0x000000ffff167224 */ /* 0x000fce00078e001b */
[----:B------:R-:W-:Y:S05]  /*6780*/  WARPSYNC.COLLECTIVE R5, `(.L_x_445) ;  /* 0x0000000005087348 */ /* 0x000fea0003c00000 */
[----:B------:R0:W1:Y:S02]  /*6790*/  SHFL.DOWN P0, R27, R26, R25, R24 ;  /* 0x080000191a1b7389 */ /* 0x0000640000000018 */
[----:B01----:R-:W-:Y:S05]  /*67a0*/  ENDCOLLECTIVE ;  /* 0x000000000000791b */ /* 0x003fea0003800000 */
.L_x_445:
        /* <DEDUP_REMOVED lines=14> */
.L_x_446:
[----:B------:R-:W-:Y:S05]  /*6890*/  BRA `(.L_x_447) ;  /* 0xffffffd800ec7947 */ /* 0x000fea000383ffff */
.L_x_380:
[----:B------:R-:W-:Y:S01]  /*68a0*/  BSSY B0, `(.L_x_448) ;  /* 0x0000006000007945 */ /* 0x000fe20003800000 */
[----:B------:R-:W-:Y:S01]  /*68b0*/  PLOP3.LUT P0, PT, P0, PT, PT, 0x8, 0x80 ;  /* 0x000000000080781c */ /* 0x000fe2000070e170 */
[----:B------:R-:W-:-:S12]  /*68c0*/  IMAD.MOV.U32 R5, RZ, RZ, -0x1 ;  /* 0xffffffffff057424 */ /* 0x000fd800078e00ff */
[----:B------:R-:W-:Y:S05]  /*68d0*/  WARPSYNC.COLLECTIVE R5, `(.L_x_449) ;  /* 0x0000000005087348 */ /* 0x000fea0003c00000 */
[----:B------:R-:W-:Y:S01]  /*68e0*/  VOTE.ANY P0, P0 ;  /* 0x0000000000ff7806 */ /* 0x000fe20000000100 */
[----:B------:R-:W-:-:S12]  /*68f0*/  ENDCOLLECTIVE ;  /* 0x000000000000791b */ /* 0x000fd80003800000 */
.L_x_449:
[----:B------:R-:W-:Y:S05]  /*6900*/  BSYNC B0 ;  /* 0x0000000000007941 */ /* 0x000fea0003800000 */
.L_x_448:
[----:B------:R-:W-:Y:S05]  /*6910*/  BRA `(.L_x_450) ;  /* 0xffffffd800f87947 */ /* 0x000fea000383ffff */
.L_x_382:
[----:B------:R-:W-:Y:S01]  /*6920*/  BSSY B0, `(.L_x_451) ;  /* 0x0000006000007945 */ /* 0x000fe20003800000 */
[----:B------:R-:W-:Y:S01]  /*6930*/  PLOP3.LUT P0, PT, P0, PT, PT, 0x8, 0x80 ;  /* 0x000000000080781c */ /* 0x000fe2000070e170 */
[----:B------:R-:W-:-:S12]  /*6940*/  IMAD.MOV.U32 R5, RZ, RZ, -0x1 ;  /* 0xffffffffff057424 */ /* 0x000fd800078e00ff */
[----:B------:R-:W-:Y:S05]  /*6950*/  WARPSYNC.COLLECTIVE R5, `(.L_x_452) ;  /* 0x0000000005087348 */ /* 0x000fea0003c00000 */
[----:B------:R-:W-:Y:S01]  /*6960*/  VOTE.ANY P0, P0 ;  /* 0x0000000000ff7806 */ /* 0x000fe20000000100 */
[----:B------:R-:W-:-:S12]  /*6970*/  ENDCOLLECTIVE ;  /* 0x000000000000791b */ /* 0x000fd80003800000 */
.L_x_452:
[----:B------:R-:W-:Y:S05]  /*6980*/  BSYNC B0 ;  /* 0x0000000000007941 */ /* 0x000fea0003800000 */
.L_x_451:
[----:B------:R-:W-:Y:S05]  /*6990*/  BRA `(.L_x_453) ;  /* 0xffffffdc00587947 */ /* 0x000fea000383ffff */
.L_x_384:
[----:B------:R-:W-:Y:S01]  /*69a0*/  BSSY B0, `(.L_x_454) ;  /* 0x0000006000007945 */ /* 0x000fe20003800000 */
[----:B------:R-:W-:Y:S01]  /*69b0*/  PLOP3.LUT P0, PT, P0, PT, PT, 0x8, 0x80 ;  /* 0x000000000080781c */ /* 0x000fe2000070e170 */
[----:B------:R-:W-:-:S12]  /*69c0*/  IMAD.MOV.U32 R5, RZ, RZ, -0x1 ;  /* 0xffffffffff057424 */ /* 0x000fd800078e00ff */
[----:B------:R-:W-:Y:S05]  /*69d0*/  WARPSYNC.COLLECTIVE R5, `(.L_x_455) ;  /* 0x0000000005087348 */ /* 0x000fea0003c00000 */
[----:B------:R-:W-:Y:S01]  /*69e0*/  VOTE.ANY R5, PT, P0 ;  /* 0x0000000000057806 */ /* 0x000fe200000e0100 */
[----:B------:R-:W-:Y:S06]  /*69f0*/  ENDCOLLECTIVE ;  /* 0x000000000000791b */ /* 0x000fec0003800000 */
.L_x_455:
[----:B------:R-:W-:Y:S05]  /*6a00*/  BSYNC B0 ;  /* 0x0000000000007941 */ /* 0x000fea0003800000 */
.L_x_454:
        /* <DEDUP_REMOVED lines=11> */
.L_x_456:
[----:B------:R-:W-:Y:S02]  /*6ac0*/  IMAD.MOV.U32 R26, RZ, RZ, R23 ;  /* 0x000000ffff1a7224 */ /* 0x000fe400078e0017 */
[----:B------:R-:W-:-:S07]  /*6ad0*/  IMAD.MOV.U32 R48, RZ, RZ, R27 ;  /* 0x000000ffff307224 */ /* 0x000fce00078e001b */
[----:B------:R-:W-:Y:S05]  /*6ae0*/  WARPSYNC.COLLECTIVE R5, `(.L_x_457) ;  /* 0x0000000005087348 */ /* 0x000fea0003c00000 */
[----:B------:R0:W1:Y:S02]  /*6af0*/  SHFL.DOWN P0, R27, R26, R25, R24 ;  /* 0x080000191a1b7389 */ /* 0x0000640000000018 */
[----:B01----:R-:W-:Y:S05]  /*6b00*/  ENDCOLLECTIVE ;  /* 0x000000000000791b */ /* 0x003fea0003800000 */
.L_x_457:
        /* <DEDUP_REMOVED lines=11> */
.L_x_458:
[----:B------:R-:W-:Y:S01]  /*6bc0*/  ISETP.GT.AND P1, PT, R23, R24, PT ;  /* 0x000000181700720c */ /* 0x000fe20003f24270 */
[----:B------:R-:W-:-:S03]  /*6bd0*/  IMAD.MOV.U32 R26, RZ, RZ, R53 ;  /* 0x000000ffff1a7224 */ /* 0x000fc600078e0035 */
[----:B------:R-:W-:-:S09]  /*6be0*/  SEL R22, R27, RZ, !P1 ;  /* 0x000000ff1b167207 */ /* 0x000fd20004800000 */
[----:B------:R-:W-:Y:S05]  /*6bf0*/  WARPSYNC.COLLECTIVE R5, `(.L_x_459) ;  /* 0x0000000005087348 */ /* 0x000fea0003c00000 */
[----:B------:R0:W1:Y:S02]  /*6c00*/  SHFL.DOWN P0, R27, R26, R25, R24 ;  /* 0x080000191a1b7389 */ /* 0x0000640000000018 */
[----:B01----:R-:W-:Y:S05]  /*6c10*/  ENDCOLLECTIVE ;  /* 0x000000000000791b */ /* 0x003fea0003800000 */
.L_x_459:
        /* <DEDUP_REMOVED lines=10> */
.L_x_460:
[----:B------:R-:W-:-:S04]  /*6cc0*/  IMAD.X R51, R48, 0x1, R53, P2 ;  /* 0x0000000130337824 */ /* 0x000fc800010e0635 */
[----:B------:R-:W-:Y:S01]  /*6cd0*/  IMAD.MOV.U32 R26, RZ, RZ, R51 ;  /* 0x000000ffff1a7224 */ /* 0x000fe200078e0033 */
[----:B------:R-:W-:-:S07]  /*6ce0*/  SEL R22, R27, RZ, !P1 ;  /* 0x000000ff1b167207 */ /* 0x000fce0004800000 */
[----:B------:R-:W-:Y:S05]  /*6cf0*/  WARPSYNC.COLLECTIVE R5, `(.L_x_461) ;  /* 0x0000000005087348 */ /* 0x000fea0003c00000 */
[----:B------:R0:W1:Y:S02]  /*6d00*/  SHFL.DOWN P0, R27, R26, R25, R24 ;  /* 0x080000191a1b7389 */ /* 0x0000640000000018 */
[----:B01----:R-:W-:Y:S05]  /*6d10*/  ENDCOLLECTIVE ;  /* 0x000000000000791b */ /* 0x003fea0003800000 */
.L_x_461:
        /* <DEDUP_REMOVED lines=8> */
.L_x_462:
        /* <DEDUP_REMOVED lines=8> */
.L_x_463:
        /* <DEDUP_REMOVED lines=10> */
.L_x_464:
[----:B------:R-:W-:Y:S02]  /*6ec0*/  IMAD.MOV.U32 R26, RZ, RZ, R48 ;  /* 0x000000ffff1a7224 */ /* 0x000fe400078e0030 */
[----:B------:R-:W-:-:S07]  /*6ed0*/  IMAD.MOV.U32 R22, RZ, RZ, R27 ;  /* 0x000000ffff167224 */ /* 0x000fce00078e001b */
[----:B------:R-:W-:Y:S05]  /*6ee0*/  WARPSYNC.COLLECTIVE R5, `(.L_x_465) ;  /* 0x0000000005087348 */ /* 0x000fea0003c00000 */
[----:B------:R0:W1:Y:S02]  /*6ef0*/  SHFL.DOWN P0, R27, R26, R25, R24 ;  /* 0x080000191a1b7389 */ /* 0x0000640000000018 */
[----:B01----:R-:W-:Y:S05]  /*6f00*/  ENDCOLLECTIVE ;  /* 0x000000000000791b */ /* 0x003fea0003800000 */
.L_x_465:
        /* <DEDUP_REMOVED lines=10> */
.L_x_466:
[----:B------:R-:W-:Y:S05]  /*6fb0*/  BRA `(.L_x_467) ;  /* 0xffffffd800a47947 */ /* 0x000fea000383ffff */
.L_x_468:
        /* <DEDUP_REMOVED lines=12> */
.L_x_2852:


//--------------------- .text._ZN3cub18CUB_300001_SM_10006detail4scan16DeviceScanKernelINS2_10policy_hubImmmmN4cuda3std3__44plusIvEEE10Policy1000EN6thrust24THRUST_300001_SM_1000_NS6detail15normal_iteratorINSD_10device_ptrImEEEESI_NS0_13ScanTileStateImLb1EEES9_NS1_10InputValueImPmEEmmLb0EmEEvT0_T1_T2_iT3_T4_T5_ --------------------------
	.section	.text._ZN3cub18CUB_300001_SM_10006detail4scan16DeviceScanKernelINS2_10policy_hubImmmmN4cuda3std3__44plusIvEEE10Policy1000EN6thrust24THRUST_300001_SM_1000_NS6detail15normal_iteratorINSD_10device_ptrImEEEESI_NS0_13ScanTileStateImLb1EEES9_NS1_10InputValueImPmEEmmLb0EmEEvT0_T1_T2_iT3_T4_T5_,"ax",@progbits
	.align	128
        .global         _ZN3cub18CUB_300001_SM_10006detail4scan16DeviceScanKernelINS2_10policy_hubImmmmN4cuda3std3__44plusIvEEE10Policy1000EN6thrust24THRUST_300001_SM_1000_NS6detail15normal_iteratorINSD_10device_ptrImEEEESI_NS0_13ScanTileStateImLb1EEES9_NS1_10InputValueImPmEEmmLb0EmEEvT0_T1_T2_iT3_T4_T5_
        .type           _ZN3cub18CUB_300001_SM_10006detail4scan16DeviceScanKernelINS2_10policy_hubImmmmN4cuda3std3__44plusIvEEE10Policy1000EN6thrust24THRUST_300001_SM_1000_NS6detail15normal_iteratorINSD_10device_ptrImEEEESI_NS0_13ScanTileStateImLb1EEES9_NS1_10InputValueImPmEEmmLb0EmEEvT0_T1_T2_iT3_T4_T5_,@function
        .size           _ZN3cub18CUB_300001_SM_10006detail4scan16DeviceScanKernelINS2_10policy_hubImmmmN4cuda3std3__44plusIvEEE10Policy1000EN6thrust24THRUST_300001_SM_1000_NS6detail15normal_iteratorINSD_10device_ptrImEEEESI_NS0_13ScanTileStateImLb1EEES9_NS1_10InputValueImPmEEmmLb0EmEEvT0_T1_T2_iT3_T4_T5_,(.L_x_2853 - _ZN3cub18CUB_300001_SM_10006detail4scan16DeviceScanKernelINS2_10policy_hubImmmmN4cuda3std3__44plusIvEEE10Policy1000EN6thrust24THRUST_300001_SM_1000_NS6detail15normal_iteratorINSD_10device_ptrImEEEESI_NS0_13ScanTileStateImLb1EEES9_NS1_10InputValueImPmEEmmLb0EmEEvT0_T1_T2_iT3_T4_T5_)
        .other          _ZN3cub18CUB_300001_SM_10006detail4scan16DeviceScanKernelINS2_10policy_hubImmmmN4cuda3std3__44plusIvEEE10Policy1000EN6thrust24THRUST_300001_SM_1000_NS6detail15normal_iteratorINSD_10device_ptrImEEEESI_NS0_13ScanTileStateImLb1EEES9_NS1_10InputValueImPmEEmmLb0EmEEvT0_T1_T2_iT3_T4_T5_,@"STO_CUDA_ENTRY STV_DEFAULT"
_ZN3cub18CUB_300001_SM_10006detail4scan16DeviceScanKernelINS2_10policy_hubImmmmN4cuda3std3__44plusIvEEE10Policy1000EN6thrust24THRUST_300001_SM_1000_NS6detail15normal_iteratorINSD_10device_ptrImEEEESI_NS0_13ScanTileStateImLb1EEES9_NS1_10InputValueImPmEEmmLb0EmEEvT0_T1_T2_iT3_T4_T5_:
.text._ZN3cub18CUB_300001_SM_10006detail4scan16DeviceScanKernelINS2_10policy_hubImmmmN4cuda3std3__44plusIvEEE10Policy1000EN6thrust24THRUST_300001_SM_1000_NS6detail15normal_iteratorINSD_10device_ptrImEEEESI_NS0_13ScanTileStateImLb1EEES9_NS1_10InputValueImPmEEmmLb0EmEEvT0_T1_T2_iT3_T4_T5_:
[----:B------:R-:W-:Y:S01]  /*0000*/  LDC R1, c[0x0][0x37c] ;  /* 0x0000df00ff017b82 */ /* 0x000fe20000000800 */
[----:B------:R-:W0:Y:S01]  /*0010*/  LDCU UR4, c[0x0][0x3a0] ;  /* 0x00007400ff0477ac */ /* 0x000e220008000800 */
[----:B------:R-:W1:Y:S01]  /*0020*/  LDCU.64 UR6, c[0x0][0x3a8] ;  /* 0x00007500ff0677ac */ /* 0x000e620008000a00 */
[----:B------:R-:W2:Y:S01]  /*0030*/  LDCU.64 UR10, c[0x0][0x358] ;  /* 0x00006b00ff0a77ac */ /* 0x000ea20008000a00 */
[----:B0-----:R-:W-:Y:S01]  /*0040*/  UPRMT UR4, UR4, 0x7770, URZ ;  /* 0x0000777004047896 */ /* 0x001fe200080000ff */
[----:B-1----:R-:W-:-:S03]  /*0050*/  IMAD.U32 R24, RZ, RZ, UR6 ;  /* 0x00000006ff187e24 */ /* 0x002fc6000f8e00ff */
[----:B------:R-:W0:Y:S02]  /*0060*/  S2UR UR8, SR_CTAID.X ;  /* 0x00000000000879c3 */ /* 0x000e240000002500 */
[----:B------:R-:W-:Y:S01]  /*0070*/  ISETP.NE.AND P0, PT, RZ, UR4, PT ;  /* 0x00000004ff007c0c */ /* 0x000fe2000bf05270 */
[----:B------:R-:W-:Y:S01]  /*0080*/  IMAD.U32 R25, RZ, RZ, UR7 ;  /* 0x00000007ff197e24 */ /* 0x000fe2000f8e00ff */
[----:B------:R-:W0:Y:S03]  /*0090*/  LDCU UR6, c[0x0][0x398] ;  /* 0x00007300ff0677ac */ /* 0x000e260008000800 */
[----:B------:R-:W1:Y:S08]  /*00a0*/  LDCU.64 UR4, c[0x0][0x3b0] ;  /* 0x00007600ff0477ac */ /* 0x000e700008000a00 */
[----:B--2---:R-:W5:Y:S01]  /*00b0*/  @P0 LDG.E.64 R24, desc[UR10][R24.64] ;  /* 0x0000000a18180981 */ /* 0x004f62000c1e1b00 */
[----:B0-----:R-:W-:-:S04]  /*00c0*/  UIADD3 UR6, UPT, UPT, UR8, UR6, URZ ;  /* 0x0000000608067290 */ /* 0x001fc8000fffe0ff */
[----:B------:R-:W-:-:S04]  /*00d0*/  UIMAD.WIDE UR12, UR6, 0xdc0, URZ ;  /* 0x00000dc0060c78a5 */ /* 0x000fc8000f8e02ff */
[----:B-1----:R-:W-:-:S04]  /*00e0*/  UIADD3 UR4, UP0, UPT, -UR12, UR4, URZ ;  /* 0x000000040c047290 */ /* 0x002fc8000ff1e1ff */
[----:B------:R-:W-:Y:S02]  /*00f0*/  UIADD3.X UR5, UPT, UPT, ~UR13, UR5, URZ, UP0, !UPT ;  /* 0x000000050d057290 */ /* 0x000fe400087fe5ff */
[----:B------:R-:W-:-:S04]  /*0100*/  UISETP.GE.U32.AND UP0, UPT, UR4, 0xdc1, UPT ;  /* 0x00000dc10400788c */ /* 0x000fc8000bf06070 */
[----:B------:R-:W-:-:S09]  /*0110*/  UISETP.GE.U32.AND.EX UP0, UPT, UR5, URZ, UPT, UP0 ;  /* 0x000000ff0500728c */ /* 0x000fd2000bf06100 */
[----:B------:R-:W-:Y:S05]  /*0120*/  BRA.U !UP0, `(.L_x_469) ;  /* 0x00000021089c7547 */ /* 0x000fea000b800000 */
[----:B------:R-:W0:Y:S01]  /*0130*/  S2R R38, SR_TID.X ;  /* 0x0000000000267919 */ /* 0x000e220000002100 */
[----:B------:R-:W1:Y:S01]  /*0140*/  LDCU.64 UR4, c[0x0][0x380] ;  /* 0x00007000ff0477ac */ /* 0x000e620008000a00 */
[C---:B0-----:R-:W-:Y:S02]  /*0150*/  LOP3.LUT R0, R38.reuse, 0x1f, RZ, 0xc0, !PT ;  /* 0x0000001f26007812 */ /* 0x041fe400078ec0ff */
[----:B------:R-:W-:-:S05]  /*0160*/  LOP3.LUT R3, R38, 0x3e0, RZ, 0xc0, !PT ;  /* 0x000003e026037812 */ /* 0x000fca00078ec0ff */
[----:B------:R-:W-:-:S05]  /*0170*/  IMAD R0, R3, 0xb, R0 ;  /* 0x0000000b03007824 */ /* 0x000fca00078e0200 */
[----:B------:R-:W-:-:S05]  /*0180*/  IADD3 R0, P0, PT, R0, UR12, RZ ;  /* 0x0000000c00007c10 */ /* 0x000fca000ff1e0ff */
[----:B------:R-:W-:Y:S02]  /*0190*/  IMAD.X R43, RZ, RZ, UR13, P0 ;  /* 0x0000000dff2b7e24 */ /* 0x000fe400080e06ff */
        /* <DEDUP_REMOVED lines=19> */
[----:B------:R-:W-:Y:S01]  /*02d0*/  UISETP.NE.AND UP0, UPT, UR6, URZ, UPT ;  /* 0x000000ff0600728c */ /* 0x000fe2000bf05270 */
        /* <DEDUP_REMOVED lines=29> */
[----:B-1----:R-:W-:Y:S05]  /*04b0*/  BRA.U UP0, `(.L_x_471) ;  /* 0x0000000500cc7547 */ /* 0x002fea000b800000 */
        /* <DEDUP_REMOVED lines=82> */
[----:B------:R-:W-:Y:S02]  /*09e0*/  SEL R36, R37, R36, !P4 ;  /* 0x0000002425247207 */ /* 0x000fe40006000000 */
[----:B0-----:R-:W-:-:S04]  /*09f0*/  IADD3 R39, P5, PT, R20, R39, RZ ;  /* 0x0000002714277210 */ /* 0x001fc80007fbe0ff */
[----:B------:R-:W-:Y:S01]  /*0a00*/  SEL R20, R39, R40, !P3 ;  /* 0x0000002827147207 */ /* 0x000fe20005800000 */
[----:B------:R-:W-:Y:S01]  /*0a10*/  IMAD.X R35, R21, 0x1, R37, P5 ;  /* 0x0000000115237824 */ /* 0x000fe200028e0625 */
[----:B------:R-:W-:-:S04]  /*0a20*/  IADD3 R21, P5, PT, R22, R39, RZ ;  /* 0x0000002716157210 */ /* 0x000fc80007fbe0ff */
[----:B------:R-:W-:Y:S01]  /*0a30*/  SEL R20, R21, R20, !P1 ;  /* 0x0000001415147207 */ /* 0x000fe20004800000 */
[----:B------:R-:W-:Y:S01]  /*0a40*/  IMAD.X R23, R23, 0x1, R35, P5 ;  /* 0x0000000117177824 */ /* 0x000fe200028e0623 */
[----:B------:R-:W-:Y:S02]  /*0a50*/  IADD3 R34, P5, PT, R26, -R34, RZ ;  /* 0x800000221a227210 */ /* 0x000fe40007fbe0ff */
[----:B-1----:R-:W-:Y:S02]  /*0a60*/  IADD3 R21, P4, PT, R12, R21, RZ ;  /* 0x000000150c157210 */ /* 0x002fe40007f9e0ff */
[----:B------:R-:W-:Y:S01]  /*0a70*/  SEL R12, R35, R36, !P3 ;  /* 0x00000024230c7207 */ /* 0x000fe20005800000 */
[----:B------:R-:W-:Y:S01]  /*0a80*/  IMAD.X R0, R27, 0x1, ~R0, P5 ;  /* 0x000000011b007824 */ /* 0x000fe200028e0e00 */
[----:B------:R-:W-:Y:S02]  /*0a90*/  ISETP.GE.U32.AND P3, PT, R38, 0x20, PT ;  /* 0x000000202600780c */ /* 0x000fe40003f66070 */
[----:B------:R-:W-:Y:S01]  /*0aa0*/  SEL R12, R23, R12, !P1 ;  /* 0x0000000c170c7207 */ /* 0x000fe20004800000 */
[----:B------:R-:W-:Y:S01]  /*0ab0*/  IMAD.X R23, R13, 0x1, R23, P4 ;  /* 0x000000010d177824 */ /* 0x000fe200020e0617 */
[----:B------:R-:W-:-:S02]  /*0ac0*/  SEL R20, R21, R20, !P2 ;  /* 0x0000001415147207 */ /* 0x000fc40005000000 */
[----:B------:R-:W-:Y:S02]  /*0ad0*/  ISETP.NE.AND P1, PT, R38, RZ, PT ;  /* 0x000000ff2600720c */ /* 0x000fe40003f25270 */
[----:B------:R-:W-:Y:S02]  /*0ae0*/  SEL R13, R34, RZ, P0 ;  /* 0x000000ff220d7207 */ /* 0x000fe40000000000 */
[----:B------:R-:W-:Y:S02]  /*0af0*/  SEL R20, R20, RZ, P3 ;  /* 0x000000ff14147207 */ /* 0x000fe40001800000 */
[----:B------:R-:W-:Y:S02]  /*0b00*/  SEL R12, R23, R12, !P2 ;  /* 0x0000000c170c7207 */ /* 0x000fe40005000000 */
[----:B-----5:R-:W-:Y:S02]  /*0b10*/  IADD3 R20, P4, P2, R20, R13, R24 ;  /* 0x0000000d14147210 */ /* 0x020fe40007a9e018 */
[----:B------:R-:W-:-:S02]  /*0b20*/  SEL R13, R0, RZ, P0 ;  /* 0x000000ff000d7207 */ /* 0x000fc40000000000 */
[----:B------:R-:W-:Y:S02]  /*0b30*/  SEL R12, R12, RZ, P3 ;  /* 0x000000ff0c0c7207 */ /* 0x000fe40001800000 */
[----:B------:R-:W-:Y:S02]  /*0b40*/  IADD3 R14, P3, P5, R21, R14, R24 ;  /* 0x0000000e150e7210 */ /* 0x000fe40007d7e018 */
[----:B------:R-:W-:Y:S02]  /*0b50*/  IADD3 R0, P0, PT, R18, R20, RZ ;  /* 0x0000001412007210 */ /* 0x000fe40007f1e0ff */
[--C-:B------:R-:W-:Y:S02]  /*0b60*/  IADD3.X R21, PT, PT, R12, R13, R25.reuse, P4, P2 ;  /* 0x0000000d0c157210 */ /* 0x100fe400027e4419 */
[----:B------:R-:W-:-:S03]  /*0b70*/  IADD3.X R15, PT, PT, R23, R15, R25, P3, P5 ;  /* 0x0000000f170f7210 */ /* 0x000fc60001fea419 */
[----:B------:R-:W-:Y:S01]  /*0b80*/  IMAD.X R23, R19, 0x1, R21, P0 ;  /* 0x0000000113177824 */ /* 0x000fe200000e0615 */
[----:B------:R-:W-:Y:S06]  /*0b90*/  @P1 BRA `(.L_x_472) ;  /* 0x0000001000f01947 */ /* 0x000fec0003800000 */
[----:B------:R-:W0:Y:S01]  /*0ba0*/  LDC.64 R18, c[0x0][0x390] ;  /* 0x0000e400ff127b82 */ /* 0x000e220000000a00 */
[----:B------:R-:W-:Y:S02]  /*0bb0*/  IMAD.MOV.U32 R12, RZ, RZ, 0x65 ;  /* 0x00000065ff0c7424 */ /* 0x000fe400078e00ff */
[----:B------:R-:W-:-:S05]  /*0bc0*/  IMAD.MOV.U32 R13, RZ, RZ, 0x0 ;  /* 0x00000000ff0d7424 */ /* 0x000fca00078e00ff */
[----:B0-----:R0:W-:Y:S01]  /*0bd0*/  ST.E.128.STRONG.GPU desc[UR10][R18.64+0x200], R12 ;  /* 0x0002000c12007985 */ /* 0x0011e2000c10fd0a */
[----:B------:R-:W-:Y:S05]  /*0be0*/  BRA `(.L_x_472) ;  /* 0x0000001000dc7947 */ /* 0x000fea0003800000 */
.L_x_471:
        /* <DEDUP_REMOVED lines=55> */
[----:B-----5:R-:W1:Y:S04]  /*0f60*/  LDS.128 R24, [UR4+0x30] ;  /* 0x00003004ff187984 */ /* 0x020e680008000c00 */
        /* <DEDUP_REMOVED lines=8> */
[C---:B------:R-:W-:Y:S02]  /*0ff0*/  ISETP.NE.AND P0, PT, R35.reuse, 0x3, PT ;  /* 0x000000032300780c */ /* 0x040fe40003f05270 */
[----:B------:R-:W-:Y:S01]  /*1000*/  ISETP.NE.AND P1, PT, R35, 0x7, PT ;  /* 0x000000072300780c */ /* 0x000fe20003f25270 */
[----:B------:R-:W-:Y:S01]  /*1010*/  IMAD.X R27, R27, 0x1, R21, P6 ;  /* 0x000000011b1b7824 */ /* 0x000fe200030e0615 */
[----:B------:R-:W-:Y:S02]  /*1020*/  SEL R25, R23, R20, !P0 ;  /* 0x0000001417197207 */ /* 0x000fe40004000000 */
[----:B------:R-:W-:-:S02]  /*1030*/  SEL R24, R21, R24, !P0 ;  /* 0x0000001815187207 */ /* 0x000fc40004000000 */
[----:B------:R-:W0:Y:S01]  /*1040*/  LDS.128 R20, [UR4+0x50] ;  /* 0x00005004ff147984 */ /* 0x000e220008000c00 */
[----:B------:R-:W-:Y:S02]  /*1050*/  ISETP.NE.AND P0, PT, R35, 0x9, PT ;  /* 0x000000092300780c */ /* 0x000fe40003f05270 */
[----:B--2---:R-:W-:Y:S02]  /*1060*/  IADD3 R35, P6, PT, R12, R26, RZ ;  /* 0x0000001a0c237210 */ /* 0x004fe40007fde0ff */
[----:B------:R-:W-:Y:S02]  /*1070*/  SEL R12, R26, R25, !P5 ;  /* 0x000000191a0c7207 */ /* 0x000fe40006800000 */
[----:B------:R-:W-:Y:S01]  /*1080*/  SEL R40, R27, R24, !P5 ;  /* 0x000000181b287207 */ /* 0x000fe20006800000 */
[----:B------:R-:W-:Y:S01]  /*1090*/  IMAD.X R13, R13, 0x1, R27, P6 ;  /* 0x000000010d0d7824 */ /* 0x000fe200030e061b */
[----:B------:R-:W-:Y:S01]  /*10a0*/  SEL R12, R35, R12, !P4 ;  /* 0x0000000c230c7207 */ /* 0x000fe20006000000 */
[----:B------:R-:W1:Y:S01]  /*10b0*/  LDS.128 R24, [UR4+0x60] ;  /* 0x00006004ff187984 */ /* 0x000e620008000c00 */
[----:B------:R-:W-:-:S02]  /*10c0*/  IADD3 R35, P5, PT, R14, R35, RZ ;  /* 0x000000230e237210 */ /* 0x000fc40007fbe0ff */
[----:B------:R-:W-:Y:S02]  /*10d0*/  SEL R14, R13, R40, !P4 ;  /* 0x000000280d0e7207 */ /* 0x000fe40006000000 */
[----:B------:R-:W-:Y:S01]  /*10e0*/  SEL R12, R35, R12, !P3 ;  /* 0x0000000c230c7207 */ /* 0x000fe20005800000 */
[----:B------:R-:W-:Y:S01]  /*10f0*/  IMAD.X R15, R15, 0x1, R13, P5 ;  /* 0x000000010f0f7824 */ /* 0x000fe200028e060d */
[----:B------:R-:W-:-:S05]  /*1100*/  IADD3 R13, P4, PT, R36, -R0, RZ ;  /* 0x80000000240d7210 */ /* 0x000fca0007f9e0ff */
[----:B------:R-:W-:Y:S01]  /*1110*/  IMAD.X R34, R37, 0x1, ~R34, P4 ;  /* 0x0000000125227824 */ /* 0x000fe200020e0e22 */
[----:B------:R-:W-:Y:S02]  /*1120*/  ISETP.GE.U32.AND P4, PT, R38, 0x20, PT ;  /* 0x000000202600780c */ /* 0x000fe40003f86070 */
[----:B0-----:R-:W-:-:S04]  /*1130*/  IADD3 R35, P6, PT, R20, R35, RZ ;  /* 0x0000002314237210 */ /* 0x001fc80007fde0ff */
[----:B------:R-:W-:Y:S01]  /*1140*/  SEL R0, R35, R12, !P1 ;  /* 0x0000000c23007207 */ /* 0x000fe20004800000 */
[----:B------:R-:W-:Y:S01]  /*1150*/  IMAD.X R21, R21, 0x1, R15, P6 ;  /* 0x0000000115157824 */ /* 0x000fe200030e060f */
[----:B------:R-:W-:Y:S02]  /*1160*/  IADD3 R35, P5, PT, R22, R35, RZ ;  /* 0x0000002316237210 */ /* 0x000fe40007fbe0ff */
[----:B------:R-:W-:Y:S02]  /*1170*/  SEL R12, R15, R14, !P3 ;  /* 0x0000000e0f0c7207 */ /* 0x000fe40005800000 */
[----:B-1----:R-:W-:Y:S01]  /*1180*/  IADD3 R15, P6, PT, R24, R35, RZ ;  /* 0x00000023180f7210 */ /* 0x002fe20007fde0ff */
[----:B------:R-:W-:Y:S01]  /*1190*/  IMAD.X R23, R23, 0x1, R21, P5 ;  /* 0x0000000117177824 */ /* 0x000fe200028e0615 */
[----:B------:R-:W-:Y:S02]  /*11a0*/  SEL R0, R35, R0, !P2 ;  /* 0x0000000023007207 */ /* 0x000fe40005000000 */
[----:B------:R-:W-:Y:S01]  /*11b0*/  SEL R12, R21, R12, !P1 ;  /* 0x0000000c150c7207 */ /* 0x000fe20004800000 */
[----:B------:R-:W-:Y:S01]  /*11c0*/  IMAD.X R25, R25, 0x1, R23, P6 ;  /* 0x0000000119197824 */ /* 0x000fe200030e0617 */
[----:B------:R-:W-:-:S02]  /*11d0*/  SEL R21, R15, R0, !P0 ;  /* 0x000000000f157207 */ /* 0x000fc40004000000 */
[----:B------:R-:W-:Y:S02]  /*11e0*/  SEL R0, R23, R12, !P2 ;  /* 0x0000000c17007207 */ /* 0x000fe40005000000 */
[----:B------:R-:W-:Y:S02]  /*11f0*/  ISETP.NE.AND P3, PT, R42, RZ, PT ;  /* 0x000000ff2a00720c */ /* 0x000fe40003f65270 */
[----:B------:R-:W-:Y:S02]  /*1200*/  SEL R0, R25, R0, !P0 ;  /* 0x0000000019007207 */ /* 0x000fe40004000000 */
[----:B------:R-:W-:Y:S02]  /*1210*/  SEL R20, R13, RZ, P3 ;  /* 0x000000ff0d147207 */ /* 0x000fe40001800000 */
[----:B------:R-:W-:Y:S02]  /*1220*/  ISETP.GT.U32.AND P0, PT, R38, 0x1f, PT ;  /* 0x0000001f2600780c */ /* 0x000fe40003f04070 */
[----:B------:R-:W-:-:S02]  /*1230*/  IADD3 R20, P2, PT, R20, R21, RZ ;  /* 0x0000001514147210 */ /* 0x000fc40007f5e0ff */
[----:B------:R-:W-:Y:S02]  /*1240*/  SEL R21, R34, RZ, P3 ;  /* 0x000000ff22157207 */ /* 0x000fe40001800000 */
[----:B------:R-:W-:Y:S02]  /*1250*/  IADD3 R40, P1, PT, R26, R15, RZ ;  /* 0x0000000f1a287210 */ /* 0x000fe40007f3e0ff */
[----:B------:R-:W-:Y:S01]  /*1260*/  SEL R42, R13, R20, !P4 ;  /* 0x000000140d2a7207 */ /* 0x000fe20006000000 */
[----:B------:R-:W-:Y:S02]  /*1270*/  IMAD.X R21, R21, 0x1, R0, P2 ;  /* 0x0000000115157824 */ /* 0x000fe400010e0600 */
[----:B------:R-:W-:-:S03]  /*1280*/  IMAD.X R39, R27, 0x1, R25, P1 ;  /* 0x000000011b277824 */ /* 0x000fc600008e0619 */
[----:B------:R-:W-:Y:S01]  /*1290*/  SEL R41, R34, R21, !P4 ;  /* 0x0000001522297207 */ /* 0x000fe20006000000 */
[----:B------:R-:W-:Y:S06]  /*12a0*/  @P0 BRA `(.L_x_473) ;  /* 0x0000000800fc0947 */ /* 0x000fec0003800000 */
[----:B------:R-:W0:Y:S01]  /*12b0*/  LDC.64 R20, c[0x0][0x390] ;  /* 0x0000e400ff147b82 */ /* 0x000e220000000a00 */
[----:B------:R-:W-:Y:S01]  /*12c0*/  ISETP.NE.AND P0, PT, R38, RZ, PT ;  /* 0x000000ff2600720c */ /* 0x000fe20003f05270 */
[----:B------:R-:W-:Y:S01]  /*12d0*/  IMAD.U32 R23, RZ, RZ, UR6 ;  /* 0x00000006ff177e24 */ /* 0x000fe2000f8e00ff */
[----:B------:R-:W-:-:S05]  /*12e0*/  LOP3.LUT R24, RZ, R38, RZ, 0x33, !PT ;  /* 0x00000026ff187212 */ /* 0x000fca00078e33ff */
[----:B------:R-:W-:-:S06]  /*12f0*/  VIADD R24, R24, UR6 ;  /* 0x0000000618187c36 */ /* 0x000fcc0008000000 */
        /* <DEDUP_REMOVED lines=15> */
.L_x_507:
[----:B------:R-:W-:Y:S05]  /*13f0*/  @!P0 BRA `(.L_x_475) ;  /* 0x0000000000288947 */ /* 0x000fea0003800000 */
[----:B------:R-:W-:-:S07]  /*1400*/  IMAD.MOV.U32 R22, RZ, RZ, 0x148 ;  /* 0x00000148ff167424 */ /* 0x000fce00078e00ff */
.L_x_477:
        /* <DEDUP_REMOVED lines=8> */
.L_x_510:
[----:B------:R-:W-:Y:S05]  /*1490*/  @P0 BRA `(.L_x_477) ;  /* 0xfffffffc00dc0947 */ /* 0x000fea000383ffff */
.L_x_475:
[----:B------:R-:W-:Y:S01]  /*14a0*/  UMOV UR5, 0xffffffff ;  /* 0xffffffff00057882 */ /* 0x000fe20000000000 */
[----:B------:R-:W-:-:S04]  /*14b0*/  ISETP.NE.U32.AND P1, PT, R12, 0x65, PT ;  /* 0x000000650c00780c */ /* 0x000fc80003f25070 */
[----:B------:R-:W-:Y:S01]  /*14c0*/  ISETP.NE.AND.EX P1, PT, R13, RZ, PT, P1 ;  /* 0x000000ff0d00720c */ /* 0x000fe20003f25310 */
[----:B------:R-:W-:-:S12]  /*14d0*/  BRA.DIV UR5, `(.L_x_478) ;  /* 0x0000003605907947 */ /* 0x000fd8000b800000 */
[----:B------:R-:W0:Y:S01]  /*14e0*/  S2R R20, SR_GEMASK ;  /* 0x0000000000147919 */ /* 0x000e220000003c00 */
[----:B------:R-:W-:-:S04]  /*14f0*/  VOTE.ANY R0, PT, !P1 ;  /* 0x0000000000007806 */ /* 0x000fc800048e0100 */
[----:B0-----:R-:W-:Y:S02]  /*1500*/  LOP3.LUT R0, R0, 0x80000000, R20, 0xec, !PT ;  /* 0x8000000000007812 */ /* 0x001fe400078eec14 */
[----:B------:R-:W0:Y:S03]  /*1510*/  S2R R20, SR_LANEID ;  /* 0x0000000000147919 */ /* 0x000e260000000000 */
[----:B------:R-:W-:-:S05]  /*1520*/  VIADD R21, R0, 0xffffffff ;  /* 0xffffffff00157836 */ /* 0x000fca0000000000 */
[----:B------:R-:W-:-:S04]  /*1530*/  LOP3.LUT R21, R0, R21, RZ, 0xc, !PT ;  /* 0x0000001500157212 */ /* 0x000fc800078e0cff */
[----:B------:R-:W1:Y:S02]  /*1540*/  POPC R23, R21 ;  /* 0x0000001500177309 */ /* 0x000e640000000000 */
[----:B-1----:R-:W1:Y:S04]  /*1550*/  SHFL.DOWN PT, R25, R14, 0x1, R23 ;  /* 0x082000000e197989 */ /* 0x002e6800000e0017 */
[----:B------:R-:W2:Y:S01]  /*1560*/  SHFL.DOWN PT, R22, R15, 0x1, R23 ;  /* 0x082000000f167989 */ /* 0x000ea200000e0017 */
[----:B0-----:R-:W-:-:S04]  /*1570*/  ISETP.GE.AND P0, PT, R20, R23, PT ;  /* 0x000000171400720c */ /* 0x001fc80003f06270 */
[----:B-1----:R-:W-:-:S04]  /*1580*/  SEL R25, R25, RZ, !P0 ;  /* 0x000000ff19197207 */ /* 0x002fc80004000000 */
[----:B------:R-:W-:Y:S02]  /*1590*/  IADD3 R26, P1, PT, R14, R25, RZ ;  /* 0x000000190e1a7210 */ /* 0x000fe40007f3e0ff */
[----:B--2---:R-:W-:-:S03]  /*15a0*/  SEL R27, R22, RZ, !P0 ;  /* 0x000000ff161b7207 */ /* 0x004fc60004000000 */
[----:B------:R-:W0:Y:S02]  /*15b0*/  SHFL.DOWN PT, R25, R26, 0x2, R23 ;  /* 0x084000001a197989 */ /* 0x000e2400000e0017 */
[----:B------:R-:W-:Y:S02]  /*15c0*/  IMAD.X R34, R15, 0x1, R27, P1 ;  /* 0x000000010f227824 */ /* 0x000fe400008e061b */
[----:B------:R-:W-:-:S03]  /*15d0*/  VIADD R27, R20, 0x2 ;  /* 0x00000002141b7836 */ /* 0x000fc60000000000 */
[----:B------:R-:W1:Y:S02]  /*15e0*/  SHFL.DOWN PT, R22, R34, 0x2, R23 ;  /* 0x0840000022167989 */ /* 0x000e6400000e0017 */
[----:B------:R-:W-:-:S04]  /*15f0*/  ISETP.GT.AND P0, PT, R27, R23, PT ;  /* 0x000000171b00720c */ /* 0x000fc80003f04270 */
[----:B0-----:R-:W-:-:S04]  /*1600*/  SEL R25, R25, RZ, !P0 ;  /* 0x000000ff19197207 */ /* 0x001fc80004000000 */
[----:B------:R-:W-:Y:S01]  /*1610*/  IADD3 R36, P1, PT, R25, R26, RZ ;  /* 0x0000001a19247210 */ /* 0x000fe20007f3e0ff */
[----:B------:R-:W-:Y:S01]  /*1620*/  VIADD R26, R20, 0x4 ;  /* 0x00000004141a7836 */ /* 0x000fe20000000000 */
[----:B-1----:R-:W-:Y:S01]  /*1630*/  SEL R21, R22, RZ, !P0 ;  /* 0x000000ff16157207 */ /* 0x002fe20004000000 */
[----:B------:R-:W-:Y:S02]  /*1640*/  VIADD R25, R20, 0x8 ;  /* 0x0000000814197836 */ /* 0x000fe40000000000 */
        /* <DEDUP_REMOVED lines=17> */
[----:B------:R-:W-:Y:S01]  /*1760*/  ISETP.NE.AND.EX P0, PT, R13, RZ, PT, P0 ;  /* 0x000000ff0d00720c */ /* 0x000fe20003f05300 */
[----:B------:R-:W1:Y:S01]  /*1770*/  LDC.64 R14, c[0x0][0x390] ;  /* 0x0000e400ff0e7b82 */ /* 0x000e620000000a00 */
[----:B------:R-:W-:Y:S01]  /*1780*/  VIADD R34, R20, 0x10 ;  /* 0x0000001014227836 */ /* 0x000fe20000000000 */
[----:B------:R-:W2:Y:S04]  /*1790*/  SHFL.DOWN PT, R22, R36, 0x10, R23 ;  /* 0x0a00000024167989 */ /* 0x000ea800000e0017 */
[----:B------:R-:W-:-:S06]  /*17a0*/  ISETP.GT.AND P1, PT, R34, R23, PT ;  /* 0x000000172200720c */ /* 0x000fcc0003f24270 */
[----:B------:R-:W-:Y:S02]  /*17b0*/  VOTE.ALL P0, P0 ;  /* 0x0000000000ff7806 */ /* 0x000fe40000000000 */
[----:B0-----:R-:W-:-:S04]  /*17c0*/  SEL R0, R37, RZ, !P1 ;  /* 0x000000ff25007207 */ /* 0x001fc80004800000 */
[----:B------:R-:W-:Y:S02]  /*17d0*/  IADD3 R35, P2, PT, R0, R35, RZ ;  /* 0x0000002300237210 */ /* 0x000fe40007f5e0ff */
[----:B-1----:R-:W-:Y:S02]  /*17e0*/  IADD3 R37, P3, PT, R14, 0x200, RZ ;  /* 0x000002000e257810 */ /* 0x002fe40007f7e0ff */
[----:B--2---:R-:W-:-:S03]  /*17f0*/  SEL R13, R22, RZ, !P1 ;  /* 0x000000ff160d7207 */ /* 0x004fc60004800000 */
[----:B------:R-:W-:Y:S02]  /*1800*/  IMAD.X R38, RZ, RZ, R15, P3 ;  /* 0x000000ffff267224 */ /* 0x000fe400018e060f */
[----:B------:R-:W-:-:S07]  /*1810*/  IMAD.X R36, R13, 0x1, R36, P2 ;  /* 0x000000010d247824 */ /* 0x000fce00010e0624 */
.L_x_524:
[----:B------:R-:W-:Y:S05]  /*1820*/  @!P0 BRA `(.L_x_479) ;  /* 0x0000000400208947 */ /* 0x000fea0003800000 */
.L_x_485:
        /* <DEDUP_REMOVED lines=10> */
.L_x_527:
[----:B------:R-:W-:Y:S05]  /*18d0*/  @!P0 BRA `(.L_x_481) ;  /* 0x0000000000288947 */ /* 0x000fea0003800000 */
[----:B------:R-:W-:-:S07]  /*18e0*/  IMAD.MOV.U32 R22, RZ, RZ, 0x148 ;  /* 0x00000148ff167424 */ /* 0x000fce00078e00ff */
.L_x_483:
        /* <DEDUP_REMOVED lines=8> */
.L_x_530:
[----:B------:R-:W-:Y:S05]  /*1970*/  @P0 BRA `(.L_x_483) ;  /* 0xfffffffc00dc0947 */ /* 0x000fea000383ffff */
.L_x_481:
        /* <DEDUP_REMOVED lines=18> */
[----:B-1----:R-:W-:Y:S02]  /*1aa0*/  SEL R21, R44, RZ, !P1 ;  /* 0x000000ff2c157207 */ /* 0x002fe40004800000 */
[----:B--2---:R-:W-:Y:S02]  /*1ab0*/  SEL R22, R22, RZ, !P1 ;  /* 0x000000ff16167207 */ /* 0x004fe40004800000 */
        /* <DEDUP_REMOVED lines=30> */
.L_x_544:
[----:B------:R-:W-:Y:S05]  /*1ca0*/  @P0 BRA `(.L_x_485) ;  /* 0xfffffff800e00947 */ /* 0x000fea000383ffff */
.L_x_479:
        /* <DEDUP_REMOVED lines=13> */
[----:B------:R-:W-:-:S04]  /*1d80*/  UMOV UR5, 0x400 ;  /* 0x0000040000057882 */ /* 0x000fc80000000000 */
[----:B------:R-:W-:Y:S02]  /*1d90*/  IMAD.X R15, R37, 0x1, R39, P1 ;  /* 0x00000001250f7824 */ /* 0x000fe400008e0627 */
[----:B------:R-:W1:Y:S08]  /*1da0*/  S2UR UR7, SR_CgaCtaId ;  /* 0x00000000000779c3 */ /* 0x000e700000008800 */
[----:B------:R-:W2:Y:S01]  /*1db0*/  LDC.64 R12, c[0x0][0x390] ;  /* 0x0000e400ff0c7b82 */ /* 0x000ea20000000a00 */
[----:B0-----:R-:W-:Y:S01]  /*1dc0*/  VIADD R21, R0, UR8 ;  /* 0x0000000800157c36 */ /* 0x001fe20008000000 */
[----:B-1----:R-:W-:-:S03]  /*1dd0*/  ULEA UR5, UR7, UR5, 0x18 ;  /* 0x0000000507057291 */ /* 0x002fc6000f8ec0ff */
[----:B--2---:R-:W-:-:S04]  /*1de0*/  IMAD.WIDE R20, R21, 0x10, R12 ;  /* 0x0000001015147825 */ /* 0x004fc800078e020c */
[----:B------:R-:W-:Y:S02]  /*1df0*/  IMAD.MOV.U32 R12, RZ, RZ, 0x65 ;  /* 0x00000065ff0c7424 */ /* 0x000fe400078e00ff */
[----:B------:R-:W-:-:S05]  /*1e00*/  IMAD.MOV.U32 R13, RZ, RZ, 0x0 ;  /* 0x00000000ff0d7424 */ /* 0x000fca00078e00ff */
[----:B------:R0:W-:Y:S04]  /*1e10*/  ST.E.128.STRONG.GPU desc[UR10][R20.64+0x200], R12 ;  /* 0x0002000c14007985 */ /* 0x0001e8000c10fd0a */
[----:B------:R0:W-:Y:S04]  /*1e20*/  STS.64 [UR5+0x10], R14 ;  /* 0x0000100eff007988 */ /* 0x0001e80008000a05 */
[----:B------:R0:W-:Y:S02]  /*1e30*/  STS.64 [UR5+0x8], R36 ;  /* 0x00000824ff007988 */ /* 0x0001e40008000a05 */
.L_x_487:
[----:B------:R-:W-:Y:S05]  /*1e40*/  BSYNC.RECONVERGENT B1 ;  /* 0x0000000000017941 */ /* 0x000fea0003800200 */
.L_x_486:
[----:B------:R1:W-:Y:S01]  /*1e50*/  @!P0 STS.64 [R23+0x80], R36 ;  /* 0x0000802417008388 */ /* 0x0003e20000000a00 */
[----:B0-----:R-:W-:Y:S02]  /*1e60*/  IMAD.MOV.U32 R20, RZ, RZ, R42 ;  /* 0x000000ffff147224 */ /* 0x001fe400078e002a */
[----:B------:R-:W-:Y:S02]  /*1e70*/  IMAD.MOV.U32 R21, RZ, RZ, R41 ;  /* 0x000000ffff157224 */ /* 0x000fe400078e0029 */
[----:B------:R-:W-:Y:S02]  /*1e80*/  @!P0 IMAD.MOV.U32 R20, RZ, RZ, R36 ;  /* 0x000000ffff148224 */ /* 0x000fe400078e0024 */
[----:B------:R-:W-:-:S07]  /*1e90*/  @!P0 IMAD.MOV.U32 R21, RZ, RZ, R37 ;  /* 0x000000ffff158224 */ /* 0x000fce00078e0025 */
.L_x_473:
[----:B------:R-:W0:Y:S01]  /*1ea0*/  S2R R0, SR_TID.X ;  /* 0x0000000000007919 */ /* 0x000e220000002100 */
[----:B------:R-:W-:Y:S05]  /*1eb0*/  WARPSYNC.ALL ;  /* 0x0000000000007948 */ /* 0x000fea0003800000 */
[----:B------:R-:W-:Y:S01]  /*1ec0*/  BAR.SYNC.DEFER_BLOCKING 0x0 ;  /* 0x0000000000007b1d */ /* 0x000fe20000010000 */
[----:B0-----:R-:W-:-:S13]  /*1ed0*/  ISETP.NE.AND P0, PT, R0, RZ, PT ;  /* 0x000000ff0000720c */ /* 0x001fda0003f05270 */
[----:B------:R-:W0:Y:S01]  /*1ee0*/  @P0 S2R R13, SR_CgaCtaId ;  /* 0x00000000000d0919 */ /* 0x000e220000008800 */
[----:B------:R-:W-:-:S04]  /*1ef0*/  @P0 MOV R0, 0x400 ;  /* 0x0000040000000802 */ /* 0x000fc80000000f00 */
[----:B0-----:R-:W-:-:S06]  /*1f00*/  @P0 LEA R13, R13, R0, 0x18 ;  /* 0x000000000d0d0211 */ /* 0x001fcc00078ec0ff */
[----:B------:R-:W0:Y:S02]  /*1f10*/  @P0 LDS.64 R12, [R13+0x80] ;  /* 0x000080000d0c0984 */ /* 0x000e240000000a00 */
[----:B0-----:R-:W-:-:S04]  /*1f20*/  @P0 IADD3 R20, P1, PT, R12, R20, RZ ;  /* 0x000000140c140210 */ /* 0x001fc80007f3e0ff */
[----:B------:R-:W-:Y:S01]  /*1f30*/  IADD3 R0, P2, PT, R18, R20, RZ ;  /* 0x0000001412007210 */ /* 0x000fe20007f5e0ff */
[----:B------:R-:W-:-:S04]  /*1f40*/  @P0 IMAD.X R21, R13, 0x1, R21, P1 ;  /* 0x000000010d150824 */ /* 0x000fc800008e0615 */
[----:B-1----:R-:W-:-:S08]  /*1f50*/  IMAD.X R23, R19, 0x1, R21, P2 ;  /* 0x0000000113177824 */ /* 0x002fd000010e0615 */
.L_x_472:
[----:B------:R-:W-:Y:S05]  /*1f60*/  BSYNC.RECONVERGENT B0 ;  /* 0x0000000000007941 */ /* 0x000fea0003800200 */
.L_x_470:
[----:B0-----:R-:W0:Y:S01]  /*1f70*/  S2R R15, SR_TID.X ;  /* 0x00000000000f7919 */ /* 0x001e220000002100 */
[----:B------:R-:W1:Y:S08]  /*1f80*/  S2UR UR7, SR_CgaCtaId ;  /* 0x00000000000779c3 */ /* 0x000e700000008800 */
[----:B------:R-:W-:Y:S01]  /*1f90*/  BAR.SYNC.DEFER_BLOCKING 0x0 ;  /* 0x0000000000007b1d */ /* 0x000fe20000010000 */
[----:B------:R-:W-:-:S05]  /*1fa0*/  IADD3 R12, P0, PT, R32, R0, RZ ;  /* 0x00000000200c7210 */ /* 0x000fca0007f1e0ff */
[----:B------:R-:W-:Y:S01]  /*1fb0*/  IMAD.X R13, R33, 0x1, R23, P0 ;  /* 0x00000001210d7824 */ /* 0x000fe200000e0617 */
[----:B------:R-:W-:Y:S01]  /*1fc0*/  IADD3 R14, P0, PT, R30, R12, RZ ;  /* 0x0000000c1e0e7210 */ /* 0x000fe20007f1e0ff */
[----:B------:R-:W2:Y:S01]  /*1fd0*/  S2R R27, SR_LANEID ;  /* 0x00000000001b7919 */ /* 0x000ea20000000000 */
[----:B------:R-:W-:Y:S01]  /*1fe0*/  UMOV UR5, 0x400 ;  /* 0x0000040000057882 */ /* 0x000fe20000000000 */
[----:B------:R-:W3:Y:S01]  /*1ff0*/  LDCU.64 UR12, c[0x0][0x388] ;  /* 0x00007100ff0c77ac */ /* 0x000ee20008000a00 */
[----:B-1----:R-:W-:Y:S01]  /*2000*/  ULEA UR5, UR7, UR5, 0x18 ;  /* 0x0000000507057291 */ /* 0x002fe2000f8ec0ff */
[----:B0-----:R-:W-:Y:S01]  /*2010*/  SHF.R.U32.HI R22, RZ, 0x5, R15 ;  /* 0x00000005ff167819 */ /* 0x001fe2000001160f */
[----:B------:R-:W-:Y:S01]  /*2020*/  IMAD.X R15, R31, 0x1, R13, P0 ;  /* 0x000000011f0f7824 */ /* 0x000fe200000e060d */
[----:B------:R-:W-:-:S05]  /*2030*/  IADD3 R18, P0, PT, R28, R14, RZ ;  /* 0x0000000e1c127210 */ /* 0x000fca0007f1e0ff */
[----:B------:R-:W-:Y:S01]  /*2040*/  IMAD.X R19, R29, 0x1, R15, P0 ;  /* 0x000000011d137824 */ /* 0x000fe200000e060f */
[----:B------:R-:W-:Y:S01]  /*2050*/  IADD3 R24, P0, PT, R2, R18, RZ ;  /* 0x0000001202187210 */ /* 0x000fe20007f1e0ff */
[----:B--2---:R-:W-:-:S04]  /*2060*/  IMAD R22, R22, 0x160, R27 ;  /* 0x0000016016167824 */ /* 0x004fc800078e021b */
[----:B------:R-:W-:Y:S01]  /*2070*/  IMAD.X R25, R3, 0x1, R19, P0 ;  /* 0x0000000103197824 */ /* 0x000fe200000e0613 */
[----:B------:R-:W-:Y:S02]  /*2080*/  IADD3 R4, P0, PT, R4, R24, RZ ;  /* 0x0000001804047210 */ /* 0x000fe40007f1e0ff */
[----:B------:R-:W-:Y:S01]  /*2090*/  LEA R2, R22, UR5, 0x3 ;  /* 0x0000000516027c11 */ /* 0x000fe2000f8e18ff */
[----:B------:R-:W-:Y:S02]  /*20a0*/  IMAD.MOV.U32 R22, RZ, RZ, R0 ;  /* 0x000000ffff167224 */ /* 0x000fe400078e0000 */
[----:B------:R-:W-:Y:S01]  /*20b0*/  IMAD.X R5, R5, 0x1, R25, P0 ;  /* 0x0000000105057824 */ /* 0x000fe200000e0619 */
[----:B------:R-:W-:Y:S01]  /*20c0*/  IADD3 R26, P0, PT, R6, R4, RZ ;  /* 0x00000004061a7210 */ /* 0x000fe20007f1e0ff */
[----:B------:R-:W-:-:S04]  /*20d0*/  IMAD R3, R27, 0x50, R2 ;  /* 0x000000501b037824 */ /* 0x000fc800078e0202 */
        /* <DEDUP_REMOVED lines=20> */
[----:B---3--:R-:W-:-:S03]  /*2220*/  IADD3 R26, P0, PT, R45, UR12, RZ ;  /* 0x0000000c2d1a7c10 */ /* 0x008fc6000ff1e0ff */
        /* <DEDUP_REMOVED lines=23> */
.L_x_469:
[----:B------:R-:W0:Y:S02]  /*23a0*/  LDCU UR4, c[0x0][0x3b0] ;  /* 0x00007600ff0477ac */ /* 0x000e240008000800 */
[----:B0-----:R-:W-:-:S06]  /*23b0*/  UIADD3 UR7, UPT, UPT, -UR12, UR4, URZ ;  /* 0x000000040c077290 */ /* 0x001fcc000fffe1ff */
[----:B------:R-:W-:-:S04]  /*23c0*/  ISETP.NE.U32.AND P0, PT, RZ, UR7, PT ;  /* 0x00000007ff007c0c */ /* 0x000fc8000bf05070 */
[----:B------:R-:W-:-:S13]  /*23d0*/  ISETP.NE.AND.EX P0, PT, RZ, UR5, PT, P0 ;  /* 0x00000005ff007c0c */ /* 0x000fda000bf05300 */
[----:B------:R-:W-:Y:S05]  /*23e0*/  @!P0 EXIT ;  /* 0x000000000000894d */ /* 0x000fea0003800000 */
[----:B------:R-:W0:Y:S02]  /*23f0*/  LDCU.64 UR4, c[0x0][0x380] ;  /* 0x00007000ff0477ac */ /* 0x000e240008000a00 */
[----:B0-----:R-:W-:-:S06]  /*2400*/  UIMAD.WIDE UR4, UR6, 0x6e00, UR4 ;  /* 0x00006e00060478a5 */ /* 0x001fcc000f8e0204 */
[----:B------:R-:W-:Y:S02]  /*2410*/  IMAD.U32 R2, RZ, RZ, UR4 ;  /* 0x00000004ff027e24 */ /* 0x000fe4000f8e00ff */
[----:B------:R-:W-:-:S06]  /*2420*/  IMAD.U32 R3, RZ, RZ, UR5 ;  /* 0x00000005ff037e24 */ /* 0x000fcc000f8e00ff */
[----:B------:R-:W2:Y:S01]  /*2430*/  LDG.E.64 R2, desc[UR10][R2.64] ;  /* 0x0000000a02027981 */ /* 0x000ea2000c1e1b00 */
[----:B------:R-:W0:Y:S02]  /*2440*/  S2R R0, SR_TID.X ;  /* 0x0000000000007919 */ /* 0x000e240000002100 */
[C---:B0-----:R-:W-:Y:S02]  /*2450*/  LOP3.LUT R4, R0.reuse, 0x1f, RZ, 0xc0, !PT ;  /* 0x0000001f00047812 */ /* 0x041fe400078ec0ff */
[----:B------:R-:W-:-:S05]  /*2460*/  LOP3.LUT R5, R0, 0x3e0, RZ, 0xc0, !PT ;  /* 0x000003e000057812 */ /* 0x000fca00078ec0ff */
[----:B------:R-:W-:-:S04]  /*2470*/  IMAD R16, R5, 0xb, R4 ;  /* 0x0000000b05107824 */ /* 0x000fc800078e0204 */
[C---:B------:R-:W-:Y:S01]  /*2480*/  VIADD R6, R16.reuse, 0x60 ;  /* 0x0000006010067836 */ /* 0x040fe20000000000 */
[C---:B------:R-:W-:Y:S01]  /*2490*/  ISETP.GE.U32.AND P5, PT, R16.reuse, UR7, PT ;  /* 0x0000000710007c0c */ /* 0x040fe2000bfa6070 */
[C---:B------:R-:W-:Y:S02]  /*24a0*/  VIADD R4, R16.reuse, 0x20 ;  /* 0x0000002010047836 */ /* 0x040fe40000000000 */
[----:B------:R-:W-:Y:S01]  /*24b0*/  VIADD R5, R16, 0x40 ;  /* 0x0000004010057836 */ /* 0x000fe20000000000 */
[----:B------:R-:W-:Y:S01]  /*24c0*/  ISETP.GE.U32.AND P1, PT, R6, UR7, PT ;  /* 0x0000000706007c0c */ /* 0x000fe2000bf26070 */
[C---:B------:R-:W-:Y:S01]  /*24d0*/  VIADD R8, R16.reuse, 0xc0 ;  /* 0x000000c010087836 */ /* 0x040fe20000000000 */
[----:B------:R-:W-:Y:S02]  /*24e0*/  LEA R6, P3, R16, UR4, 0x3 ;  /* 0x0000000410067c11 */ /* 0x000fe4000f8618ff */
[----:B------:R-:W-:Y:S01]  /*24f0*/  ISETP.GE.U32.AND P6, PT, R4, UR7, PT ;  /* 0x0000000704007c0c */ /* 0x000fe2000bfc6070 */
[C---:B------:R-:W-:Y:S01]  /*2500*/  VIADD R4, R16.reuse, 0x80 ;  /* 0x0000008010047836 */ /* 0x040fe20000000000 */
[----:B------:R-:W-:Y:S01]  /*2510*/  ISETP.GE.U32.AND P0, PT, R5, UR7, PT ;  /* 0x0000000705007c0c */ /* 0x000fe2000bf06070 */
[----:B------:R-:W-:Y:S01]  /*2520*/  VIADD R5, R16, 0xa0 ;  /* 0x000000a010057836 */ /* 0x000fe20000000000 */
[----:B------:R-:W-:Y:S01]  /*2530*/  ISETP.GE.U32.AND P4, PT, R8, UR7, PT ;  /* 0x0000000708007c0c */ /* 0x000fe2000bf86070 */
[----:B------:R-:W-:Y:S01]  /*2540*/  IMAD.X R7, RZ, RZ, UR5, P3 ;  /* 0x00000005ff077e24 */ /* 0x000fe200098e06ff */
[----:B------:R-:W-:Y:S01]  /*2550*/  ISETP.GE.U32.AND P2, PT, R4, UR7, PT ;  /* 0x0000000704007c0c */ /* 0x000fe2000bf46070 */
[C---:B------:R-:W-:Y:S01]  /*2560*/  VIADD R8, R16.reuse, 0xe0 ;  /* 0x000000e010087836 */ /* 0x040fe20000000000 */
[----:B------:R-:W-:Y:S01]  /*2570*/  ISETP.GE.U32.AND P3, PT, R5, UR7, PT ;  /* 0x0000000705007c0c */ /* 0x000fe2000bf66070 */
[----:B------:R-:W-:-:S02]  /*2580*/  VIADD R14, R16, 0x100 ;  /* 0x00000100100e7836 */ /* 0x000fc40000000000 */
[----:B------:R-:W-:Y:S02]  /*2590*/  VIADD R15, R16, 0x120 ;  /* 0x00000120100f7836 */ /* 0x000fe40000000000 */
[----:B--2---:R-:W-:Y:S02]  /*25a0*/  IMAD.MOV.U32 R4, RZ, RZ, R2 ;  /* 0x000000ffff047224 */ /* 0x004fe400078e0002 */
[----:B------:R-:W-:Y:S02]  /*25b0*/  IMAD.MOV.U32 R5, RZ, RZ, R3 ;  /* 0x000000ffff057224 */ /* 0x000fe400078e0003 */
[----:B------:R-:W2:Y:S01]  /*25c0*/  @!P5 LDG.E.64 R2, desc[UR10][R6.64] ;  /* 0x0000000a0602d981 */ /* 0x000ea2000c1e1b00 */
[----:B------:R-:W-:Y:S01]  /*25d0*/  ISETP.GE.U32.AND P5, PT, R8, UR7, PT ;  /* 0x0000000708007c0c */ /* 0x000fe2000bfa6070 */
[----:B------:R-:W-:Y:S02]  /*25e0*/  IMAD.MOV.U32 R8, RZ, RZ, R4 ;  /* 0x000000ffff087224 */ /* 0x000fe400078e0004 */
[----:B------:R-:W-:-:S02]  /*25f0*/  IMAD.MOV.U32 R9, RZ, RZ, R5 ;  /* 0x000000ffff097224 */ /* 0x000fc400078e0005 */
[--C-:B------:R-:W-:Y:S02]  /*2600*/  IMAD.MOV.U32 R10, RZ, RZ, R4.reuse ;  /* 0x000000ffff0a7224 */ /* 0x100fe400078e0004 */
[--C-:B------:R-:W-:Y:S02]  /*2610*/  IMAD.MOV.U32 R11, RZ, RZ, R5.reuse ;  /* 0x000000ffff0b7224 */ /* 0x100fe400078e0005 */
[----:B------:R-:W-:Y:S01]  /*2620*/  IMAD.MOV.U32 R12, RZ, RZ, R4 ;  /* 0x000000ffff0c7224 */ /* 0x000fe200078e0004 */
[----:B------:R-:W3:Y:S01]  /*2630*/  @!P6 LDG.E.64 R8, desc[UR10][R6.64+0x100] ;  /* 0x0001000a0608e981 */ /* 0x000ee2000c1e1b00 */
[----:B------:R-:W-:Y:S01]  /*2640*/  IMAD.MOV.U32 R13, RZ, RZ, R5 ;  /* 0x000000ffff0d7224 */ /* 0x000fe200078e0005 */
[----:B------:R-:W-:Y:S01]  /*2650*/  ISETP.GE.U32.AND P6, PT, R14, UR7, PT ;  /* 0x000000070e007c0c */ /* 0x000fe2000bfc6070 */
[----:B------:R-:W-:Y:S01]  /*2660*/  VIADD R14, R16, 0x140 ;  /* 0x00000140100e7836 */ /* 0x000fe20000000000 */
[----:B------:R-:W4:Y:S01]  /*2670*/  @!P0 LDG.E.64 R10, desc[UR10][R6.64+0x200] ;  /* 0x0002000a060a8981 */ /* 0x000f22000c1e1b00 */
[----:B------:R-:W-:-:S03]  /*2680*/  ISETP.GE.U32.AND P0, PT, R15, UR7, PT ;  /* 0x000000070f007c0c */ /* 0x000fc6000bf06070 */
[----:B------:R-:W4:Y:S01]  /*2690*/  @!P1 LDG.E.64 R12, desc[UR10][R6.64+0x300] ;  /* 0x0003000a060c9981 */ /* 0x000f22000c1e1b00 */
[----:B------:R-:W-:Y:S01]  /*26a0*/  ISETP.GE.U32.AND P1, PT, R14, UR7, PT ;  /* 0x000000070e007c0c */ /* 0x000fe2000bf26070 */
        /* <DEDUP_REMOVED lines=22> */
[----:B------:R-:W-:-:S02]  /*2810*/  UMOV UR4, 0x400 ;  /* 0x0000040000047882 */ /* 0x000fc40000000000 */
[----:B-1----:R-:W-:Y:S02]  /*2820*/  ULEA UR4, UR5, UR4, 0x18 ;  /* 0x0000000405047291 */ /* 0x002fe4000f8ec0ff */
[----:B0-----:R-:W-:-:S05]  /*2830*/  IMAD R28, R37, 0x160, R40 ;  /* 0x00000160251c7824 */ /* 0x001fca00078e0228 */
[----:B------:R-:W-:-:S05]  /*2840*/  LEA R35, R28, UR4, 0x3 ;  /* 0x000000041c237c11 */ /* 0x000fca000f8e18ff */
[----:B------:R-:W-:Y:S01]  /*2850*/  IMAD R34, R40, 0x50, R35 ;  /* 0x0000005028227824 */ /* 0x000fe200078e0223 */
[----:B------:R-:W-:Y:S01]  /*2860*/  UISETP.NE.AND UP0, UPT, UR6, URZ, UPT ;  /* 0x000000ff0600728c */ /* 0x000fe2000bf05270 */
        /* <DEDUP_REMOVED lines=98> */
[----:B0-----:R-:W-:Y:S02]  /*2e90*/  IADD3 R41, P5, PT, R20, R41, RZ ;  /* 0x0000002914297210 */ /* 0x001fe40007fbe0ff */
[----:B------:R-:W-:Y:S02]  /*2ea0*/  SEL R20, R43, R34, !P6 ;  /* 0x000000222b147207 */ /* 0x000fe40007000000 */
[----:B------:R-:W-:Y:S01]  /*2eb0*/  SEL R38, R41, R38, !P0 ;  /* 0x0000002629267207 */ /* 0x000fe20004000000 */
[----:B------:R-:W-:Y:S01]  /*2ec0*/  IMAD.X R45, R21, 0x1, R43, P5 ;  /* 0x00000001152d7824 */ /* 0x000fe200028e062b */
[----:B------:R-:W-:-:S04]  /*2ed0*/  IADD3 R21, P5, PT, R22, R41, RZ ;  /* 0x0000002916157210 */ /* 0x000fc80007fbe0ff */
[----:B------:R-:W-:Y:S01]  /*2ee0*/  SEL R20, R45, R20, !P0 ;  /* 0x000000142d147207 */ /* 0x000fe20004000000 */
[----:B------:R-:W-:Y:S01]  /*2ef0*/  IMAD.X R41, R23, 0x1, R45, P5 ;  /* 0x0000000117297824 */ /* 0x000fe200028e062d */
[----:B-1----:R-:W-:Y:S02]  /*2f00*/  IADD3 R23, P5, PT, R16, R21, RZ ;  /* 0x0000001510177210 */ /* 0x002fe40007fbe0ff */
[----:B------:R-:W-:Y:S02]  /*2f10*/  SEL R16, R21, R38, !P4 ;  /* 0x0000002615107207 */ /* 0x000fe40006000000 */
[----:B------:R-:W-:Y:S01]  /*2f20*/  SEL R20, R41, R20, !P4 ;  /* 0x0000001429147207 */ /* 0x000fe20006000000 */
[----:B------:R-:W-:Y:S01]  /*2f30*/  IMAD.X R17, R17, 0x1, R41, P5 ;  /* 0x0000000111117824 */ /* 0x000fe200028e0629 */
[----:B------:R-:W-:Y:S02]  /*2f40*/  IADD3 R21, P4, PT, R18, R23, RZ ;  /* 0x0000001712157210 */ /* 0x000fe40007f9e0ff */
[----:B------:R-:W-:-:S02]  /*2f50*/  SEL R16, R23, R16, !P3 ;  /* 0x0000001017107207 */ /* 0x000fc40005800000 */
[----:B------:R-:W-:Y:S01]  /*2f60*/  ISETP.GE.U32.AND P0, PT, R0, 0x20, PT ;  /* 0x000000200000780c */ /* 0x000fe20003f06070 */
[----:B------:R-:W-:Y:S01]  /*2f70*/  IMAD.X R19, R19, 0x1, R17, P4 ;  /* 0x0000000113137824 */ /* 0x000fe200020e0611 */
[----:B------:R-:W-:Y:S02]  /*2f80*/  SEL R18, R17, R20, !P3 ;  /* 0x0000001411127207 */ /* 0x000fe40005800000 */
[----:B--2---:R-:W-:Y:S02]  /*2f90*/  IADD3 R0, P6, PT, R36, R21, RZ ;  /* 0x0000001524007210 */ /* 0x004fe40007fde0ff */
[----:B------:R-:W-:Y:S02]  /*2fa0*/  IADD3 R17, P3, PT, R26, -R35, RZ ;  /* 0x800000231a117210 */ /* 0x000fe40007f7e0ff */
[----:B------:R-:W-:Y:S01]  /*2fb0*/  ISETP.NE.AND P5, PT, R40, RZ, PT ;  /* 0x000000ff2800720c */ /* 0x000fe20003fa5270 */
[----:B------:R-:W-:Y:S01]  /*2fc0*/  IMAD.X R36, R37, 0x1, R19, P6 ;  /* 0x0000000125247824 */ /* 0x000fe200030e0613 */
        /* <DEDUP_REMOVED lines=12> */
.L_x_488:
        /* <DEDUP_REMOVED lines=53> */
[----:B-----5:R-:W0:Y:S04]  /*33e0*/  LDS.128 R24, [UR4+0x20] ;  /* 0x00002004ff187984 */ /* 0x020e280008000c00 */
        /* <DEDUP_REMOVED lines=14> */
[----:B------:R-:W-:Y:S01]  /*34d0*/  ISETP.NE.AND P1, PT, R37, 0x4, PT ;  /* 0x000000042500780c */ /* 0x000fe20003f25270 */
[----:B------:R-:W1:Y:S03]  /*34e0*/  LDS.128 R16, [UR4+0x60] ;  /* 0x00006004ff107984 */ /* 0x000e660008000c00 */
[----:B------:R-:W-:-:S02]  /*34f0*/  SEL R42, R39, R42, !P1 ;  /* 0x0000002a272a7207 */ /* 0x000fc40004800000 */
[----:B--2---:R-:W-:Y:S02]  /*3500*/  IADD3 R39, P0, PT, R20, R39, RZ ;  /* 0x0000002714277210 */ /* 0x004fe40007f1e0ff */
[----:B------:R-:W2:Y:S01]  /*3510*/  S2R R20, SR_TID.X ;  /* 0x0000000000147919 */ /* 0x000ea20000002100 */
[----:B------:R-:W-:Y:S02]  /*3520*/  SEL R38, R41, R38, !P1 ;  /* 0x0000002629267207 */ /* 0x000fe40004800000 */
[----:B------:R-:W-:Y:S01]  /*3530*/  SEL R42, R39, R42, !P4 ;  /* 0x0000002a272a7207 */ /* 0x000fe20006000000 */
[----:B------:R-:W-:Y:S01]  /*3540*/  IMAD.X R21, R21, 0x1, R41, P0 ;  /* 0x0000000115157824 */ /* 0x000fe200000e0629 */
[----:B------:R-:W-:Y:S02]  /*3550*/  IADD3 R39, P3, PT, R22, R39, RZ ;  /* 0x0000002716277210 */ /* 0x000fe40007f7e0ff */
[----:B------:R-:W-:Y:S02]  /*3560*/  ISETP.NE.AND P1, PT, R37, 0x7, PT ;  /* 0x000000072500780c */ /* 0x000fe40003f25270 */
[----:B------:R-:W-:Y:S01]  /*3570*/  SEL R22, R39, R42, !P5 ;  /* 0x0000002a27167207 */ /* 0x000fe20006800000 */
[----:B------:R-:W-:Y:S01]  /*3580*/  IMAD.X R23, R23, 0x1, R21, P3 ;  /* 0x0000000117177824 */ /* 0x000fe200018e0615 */
[----:B------:R-:W-:-:S02]  /*3590*/  ISETP.NE.AND P0, PT, R37, 0x9, PT ;  /* 0x000000092500780c */ /* 0x000fc40003f05270 */
[----:B------:R-:W-:-:S05]  /*35a0*/  IADD3 R0, P3, PT, R34, -R0, RZ ;  /* 0x8000000022007210 */ /* 0x000fca0007f7e0ff */
[----:B------:R-:W-:Y:S01]  /*35b0*/  IMAD.X R34, R35, 0x1, ~R36, P3 ;  /* 0x0000000123227824 */ /* 0x000fe200018e0e24 */
[----:B0-----:R-:W-:Y:S02]  /*35c0*/  IADD3 R39, P6, PT, R24, R39, RZ ;  /* 0x0000002718277210 */ /* 0x001fe40007fde0ff */
[----:B------:R-:W-:Y:S02]  /*35d0*/  SEL R24, R21, R38, !P4 ;  /* 0x0000002615187207 */ /* 0x000fe40006000000 */
[----:B------:R-:W-:Y:S02]  /*35e0*/  SEL R22, R39, R22, !P1 ;  /* 0x0000001627167207 */ /* 0x000fe40004800000 */
[----:B------:R-:W-:Y:S02]  /*35f0*/  IADD3 R39, P4, PT, R26, R39, RZ ;  /* 0x000000271a277210 */ /* 0x000fe40007f9e0ff */
[----:B------:R-:W-:Y:S01]  /*3600*/  SEL R24, R23, R24, !P5 ;  /* 0x0000001817187207 */ /* 0x000fe20006800000 */
[----:B------:R-:W-:Y:S01]  /*3610*/  IMAD.X R23, R25, 0x1, R23, P6 ;  /* 0x0000000119177824 */ /* 0x000fe200030e0617 */
[----:B------:R-:W-:-:S02]  /*3620*/  SEL R22, R39, R22, !P2 ;  /* 0x0000001627167207 */ /* 0x000fc40005000000 */
[----:B-1----:R-:W-:Y:S01]  /*3630*/  IADD3 R39, P6, PT, R16, R39, RZ ;  /* 0x0000002710277210 */ /* 0x002fe20007fde0ff */
[----:B------:R-:W-:Y:S01]  /*3640*/  IMAD.X R25, R27, 0x1, R23, P4 ;  /* 0x000000011b197824 */ /* 0x000fe200020e0617 */
[----:B------:R-:W-:Y:S02]  /*3650*/  SEL R24, R23, R24, !P1 ;  /* 0x0000001817187207 */ /* 0x000fe40004800000 */
[----:B------:R-:W-:Y:S02]  /*3660*/  ISETP.NE.AND P5, PT, R40, RZ, PT ;  /* 0x000000ff2800720c */ /* 0x000fe40003fa5270 */
[----:B------:R-:W-:Y:S02]  /*3670*/  SEL R21, R39, R22, !P0 ;  /* 0x0000001627157207 */ /* 0x000fe40004000000 */
[----:B------:R-:W-:Y:S01]  /*3680*/  SEL R22, R25, R24, !P2 ;  /* 0x0000001819167207 */ /* 0x000fe20005000000 */
[----:B------:R-:W-:Y:S01]  /*3690*/  IMAD.X R25, R17, 0x1, R25, P6 ;  /* 0x0000000111197824 */ /* 0x000fe200030e0619 */
[----:B------:R-:W-:-:S02]  /*36a0*/  SEL R16, R0, RZ, P5 ;  /* 0x000000ff00107207 */ /* 0x000fc40002800000 */
[----:B--2---:R-:W-:Y:S02]  /*36b0*/  ISETP.GT.U32.AND P2, PT, R20, 0x1f, PT ;  /* 0x0000001f1400780c */ /* 0x004fe40003f44070 */
[----:B------:R-:W-:Y:S02]  /*36c0*/  IADD3 R17, P1, PT, R16, R21, RZ ;  /* 0x0000001510117210 */ /* 0x000fe40007f3e0ff */
[----:B------:R-:W-:Y:S02]  /*36d0*/  SEL R21, R34, RZ, P5 ;  /* 0x000000ff22157207 */ /* 0x000fe40002800000 */
[----:B------:R-:W-:Y:S02]  /*36e0*/  SEL R16, R25, R22, !P0 ;  /* 0x0000001619107207 */ /* 0x000fe40004000000 */
[----:B------:R-:W-:Y:S02]  /*36f0*/  IADD3 R39, P0, PT, R18, R39, RZ ;  /* 0x0000002712277210 */ /* 0x000fe40007f1e0ff */
[----:B------:R-:W-:Y:S01]  /*3700*/  ISETP.GE.U32.AND P3, PT, R20, 0x20, PT ;  /* 0x000000201400780c */ /* 0x000fe20003f66070 */
[----:B------:R-:W-:-:S02]  /*3710*/  IMAD.X R21, R21, 0x1, R16, P1 ;  /* 0x0000000115157824 */ /* 0x000fc400008e0610 */
[----:B------:R-:W-:Y:S01]  /*3720*/  IMAD.X R25, R19, 0x1, R25, P0 ;  /* 0x0000000113197824 */ /* 0x000fe200000e0619 */
[----:B------:R-:W-:Y:S02]  /*3730*/  SEL R42, R0, R17, !P3 ;  /* 0x00000011002a7207 */ /* 0x000fe40005800000 */
        /* <DEDUP_REMOVED lines=22> */
.L_x_547:
[----:B------:R-:W-:Y:S05]  /*38a0*/  @!P0 BRA `(.L_x_492) ;  /* 0x0000000000288947 */ /* 0x000fea0003800000 */
[----:B------:R-:W-:-:S07]  /*38b0*/  IMAD.MOV.U32 R22, RZ, RZ, 0x148 ;  /* 0x00000148ff167424 */ /* 0x000fce00078e00ff */
.L_x_494:
        /* <DEDUP_REMOVED lines=8> */
.L_x_550:
[----:B------:R-:W-:Y:S05]  /*3940*/  @P0 BRA `(.L_x_494) ;  /* 0xfffffffc00dc0947 */ /* 0x000fea000383ffff */
.L_x_492:
[----:B------:R-:W-:Y:S01]  /*3950*/  UMOV UR5, 0xffffffff ;  /* 0xffffffff00057882 */ /* 0x000fe20000000000 */
[----:B------:R-:W-:-:S04]  /*3960*/  ISETP.NE.U32.AND P2, PT, R16, 0x65, PT ;  /* 0x000000651000780c */ /* 0x000fc80003f45070 */
[----:B------:R-:W-:Y:S01]  /*3970*/  ISETP.NE.AND.EX P2, PT, R17, RZ, PT, P2 ;  /* 0x000000ff1100720c */ /* 0x000fe20003f45320 */
[----:B------:R-:W-:-:S12]  /*3980*/  BRA.DIV UR5, `(.L_x_495) ;  /* 0x0000002205007947 */ /* 0x000fd8000b800000 */
[----:B------:R-:W0:Y:S01]  /*3990*/  S2R R43, SR_GEMASK ;  /* 0x00000000002b7919 */ /* 0x000e220000003c00 */
[----:B------:R-:W-:-:S04]  /*39a0*/  VOTE.ANY R0, PT, !P2 ;  /* 0x0000000000007806 */ /* 0x000fc800050e0100 */
[----:B0-----:R-:W-:-:S05]  /*39b0*/  LOP3.LUT R0, R0, 0x80000000, R43, 0xec, !PT ;  /* 0x8000000000007812 */ /* 0x001fca00078eec2b */
[----:B------:R-:W-:-:S05]  /*39c0*/  VIADD R21, R0, 0xffffffff ;  /* 0xffffffff00157836 */ /* 0x000fca0000000000 */
[----:B------:R-:W-:Y:S01]  /*39d0*/  LOP3.LUT R21, R0, R21, RZ, 0xc, !PT ;  /* 0x0000001500157212 */ /* 0x000fe200078e0cff */
[----:B------:R-:W-:-:S03]  /*39e0*/  VIADD R0, R40, 0x2 ;  /* 0x0000000228007836 */ /* 0x000fc60000000000 */
        /* <DEDUP_REMOVED lines=36> */
[----:B------:R-:W-:Y:S01]  /*3c30*/  ISETP.GT.AND P2, PT, R0, R23, PT ;  /* 0x000000170000720c */ /* 0x000fe20003f44270 */
[----:B------:R-:W2:Y:S10]  /*3c40*/  SHFL.DOWN PT, R22, R36, 0x10, R23 ;  /* 0x0a00000024167989 */ /* 0x000eb400000e0017 */
[----:B------:R-:W-:-:S02]  /*3c50*/  VOTE.ALL P0, P0 ;  /* 0x0000000000ff7806 */ /* 0x000fc40000000000 */
[----:B0-----:R-:W-:-:S04]  /*3c60*/  SEL R35, R35, RZ, !P2 ;  /* 0x000000ff23237207 */ /* 0x001fc80005000000 */
[----:B------:R-:W-:Y:S02]  /*3c70*/  IADD3 R35, P3, PT, R35, R38, RZ ;  /* 0x0000002623237210 */ /* 0x000fe40007f7e0ff */
[----:B-1----:R-:W-:Y:S02]  /*3c80*/  IADD3 R37, P4, PT, R18, 0x200, RZ ;  /* 0x0000020012257810 */ /* 0x002fe40007f9e0ff */
[----:B--2---:R-:W-:-:S03]  /*3c90*/  SEL R17, R22, RZ, !P2 ;  /* 0x000000ff16117207 */ /* 0x004fc60005000000 */
[----:B------:R-:W-:Y:S02]  /*3ca0*/  IMAD.X R38, RZ, RZ, R19, P4 ;  /* 0x000000ffff267224 */ /* 0x000fe400020e0613 */
[----:B------:R-:W-:-:S07]  /*3cb0*/  IMAD.X R36, R17, 0x1, R36, P3 ;  /* 0x0000000111247824 */ /* 0x000fce00018e0624 */
.L_x_564:
[----:B------:R-:W-:Y:S05]  /*3cc0*/  @!P0 BRA `(.L_x_496) ;  /* 0x0000000400248947 */ /* 0x000fea0003800000 */
.L_x_502:
        /* <DEDUP_REMOVED lines=10> */
.L_x_567:
[----:B------:R-:W-:Y:S05]  /*3d70*/  @!P0 BRA `(.L_x_498) ;  /* 0x0000000000288947 */ /* 0x000fea0003800000 */
[----:B------:R-:W-:-:S07]  /*3d80*/  IMAD.MOV.U32 R22, RZ, RZ, 0x148 ;  /* 0x00000148ff167424 */ /* 0x000fce00078e00ff */
.L_x_500:
        /* <DEDUP_REMOVED lines=8> */
.L_x_570:
[----:B------:R-:W-:Y:S05]  /*3e10*/  @P0 BRA `(.L_x_500) ;  /* 0xfffffffc00dc0947 */ /* 0x000fea000383ffff */
.L_x_498:
        /* <DEDUP_REMOVED lines=9> */
[----:B------:R-:W-:-:S03]  /*3eb0*/  VIADD R0, R40, 0x2 ;  /* 0x0000000228007836 */ /* 0x000fc60000000000 */
        /* <DEDUP_REMOVED lines=8> */
[----:B------:R-:W-:Y:S01]  /*3f40*/  ISETP.GT.AND P0, PT, R0, R23, PT ;  /* 0x000000170000720c */ /* 0x000fe20003f04270 */
[----:B------:R-:W0:Y:S04]  /*3f50*/  SHFL.DOWN PT, R22, R45, 0x2, R23 ;  /* 0x084000002d167989 */ /* 0x000e2800000e0017 */
        /* <DEDUP_REMOVED lines=28> */
[----:B------:R-:W-:Y:S02]  /*4120*/  IADD3 R35, P3, P4, R19, R18, R35 ;  /* 0x0000001213237210 */ /* 0x000fe40007c7e023 */
[----:B-1----:R-:W-:-:S04]  /*4130*/  SEL R22, R22, RZ, !P2 ;  /* 0x000000ff16167207 */ /* 0x002fc80005000000 */
[----:B------:R-:W-:-:S07]  /*4140*/  IADD3.X R36, PT, PT, R22, R45, R36, P3, P4 ;  /* 0x0000002d16247210 */ /* 0x000fce0001fe8424 */
.L_x_584:
[----:B------:R-:W-:Y:S05]  /*4150*/  @P0 BRA `(.L_x_502) ;  /* 0xfffffff800dc0947 */ /* 0x000fea000383ffff */
.L_x_496:
[----:B------:R-:W-:Y:S01]  /*4160*/  ISETP.NE.AND P2, PT, R40, RZ, PT ;  /* 0x000000ff2800720c */ /* 0x000fe20003f45270 */
[----:B------:R-:W-:Y:S01]  /*4170*/  BSSY.RECONVERGENT B0, `(.L_x_503) ;  /* 0x0000011000007945 */ /* 0x000fe20003800200 */
[----:B------:R-:W-:Y:S02]  /*4180*/  IMAD.MOV.U32 R37, RZ, RZ, R36 ;  /* 0x000000ffff257224 */ /* 0x000fe400078e0024 */
[----:B------:R-:W-:-:S09]  /*4190*/  IMAD.MOV.U32 R36, RZ, RZ, R35 ;  /* 0x000000ffff247224 */ /* 0x000fd200078e0023 */
        /* <DEDUP_REMOVED lines=14> */
.L_x_504:
[----:B------:R-:W-:Y:S05]  /*4280*/  BSYNC.RECONVERGENT B0 ;  /* 0x0000000000007941 */ /* 0x000fea0003800200 */
.L_x_503:
[----:B------:R0:W-:Y:S01]  /*4290*/  @!P2 STS.64 [R23+0x80], R36 ;  /* 0x000080241700a388 */ /* 0x0001e20000000a00 */
[----:B-1----:R-:W-:Y:S02]  /*42a0*/  IMAD.MOV.U32 R17, RZ, RZ, R42 ;  /* 0x000000ffff117224 */ /* 0x002fe400078e002a */
[----:B------:R-:W-:Y:S02]  /*42b0*/  IMAD.MOV.U32 R21, RZ, RZ, R41 ;  /* 0x000000ffff157224 */ /* 0x000fe400078e0029 */
[----:B------:R-:W-:Y:S02]  /*42c0*/  @!P2 IMAD.MOV.U32 R17, RZ, RZ, R36 ;  /* 0x000000ffff11a224 */ /* 0x000fe400078e0024 */
[----:B------:R-:W-:-:S07]  /*42d0*/  @!P2 IMAD.MOV.U32 R21, RZ, RZ, R37 ;  /* 0x000000ffff15a224 */ /* 0x000fce00078e0025 */
.L_x_490:
[----:B------:R-:W1:Y:S01]  /*42e0*/  S2R R0, SR_TID.X ;  /* 0x0000000000007919 */ /* 0x000e620000002100 */
[----:B------:R-:W-:Y:S05]  /*42f0*/  WARPSYNC.ALL ;  /* 0x0000000000007948 */ /* 0x000fea0003800000 */
[----:B------:R-:W-:Y:S01]  /*4300*/  BAR.SYNC.DEFER_BLOCKING 0x0 ;  /* 0x0000000000007b1d */ /* 0x000fe20000010000 */
[----:B-1----:R-:W-:-:S13]  /*4310*/  ISETP.NE.AND P2, PT, R0, RZ, PT ;  /* 0x000000ff0000720c */ /* 0x002fda0003f45270 */
[----:B------:R-:W1:Y:S01]  /*4320*/  @P2 S2R R19, SR_CgaCtaId ;  /* 0x0000000000132919 */ /* 0x000e620000008800 */
[----:B------:R-:W-:-:S04]  /*4330*/  @P2 MOV R0, 0x400 ;  /* 0x0000040000002802 */ /* 0x000fc80000000f00 */
[----:B-1----:R-:W-:-:S06]  /*4340*/  @P2 LEA R19, R19, R0, 0x18 ;  /* 0x0000000013132211 */ /* 0x002fcc00078ec0ff */
[----:B------:R-:W1:Y:S02]  /*4350*/  @P2 LDS.64 R18, [R19+0x80] ;  /* 0x0000800013122984 */ /* 0x000e640000000a00 */
[----:B-1----:R-:W-:-:S04]  /*4360*/  @P2 IADD3 R17, P0, PT, R18, R17, RZ ;  /* 0x0000001112112210 */ /* 0x002fc80007f1e0ff */
[----:B------:R-:W-:Y:S01]  /*4370*/  IADD3 R16, P1, PT, R28, R17, RZ ;  /* 0x000000111c107210 */ /* 0x000fe20007f3e0ff */
[----:B------:R-:W-:-:S04]  /*4380*/  @P2 IMAD.X R21, R19, 0x1, R21, P0 ;  /* 0x0000000113152824 */ /* 0x000fc800000e0615 */
[----:B------:R-:W-:-:S08]  /*4390*/  IMAD.X R29, R29, 0x1, R21, P1 ;  /* 0x000000011d1d7824 */ /* 0x000fd000008e0615 */
.L_x_489:
[----:B------:R-:W1:Y:S01]  /*43a0*/  S2R R0, SR_TID.X ;  /* 0x0000000000007919 */ /* 0x000e620000002100 */
[----:B------:R-:W-:Y:S01]  /*43b0*/  BAR.SYNC.DEFER_BLOCKING 0x0 ;  /* 0x0000000000007b1d */ /* 0x000fe20000010000 */
[----:B------:R-:W-:-:S07]  /*43c0*/  IADD3 R18, P0, PT, R32, R16, RZ ;  /* 0x0000001020127210 */ /* 0x000fce0007f1e0ff */
[----:B------:R-:W2:Y:S01]  /*43d0*/  S2UR UR7, SR_CgaCtaId ;  /* 0x00000000000779c3 */ /* 0x000ea20000008800 */
[----:B------:R-:W-:Y:S01]  /*43e0*/  IMAD.X R19, R33, 0x1, R29, P0 ;  /* 0x0000000121137824 */ /* 0x000fe200000e061d */
[----:B------:R-:W3:Y:S01]  /*43f0*/  S2R R27, SR_LANEID ;  /* 0x00000000001b7919 */ /* 0x000ee20000000000 */
[----:B------:R-:W-:Y:S01]  /*4400*/  IADD3 R22, P0, PT, R30, R18, RZ ;  /* 0x000000121e167210 */ /* 0x000fe20007f1e0ff */
[----:B------:R-:W-:-:S04]  /*4410*/  UMOV UR5, 0x400 ;  /* 0x0000040000057882 */ /* 0x000fc80000000000 */
[----:B0-----:R-:W-:Y:S01]  /*4420*/  IMAD.X R23, R31, 0x1, R19, P0 ;  /* 0x000000011f177824 */ /* 0x001fe200000e0613 */
[----:B------:R-:W-:-:S05]  /*4430*/  IADD3 R24, P0, PT, R14, R22, RZ ;  /* 0x000000160e187210 */ /* 0x000fca0007f1e0ff */
[----:B------:R-:W-:Y:S01]  /*4440*/  IMAD.X R25, R15, 0x1, R23, P0 ;  /* 0x000000010f197824 */ /* 0x000fe200000e0617 */
[----:B------:R-:W-:-:S05]  /*4450*/  IADD3 R12, P0, PT, R12, R24, RZ ;  /* 0x000000180c0c7210 */ /* 0x000fca0007f1e0ff */
[----:B------:R-:W-:Y:S01]  /*4460*/  IMAD.X R13, R13, 0x1, R25, P0 ;  /* 0x000000010d0d7824 */ /* 0x000fe200000e0619 */
[----:B------:R-:W-:Y:S02]  /*4470*/  IADD3 R10, P0, PT, R10, R12, RZ ;  /* 0x0000000c0a0a7210 */ /* 0x000fe40007f1e0ff */
[----:B-1----:R-:W-:Y:S01]  /*4480*/  SHF.R.U32.HI R20, RZ, 0x5, R0 ;  /* 0x00000005ff147819 */ /* 0x002fe20000011600 */
[----:B--2---:R-:W-:Y:S01]  /*4490*/  ULEA UR5, UR7, UR5, 0x18 ;  /* 0x0000000507057291 */ /* 0x004fe2000f8ec0ff */
[----:B------:R-:W-:Y:S01]  /*44a0*/  LOP3.LUT R26, R0, 0x1f, RZ, 0xc0, !PT ;  /* 0x0000001f001a7812 */ /* 0x000fe200078ec0ff */
[----:B------:R-:W-:Y:S01]  /*44b0*/  IMAD.X R11, R11, 0x1, R13, P0 ;  /* 0x000000010b0b7824 */ /* 0x000fe200000e060d */
[----:B------:R-:W-:-:S05]  /*44c0*/  IADD3 R8, P0, PT, R8, R10, RZ ;  /* 0x0000000a08087210 */ /* 0x000fca0007f1e0ff */
[----:B------:R-:W-:Y:S01]  /*44d0*/  IMAD.X R9, R9, 0x1, R11, P0 ;  /* 0x0000000109097824 */ /* 0x000fe200000e060b */
[----:B------:R-:W-:Y:S01]  /*44e0*/  IADD3 R6, P0, PT, R6, R8, RZ ;  /* 0x0000000806067210 */ /* 0x000fe20007f1e0ff */
[----:B---3--:R-:W-:-:S04]  /*44f0*/  IMAD R20, R20, 0x160, R27 ;  /* 0x0000016014147824 */ /* 0x008fc800078e021b */
[----:B------:R-:W-:Y:S01]  /*4500*/  IMAD.X R7, R7, 0x1, R9, P0 ;  /* 0x0000000107077824 */ /* 0x000fe200000e0609 */
[----:B------:R-:W-:Y:S01]  /*4510*/  LEA R14, R20, UR5, 0x3 ;  /* 0x00000005140e7c11 */ /* 0x000fe2000f8e18ff */
[----:B------:R-:W0:Y:S01]  /*4520*/  LDCU UR5, c[0x0][0x3b0] ;  /* 0x00007600ff0577ac */ /* 0x000e220008000800 */
[----:B------:R-:W-:Y:S01]  /*4530*/  IADD3 R4, P0, PT, R4, R6, RZ ;  /* 0x0000000604047210 */ /* 0x000fe20007f1e0ff */
[----:B------:R-:W-:Y:S02]  /*4540*/  IMAD.MOV.U32 R20, RZ, RZ, R17 ;  /* 0x000000ffff147224 */ /* 0x000fe400078e0011 */
[----:B------:R-:W-:Y:S02]  /*4550*/  IMAD R27, R27, 0x50, R14 ;  /* 0x000000501b1b7824 */ /* 0x000fe400078e020e */
[----:B------:R-:W-:Y:S01]  /*4560*/  IMAD.X R5, R5, 0x1, R7, P0 ;  /* 0x0000000105057824 */ /* 0x000fe200000e0607 */
[----:B------:R-:W-:Y:S01]  /*4570*/  IADD3 R2, P0, PT, R2, R4, RZ ;  /* 0x0000000402027210 */ /* 0x000fe20007f1e0ff */
[----:B------:R-:W-:Y:S01]  /*4580*/  IMAD.MOV.U32 R17, RZ, RZ, R29 ;  /* 0x000000ffff117224 */ /* 0x000fe200078e001d */
[----:B------:R-:W-:Y:S03]  /*4590*/  STS.64 [R27], R20 ;  /* 0x000000141b007388 */ /* 0x000fe60000000a00 */
[----:B------:R-:W-:Y:S01]  /*45a0*/  IMAD.X R3, R3, 0x1, R5, P0 ;  /* 0x0000000103037824 */ /* 0x000fe200000e0605 */
[----:B------:R-:W-:Y:S01]  /*45b0*/  ISETP.NE.AND P0, PT, R0, RZ, PT ;  /* 0x000000ff0000720c */ /* 0x000fe20003f05270 */
[----:B------:R-:W-:Y:S01]  /*45c0*/  STS.64 [R27+0x8], R16 ;  /* 0x000008101b007388 */ /* 0x000fe20000000a00 */
[----:B0-----:R-:W-:-:S03]  /*45d0*/  UIADD3 UR8, UPT, UPT, -UR12, UR5, URZ ;  /* 0x000000050c087290 */ /* 0x001fc6000fffe1ff */
[----:B------:R-:W-:Y:S01]  /*45e0*/  STS.64 [R27+0x10], R18 ;  /* 0x000010121b007388 */ /* 0x000fe20000000a00 */
[----:B------:R-:W-:Y:S02]  /*45f0*/  UMOV UR5, 0x400 ;  /* 0x0000040000057882 */ /* 0x000fe40000000000 */
[----:B------:R-:W-:Y:S01]  /*4600*/  ULEA UR5, UR7, UR5, 0x18 ;  /* 0x0000000507057291 */ /* 0x000fe2000f8ec0ff */
[----:B------:R-:W-:Y:S01]  /*4610*/  IMAD.U32 R29, RZ, RZ, UR8 ;  /* 0x00000008ff1d7e24 */ /* 0x000fe2000f8e00ff */
[----:B------:R-:W-:Y:S04]  /*4620*/  STS.64 [R27+0x18], R22 ;  /* 0x000018161b007388 */ /* 0x000fe80000000a00 */
[----:B------:R-:W-:Y:S01]  /*4630*/  STS.64 [R27+0x20], R24 ;  /* 0x000020181b007388 */ /* 0x000fe20000000a00 */
[----:B------:R-:W0:Y:S03]  /*4640*/  LDCU.64 UR8, c[0x0][0x388] ;  /* 0x00007100ff0877ac */ /* 0x000e260008000a00 */
        /* <DEDUP_REMOVED lines=9> */
[----:B-1----:R-:W-:-:S03]  /*46e0*/  LOP3.LUT R27, R0, 0x3e0, RZ, 0xc0, !PT ;  /* 0x000003e0001b7812 */ /* 0x002fc600078ec0ff */
[----:B------:R-:W-:Y:S02]  /*46f0*/  LDS.64 R20, [R14+0x200] ;  /* 0x000200000e147984 */ /* 0x000fe40000000a00 */
[----:B------:R-:W-:Y:S02]  /*4700*/  IMAD R28, R27, 0xb, R26 ;  /* 0x0000000b1b1c7824 */ /* 0x000fe400078e021a */
[----:B------:R-:W-:Y:S02]  /*4710*/  LDS.64 R16, [R14+0x300] ;  /* 0x000300000e107984 */ /* 0x000fe40000000a00 */
[C---:B------:R-:W-:Y:S02]  /*4720*/  VIADD R30, R28.reuse, 0x40 ;  /* 0x000000401c1e7836 */ /* 0x040fe40000000000 */
        /* <DEDUP_REMOVED lines=8> */
[----:B------:R-:W-:Y:S01]  /*47b0*/  @!P0 STS [UR5+0x6e00], R29 ;  /* 0x006e001dff008988 */ /* 0x000fe20008000805 */
[----:B------:R-:W-:Y:S01]  /*47c0*/  BAR.SYNC.DEFER_BLOCKING 0x0 ;  /* 0x0000000000007b1d */ /* 0x000fe20000010000 */
[C---:B------:R-:W-:Y:S01]  /*47d0*/  IADD3 R0, P0, PT, R28.reuse, UR12, RZ ;  /* 0x0000000c1c007c10 */ /* 0x040fe2000ff1e0ff */
[----:B-1----:R-:W-:-:S04]  /*47e0*/  VIADD R14, R28, 0x20 ;  /* 0x000000201c0e7836 */ /* 0x002fc80000000000 */
[----:B------:R-:W-:Y:S01]  /*47f0*/  IMAD.X R27, RZ, RZ, UR13, P0 ;  /* 0x0000000dff1b7e24 */ /* 0x000fe200080e06ff */
[----:B0-----:R-:W-:-:S04]  /*4800*/  LEA R26, P0, R0, UR8, 0x3 ;  /* 0x00000008001a7c11 */ /* 0x001fc8000f8018ff */
        /* <DEDUP_REMOVED lines=33> */
.L_x_474:
[----:B------:R-:W-:Y:S01]  /*4a20*/  BSSY B1, `(.L_x_505) ;  /* 0x0000006000017945 */ /* 0x000fe20003800000 */
[----:B------:R-:W-:Y:S01]  /*4a30*/  PLOP3.LUT P0, PT, P0, PT, PT, 0x8, 0x80 ;  /* 0x000000000080781c */ /* 0x000fe2000070e170 */
[----:B------:R-:W-:-:S12]  /*4a40*/  IMAD.MOV.U32 R0, RZ, RZ, -0x1 ;  /* 0xffffffffff007424 */ /* 0x000fd800078e00ff */
[----:B------:R-:W-:Y:S05]  /*4a50*/  WARPSYNC.COLLECTIVE R0, `(.L_x_506) ;  /* 0x0000000000087348 */ /* 0x000fea0003c00000 */
[----:B------:R-:W-:Y:S01]  /*4a60*/  VOTE.ANY P0, P0 ;  /* 0x0000000000ff7806 */ /* 0x000fe20000000100 */
[----:B------:R-:W-:-:S12]  /*4a70*/  ENDCOLLECTIVE ;  /* 0x000000000000791b */ /* 0x000fd80003800000 */
.L_x_506:
[----:B------:R-:W-:Y:S05]  /*4a80*/  BSYNC B1 ;  /* 0x0000000000017941 */ /* 0x000fea0003800000 */
.L_x_505:
[----:B------:R-:W-:Y:S05]  /*4a90*/  BRA `(.L_x_507) ;  /* 0xffffffc800547947 */ /* 0x000fea000383ffff */
.L_x_476:
[----:B------:R-:W-:Y:S01]  /*4aa0*/  BSSY B1, `(.L_x_508) ;  /* 0x0000006000017945 */ /* 0x000fe20003800000 */
[----:B------:R-:W-:Y:S01]  /*4ab0*/  PLOP3.LUT P0, PT, P0, PT, PT, 0x8, 0x80 ;  /* 0x000000000080781c */ /* 0x000fe2000070e170 */
[----:B------:R-:W-:-:S12]  /*4ac0*/  IMAD.MOV.U32 R0, RZ, RZ, -0x1 ;  /* 0xffffffffff007424 */ /* 0x000fd800078e00ff */
[----:B------:R-:W-:Y:S05]  /*4ad0*/  WARPSYNC.COLLECTIVE R0, `(.L_x_509) ;  /* 0x0000000000087348 */ /* 0x000fea0003c00000 */
[----:B------:R-:W-:Y:S01]  /*4ae0*/  VOTE.ANY P0, P0 ;  /* 0x0000000000ff7806 */ /* 0x000fe20000000100 */
[----:B------:R-:W-:-:S12]  /*4af0*/  ENDCOLLECTIVE ;  /* 0x000000000000791b */ /* 0x000fd80003800000 */
.L_x_509:
[----:B------:R-:W-:Y:S05]  /*4b00*/  BSYNC B1 ;  /* 0x0000000000017941 */ /* 0x000fea0003800000 */
.L_x_508:
[----:B------:R-:W-:Y:S05]  /*4b10*/  BRA `(.L_x_510) ;  /* 0xffffffc8005c7947 */ /* 0x000fea000383ffff */
.L_x_478:
        /* <DEDUP_REMOVED lines=9> */
.L_x_512:
[----:B------:R-:W-:Y:S05]  /*4bb0*/  BSYNC B1 ;  /* 0x0000000000017941 */ /* 0x000fea0003800000 */
.L_x_511:
[----:B------:R-:W-:Y:S01]  /*4bc0*/  LOP3.LUT R0, R0, 0x80000000, R20, 0xec, !PT ;  /* 0x8000000000007812 */ /* 0x000fe200078eec14 */
[----:B------:R-:W-:Y:S01]  /*4bd0*/  IMAD.MOV.U32 R21, RZ, RZ, R14 ;  /* 0x000000ffff157224 */ /* 0x000fe200078e000e */
[----:B------:R-:W0:Y:S01]  /*4be0*/  S2R R44, SR_LANEID ;  /* 0x00000000002c7919 */ /* 0x000e220000000000 */
[----:B------:R-:W-:Y:S02]  /*4bf0*/  IMAD.MOV.U32 R20, RZ, RZ, 0x1 ;  /* 0x00000001ff147424 */ /* 0x000fe400078e00ff */
[----:B------:R-:W-:-:S05]  /*4c00*/  VIADD R13, R0, 0xffffffff ;  /* 0xffffffff000d7836 */ /* 0x000fca0000000000 */
[----:B------:R-:W-:Y:S01]  /*4c10*/  LOP3.LUT R13, R0, R13, RZ, 0xc, !PT ;  /* 0x0000000d000d7212 */ /* 0x000fe200078e0cff */
[----:B------:R-:W-:-:S03]  /*4c20*/  IMAD.MOV.U32 R0, RZ, RZ, -0x1 ;  /* 0xffffffffff007424 */ /* 0x000fc600078e00ff */
[----:B------:R1:W2:Y:S04]  /*4c30*/  POPC R23, R13 ;  /* 0x0000000d00177309 */ /* 0x0002a80000000000 */
[----:B012---:R-:W-:Y:S05]  /*4c40*/  WARPSYNC.COLLECTIVE R0, `(.L_x_513) ;  /* 0x0000000000087348 */ /* 0x007fea0003c00000 */
[----:B--2---:R2:W3:Y:S02]  /*4c50*/  SHFL.DOWN P2, R22, R21, R20, R23 ;  /* 0x0800001415167389 */ /* 0x0044e40000040017 */
[----:B0123--:R-:W-:Y:S05]  /*4c60*/  ENDCOLLECTIVE ;  /* 0x000000000000791b */ /* 0x00ffea0003800000 */
.L_x_513:
[C---:B------:R-:W-:Y:S01]  /*4c70*/  ISETP.GE.AND P1, PT, R44.reuse, R23, PT ;  /* 0x000000172c00720c */ /* 0x040fe20003f26270 */
[----:B------:R-:W-:Y:S02]  /*4c80*/  VIADD R27, R44, 0x2 ;  /* 0x000000022c1b7836 */ /* 0x000fe40000000000 */
[----:B------:R-:W-:Y:S02]  /*4c90*/  IMAD.MOV.U32 R21, RZ, RZ, R15 ;  /* 0x000000ffff157224 */ /* 0x000fe400078e000f */
[----:B------:R-:W-:-:S08]  /*4ca0*/  IMAD.MOV.U32 R25, RZ, RZ, R22 ;  /* 0x000000ffff197224 */ /* 0x000fd000078e0016 */
[----:B------:R-:W-:Y:S05]  /*4cb0*/  WARPSYNC.COLLECTIVE R0, `(.L_x_514) ;  /* 0x0000000000087348 */ /* 0x000fea0003c00000 */
[----:B------:R0:W1:Y:S02]  /*4cc0*/  SHFL.DOWN P2, R22, R21, R20, R23 ;  /* 0x0800001415167389 */ /* 0x0000640000040017 */
[----:B01----:R-:W-:Y:S05]  /*4cd0*/  ENDCOLLECTIVE ;  /* 0x000000000000791b */ /* 0x003fea0003800000 */
.L_x_514:
        /* <DEDUP_REMOVED lines=10> */
.L_x_515:
[----:B------:R-:W-:Y:S02]  /*4d80*/  IMAD.MOV.U32 R21, RZ, RZ, R34 ;  /* 0x000000ffff157224 */ /* 0x000fe400078e0022 */
[----:B------:R-:W-:-:S07]  /*4d90*/  IMAD.MOV.U32 R25, RZ, RZ, R22 ;  /* 0x000000ffff197224 */ /* 0x000fce00078e0016 */
[----:B------:R-:W-:Y:S05]  /*4da0*/  WARPSYNC.COLLECTIVE R0, `(.L_x_516) ;  /* 0x0000000000087348 */ /* 0x000fea0003c00000 */
[----:B------:R0:W1:Y:S02]  /*4db0*/  SHFL.DOWN P2, R22, R21, R20, R23 ;  /* 0x0800001415167389 */ /* 0x0000640000040017 */
[----:B01----:R-:W-:Y:S05]  /*4dc0*/  ENDCOLLECTIVE ;  /* 0x000000000000791b */ /* 0x003fea0003800000 */
.L_x_516:
[----:B------:R-:W-:Y:S01]  /*4dd0*/  SEL R25, R25, RZ, !P1 ;  /* 0x000000ff19197207 */ /* 0x000fe20004800000 */
[----:B------:R-:W-:-:S03]  /*4de0*/  IMAD.MOV.U32 R20, RZ, RZ, 0x4 ;  /* 0x00000004ff147424 */ /* 0x000fc600078e00ff */
[----:B------:R-:W-:Y:S01]  /*4df0*/  IADD3 R36, P2, PT, R25, R26, RZ ;  /* 0x0000001a19247210 */ /* 0x000fe20007f5e0ff */
[----:B------:R-:W-:Y:S01]  /*4e00*/  VIADD R26, R44, 0x4 ;  /* 0x000000042c1a7836 */ /* 0x000fe20000000000 */
[----:B------:R-:W-:Y:S01]  /*4e10*/  SEL R13, R22, RZ, !P1 ;  /* 0x000000ff160d7207 */ /* 0x000fe20004800000 */
[----:B------:R-:W-:Y:S02]  /*4e20*/  VIADD R25, R44, 0x8 ;  /* 0x000000082c197836 */ /* 0x000fe40000000000 */
[----:B------:R-:W-:Y:S01]  /*4e30*/  IMAD.MOV.U32 R21, RZ, RZ, R36 ;  /* 0x000000ffff157224 */ /* 0x000fe200078e0024 */
[----:B------:R-:W-:Y:S01]  /*4e40*/  ISETP.GT.AND P1, PT, R26, R23, PT ;  /* 0x000000171a00720c */ /* 0x000fe20003f24270 */
[----:B------:R-:W-:-:S12]  /*4e50*/  IMAD.X R14, R13, 0x1, R34, P2 ;  /* 0x000000010d0e7824 */ /* 0x000fd800010e0622 */
[----:B------:R-:W-:Y:S05]  /*4e60*/  WARPSYNC.COLLECTIVE R0, `(.L_x_517) ;  /* 0x0000000000087348 */ /* 0x000fea0003c00000 */
[----:B------:R0:W1:Y:S02]  /*4e70*/  SHFL.DOWN P2, R22, R21, R20, R23 ;  /* 0x0800001415167389 */ /* 0x0000640000040017 */
[----:B01----:R-:W-:Y:S05]  /*4e80*/  ENDCOLLECTIVE ;  /* 0x000000000000791b */ /* 0x003fea0003800000 */
.L_x_517:
[----:B------:R-:W-:Y:S02]  /*4e90*/  IMAD.MOV.U32 R21, RZ, RZ, R14 ;  /* 0x000000ffff157224 */ /* 0x000fe400078e000e */
[----:B------:R-:W-:-:S07]  /*4ea0*/  IMAD.MOV.U32 R15, RZ, RZ, R22 ;  /* 0x000000ffff0f7224 */ /* 0x000fce00078e0016 */
[----:B------:R-:W-:Y:S05]  /*4eb0*/  WARPSYNC.COLLECTIVE R0, `(.L_x_518) ;  /* 0x0000000000087348 */ /* 0x000fea0003c00000 */
[----:B------:R0:W1:Y:S02]  /*4ec0*/  SHFL.DOWN P2, R22, R21, R20, R23 ;  /* 0x0800001415167389 */ /* 0x0000640000040017 */
[----:B01----:R-:W-:Y:S05]  /*4ed0*/  ENDCOLLECTIVE ;  /* 0x000000000000791b */ /* 0x003fea0003800000 */
.L_x_518:
        /* <DEDUP_REMOVED lines=10> */
.L_x_519:
[----:B------:R-:W-:Y:S02]  /*4f80*/  IMAD.MOV.U32 R21, RZ, RZ, R34 ;  /* 0x000000ffff157224 */ /* 0x000fe400078e0022 */
[----:B------:R-:W-:-:S07]  /*4f90*/  IMAD.MOV.U32 R15, RZ, RZ, R22 ;  /* 0x000000ffff0f7224 */ /* 0x000fce00078e0016 */
[----:B------:R-:W-:Y:S05]  /*4fa0*/  WARPSYNC.COLLECTIVE R0, `(.L_x_520) ;  /* 0x0000000000087348 */ /* 0x000fea0003c00000 */
[----:B------:R0:W1:Y:S02]  /*4fb0*/  SHFL.DOWN P2, R22, R21, R20, R23 ;  /* 0x0800001415167389 */ /* 0x0000640000040017 */
[----:B01----:R-:W-:Y:S05]  /*4fc0*/  ENDCOLLECTIVE ;  /* 0x000000000000791b */ /* 0x003fea0003800000 */
.L_x_520:
[----:B------:R-:W-:Y:S01]  /*4fd0*/  SEL R15, R15, RZ, !P1 ;  /* 0x000000ff0f0f7207 */ /* 0x000fe20004800000 */
[----:B------:R-:W-:-:S03]  /*4fe0*/  IMAD.MOV.U32 R20, RZ, RZ, 0x10 ;  /* 0x00000010ff147424 */ /* 0x000fc600078e00ff */
[----:B------:R-:W-:Y:S02]  /*4ff0*/  IADD3 R35, P2, PT, R15, R38, RZ ;  /* 0x000000260f237210 */ /* 0x000fe40007f5e0ff */
[----:B------:R-:W-:-:S03]  /*5000*/  SEL R13, R22, RZ, !P1 ;  /* 0x000000ff160d7207 */ /* 0x000fc60004800000 */
[----:B------:R-:W-:Y:S02]  /*5010*/  IMAD.MOV.U32 R21, RZ, RZ, R35 ;  /* 0x000000ffff157224 */ /* 0x000fe400078e0023 */
[----:B------:R-:W-:Y:S02]  /*5020*/  IMAD.X R36, R13, 0x1, R34, P2 ;  /* 0x000000010d247824 */ /* 0x000fe400010e0622 */
[----:B------:R-:W-:-:S07]  /*5030*/  VIADD R34, R44, 0x10 ;  /* 0x000000102c227836 */ /* 0x000fce0000000000 */
[----:B------:R-:W-:Y:S05]  /*5040*/  WARPSYNC.COLLECTIVE R0, `(.L_x_521) ;  /* 0x0000000000087348 */ /* 0x000fea0003c00000 */
[----:B------:R0:W1:Y:S02]  /*5050*/  SHFL.DOWN P2, R22, R21, R20, R23 ;  /* 0x0800001415167389 */ /* 0x0000640000040017 */
[----:B01----:R-:W-:Y:S05]  /*5060*/  ENDCOLLECTIVE ;  /* 0x000000000000791b */ /* 0x003fea0003800000 */
.L_x_521:
[----:B------:R-:W-:Y:S01]  /*5070*/  ISETP.GT.AND P1, PT, R34, R23, PT ;  /* 0x000000172200720c */ /* 0x000fe20003f24270 */
[----:B------:R-:W-:Y:S02]  /*5080*/  IMAD.MOV.U32 R21, RZ, RZ, R36 ;  /* 0x000000ffff157224 */ /* 0x000fe400078e0024 */
[----:B------:R-:W-:-:S10]  /*5090*/  IMAD.MOV.U32 R37, RZ, RZ, R22 ;  /* 0x000000ffff257224 */ /* 0x000fd400078e0016 */
[----:B------:R-:W-:Y:S05]  /*50a0*/  WARPSYNC.COLLECTIVE R0, `(.L_x_522) ;  /* 0x0000000000087348 */ /* 0x000fea0003c00000 */
[----:B------:R0:W1:Y:S02]  /*50b0*/  SHFL.DOWN P2, R22, R21, R20, R23 ;  /* 0x0800001415167389 */ /* 0x0000640000040017 */
[----:B01----:R-:W-:Y:S05]  /*50c0*/  ENDCOLLECTIVE ;  /* 0x000000000000791b */ /* 0x003fea0003800000 */
.L_x_522:
[----:B------:R-:W-:Y:S05]  /*50d0*/  WARPSYNC.COLLECTIVE R0, `(.L_x_523) ;  /* 0x0000000000087348 */ /* 0x000fea0003c00000 */
[----:B------:R-:W-:Y:S01]  /*50e0*/  VOTE.ALL P0, P0 ;  /* 0x0000000000ff7806 */ /* 0x000fe20000000000 */
[----:B------:R-:W-:-:S12]  /*50f0*/  ENDCOLLECTIVE ;  /* 0x000000000000791b */ /* 0x000fd80003800000 */
.L_x_523:
[----:B------:R-:W-:-:S04]  /*5100*/  SEL R12, R37, RZ, !P1 ;  /* 0x000000ff250c7207 */ /* 0x000fc80004800000 */
[----:B------:R-:W-:Y:S02]  /*5110*/  IADD3 R35, P2, PT, R12, R35, RZ ;  /* 0x000000230c237210 */ /* 0x000fe40007f5e0ff */
[----:B------:R-:W-:-:S05]  /*5120*/  SEL R13, R22, RZ, !P1 ;  /* 0x000000ff160d7207 */ /* 0x000fca0004800000 */
[----:B------:R-:W-:Y:S02]  /*5130*/  IMAD.X R36, R13, 0x1, R36, P2 ;  /* 0x000000010d247824 */ /* 0x000fe400010e0624 */
[----:B------:R-:W0:Y:S02]  /*5140*/  LDC.64 R12, c[0x0][0x390] ;  /* 0x0000e400ff0c7b82 */ /* 0x000e240000000a00 */
[----:B0-----:R-:W-:-:S05]  /*5150*/  IADD3 R37, P1, PT, R12, 0x200, RZ ;  /* 0x000002000c257810 */ /* 0x001fca0007f3e0ff */
[----:B------:R-:W-:Y:S01]  /*5160*/  IMAD.X R38, RZ, RZ, R13, P1 ;  /* 0x000000ffff267224 */ /* 0x000fe200008e060d */
[----:B------:R-:W-:Y:S07]  /*5170*/  BRA `(.L_x_524) ;  /* 0xffffffc400a87947 */ /* 0x000fee000383ffff */
.L_x_480:
[----:B------:R-:W-:Y:S01]  /*5180*/  BSSY B1, `(.L_x_525) ;  /* 0x0000006000017945 */ /* 0x000fe20003800000 */
[----:B------:R-:W-:Y:S01]  /*5190*/  PLOP3.LUT P0, PT, P0, PT, PT, 0x8, 0x80 ;  /* 0x000000000080781c */ /* 0x000fe2000070e170 */
[----:B------:R-:W-:-:S12]  /*51a0*/  IMAD.MOV.U32 R0, RZ, RZ, -0x1 ;  /* 0xffffffffff007424 */ /* 0x000fd800078e00ff */
[----:B------:R-:W-:Y:S05]  /*51b0*/  WARPSYNC.COLLECTIVE R0, `(.L_x_526) ;  /* 0x0000000000087348 */ /* 0x000fea0003c00000 */
[----:B------:R-:W-:Y:S01]  /*51c0*/  VOTE.ANY P0, P0 ;  /* 0x0000000000ff7806 */ /* 0x000fe20000000100 */
[----:B------:R-:W-:-:S12]  /*51d0*/  ENDCOLLECTIVE ;  /* 0x000000000000791b */ /* 0x000fd80003800000 */
.L_x_526:
[----:B------:R-:W-:Y:S05]  /*51e0*/  BSYNC B1 ;  /* 0x0000000000017941 */ /* 0x000fea0003800000 */
.L_x_525:
[----:B------:R-:W-:Y:S05]  /*51f0*/  BRA `(.L_x_527) ;  /* 0xffffffc400b47947 */ /* 0x000fea000383ffff */
.L_x_482:
[----:B------:R-:W-:Y:S01]  /*5200*/  BSSY B1, `(.L_x_528) ;  /* 0x0000006000017945 */ /* 0x000fe20003800000 */
[----:B------:R-:W-:Y:S01]  /*5210*/  PLOP3.LUT P0, PT, P0, PT, PT, 0x8, 0x80 ;  /* 0x000000000080781c */ /* 0x000fe2000070e170 */
[----:B------:R-:W-:-:S12]  /*5220*/  IMAD.MOV.U32 R0, RZ, RZ, -0x1 ;  /* 0xffffffffff007424 */ /* 0x000fd800078e00ff */
[----:B------:R-:W-:Y:S05]  /*5230*/  WARPSYNC.COLLECTIVE R0, `(.L_x_529) ;  /* 0x0000000000087348 */ /* 0x000fea0003c00000 */
[----:B------:R-:W-:Y:S01]  /*5240*/  VOTE.ANY P0, P0 ;  /* 0x0000000000ff7806 */ /* 0x000fe20000000100 */
[----:B------:R-:W-:-:S12]  /*5250*/  ENDCOLLECTIVE ;  /* 0x000000000000791b */ /* 0x000fd80003800000 */
.L_x_529:
[----:B------:R-:W-:Y:S05]  /*5260*/  BSYNC B1 ;  /* 0x0000000000017941 */ /* 0x000fea0003800000 */
.L_x_528:
[----:B------:R-:W-:Y:S05]  /*5270*/  BRA `(.L_x_530) ;  /* 0xffffffc400bc7947 */ /* 0x000fea000383ffff */
.L_x_484:
[----:B------:R-:W-:Y:S01]  /*5280*/  BSSY B1, `(.L_x_531) ;  /* 0x0000006000017945 */ /* 0x000fe20003800000 */
[----:B------:R-:W-:Y:S01]  /*5290*/  PLOP3.LUT P2, PT, P1, PT, PT, 0x8, 0x80 ;  /* 0x000000000080781c */ /* 0x000fe20000f4e170 */
[----:B------:R-:W-:-:S12]  /*52a0*/  IMAD.MOV.U32 R0, RZ, RZ, -0x1 ;  /* 0xffffffffff007424 */ /* 0x000fd800078e00ff */
[----:B------:R-:W-:Y:S05]  /*52b0*/  WARPSYNC.COLLECTIVE R0, `(.L_x_532) ;  /* 0x0000000000087348 */ /* 0x000fea0003c00000 */
[----:B------:R-:W-:Y:S01]  /*52c0*/  VOTE.ANY R0, PT, P2 ;  /* 0x0000000000007806 */ /* 0x000fe200010e0100 */
[----:B------:R-:W-:Y:S06]  /*52d0*/  ENDCOLLECTIVE ;  /* 0x000000000000791b */ /* 0x000fec0003800000 */
.L_x_532:
[----:B------:R-:W-:Y:S05]  /*52e0*/  BSYNC B1 ;  /* 0x0000000000017941 */ /* 0x000fea0003800000 */
.L_x_531:
[----:B------:R-:W0:Y:S01]  /*52f0*/  S2R R20, SR_GEMASK ;  /* 0x0000000000147919 */ /* 0x000e220000003c00 */
[----:B------:R-:W-:Y:S01]  /*5300*/  VIADD R24, R24, 0xffffffe0 ;  /* 0xffffffe018187836 */ /* 0x000fe20000000000 */
[----:B0-----:R-:W-:Y:S01]  /*5310*/  LOP3.LUT R0, R0, 0x80000000, R20, 0xec, !PT ;  /* 0x8000000000007812 */ /* 0x001fe200078eec14 */
[----:B------:R-:W-:-:S04]  /*5320*/  IMAD.MOV.U32 R20, RZ, RZ, 0x1 ;  /* 0x00000001ff147424 */ /* 0x000fc800078e00ff */
[----:B------:R-:W-:-:S05]  /*5330*/  VIADD R21, R0, 0xffffffff ;  /* 0xffffffff00157836 */ /* 0x000fca0000000000 */
[----:B------:R-:W-:Y:S01]  /*5340*/  LOP3.LUT R22, R0, R21, RZ, 0xc, !PT ;  /* 0x0000001500167212 */ /* 0x000fe200078e0cff */
[----:B------:R-:W-:Y:S02]  /*5350*/  IMAD.MOV.U32 R21, RZ, RZ, R14 ;  /* 0x000000ffff157224 */ /* 0x000fe400078e000e */
[----:B------:R-:W-:Y:S01]  /*5360*/  IMAD.MOV.U32 R0, RZ, RZ, -0x1 ;  /* 0xffffffffff007424 */ /* 0x000fe200078e00ff */
[----:B------:R0:W1:Y:S06]  /*5370*/  POPC R23, R22 ;  /* 0x0000001600177309 */ /* 0x00006c0000000000 */
[----:B01----:R-:W-:Y:S05]  /*5380*/  WARPSYNC.COLLECTIVE R0, `(.L_x_533) ;  /* 0x0000000000087348 */ /* 0x003fea0003c00000 */
[----:B01----:R0:W1:Y:S02]  /*5390*/  SHFL.DOWN P2, R22, R21, R20, R23 ;  /* 0x0800001415167389 */ /* 0x0030640000040017 */
[----:B01----:R-:W-:Y:S05]  /*53a0*/  ENDCOLLECTIVE ;  /* 0x000000000000791b */ /* 0x003fea0003800000 */
.L_x_533:
[----:B------:R-:W-:Y:S02]  /*53b0*/  IMAD.MOV.U32 R21, RZ, RZ, R15 ;  /* 0x000000ffff157224 */ /* 0x000fe400078e000f */
[----:B------:R-:W-:-:S07]  /*53c0*/  IMAD.MOV.U32 R44, RZ, RZ, R22 ;  /* 0x000000ffff2c7224 */ /* 0x000fce00078e0016 */
[----:B------:R-:W-:Y:S05]  /*53d0*/  WARPSYNC.COLLECTIVE R0, `(.L_x_534) ;  /* 0x0000000000087348 */ /* 0x000fea0003c00000 */
[----:B------:R0:W1:Y:S02]  /*53e0*/  SHFL.DOWN P2, R22, R21, R20, R23 ;  /* 0x0800001415167389 */ /* 0x0000640000040017 */
[----:B01----:R-:W-:Y:S05]  /*53f0*/  ENDCOLLECTIVE ;  /* 0x000000000000791b */ /* 0x003fea0003800000 */
.L_x_534:
[----:B------:R-:W0:Y:S01]  /*5400*/  S2R R0, SR_LANEID ;  /* 0x0000000000007919 */ /* 0x000e220000000000 */
[----:B------:R-:W-:Y:S01]  /*5410*/  IMAD.MOV.U32 R20, RZ, RZ, 0x2 ;  /* 0x00000002ff147424 */ /* 0x000fe200078e00ff */
[----:B0-----:R-:W-:Y:S01]  /*5420*/  ISETP.GE.AND P0, PT, R0, R23, PT ;  /* 0x000000170000720c */ /* 0x001fe20003f06270 */
[----:B------:R-:W-:-:S03]  /*5430*/  IMAD.MOV.U32 R0, RZ, RZ, -0x1 ;  /* 0xffffffffff007424 */ /* 0x000fc600078e00ff */
        /* <DEDUP_REMOVED lines=9> */
.L_x_535:
[----:B------:R-:W-:Y:S02]  /*54d0*/  IMAD.MOV.U32 R21, RZ, RZ, R15 ;  /* 0x000000ffff157224 */ /* 0x000fe400078e000f */
[----:B------:R-:W-:-:S07]  /*54e0*/  IMAD.MOV.U32 R44, RZ, RZ, R22 ;  /* 0x000000ffff2c7224 */ /* 0x000fce00078e0016 */
[----:B------:R-:W-:Y:S05]  /*54f0*/  WARPSYNC.COLLECTIVE R0, `(.L_x_536) ;  /* 0x0000000000087348 */ /* 0x000fea0003c00000 */
[----:B------:R0:W1:Y:S02]  /*5500*/  SHFL.DOWN P2, R22, R21, R20, R23 ;  /* 0x0800001415167389 */ /* 0x0000640000040017 */
[----:B01----:R-:W-:Y:S05]  /*5510*/  ENDCOLLECTIVE ;  /* 0x000000000000791b */ /* 0x003fea0003800000 */
.L_x_536:
        /* <DEDUP_REMOVED lines=10> */
.L_x_537:
[----:B------:R-:W-:Y:S02]  /*55c0*/  IMAD.MOV.U32 R21, RZ, RZ, R15 ;  /* 0x000000ffff157224 */ /* 0x000fe400078e000f */
[----:B------:R-:W-:-:S07]  /*55d0*/  IMAD.MOV.U32 R44, RZ, RZ, R22 ;  /* 0x000000ffff2c7224 */ /* 0x000fce00078e0016 */
[----:B------:R-:W-:Y:S05]  /*55e0*/  WARPSYNC.COLLECTIVE R0, `(.L_x_538) ;  /* 0x0000000000087348 */ /* 0x000fea0003c00000 */
[----:B------:R0:W1:Y:S02]  /*55f0*/  SHFL.DOWN P2, R22, R21, R20, R23 ;  /* 0x0800001415167389 */ /* 0x0000640000040017 */
[----:B01----:R-:W-:Y:S05]  /*5600*/  ENDCOLLECTIVE ;  /* 0x000000000000791b */ /* 0x003fea0003800000 */
.L_x_538:
        /* <DEDUP_REMOVED lines=10> */
.L_x_539:
[----:B------:R-:W-:Y:S02]  /*56b0*/  IMAD.MOV.U32 R21, RZ, RZ, R15 ;  /* 0x000000ffff157224 */ /* 0x000fe400078e000f */
[----:B------:R-:W-:-:S07]  /*56c0*/  IMAD.MOV.U32 R44, RZ, RZ, R22 ;  /* 0x000000ffff2c7224 */ /* 0x000fce00078e0016 */
[----:B------:R-:W-:Y:S05]  /*56d0*/  WARPSYNC.COLLECTIVE R0, `(.L_x_540) ;  /* 0x0000000000087348 */ /* 0x000fea0003c00000 */
[----:B------:R0:W1:Y:S02]  /*56e0*/  SHFL.DOWN P2, R22, R21, R20, R23 ;  /* 0x0800001415167389 */ /* 0x0000640000040017 */
[----:B01----:R-:W-:Y:S05]  /*56f0*/  ENDCOLLECTIVE ;  /* 0x000000000000791b */ /* 0x003fea0003800000 */
.L_x_540:
        /* <DEDUP_REMOVED lines=10> */
.L_x_541:
[----:B------:R-:W-:Y:S02]  /*57a0*/  IMAD.MOV.U32 R21, RZ, RZ, R15 ;  /* 0x000000ffff157224 */ /* 0x000fe400078e000f */
[----:B------:R-:W-:-:S07]  /*57b0*/  IMAD.MOV.U32 R44, RZ, RZ, R22 ;  /* 0x000000ffff2c7224 */ /* 0x000fce00078e0016 */
[----:B------:R-:W-:Y:S05]  /*57c0*/  WARPSYNC.COLLECTIVE R0, `(.L_x_542) ;  /* 0x0000000000087348 */ /* 0x000fea0003c00000 */
[----:B------:R0:W1:Y:S02]  /*57d0*/  SHFL.DOWN P2, R22, R21, R20, R23 ;  /* 0x0800001415167389 */ /* 0x0000640000040017 */
[----:B01----:R-:W-:Y:S05]  /*57e0*/  ENDCOLLECTIVE ;  /* 0x000000000000791b */ /* 0x003fea0003800000 */
.L_x_542:
        /* <DEDUP_REMOVED lines=9> */
.L_x_543:
[----:B------:R-:W-:Y:S05]  /*5880*/  BRA `(.L_x_544) ;  /* 0xffffffc400047947 */ /* 0x000fea000383ffff */
.L_x_491:
[----:B------:R-:W-:Y:S01]  /*5890*/  BSSY B0, `(.L_x_545) ;  /* 0x0000006000007945 */ /* 0x000fe20003800000 */
[----:B------:R-:W-:Y:S01]  /*58a0*/  PLOP3.LUT P0, PT, P0, PT, PT, 0x8, 0x80 ;  /* 0x000000000080781c */ /* 0x000fe2000070e170 */
[----:B------:R-:W-:-:S12]  /*58b0*/  IMAD.MOV.U32 R0, RZ, RZ, -0x1 ;  /* 0xffffffffff007424 */ /* 0x000fd800078e00ff */
[----:B------:R-:W-:Y:S05]  /*58c0*/  WARPSYNC.COLLECTIVE R0, `(.L_x_546) ;  /* 0x0000000000087348 */ /* 0x000fea0003c00000 */
[----:B------:R-:W-:Y:S01]  /*58d0*/  VOTE.ANY P0, P0 ;  /* 0x0000000000ff7806 */ /* 0x000fe20000000100 */
[----:B------:R-:W-:-:S12]  /*58e0*/  ENDCOLLECTIVE ;  /* 0x000000000000791b */ /* 0x000fd80003800000 */
.L_x_546:
[----:B------:R-:W-:Y:S05]  /*58f0*/  BSYNC B0 ;  /* 0x0000000000007941 */ /* 0x000fea0003800000 */
.L_x_545:
[----:B------:R-:W-:Y:S05]  /*5900*/  BRA `(.L_x_547) ;  /* 0xffffffdc00e47947 */ /* 0x000fea000383ffff */
.L_x_493:
[----:B------:R-:W-:Y:S01]  /*5910*/  BSSY B0, `(.L_x_548) ;  /* 0x0000006000007945 */ /* 0x000fe20003800000 */
[----:B------:R-:W-:Y:S01]  /*5920*/  PLOP3.LUT P0, PT, P0, PT, PT, 0x8, 0x80 ;  /* 0x000000000080781c */ /* 0x000fe2000070e170 */
[----:B------:R-:W-:-:S12]  /*5930*/  IMAD.MOV.U32 R0, RZ, RZ, -0x1 ;  /* 0xffffffffff007424 */ /* 0x000fd800078e00ff */
[----:B------:R-:W-:Y:S05]  /*5940*/  WARPSYNC.COLLECTIVE R0, `(.L_x_549) ;  /* 0x0000000000087348 */ /* 0x000fea0003c00000 */
[----:B------:R-:W-:Y:S01]  /*5950*/  VOTE.ANY P0, P0 ;  /* 0x0000000000ff7806 */ /* 0x000fe20000000100 */
[----:B------:R-:W-:-:S12]  /*5960*/  ENDCOLLECTIVE ;  /* 0x000000000000791b */ /* 0x000fd80003800000 */
.L_x_549:
[----:B------:R-:W-:Y:S05]  /*5970*/  BSYNC B0 ;  /* 0x0000000000007941 */ /* 0x000fea0003800000 */
.L_x_548:
[----:B------:R-:W-:Y:S05]  /*5980*/  BRA `(.L_x_550) ;  /* 0xffffffdc00ec7947 */ /* 0x000fea000383ffff */
.L_x_495:
        /* <DEDUP_REMOVED lines=9> */
.L_x_552:
[----:B------:R-:W-:Y:S05]  /*5a20*/  BSYNC B0 ;  /* 0x0000000000007941 */ /* 0x000fea0003800000 */
.L_x_551:
        /* <DEDUP_REMOVED lines=11> */
.L_x_553:
[----:B------:R-:W-:Y:S01]  /*5ae0*/  ISETP.GT.AND P3, PT, R16, R23, PT ;  /* 0x000000171000720c */ /* 0x000fe20003f64270 */
[----:B------:R-:W-:Y:S02]  /*5af0*/  VIADD R16, R40, 0x8 ;  /* 0x0000000828107836 */ /* 0x000fe40000000000 */
[----:B------:R-:W-:Y:S02]  /*5b00*/  IMAD.MOV.U32 R21, RZ, RZ, R19 ;  /* 0x000000ffff157224 */ /* 0x000fe400078e0013 */
[----:B------:R-:W-:-:S08]  /*5b10*/  IMAD.MOV.U32 R34, RZ, RZ, R22 ;  /* 0x000000ffff227224 */ /* 0x000fd000078e0016 */
[----:B------:R-:W-:Y:S05]  /*5b20*/  WARPSYNC.COLLECTIVE R0, `(.L_x_554) ;  /* 0x0000000000087348 */ /* 0x000fea0003c00000 */
[----:B------:R0:W1:Y:S02]  /*5b30*/  SHFL.DOWN P2, R22, R21, R20, R23 ;  /* 0x0800001415167389 */ /* 0x0000640000040017 */
[----:B01----:R-:W-:Y:S05]  /*5b40*/  ENDCOLLECTIVE ;  /* 0x000000000000791b */ /* 0x003fea0003800000 */
.L_x_554:
        /* <DEDUP_REMOVED lines=10> */
.L_x_555:
[----:B------:R-:W-:Y:S01]  /*5bf0*/  IMAD.MOV.U32 R21, RZ, RZ, R38 ;  /* 0x000000ffff157224 */ /* 0x000fe200078e0026 */
[----:B------:R-:W-:-:S07]  /*5c00*/  SEL R17, R22, RZ, !P3 ;  /* 0x000000ff16117207 */ /* 0x000fce0005800000 */
[----:B------:R-:W-:Y:S05]  /*5c10*/  WARPSYNC.COLLECTIVE R0, `(.L_x_556) ;  /* 0x0000000000087348 */ /* 0x000fea0003c00000 */
[----:B------:R0:W1:Y:S02]  /*5c20*/  SHFL.DOWN P2, R22, R21, R20, R23 ;  /* 0x0800001415167389 */ /* 0x0000640000040017 */
[----:B01----:R-:W-:Y:S05]  /*5c30*/  ENDCOLLECTIVE ;  /* 0x000000000000791b */ /* 0x003fea0003800000 */
.L_x_556:
        /* <DEDUP_REMOVED lines=8> */
.L_x_557:
[----:B------:R-:W-:-:S05]  /*5cc0*/  SEL R35, R35, RZ, !P3 ;  /* 0x000000ff23237207 */ /* 0x000fca0005800000 */
[----:B------:R-:W-:-:S04]  /*5cd0*/  IMAD.X R18, R35, 0x1, R38, P4 ;  /* 0x0000000123127824 */ /* 0x000fc800020e0626 */
[----:B------:R-:W-:Y:S02]  /*5ce0*/  IMAD.MOV.U32 R21, RZ, RZ, R18 ;  /* 0x000000ffff157224 */ /* 0x000fe400078e0012 */
[----:B------:R-:W-:-:S07]  /*5cf0*/  IMAD.MOV.U32 R19, RZ, RZ, R22 ;  /* 0x000000ffff137224 */ /* 0x000fce00078e0016 */
[----:B------:R-:W-:Y:S05]  /*5d00*/  WARPSYNC.COLLECTIVE R0, `(.L_x_558) ;  /* 0x0000000000087348 */ /* 0x000fea0003c00000 */
[----:B------:R0:W1:Y:S02]  /*5d10*/  SHFL.DOWN P2, R22, R21, R20, R23 ;  /* 0x0800001415167389 */ /* 0x0000640000040017 */
[----:B01----:R-:W-:Y:S05]  /*5d20*/  ENDCOLLECTIVE ;  /* 0x000000000000791b */ /* 0x003fea0003800000 */
.L_x_558:
[----:B------:R-:W-:Y:S01]  /*5d30*/  IMAD.MOV.U32 R20, RZ, RZ, 0x8 ;  /* 0x00000008ff147424 */ /* 0x000fe200078e00ff */
[----:B------:R-:W-:-:S04]  /*5d40*/  ISETP.GT.AND P2, PT, R34, R23, PT ;  /* 0x000000172200720c */ /* 0x000fc80003f44270 */
[----:B------:R-:W-:Y:S02]  /*5d50*/  SEL R19, R19, RZ, !P2 ;  /* 0x000000ff13137207 */ /* 0x000fe40005000000 */
[----:B------:R-:W-:Y:S02]  /*5d60*/  SEL R17, R22, RZ, !P2 ;  /* 0x000000ff16117207 */ /* 0x000fe40005000000 */
[----:B------:R-:W-:-:S05]  /*5d70*/  IADD3 R37, P3, PT, R19, R36, RZ ;  /* 0x0000002413257210 */ /* 0x000fca0007f7e0ff */
[----:B------:R-:W-:Y:S02]  /*5d80*/  IMAD.MOV.U32 R21, RZ, RZ, R37 ;  /* 0x000000ffff157224 */ /* 0x000fe400078e0025 */
[----:B------:R-:W-:Y:S01]  /*5d90*/  IMAD.X R44, R17, 0x1, R18, P3 ;  /* 0x00000001112c7824 */ /* 0x000fe200018e0612 */
[----:B------:R-:W-:Y:S01]  /*5da0*/  ISETP.GT.AND P3, PT, R16, R23, PT ;  /* 0x000000171000720c */ /* 0x000fe20003f64270 */
[----:B------:R-:W-:-:S12]  /*5db0*/  VIADD R16, R40, 0x10 ;  /* 0x0000001028107836 */ /* 0x000fd80000000000 */
[----:B------:R-:W-:Y:S05]  /*5dc0*/  WARPSYNC.COLLECTIVE R0, `(.L_x_559) ;  /* 0x0000000000087348 */ /* 0x000fea0003c00000 */
[----:B------:R0:W1:Y:S02]  /*5dd0*/  SHFL.DOWN P2, R22, R21, R20, R23 ;  /* 0x0800001415167389 */ /* 0x0000640000040017 */
[----:B01----:R-:W-:Y:S05]  /*5de0*/  ENDCOLLECTIVE ;  /* 0x000000000000791b */ /* 0x003fea0003800000 */
.L_x_559:
[----:B------:R-:W-:Y:S01]  /*5df0*/  IMAD.MOV.U32 R21, RZ, RZ, R44 ;  /* 0x000000ffff157224 */ /* 0x000fe200078e002c */
[----:B------:R-:W-:-:S04]  /*5e00*/  SEL R22, R22, RZ, !P3 ;  /* 0x000000ff16167207 */ /* 0x000fc80005800000 */
[----:B------:R-:W-:-:S13]  /*5e10*/  IADD3 R38, P4, PT, R22, R37, RZ ;  /* 0x0000002516267210 */ /* 0x000fda0007f9e0ff */
[----:B------:R-:W-:Y:S05]  /*5e20*/  WARPSYNC.COLLECTIVE R0, `(.L_x_560) ;  /* 0x0000000000087348 */ /* 0x000fea0003c00000 */
[----:B------:R0:W1:Y:S02]  /*5e30*/  SHFL.DOWN P2, R22, R21, R20, R23 ;  /* 0x0800001415167389 */ /* 0x0000640000040017 */
[----:B01----:R-:W-:Y:S05]  /*5e40*/  ENDCOLLECTIVE ;  /* 0x000000000000791b */ /* 0x003fea0003800000 */
.L_x_560:
[----:B------:R-:W-:Y:S02]  /*5e50*/  IMAD.MOV.U32 R21, RZ, RZ, R38 ;  /* 0x000000ffff157224 */ /* 0x000fe400078e0026 */
[----:B------:R-:W-:Y:S02]  /*5e60*/  IMAD.MOV.U32 R20, RZ, RZ, 0x10 ;  /* 0x00000010ff147424 */ /* 0x000fe400078e00ff */
[----:B------:R-:W-:-:S07]  /*5e70*/  IMAD.MOV.U32 R19, RZ, RZ, R22 ;  /* 0x000000ffff137224 */ /* 0x000fce00078e0016 */
[----:B------:R-:W-:Y:S05]  /*5e80*/  WARPSYNC.COLLECTIVE R0, `(.L_x_561) ;  /* 0x0000000000087348 */ /* 0x000fea0003c00000 */
[----:B------:R0:W1:Y:S02]  /*5e90*/  SHFL.DOWN P2, R22, R21, R20, R23 ;  /* 0x0800001415167389 */ /* 0x0000640000040017 */
[----:B01----:R-:W-:Y:S05]  /*5ea0*/  ENDCOLLECTIVE ;  /* 0x000000000000791b */ /* 0x003fea0003800000 */
.L_x_561:
[----:B------:R-:W-:-:S05]  /*5eb0*/  SEL R19, R19, RZ, !P3 ;  /* 0x000000ff13137207 */ /* 0x000fca0005800000 */
[----:B------:R-:W-:-:S04]  /*5ec0*/  IMAD.X R36, R19, 0x1, R44, P4 ;  /* 0x0000000113247824 */ /* 0x000fc800020e062c */
[----:B------:R-:W-:Y:S02]  /*5ed0*/  IMAD.MOV.U32 R21, RZ, RZ, R36 ;  /* 0x000000ffff157224 */ /* 0x000fe400078e0024 */
[----:B------:R-:W-:-:S07]  /*5ee0*/  IMAD.MOV.U32 R35, RZ, RZ, R22 ;  /* 0x000000ffff237224 */ /* 0x000fce00078e0016 */
[----:B------:R-:W-:Y:S05]  /*5ef0*/  WARPSYNC.COLLECTIVE R0, `(.L_x_562) ;  /* 0x0000000000087348 */ /* 0x000fea0003c00000 */
[----:B------:R0:W1:Y:S02]  /*5f00*/  SHFL.DOWN P2, R22, R21, R20, R23 ;  /* 0x0800001415167389 */ /* 0x0000640000040017 */
[----:B01----:R-:W-:Y:S05]  /*5f10*/  ENDCOLLECTIVE ;  /* 0x000000000000791b */ /* 0x003fea0003800000 */
.L_x_562:
[----:B------:R-:W-:Y:S05]  /*5f20*/  WARPSYNC.COLLECTIVE R0, `(.L_x_563) ;  /* 0x0000000000087348 */ /* 0x000fea0003c00000 */
[----:B------:R-:W-:Y:S01]  /*5f30*/  VOTE.ALL P0, P0 ;  /* 0x0000000000ff7806 */ /* 0x000fe20000000000 */
[----:B------:R-:W-:-:S12]  /*5f40*/  ENDCOLLECTIVE ;  /* 0x000000000000791b */ /* 0x000fd80003800000 */
.L_x_563:
[----:B------:R-:W-:-:S04]  /*5f50*/  ISETP.GT.AND P2, PT, R16, R23, PT ;  /* 0x000000171000720c */ /* 0x000fc80003f44270 */
[----:B------:R-:W-:Y:S02]  /*5f60*/  SEL R35, R35, RZ, !P2 ;  /* 0x000000ff23237207 */ /* 0x000fe40005000000 */
[----:B------:R-:W-:Y:S02]  /*5f70*/  SEL R17, R22, RZ, !P2 ;  /* 0x000000ff16117207 */ /* 0x000fe40005000000 */
[----:B------:R-:W-:-:S05]  /*5f80*/  IADD3 R35, P3, PT, R35, R38, RZ ;  /* 0x0000002623237210 */ /* 0x000fca0007f7e0ff */
[----:B------:R-:W-:Y:S02]  /*5f90*/  IMAD.X R36, R17, 0x1, R36, P3 ;  /* 0x0000000111247824 */ /* 0x000fe400018e0624 */
[----:B------:R-:W0:Y:S02]  /*5fa0*/  LDC.64 R16, c[0x0][0x390] ;  /* 0x0000e400ff107b82 */ /* 0x000e240000000a00 */
[----:B0-----:R-:W-:-:S05]  /*5fb0*/  IADD3 R37, P2, PT, R16, 0x200, RZ ;  /* 0x0000020010257810 */ /* 0x001fca0007f5e0ff */
[----:B------:R-:W-:Y:S01]  /*5fc0*/  IMAD.X R38, RZ, RZ, R17, P2 ;  /* 0x000000ffff267224 */ /* 0x000fe200010e0611 */
[----:B------:R-:W-:Y:S07]  /*5fd0*/  BRA `(.L_x_564) ;  /* 0xffffffdc00387947 */ /* 0x000fee000383ffff */
.L_x_497:
[----:B------:R-:W-:Y:S01]  /*5fe0*/  BSSY B0, `(.L_x_565) ;  /* 0x0000006000007945 */ /* 0x000fe20003800000 */
[----:B------:R-:W-:Y:S01]  /*5ff0*/  PLOP3.LUT P0, PT, P0, PT, PT, 0x8, 0x80 ;  /* 0x000000000080781c */ /* 0x000fe2000070e170 */
[----:B------:R-:W-:-:S12]  /*6000*/  IMAD.MOV.U32 R0, RZ, RZ, -0x1 ;  /* 0xffffffffff007424 */ /* 0x000fd800078e00ff */
[----:B------:R-:W-:Y:S05]  /*6010*/  WARPSYNC.COLLECTIVE R0, `(.L_x_566) ;  /* 0x0000000000087348 */ /* 0x000fea0003c00000 */
[----:B------:R-:W-:Y:S01]  /*6020*/  VOTE.ANY P0, P0 ;  /* 0x0000000000ff7806 */ /* 0x000fe20000000100 */
[----:B------:R-:W-:-:S12]  /*6030*/  ENDCOLLECTIVE ;  /* 0x000000000000791b */ /* 0x000fd80003800000 */
.L_x_566:
[----:B------:R-:W-:Y:S05]  /*6040*/  BSYNC B0 ;  /* 0x0000000000007941 */ /* 0x000fea0003800000 */
.L_x_565:
[----:B------:R-:W-:Y:S05]  /*6050*/  BRA `(.L_x_567) ;  /* 0xffffffdc00447947 */ /* 0x000fea000383ffff */
.L_x_499:
[----:B------:R-:W-:Y:S01]  /*6060*/  BSSY B0, `(.L_x_568) ;  /* 0x0000006000007945 */ /* 0x000fe20003800000 */
[----:B------:R-:W-:Y:S01]  /*6070*/  PLOP3.LUT P0, PT, P0, PT, PT, 0x8, 0x80 ;  /* 0x000000000080781c */ /* 0x000fe2000070e170 */
[----:B------:R-:W-:-:S12]  /*6080*/  IMAD.MOV.U32 R0, RZ, RZ, -0x1 ;  /* 0xffffffffff007424 */ /* 0x000fd800078e00ff */
[----:B------:R-:W-:Y:S05]  /*6090*/  WARPSYNC.COLLECTIVE R0, `(.L_x_569) ;  /* 0x0000000000087348 */ /* 0x000fea0003c00000 */
[----:B------:R-:W-:Y:S01]  /*60a0*/  VOTE.ANY P0, P0 ;  /* 0x0000000000ff7806 */ /* 0x000fe20000000100 */
[----:B------:R-:W-:-:S12]  /*60b0*/  ENDCOLLECTIVE ;  /* 0x000000000000791b */ /* 0x000fd80003800000 */
.L_x_569:
[----:B------:R-:W-:Y:S05]  /*60c0*/  BSYNC B0 ;  /* 0x0000000000007941 */ /* 0x000fea0003800000 */
.L_x_568:
[----:B------:R-:W-:Y:S05]  /*60d0*/  BRA `(.L_x_570) ;  /* 0xffffffdc004c7947 */ /* 0x000fea000383ffff */
.L_x_501:
[----:B------:R-:W-:Y:S01]  /*60e0*/  BSSY B0, `(.L_x_571) ;  /* 0x0000006000007945 */ /* 0x000fe20003800000 */
[----:B------:R-:W-:Y:S01]  /*60f0*/  PLOP3.LUT P2, PT, P0, PT, PT, 0x8, 0x80 ;  /* 0x000000000080781c */ /* 0x000fe2000074e170 */
[----:B------:R-:W-:-:S12]  /*6100*/  IMAD.MOV.U32 R0, RZ, RZ, -0x1 ;  /* 0xffffffffff007424 */ /* 0x000fd800078e00ff */
[----:B------:R-:W-:Y:S05]  /*6110*/  WARPSYNC.COLLECTIVE R0, `(.L_x_572) ;  /* 0x0000000000087348 */ /* 0x000fea0003c00000 */
[----:B------:R-:W-:Y:S01]  /*6120*/  VOTE.ANY R0, PT, P2 ;  /* 0x0000000000007806 */ /* 0x000fe200010e0100 */
[----:B------:R-:W-:Y:S06]  /*6130*/  ENDCOLLECTIVE ;  /* 0x000000000000791b */ /* 0x000fec0003800000 */
.L_x_572:
[----:B------:R-:W-:Y:S05]  /*6140*/  BSYNC B0 ;  /* 0x0000000000007941 */ /* 0x000fea0003800000 */
.L_x_571:
[----:B------:R-:W-:Y:S01]  /*6150*/  LOP3.LUT R0, R0, 0x80000000, R43, 0xec, !PT ;  /* 0x8000000000007812 */ /* 0x000fe200078eec2b */
[----:B------:R-:W-:Y:S02]  /*6160*/  IMAD.MOV.U32 R20, RZ, RZ, 0x1 ;  /* 0x00000001ff147424 */ /* 0x000fe400078e00ff */
[----:B------:R-:W-:Y:S02]  /*6170*/  VIADD R24, R24, 0xffffffe0 ;  /* 0xffffffe018187836 */ /* 0x000fe40000000000 */
[----:B------:R-:W-:-:S05]  /*6180*/  VIADD R21, R0, 0xffffffff ;  /* 0xffffffff00157836 */ /* 0x000fca0000000000 */
[----:B------:R-:W-:Y:S01]  /*6190*/  LOP3.LUT R45, R0, R21, RZ, 0xc, !PT ;  /* 0x00000015002d7212 */ /* 0x000fe200078e0cff */
[----:B------:R-:W-:Y:S02]  /*61a0*/  IMAD.MOV.U32 R21, RZ, RZ, R18 ;  /* 0x000000ffff157224 */ /* 0x000fe400078e0012 */
[----:B------:R-:W-:Y:S01]  /*61b0*/  IMAD.MOV.U32 R0, RZ, RZ, -0x1 ;  /* 0xffffffffff007424 */ /* 0x000fe200078e00ff */
[----:B------:R0:W1:Y:S06]  /*61c0*/  POPC R23, R45 ;  /* 0x0000002d00177309 */ /* 0x00006c0000000000 */
[----:B01----:R-:W-:Y:S05]  /*61d0*/  WARPSYNC.COLLECTIVE R0, `(.L_x_573) ;  /* 0x0000000000087348 */ /* 0x003fea0003c00000 */
[----:B-1----:R1:W2:Y:S02]  /*61e0*/  SHFL.DOWN P2, R22, R21, R20, R23 ;  /* 0x0800001415167389 */ /* 0x0022a40000040017 */
[----:B012---:R-:W-:Y:S05]  /*61f0*/  ENDCOLLECTIVE ;  /* 0x000000000000791b */ /* 0x007fea0003800000 */
.L_x_573:
[----:B------:R-:W-:Y:S01]  /*6200*/  ISETP.GE.AND P0, PT, R40, R23, PT ;  /* 0x000000172800720c */ /* 0x000fe20003f06270 */
[----:B------:R-:W-:Y:S02]  /*6210*/  IMAD.MOV.U32 R21, RZ, RZ, R19 ;  /* 0x000000ffff157224 */ /* 0x000fe400078e0013 */
[----:B------:R-:W-:-:S10]  /*6220*/  IMAD.MOV.U32 R44, RZ, RZ, R22 ;  /* 0x000000ffff2c7224 */ /* 0x000fd400078e0016 */
[----:B------:R-:W-:Y:S05]  /*6230*/  WARPSYNC.COLLECTIVE R0, `(.L_x_574) ;  /* 0x0000000000087348 */ /* 0x000fea0003c00000 */
[----:B------:R0:W1:Y:S02]  /*6240*/  SHFL.DOWN P2, R22, R21, R20, R23 ;  /* 0x0800001415167389 */ /* 0x0000640000040017 */
[----:B01----:R-:W-:Y:S05]  /*6250*/  ENDCOLLECTIVE ;  /* 0x000000000000791b */ /* 0x003fea0003800000 */
.L_x_574:
[----:B------:R-:W-:Y:S01]  /*6260*/  SEL R45, R44, RZ, !P0 ;  /* 0x000000ff2c2d7207 */ /* 0x000fe20004000000 */
[----:B------:R-:W-:Y:S01]  /*6270*/  IMAD.MOV.U32 R20, RZ, RZ, 0x2 ;  /* 0x00000002ff147424 */ /* 0x000fe200078e00ff */
[----:B------:R-:W-:Y:S02]  /*6280*/  SEL R22, R22, RZ, !P0 ;  /* 0x000000ff16167207 */ /* 0x000fe40004000000 */
[----:B------:R-:W-:Y:S01]  /*6290*/  IADD3 R45, P0, PT, R18, R45, RZ ;  /* 0x0000002d122d7210 */ /* 0x000fe20007f1e0ff */
[----:B------:R-:W-:-:S04]  /*62a0*/  VIADD R18, R40, 0x2 ;  /* 0x0000000228127836 */ /* 0x000fc80000000000 */
[----:B------:R-:W-:Y:S02]  /*62b0*/  IMAD.MOV.U32 R21, RZ, RZ, R45 ;  /* 0x000000ffff157224 */ /* 0x000fe400078e002d */
[----:B------:R-:W-:Y:S01]  /*62c0*/  IMAD.X R44, R19, 0x1, R22, P0 ;  /* 0x00000001132c7824 */ /* 0x000fe200000e0616 */
[----:B------:R-:W-:-:S13]  /*62d0*/  ISETP.GT.AND P0, PT, R18, R23, PT ;  /* 0x000000171200720c */ /* 0x000fda0003f04270 */
[----:B------:R-:W-:Y:S05]  /*62e0*/  WARPSYNC.COLLECTIVE R0, `(.L_x_575) ;  /* 0x0000000000087348 */ /* 0x000fea0003c00000 */
[----:B------:R0:W1:Y:S02]  /*62f0*/  SHFL.DOWN P2, R22, R21, R20, R23 ;  /* 0x0800001415167389 */ /* 0x0000640000040017 */
[----:B01----:R-:W-:Y:S05]  /*6300*/  ENDCOLLECTIVE ;  /* 0x000000000000791b */ /* 0x003fea0003800000 */
.L_x_575:
[----:B------:R-:W-:Y:S01]  /*6310*/  IMAD.MOV.U32 R21, RZ, RZ, R44 ;  /* 0x000000ffff157224 */ /* 0x000fe200078e002c */
[----:B------:R-:W-:-:S07]  /*6320*/  SEL R18, R22, RZ, !P0 ;  /* 0x000000ff16127207 */ /* 0x000fce0004000000 */
[----:B------:R-:W-:Y:S05]  /*6330*/  WARPSYNC.COLLECTIVE R0, `(.L_x_576) ;  /* 0x0000000000087348 */ /* 0x000fea0003c00000 */
[----:B------:R0:W1:Y:S02]  /*6340*/  SHFL.DOWN P2, R22, R21, R20, R23 ;  /* 0x0800001415167389 */ /* 0x0000640000040017 */
[----:B01----:R-:W-:Y:S05]  /*6350*/  ENDCOLLECTIVE ;  /* 0x000000000000791b */ /* 0x003fea0003800000 */
.L_x_576:
[----:B------:R-:W-:-:S05]  /*6360*/  IADD3 R18, P3, PT, R18, R45, RZ ;  /* 0x0000002d12127210 */ /* 0x000fca0007f7e0ff */
[----:B------:R-:W-:Y:S02]  /*6370*/  IMAD.MOV.U32 R21, RZ, RZ, R18 ;  /* 0x000000ffff157224 */ /* 0x000fe400078e0012 */
[----:B------:R-:W-:Y:S02]  /*6380*/  IMAD.MOV.U32 R20, RZ, RZ, 0x4 ;  /* 0x00000004ff147424 */ /* 0x000fe400078e00ff */
[----:B------:R-:W-:-:S07]  /*6390*/  IMAD.MOV.U32 R19, RZ, RZ, R22 ;  /* 0x000000ffff137224 */ /* 0x000fce00078e0016 */
[----:B------:R-:W-:Y:S05]  /*63a0*/  WARPSYNC.COLLECTIVE R0, `(.L_x_577) ;  /* 0x0000000000087348 */ /* 0x000fea0003c00000 */
[----:B------:R0:W1:Y:S02]  /*63b0*/  SHFL.DOWN P2, R22, R21, R20, R23 ;  /* 0x0800001415167389 */ /* 0x0000640000040017 */
[----:B01----:R-:W-:Y:S05]  /*63c0*/  ENDCOLLECTIVE ;  /* 0x000000000000791b */ /* 0x003fea0003800000 */
.L_x_577:
[----:B------:R-:W-:Y:S02]  /*63d0*/  SEL R19, R19, RZ, !P0 ;  /* 0x000000ff13137207 */ /* 0x000fe40004000000 */
[----:B------:R-:W-:-:S03]  /*63e0*/  ISETP.GT.AND P0, PT, R34, R23, PT ;  /* 0x000000172200720c */ /* 0x000fc60003f04270 */
[----:B------:R-:W-:-:S04]  /*63f0*/  IMAD.X R19, R19, 0x1, R44, P3 ;  /* 0x0000000113137824 */ /* 0x000fc800018e062c */
[----:B------:R-:W-:Y:S01]  /*6400*/  IMAD.MOV.U32 R21, RZ, RZ, R19 ;  /* 0x000000ffff157224 */ /* 0x000fe200078e0013 */
[----:B------:R-:W-:-:S07]  /*6410*/  SEL R45, R22, RZ, !P0 ;  /* 0x000000ff162d7207 */ /* 0x000fce0004000000 */
[----:B------:R-:W-:Y:S05]  /*6420*/  WARPSYNC.COLLECTIVE R0, `(.L_x_578) ;  /* 0x0000000000087348 */ /* 0x000fea0003c00000 */
[----:B------:R0:W1:Y:S02]  /*6430*/  SHFL.DOWN P2, R22, R21, R20, R23 ;  /* 0x0800001415167389 */ /* 0x0000640000040017 */
[----:B01----:R-:W-:Y:S05]  /*6440*/  ENDCOLLECTIVE ;  /* 0x000000000000791b */ /* 0x003fea0003800000 */
.L_x_578:
[----:B------:R-:W-:-:S05]  /*6450*/  IADD3 R44, P3, PT, R45, R18, RZ ;  /* 0x000000122d2c7210 */ /* 0x000fca0007f7e0ff */
[----:B------:R-:W-:Y:S02]  /*6460*/  IMAD.MOV.U32 R21, RZ, RZ, R44 ;  /* 0x000000ffff157224 */ /* 0x000fe400078e002c */
[----:B------:R-:W-:Y:S02]  /*6470*/  IMAD.MOV.U32 R20, RZ, RZ, 0x8 ;  /* 0x00000008ff147424 */ /* 0x000fe400078e00ff */
[----:B------:R-:W-:-:S07]  /*6480*/  IMAD.MOV.U32 R45, RZ, RZ, R22 ;  /* 0x000000ffff2d7224 */ /* 0x000fce00078e0016 */
[----:B------:R-:W-:Y:S05]  /*6490*/  WARPSYNC.COLLECTIVE R0, `(.L_x_579) ;  /* 0x0000000000087348 */ /* 0x000fea0003c00000 */
[----:B------:R0:W1:Y:S02]  /*64a0*/  SHFL.DOWN P2, R22, R21, R20, R23 ;  /* 0x0800001415167389 */ /* 0x0000640000040017 */
[----:B01----:R-:W-:Y:S05]  /*64b0*/  ENDCOLLECTIVE ;  /* 0x000000000000791b */ /* 0x003fea0003800000 */
.L_x_579:
[----:B------:R-:W-:-:S05]  /*64c0*/  SEL R18, R45, RZ, !P0 ;  /* 0x000000ff2d127207 */ /* 0x000fca0004000000 */
[----:B------:R-:W-:Y:S02]  /*64d0*/  IMAD.X R45, R18, 0x1, R19, P3 ;  /* 0x00000001122d7824 */ /* 0x000fe400018e0613 */
[----:B------:R-:W-:Y:S02]  /*64e0*/  VIADD R18, R40, 0x8 ;  /* 0x0000000828127836 */ /* 0x000fe40000000000 */
[----:B------:R-:W-:-:S03]  /*64f0*/  IMAD.MOV.U32 R21, RZ, RZ, R45 ;  /* 0x000000ffff157224 */ /* 0x000fc600078e002d */
[----:B------:R-:W-:-:S04]  /*6500*/  ISETP.GT.AND P0, PT, R18, R23, PT ;  /* 0x000000171200720c */ /* 0x000fc80003f04270 */
[----:B------:R-:W-:-:S09]  /*6510*/  SEL R19, R22, RZ, !P0 ;  /* 0x000000ff16137207 */ /* 0x000fd20004000000 */
[----:B------:R-:W-:Y:S05]  /*6520*/  WARPSYNC.COLLECTIVE R0, `(.L_x_580) ;  /* 0x0000000000087348 */ /* 0x000fea0003c00000 */
[----:B------:R0:W1:Y:S02]  /*6530*/  SHFL.DOWN P2, R22, R21, R20, R23 ;  /* 0x0800001415167389 */ /* 0x0000640000040017 */
[----:B01----:R-:W-:Y:S05]  /*6540*/  ENDCOLLECTIVE ;  /* 0x000000000000791b */ /* 0x003fea0003800000 */
.L_x_580:
[----:B------:R-:W-:Y:S01]  /*6550*/  IADD3 R18, P3, PT, R19, R44, RZ ;  /* 0x0000002c13127210 */ /* 0x000fe20007f7e0ff */
[----:B------:R-:W-:-:S04]  /*6560*/  VIADD R44, R40, 0x10 ;  /* 0x00000010282c7836 */ /* 0x000fc80000000000 */
[----:B------:R-:W-:Y:S02]  /*6570*/  IMAD.MOV.U32 R21, RZ, RZ, R18 ;  /* 0x000000ffff157224 */ /* 0x000fe400078e0012 */
[----:B------:R-:W-:Y:S02]  /*6580*/  IMAD.MOV.U32 R20, RZ, RZ, 0x10 ;  /* 0x00000010ff147424 */ /* 0x000fe400078e00ff */
[----:B------:R-:W-:-:S05]  /*6590*/  IMAD.MOV.U32 R19, RZ, RZ, R22 ;  /* 0x000000ffff137224 */ /* 0x000fca00078e0016 */
[----:B------:R-:W-:Y:S02]  /*65a0*/  SEL R22, R19, RZ, !P0 ;  /* 0x000000ff13167207 */ /* 0x000fe40004000000 */
[----:B------:R-:W-:-:S03]  /*65b0*/  ISETP.GT.AND P0, PT, R44, R23, PT ;  /* 0x000000172c00720c */ /* 0x000fc60003f04270 */
[----:B------:R-:W-:-:S10]  /*65c0*/  IMAD.X R45, R22, 0x1, R45, P3 ;  /* 0x00000001162d7824 */ /* 0x000fd400018e062d */
[----:B------:R-:W-:Y:S05]  /*65d0*/  WARPSYNC.COLLECTIVE R0, `(.L_x_581) ;  /* 0x0000000000087348 */ /* 0x000fea0003c00000 */
[----:B------:R0:W1:Y:S02]  /*65e0*/  SHFL.DOWN P2, R22, R21, R20, R23 ;  /* 0x0800001415167389 */ /* 0x0000640000040017 */
[----:B01----:R-:W-:Y:S05]  /*65f0*/  ENDCOLLECTIVE ;  /* 0x000000000000791b */ /* 0x003fea0003800000 */
.L_x_581:
[----:B------:R-:W-:Y:S02]  /*6600*/  IMAD.MOV.U32 R21, RZ, RZ, R45 ;  /* 0x000000ffff157224 */ /* 0x000fe400078e002d */
[----:B------:R-:W-:-:S07]  /*6610*/  IMAD.MOV.U32 R19, RZ, RZ, R22 ;  /* 0x000000ffff137224 */ /* 0x000fce00078e0016 */
[----:B------:R-:W-:Y:S05]  /*6620*/  WARPSYNC.COLLECTIVE R0, `(.L_x_582) ;  /* 0x0000000000087348 */ /* 0x000fea0003c00000 */
[----:B------:R0:W1:Y:S02]  /*6630*/  SHFL.DOWN P2, R22, R21, R20, R23 ;  /* 0x0800001415167389 */ /* 0x0000640000040017 */
[----:B01----:R-:W-:Y:S05]  /*6640*/  ENDCOLLECTIVE ;  /* 0x000000000000791b */ /* 0x003fea0003800000 */
.L_x_582:
        /* <DEDUP_REMOVED lines=9> */
.L_x_583:
[----:B------:R-:W-:Y:S05]  /*66e0*/  BRA `(.L_x_584) ;  /* 0xffffffd800987947 */ /* 0x000fea000383ffff */
.L_x_585:
        /* <DEDUP_REMOVED lines=9> */
.L_x_2853:


//--------------------- .text._ZN3cub18CUB_300001_SM_10006detail4scan16DeviceScanKernelINS2_10policy_hubImmmjN4cuda3std3__44plusIvEEE10Policy1000EN6thrust24THRUST_300001_SM_1000_NS6detail15normal_iteratorINSD_10device_ptrImEEEESI_NS0_13ScanTileStateImLb1EEES9_NS1_10InputValueImPmEEjmLb0EmEEvT0_T1_T2_iT3_T4_T5_ --------------------------
	.section	.text._ZN3cub18CUB_300001_SM_10006detail4scan16DeviceScanKernelINS2_10policy_hubImmmjN4cuda3std3__44plusIvEEE10Policy1000EN6thrust24THRUST_300001_SM_1000_NS6detail15normal_iteratorINSD_10device_ptrImEEEESI_NS0_13ScanTileStateImLb1EEES9_NS1_10InputValueImPmEEjmLb0EmEEvT0_T1_T2_iT3_T4_T5_,"ax",@progbits
	.align	128
        .global         _ZN3cub18CUB_300001_SM_10006detail4scan16DeviceScanKernelINS2_10policy_hubImmmjN4cuda3std3__44plusIvEEE10Policy1000EN6thrust24THRUST_300001_SM_1000_NS6detail15normal_iteratorINSD_10device_ptrImEEEESI_NS0_13ScanTileStateImLb1EEES9_NS1_10InputValueImPmEEjmLb0EmEEvT0_T1_T2_iT3_T4_T5_
        .type           _ZN3cub18CUB_300001_SM_10006detail4scan16DeviceScanKernelINS2_10policy_hubImmmjN4cuda3std3__44plusIvEEE10Policy1000EN6thrust24THRUST_300001_SM_1000_NS6detail15normal_iteratorINSD_10device_ptrImEEEESI_NS0_13ScanTileStateImLb1EEES9_NS1_10InputValueImPmEEjmLb0EmEEvT0_T1_T2_iT3_T4_T5_,@function
        .size           _ZN3cub18CUB_300001_SM_10006detail4scan16DeviceScanKernelINS2_10policy_hubImmmjN4cuda3std3__44plusIvEEE10Policy1000EN6thrust24THRUST_300001_SM_1000_NS6detail15normal_iteratorINSD_10device_ptrImEEEESI_NS0_13ScanTileStateImLb1EEES9_NS1_10InputValueImPmEEjmLb0EmEEvT0_T1_T2_iT3_T4_T5_,(.L_x_2854 - _ZN3cub18CUB_300001_SM_10006detail4scan16DeviceScanKernelINS2_10policy_hubImmmjN4cuda3std3__44plusIvEEE10Policy1000EN6thrust24THRUST_300001_SM_1000_NS6detail15normal_iteratorINSD_10device_ptrImEEEESI_NS0_13ScanTileStateImLb1EEES9_NS1_10InputValueImPmEEjmLb0EmEEvT0_T1_T2_iT3_T4_T5_)
        .other          _ZN3cub18CUB_300001_SM_10006detail4scan16DeviceScanKernelINS2_10policy_hubImmmjN4cuda3std3__44plusIvEEE10Policy1000EN6thrust24THRUST_300001_SM_1000_NS6detail15normal_iteratorINSD_10device_ptrImEEEESI_NS0_13ScanTileStateImLb1EEES9_NS1_10InputValueImPmEEjmLb0EmEEvT0_T1_T2_iT3_T4_T5_,@"STO_CUDA_ENTRY STV_DEFAULT"
_ZN3cub18CUB_300001_SM_10006detail4scan16DeviceScanKernelINS2_10policy_hubImmmjN4cuda3std3__44plusIvEEE10Policy1000EN6thrust24THRUST_300001_SM_1000_NS6detail15normal_iteratorINSD_10device_ptrImEEEESI_NS0_13ScanTileStateImLb1EEES9_NS1_10InputValueImPmEEjmLb0EmEEvT0_T1_T2_iT3_T4_T5_:
.text._ZN3cub18CUB_300001_SM_10006detail4scan16DeviceScanKernelINS2_10policy_hubImmmjN4cuda3std3__44plusIvEEE10Policy1000EN6thrust24THRUST_300001_SM_1000_NS6detail15normal_iteratorINSD_10device_ptrImEEEESI_NS0_13ScanTileStateImLb1EEES9_NS1_10InputValueImPmEEjmLb0EmEEvT0_T1_T2_iT3_T4_T5_:
        /* <DEDUP_REMOVED lines=121> */
[----:B------:R-:W-:Y:S01]  /*0790*/  IMAD.X R3, R3, 0x1, R20, P2 ;  /* 0x0000000103037824 */ /* 0x000fe200010e0614 */
[----:B------:R-:W-:-:S04]  /*07a0*/  ISETP.NE.AND P2, PT, R36, 0x9, PT ;  /* 0x000000092400780c */ /* 0x000fc80003f45270 */
[----:B------:R-:W-:Y:S01]  /*07b0*/  @!P1 STS.64 [R41+0x20], R2 ;  /* 0x0000200229009388 */ /* 0x000fe20000000a00 */
[----:B------:R-:W-:Y:S06]  /*07c0*/  BAR.SYNC.DEFER_BLOCKING 0x0 ;  /* 0x0000000000007b1d */ /* 0x000fec0000010000 */
[----:B------:R-:W0:Y:S04]  /*07d0*/  LDS.128 R8, [UR4+0x20] ;  /* 0x00002004ff087984 */ /* 0x000e280008000c00 */
[----:B------:R-:W1:Y:S01]  /*07e0*/  LDS.128 R20, [UR4+0x30] ;  /* 0x00003004ff147984 */ /* 0x000e620008000c00 */
[----:B0-----:R-:W-:-:S04]  /*07f0*/  IADD3 R39, P1, PT, R8, R10, RZ ;  /* 0x0000000a08277210 */ /* 0x001fc80007f3e0ff */
[----:B------:R-:W-:Y:S01]  /*0800*/  SEL R38, R39, R8, !P0 ;  /* 0x0000000827267207 */ /* 0x000fe20004000000 */
[----:B------:R-:W-:-:S05]  /*0810*/  IMAD.X R45, R9, 0x1, R11, P1 ;  /* 0x00000001092d7824 */ /* 0x000fca00008e060b */
[----:B------:R-:W-:Y:S02]  /*0820*/  SEL R40, R45, R9, !P0 ;  /* 0x000000092d287207 */ /* 0x000fe40004000000 */
[----:B------:R-:W0:Y:S01]  /*0830*/  LDS.128 R8, [UR4+0x40] ;  /* 0x00004004ff087984 */ /* 0x000e220008000c00 */
[----:B-1----:R-:W-:-:S04]  /*0840*/  IADD3 R43, P0, PT, R20, R39, RZ ;  /* 0x00000027142b7210 */ /* 0x002fc80007f1e0ff */
[----:B------:R-:W-:Y:S01]  /*0850*/  IADD3 R39, P1, PT, R22, R43, RZ ;  /* 0x0000002b16277210 */ /* 0x000fe20007f3e0ff */
[----:B------:R-:W-:Y:S01]  /*0860*/  IMAD.X R21, R21, 0x1, R45, P0 ;  /* 0x0000000115157824 */ /* 0x000fe200000e062d */
[----:B------:R-:W-:-:S03]  /*0870*/  ISETP.NE.AND P0, PT, R36, 0x3, PT ;  /* 0x000000032400780c */ /* 0x000fc60003f05270 */
[----:B------:R-:W-:Y:S01]  /*0880*/  IMAD.X R41, R23, 0x1, R21, P1 ;  /* 0x0000000117297824 */ /* 0x000fe200008e0615 */
[----:B------:R-:W-:Y:S02]  /*0890*/  SEL R44, R21, R40, !P0 ;  /* 0x00000028152c7207 */ /* 0x000fe40004000000 */
[----:B------:R-:W1:Y:S01]  /*08a0*/  LDS.128 R20, [UR4+0x50] ;  /* 0x00005004ff147984 */ /* 0x000e620008000c00 */
[----:B------:R-:W-:Y:S02]  /*08b0*/  SEL R38, R43, R38, !P0 ;  /* 0x000000262b267207 */ /* 0x000fe40004000000 */
[----:B------:R-:W-:-:S04]  /*08c0*/  ISETP.NE.AND P0, PT, R36, 0x4, PT ;  /* 0x000000042400780c */ /* 0x000fc80003f05270 */
[----:B------:R-:W-:Y:S02]  /*08d0*/  SEL R40, R39, R38, !P0 ;  /* 0x0000002627287207 */ /* 0x000fe40004000000 */
[----:B------:R-:W-:Y:S02]  /*08e0*/  SEL R38, R41, R44, !P0 ;  /* 0x0000002c29267207 */ /* 0x000fe40004000000 */
[----:B------:R-:W-:Y:S02]  /*08f0*/  ISETP.NE.AND P0, PT, R36, 0x5, PT ;  /* 0x000000052400780c */ /* 0x000fe40003f05270 */
[----:B0-----:R-:W-:-:S04]  /*0900*/  IADD3 R43, P1, PT, R8, R39, RZ ;  /* 0x00000027082b7210 */ /* 0x001fc80007f3e0ff */
[----:B------:R-:W-:Y:S01]  /*0910*/  SEL R40, R43, R40, !P0 ;  /* 0x000000282b287207 */ /* 0x000fe20004000000 */
[----:B------:R-:W-:Y:S01]  /*0920*/  IMAD.X R9, R9, 0x1, R41, P1 ;  /* 0x0000000109097824 */ /* 0x000fe200008e0629 */
[----:B------:R-:W-:-:S04]  /*0930*/  IADD3 R39, P1, PT, R10, R43, RZ ;  /* 0x0000002b0a277210 */ /* 0x000fc80007f3e0ff */
[----:B------:R-:W-:Y:S01]  /*0940*/  SEL R38, R9, R38, !P0 ;  /* 0x0000002609267207 */ /* 0x000fe20004000000 */
[----:B------:R-:W-:Y:S01]  /*0950*/  IMAD.X R41, R11, 0x1, R9, P1 ;  /* 0x000000010b297824 */ /* 0x000fe200008e0609 */
[----:B------:R-:W-:Y:S01]  /*0960*/  ISETP.NE.AND P0, PT, R36, 0x6, PT ;  /* 0x000000062400780c */ /* 0x000fe20003f05270 */
[----:B------:R-:W0:Y:S03]  /*0970*/  LDS.128 R8, [UR4+0x60] ;  /* 0x00006004ff087984 */ /* 0x000e260008000c00 */
[----:B------:R-:W-:Y:S02]  /*0980*/  SEL R40, R39, R40, !P0 ;  /* 0x0000002827287207 */ /* 0x000fe40004000000 */
[----:B-1----:R-:W-:Y:S02]  /*0990*/  IADD3 R39, P1, PT, R20, R39, RZ ;  /* 0x0000002714277210 */ /* 0x002fe40007f3e0ff */
[----:B------:R-:W-:-:S02]  /*09a0*/  SEL R38, R41, R38, !P0 ;  /* 0x0000002629267207 */ /* 0x000fc40004000000 */
[----:B------:R-:W-:Y:S01]  /*09b0*/  ISETP.NE.AND P0, PT, R36, 0x7, PT ;  /* 0x000000072400780c */ /* 0x000fe20003f05270 */
[----:B------:R-:W-:Y:S01]  /*09c0*/  IMAD.X R21, R21, 0x1, R41, P1 ;  /* 0x0000000115157824 */ /* 0x000fe200008e0629 */
[----:B------:R-:W-:Y:S02]  /*09d0*/  IADD3 R43, P1, PT, R22, R39, RZ ;  /* 0x00000027162b7210 */ /* 0x000fe40007f3e0ff */
[----:B------:R-:W-:Y:S02]  /*09e0*/  SEL R40, R39, R40, !P0 ;  /* 0x0000002827287207 */ /* 0x000fe40004000000 */
[----:B------:R-:W-:Y:S01]  /*09f0*/  SEL R38, R21, R38, !P0 ;  /* 0x0000002615267207 */ /* 0x000fe20004000000 */
[----:B------:R-:W-:Y:S01]  /*0a00*/  IMAD.X R41, R23, 0x1, R21, P1 ;  /* 0x0000000117297824 */ /* 0x000fe200008e0615 */
[C---:B------:R-:W-:Y:S01]  /*0a10*/  ISETP.NE.AND P1, PT, R36.reuse, 0x8, PT ;  /* 0x000000082400780c */ /* 0x040fe20003f25270 */
[----:B------:R-:W1:Y:S01]  /*0a20*/  LDS.128 R20, [UR4+0x70] ;  /* 0x00007004ff147984 */ /* 0x000e620008000c00 */
[----:B------:R-:W-:-:S02]  /*0a30*/  ISETP.NE.AND P0, PT, R36, 0xc, PT ;  /* 0x0000000c2400780c */ /* 0x000fc40003f05270 */
[----:B------:R-:W-:Y:S02]  /*0a40*/  SEL R39, R43, R40, !P1 ;  /* 0x000000282b277207 */ /* 0x000fe40004800000 */
[----:B------:R-:W-:Y:S02]  /*0a50*/  SEL R38, R41, R38, !P1 ;  /* 0x0000002629267207 */ /* 0x000fe40004800000 */
[----:B------:R-:W-:Y:S02]  /*0a60*/  ISETP.NE.AND P1, PT, R42, RZ, PT ;  /* 0x000000ff2a00720c */ /* 0x000fe40003f25270 */
[----:B0-----:R-:W-:-:S04]  /*0a70*/  IADD3 R40, P4, PT, R8, R43, RZ ;  /* 0x0000002b08287210 */ /* 0x001fc80007f9e0ff */
[----:B------:R-:W-:Y:S01]  /*0a80*/  SEL R36, R40, R39, !P2 ;  /* 0x0000002728247207 */ /* 0x000fe20005000000 */
[----:B------:R-:W-:Y:S01]  /*0a90*/  IMAD.X R43, R9, 0x1, R41, P4 ;  /* 0x00000001092b7824 */ /* 0x000fe200020e0629 */
[----:B------:R-:W-:Y:S01]  /*0aa0*/  IADD3 R41, P4, PT, R10, R40, RZ ;  /* 0x000000280a297210 */ /* 0x000fe20007f9e0ff */
[----:B------:R-:W0:Y:S03]  /*0ab0*/  LDS.64 R8, [UR4+0x80] ;  /* 0x00008004ff087984 */ /* 0x000e260008000a00 */
[----:B------:R-:W-:Y:S01]  /*0ac0*/  SEL R10, R41, R36, !P5 ;  /* 0x00000024290a7207 */ /* 0x000fe20006800000 */
[----:B------:R-:W-:Y:S01]  /*0ad0*/  IMAD.X R39, R11, 0x1, R43, P4 ;  /* 0x000000010b277824 */ /* 0x000fe200020e062b */
[----:B------:R-:W-:Y:S02]  /*0ae0*/  SEL R38, R43, R38, !P2 ;  /* 0x000000262b267207 */ /* 0x000fe40005000000 */
[----:B------:R-:W-:-:S02]  /*0af0*/  IADD3 R35, P2, PT, R2, -R35, RZ ;  /* 0x8000002302237210 */ /* 0x000fc40007f5e0ff */
[----:B-1----:R-:W-:-:S03]  /*0b00*/  IADD3 R11, P6, PT, R20, R41, RZ ;  /* 0x00000029140b7210 */ /* 0x002fc60007fde0ff */
[----:B------:R-:W-:Y:S01]  /*0b10*/  IMAD.X R3, R3, 0x1, ~R34, P2 ;  /* 0x0000000103037824 */ /* 0x000fe200010e0e22 */
[----:B------:R-:W-:Y:S02]  /*0b20*/  SEL R2, R11, R10, !P3 ;  /* 0x0000000a0b027207 */ /* 0x000fe40005800000 */
[----:B------:R-:W-:Y:S02]  /*0b30*/  IADD3 R11, P4, PT, R22, R11, RZ ;  /* 0x0000000b160b7210 */ /* 0x000fe40007f9e0ff */
[----:B------:R-:W-:Y:S01]  /*0b40*/  SEL R10, R39, R38, !P5 ;  /* 0x00000026270a7207 */ /* 0x000fe20006800000 */
[----:B------:R-:W-:Y:S01]  /*0b50*/  IMAD.X R39, R21, 0x1, R39, P6 ;  /* 0x0000000115277824 */ /* 0x000fe200030e0627 */
[----:B------:R-:W-:Y:S02]  /*0b60*/  SEL R2, R11, R2, !P0 ;  /* 0x000000020b027207 */ /* 0x000fe40004000000 */
[----:B------:R-:W-:Y:S01]  /*0b70*/  ISETP.GE.U32.AND P5, PT, R37, 0x20, PT ;  /* 0x000000202500780c */ /* 0x000fe20003fa6070 */
[----:B------:R-:W-:Y:S01]  /*0b80*/  IMAD.X R23, R23, 0x1, R39, P4 ;  /* 0x0000000117177824 */ /* 0x000fe200020e0627 */
[----:B------:R-:W-:-:S02]  /*0b90*/  SEL R10, R39, R10, !P3 ;  /* 0x0000000a270a7207 */ /* 0x000fc40005800000 */
[----:B------:R-:W-:Y:S02]  /*0ba0*/  SEL R21, R35, RZ, P1 ;  /* 0x000000ff23157207 */ /* 0x000fe40000800000 */
[----:B------:R-:W-:Y:S02]  /*0bb0*/  SEL R10, R23, R10, !P0 ;  /* 0x0000000a170a7207 */ /* 0x000fe40004000000 */
[----:B------:R-:W-:Y:S02]  /*0bc0*/  ISETP.NE.AND P0, PT, R37, RZ, PT ;  /* 0x000000ff2500720c */ /* 0x000fe40003f05270 */
[----:B------:R-:W-:Y:S02]  /*0bd0*/  SEL R2, R2, RZ, P5 ;  /* 0x000000ff02027207 */ /* 0x000fe40002800000 */
[----:B------:R-:W-:Y:S02]  /*0be0*/  SEL R3, R3, RZ, P1 ;  /* 0x000000ff03037207 */ /* 0x000fe40000800000 */
[----:B-----5:R-:W-:-:S02]  /*0bf0*/  IADD3 R2, P2, P3, R2, R21, R26 ;  /* 0x0000001502027210 */ /* 0x020fc40007b5e01a */
[----:B0-----:R-:W-:Y:S02]  /*0c00*/  IADD3 R22, P4, P6, R11, R8, R26 ;  /* 0x000000080b167210 */ /* 0x001fe40007e9e01a */
[----:B------:R-:W-:Y:S02]  /*0c10*/  SEL R26, R10, RZ, P5 ;  /* 0x000000ff0a1a7207 */ /* 0x000fe40002800000 */
[--C-:B------:R-:W-:Y:S02]  /*0c20*/  IADD3.X R11, PT, PT, R23, R9, R27.reuse, P4, P6 ;  /* 0x00000009170b7210 */ /* 0x100fe400027ec41b */
[----:B------:R-:W-:Y:S01]  /*0c30*/  IADD3.X R3, PT, PT, R26, R3, R27, P2, P3 ;  /* 0x000000031a037210 */ /* 0x000fe200017e641b */
[----:B------:R-:W-:Y:S06]  /*0c40*/  @P0 BRA `(.L_x_589) ;  /* 0x0000001400ec0947 */ /* 0x000fec0003800000 */
[----:B------:R-:W0:Y:S01]  /*0c50*/  LDC.64 R20, c[0x0][0x390] ;  /* 0x0000e400ff147b82 */ /* 0x000e220000000a00 */
[----:B------:R-:W-:Y:S02]  /*0c60*/  IMAD.MOV.U32 R8, RZ, RZ, 0x65 ;  /* 0x00000065ff087424 */ /* 0x000fe400078e00ff */
[----:B------:R-:W-:Y:S02]  /*0c70*/  IMAD.MOV.U32 R9, RZ, RZ, 0x0 ;  /* 0x00000000ff097424 */ /* 0x000fe400078e00ff */
[----:B------:R-:W-:-:S05]  /*0c80*/  IMAD.MOV.U32 R10, RZ, RZ, R22 ;  /* 0x000000ffff0a7224 */ /* 0x000fca00078e0016 */
[----:B0-----:R0:W-:Y:S01]  /*0c90*/  ST.E.128.STRONG.GPU desc[UR8][R20.64+0x200], R8 ;  /* 0x0002000814007985 */ /* 0x0011e2000c10fd08 */
[----:B------:R-:W-:Y:S05]  /*0ca0*/  BRA `(.L_x_589) ;  /* 0x0000001400d47947 */ /* 0x000fea0003800000 */
.L_x_588:
        /* <DEDUP_REMOVED lines=62> */
[----:B------:R-:W-:Y:S02]  /*1090*/  ISETP.NE.AND P1, PT, R36, 0x3, PT ;  /* 0x000000032400780c */ /* 0x000fe40003f25270 */
[----:B------:R-:W-:Y:S02]  /*10a0*/  IADD3 R35, P0, PT, R22, R39, RZ ;  /* 0x0000002716237210 */ /* 0x000fe40007f1e0ff */
[----:B------:R-:W-:Y:S02]  /*10b0*/  SEL R38, R39, R38, !P1 ;  /* 0x0000002627267207 */ /* 0x000fe40004800000 */
[----:B------:R-:W-:Y:S01]  /*10c0*/  SEL R40, R21, R40, !P1 ;  /* 0x0000002815287207 */ /* 0x000fe20004800000 */
[----:B------:R-:W-:Y:S01]  /*10d0*/  IMAD.X R39, R23, 0x1, R21, P0 ;  /* 0x0000000117277824 */ /* 0x000fe200000e0615 */
[----:B------:R-:W-:Y:S01]  /*10e0*/  ISETP.NE.AND P1, PT, R36, 0x4, PT ;  /* 0x000000042400780c */ /* 0x000fe20003f25270 */
[----:B------:R-:W1:Y:S03]  /*10f0*/  LDS.128 R20, [UR4+0x50] ;  /* 0x00005004ff147984 */ /* 0x000e660008000c00 */
[----:B------:R-:W-:-:S02]  /*1100*/  SEL R38, R35, R38, !P1 ;  /* 0x0000002623267207 */ /* 0x000fc40004800000 */
        /* <DEDUP_REMOVED lines=19> */
[----:B------:R-:W-:Y:S01]  /*1240*/  SEL R38, R41, R38, !P5 ;  /* 0x0000002629267207 */ /* 0x000fe20006800000 */
[----:B------:R-:W1:Y:S01]  /*1250*/  LDS.128 R20, [UR4+0x70] ;  /* 0x00007004ff147984 */ /* 0x000e620008000c00 */
[----:B------:R-:W-:-:S02]  /*1260*/  ISETP.NE.AND P0, PT, R36, 0xa, PT ;  /* 0x0000000a2400780c */ /* 0x000fc40003f05270 */
[----:B------:R-:W-:Y:S02]  /*1270*/  ISETP.NE.AND P1, PT, R36, 0xb, PT ;  /* 0x0000000b2400780c */ /* 0x000fe40003f25270 */
[----:B------:R-:W-:Y:S02]  /*1280*/  SEL R36, R39, R35, !P5 ;  /* 0x0000002327247207 */ /* 0x000fe40006800000 */
[----:B0-----:R-:W-:-:S04]  /*1290*/  IADD3 R41, P4, PT, R8, R41, RZ ;  /* 0x0000002908297210 */ /* 0x001fc80007f9e0ff */
[----:B------:R-:W-:Y:S01]  /*12a0*/  SEL R38, R41, R38, !P3 ;  /* 0x0000002629267207 */ /* 0x000fe20005800000 */
[----:B------:R-:W-:Y:S01]  /*12b0*/  IMAD.X R43, R9, 0x1, R39, P4 ;  /* 0x00000001092b7824 */ /* 0x000fe200020e0627 */
[----:B------:R-:W-:Y:S01]  /*12c0*/  IADD3 R41, P5, PT, R10, R41, RZ ;  /* 0x000000290a297210 */ /* 0x000fe20007fbe0ff */
[----:B------:R-:W0:Y:S01]  /*12d0*/  LDS.64 R8, [UR4+0x80] ;  /* 0x00008004ff087984 */ /* 0x000e220008000a00 */
[----:B------:R-:W-:Y:S02]  /*12e0*/  IADD3 R34, P4, PT, R26, -R34, RZ ;  /* 0x800000221a227210 */ /* 0x000fe40007f9e0ff */
[----:B------:R-:W-:Y:S01]  /*12f0*/  SEL R10, R41, R38, !P0 ;  /* 0x00000026290a7207 */ /* 0x000fe20004000000 */
[----:B------:R-:W-:Y:S02]  /*1300*/  IMAD.X R11, R11, 0x1, R43, P5 ;  /* 0x000000010b0b7824 */ /* 0x000fe400028e062b */
[----:B------:R-:W-:Y:S01]  /*1310*/  IMAD.X R27, R27, 0x1, ~R3, P4 ;  /* 0x000000011b1b7824 */ /* 0x000fe200020e0e03 */
[----:B-1----:R-:W-:-:S02]  /*1320*/  IADD3 R41, P5, PT, R20, R41, RZ ;  /* 0x0000002914297210 */ /* 0x002fc40007fbe0ff */
[----:B------:R-:W-:Y:S02]  /*1330*/  SEL R20, R43, R36, !P3 ;  /* 0x000000242b147207 */ /* 0x000fe40005800000 */
[----:B------:R-:W-:Y:S01]  /*1340*/  SEL R10, R41, R10, !P1 ;  /* 0x0000000a290a7207 */ /* 0x000fe20004800000 */
[----:B------:R-:W-:Y:S01]  /*1350*/  IMAD.X R21, R21, 0x1, R11, P5 ;  /* 0x0000000115157824 */ /* 0x000fe200028e060b */
[----:B------:R-:W-:Y:S02]  /*1360*/  IADD3 R41, P6, PT, R22, R41, RZ ;  /* 0x0000002916297210 */ /* 0x000fe40007fde0ff */
[----:B------:R-:W-:Y:S02]  /*1370*/  ISETP.NE.AND P3, PT, R42, RZ, PT ;  /* 0x000000ff2a00720c */ /* 0x000fe40003f65270 */
[----:B------:R-:W-:Y:S01]  /*1380*/  SEL R20, R11, R20, !P0 ;  /* 0x000000140b147207 */ /* 0x000fe20004000000 */
[----:B------:R-:W-:Y:S01]  /*1390*/  IMAD.X R23, R23, 0x1, R21, P6 ;  /* 0x0000000117177824 */ /* 0x000fe200030e0615 */
[----:B------:R-:W-:-:S02]  /*13a0*/  SEL R11, R34, RZ, P3 ;  /* 0x000000ff220b7207 */ /* 0x000fc40001800000 */
[----:B------:R-:W-:Y:S02]  /*13b0*/  SEL R10, R41, R10, !P2 ;  /* 0x0000000a290a7207 */ /* 0x000fe40005000000 */
[----:B------:R-:W-:Y:S02]  /*13c0*/  ISETP.GT.U32.AND P0, PT, R37, 0x1f, PT ;  /* 0x0000001f2500780c */ /* 0x000fe40003f04070 */
[----:B------:R-:W-:Y:S02]  /*13d0*/  SEL R20, R21, R20, !P1 ;  /* 0x0000001415147207 */ /* 0x000fe40004800000 */
[----:B------:R-:W-:Y:S02]  /*13e0*/  IADD3 R11, P4, PT, R11, R10, RZ ;  /* 0x0000000a0b0b7210 */ /* 0x000fe40007f9e0ff */
[----:B------:R-:W-:Y:S02]  /*13f0*/  SEL R3, R27, RZ, P3 ;  /* 0x000000ff1b037207 */ /* 0x000fe40001800000 */
[----:B------:R-:W-:-:S02]  /*1400*/  SEL R10, R23, R20, !P2 ;  /* 0x00000014170a7207 */ /* 0x000fc40005000000 */
[----:B------:R-:W-:Y:S02]  /*1410*/  ISETP.GE.U32.AND P5, PT, R37, 0x20, PT ;  /* 0x000000202500780c */ /* 0x000fe40003fa6070 */
[----:B0-----:R-:W-:Y:S01]  /*1420*/  IADD3 R41, P1, PT, R8, R41, RZ ;  /* 0x0000002908297210 */ /* 0x001fe20007f3e0ff */
[----:B------:R-:W-:Y:S01]  /*1430*/  IMAD.X R8, R3, 0x1, R10, P4 ;  /* 0x0000000103087824 */ /* 0x000fe200020e060a */
[----:B------:R-:W-:-:S03]  /*1440*/  SEL R45, R34, R11, !P5 ;  /* 0x0000000b222d7207 */ /* 0x000fc60006800000 */
[----:B------:R-:W-:Y:S01]  /*1450*/  IMAD.X R40, R9, 0x1, R23, P1 ;  /* 0x0000000109287824 */ /* 0x000fe200008e0617 */
        /* <DEDUP_REMOVED lines=21> */
.L_x_624:
[----:B------:R-:W-:Y:S05]  /*15b0*/  @!P0 BRA `(.L_x_592) ;  /* 0x0000000000888947 */ /* 0x000fea0003800000 */
[----:B------:R-:W-:Y:S01]  /*15c0*/  IADD3 R21, PT, PT, R37, UR10, R44 ;  /* 0x0000000a25157c10 */ /* 0x000fe2000fffe02c */
[----:B------:R-:W-:-:S04]  /*15d0*/  IMAD.MOV.U32 R27, RZ, RZ, 0x182 ;  /* 0x00000182ff1b7424 */ /* 0x000fc800078e00ff */
[----:B------:R-:W-:-:S07]  /*15e0*/  IMAD.WIDE R20, R21, 0x10, R22 ;  /* 0x0000001015147825 */ /* 0x000fce00078e0216 */
.L_x_594:
[----:B------:R-:W-:Y:S01]  /*15f0*/  SHF.R.U32.HI R22, RZ, 0x1, R27 ;  /* 0x00000001ff167819 */ /* 0x000fe2000001161b */
[----:B------:R-:W-:Y:S02]  /*1600*/  IMAD R8, R2, 0x41a7, RZ ;  /* 0x000041a702087824 */ /* 0x000fe400078e02ff */
[----:B------:R-:W-:Y:S01]  /*1610*/  IMAD.MOV.U32 R2, RZ, RZ, RZ ;  /* 0x000000ffff027224 */ /* 0x000fe200078e00ff */
[----:B------:R-:W-:-:S04]  /*1620*/  IADD3 R9, PT, PT, R27, 0x1, -R22 ;  /* 0x000000011b097810 */ /* 0x000fc80007ffe816 */
[----:B------:R-:W0:Y:S01]  /*1630*/  I2F.U32.RP R10, R9 ;  /* 0x00000009000a7306 */ /* 0x000e220000209000 */
[----:B------:R-:W-:Y:S01]  /*1640*/  IMAD.MOV R11, RZ, RZ, -R9 ;  /* 0x000000ffff0b7224 */ /* 0x000fe200078e0a09 */
[----:B------:R-:W-:-:S06]  /*1650*/  ISETP.NE.U32.AND P1, PT, R9, RZ, PT ;  /* 0x000000ff0900720c */ /* 0x000fcc0003f25070 */
[----:B0-----:R-:W0:Y:S02]  /*1660*/  MUFU.RCP R10, R10 ;  /* 0x0000000a000a7308 */ /* 0x001e240000001000 */
[----:B0-----:R-:W-:-:S06]  /*1670*/  VIADD R3, R10, 0xffffffe ;  /* 0x0ffffffe0a037836 */ /* 0x001fcc0000000000 */
[----:B------:R-:W0:Y:S02]  /*1680*/  F2I.FTZ.U32.TRUNC.NTZ R3, R3 ;  /* 0x0000000300037305 */ /* 0x000e24000021f000 */
[----:B0-----:R-:W-:-:S04]  /*1690*/  IMAD R11, R11, R3, RZ ;  /* 0x000000030b0b7224 */ /* 0x001fc800078e02ff */
[----:B------:R-:W-:Y:S01]  /*16a0*/  IMAD.HI.U32 R11, R3, R11, R2 ;  /* 0x0000000b030b7227 */ /* 0x000fe200078e0002 */
[----:B------:R-:W-:-:S05]  /*16b0*/  LOP3.LUT R2, R8, 0x7fffffff, RZ, 0xc0, !PT ;  /* 0x7fffffff08027812 */ /* 0x000fca00078ec0ff */
        /* <DEDUP_REMOVED lines=17> */
.L_x_627:
[----:B------:R-:W-:Y:S05]  /*17d0*/  @P0 BRA `(.L_x_594) ;  /* 0xfffffffc00840947 */ /* 0x000fea000383ffff */
.L_x_592:
        /* <DEDUP_REMOVED lines=32> */
[----:B------:R-:W-:Y:S02]  /*19e0*/  IMAD.X R11, R26, 0x1, R35, P1 ;  /* 0x000000011a0b7824 */ /* 0x000fe400008e0623 */
[----:B------:R-:W-:-:S03]  /*19f0*/  IMAD.U32 R26, RZ, RZ, UR5 ;  /* 0x00000005ff1a7e24 */ /* 0x000fc6000f8e00ff */
        /* <DEDUP_REMOVED lines=24> */
.L_x_641:
[----:B------:R-:W-:Y:S05]  /*1b80*/  @!P0 BRA `(.L_x_596) ;  /* 0x0000000400848947 */ /* 0x000fea0003800000 */
[----:B------:R-:W-:-:S07]  /*1b90*/  IMAD.MOV.U32 R37, RZ, RZ, 0x182 ;  /* 0x00000182ff257424 */ /* 0x000fce00078e00ff */
.L_x_602:
        /* <DEDUP_REMOVED lines=9> */
.L_x_644:
[----:B------:R-:W-:Y:S05]  /*1c30*/  @!P0 BRA `(.L_x_598) ;  /* 0x0000000000808947 */ /* 0x000fea0003800000 */
[----:B------:R-:W-:-:S07]  /*1c40*/  IMAD.MOV.U32 R22, RZ, RZ, R37 ;  /* 0x000000ffff167224 */ /* 0x000fce00078e0025 */
.L_x_600:
        /* <DEDUP_REMOVED lines=30> */
.L_x_647:
[----:B------:R-:W-:Y:S05]  /*1e30*/  @P0 BRA `(.L_x_600) ;  /* 0xfffffffc00840947 */ /* 0x000fea000383ffff */
.L_x_598:
[----:B------:R-:W-:Y:S01]  /*1e40*/  UMOV UR5, 0xffffffff ;  /* 0xffffffff00057882 */ /* 0x000fe20000000000 */
[----:B------:R-:W-:-:S04]  /*1e50*/  ISETP.NE.U32.AND P0, PT, R8, 0x65, PT ;  /* 0x000000650800780c */ /* 0x000fc80003f05070 */
[----:B------:R-:W-:Y:S01]  /*1e60*/  ISETP.NE.AND.EX P0, PT, R9, RZ, PT, P0 ;  /* 0x000000ff0900720c */ /* 0x000fe20003f05300 */
[----:B------:R-:W-:-:S12]  /*1e70*/  BRA.DIV UR5, `(.L_x_601) ;  /* 0x0000003e05547947 */ /* 0x000fd8000b800000 */
[----:B------:R-:W0:Y:S01]  /*1e80*/  S2R R20, SR_GEMASK ;  /* 0x0000000000147919 */ /* 0x000e220000003c00 */
[----:B------:R-:W-:Y:S01]  /*1e90*/  VOTE.ANY R3, PT, !P0 ;  /* 0x0000000000037806 */ /* 0x000fe200040e0100 */
[----:B------:R-:W-:-:S03]  /*1ea0*/  VIADD R36, R36, 0xffffffe0 ;  /* 0xffffffe024247836 */ /* 0x000fc60000000000 */
        /* <DEDUP_REMOVED lines=9> */
[----:B------:R-:W-:Y:S01]  /*1f40*/  IADD3 R10, P0, PT, R10, R3, RZ ;  /* 0x000000030a0a7210 */ /* 0x000fe20007f1e0ff */
[----:B------:R-:W-:-:S04]  /*1f50*/  VIADD R3, R42, 0x2 ;  /* 0x000000022a037836 */ /* 0x000fc80000000000 */
[----:B------:R-:W-:Y:S01]  /*1f60*/  IMAD.X R11, R11, 0x1, R23, P0 ;  /* 0x000000010b0b7824 */ /* 0x000fe200000e0617 */
[----:B------:R-:W-:Y:S01]  /*1f70*/  ISETP.GT.AND P0, PT, R3, R22, PT ;  /* 0x000000160300720c */ /* 0x000fe20003f04270 */
[----:B------:R-:W0:Y:S01]  /*1f80*/  SHFL.DOWN PT, R23, R10, 0x2, R22 ;  /* 0x084000000a177989 */ /* 0x000e2200000e0016 */
[----:B------:R-:W-:-:S03]  /*1f90*/  VIADD R3, R42, 0x4 ;  /* 0x000000042a037836 */ /* 0x000fc60000000000 */
        /* <DEDUP_REMOVED lines=11> */
[----:B-1----:R-:W-:Y:S02]  /*2050*/  SEL R44, R44, RZ, !P0 ;  /* 0x000000ff2c2c7207 */ /* 0x002fe40004000000 */
[----:B------:R-:W-:-:S03]  /*2060*/  ISETP.GT.AND P0, PT, R3, R22, PT ;  /* 0x000000160300720c */ /* 0x000fc60003f04270 */
[----:B------:R-:W-:Y:S02]  /*2070*/  IMAD.X R11, R44, 0x1, R11, P1 ;  /* 0x000000012c0b7824 */ /* 0x000fe400008e060b */
[----:B------:R-:W0:Y:S04]  /*2080*/  SHFL.DOWN PT, R44, R10, 0x8, R22 ;  /* 0x090000000a2c7989 */ /* 0x000e2800000e0016 */
[----:B------:R-:W1:Y:S01]  /*2090*/  SHFL.DOWN PT, R23, R11, 0x8, R22 ;  /* 0x090000000b177989 */ /* 0x000e6200000e0016 */
[----:B0-----:R-:W-:-:S04]  /*20a0*/  SEL R3, R44, RZ, !P0 ;  /* 0x000000ff2c037207 */ /* 0x001fc80004000000 */
[----:B------:R-:W-:Y:S01]  /*20b0*/  IADD3 R10, P1, PT, R3, R10, RZ ;  /* 0x0000000a030a7210 */ /* 0x000fe20007f3e0ff */
[----:B------:R-:W-:Y:S01]  /*20c0*/  VIADD R3, R42, 0x10 ;  /* 0x000000102a037836 */ /* 0x000fe20000000000 */
[----:B-1----:R-:W-:Y:S02]  /*20d0*/  SEL R20, R23, RZ, !P0 ;  /* 0x000000ff17147207 */ /* 0x002fe40004000000 */
[----:B------:R-:W-:Y:S01]  /*20e0*/  ISETP.NE.U32.AND P0, PT, R8, 0x65, PT ;  /* 0x000000650800780c */ /* 0x000fe20003f05070 */
[----:B------:R-:W0:Y:S02]  /*20f0*/  SHFL.DOWN PT, R44, R10, 0x10, R22 ;  /* 0x0a0000000a2c7989 */ /* 0x000e2400000e0016 */
[----:B------:R-:W-:Y:S01]  /*2100*/  IMAD.X R11, R20, 0x1, R11, P1 ;  /* 0x00000001140b7824 */ /* 0x000fe200008e060b */
[----:B------:R-:W-:Y:S02]  /*2110*/  ISETP.NE.AND.EX P0, PT, R9, RZ, PT, P0 ;  /* 0x000000ff0900720c */ /* 0x000fe40003f05300 */
[----:B------:R-:W-:-:S02]  /*2120*/  ISETP.GT.AND P1, PT, R3, R22, PT ;  /* 0x000000160300720c */ /* 0x000fc40003f24270 */
[----:B------:R-:W1:Y:S09]  /*2130*/  SHFL.DOWN PT, R23, R11, 0x10, R22 ;  /* 0x0a0000000b177989 */ /* 0x000e7200000e0016 */
[----:B------:R-:W-:Y:S02]  /*2140*/  VOTE.ALL P0, P0 ;  /* 0x0000000000ff7806 */ /* 0x000fe40000000000 */
[----:B0-----:R-:W-:-:S04]  /*2150*/  SEL R44, R44, RZ, !P1 ;  /* 0x000000ff2c2c7207 */ /* 0x001fc80004800000 */
[----:B------:R-:W-:Y:S02]  /*2160*/  IADD3 R35, P2, P3, R44, R10, R35 ;  /* 0x0000000a2c237210 */ /* 0x000fe40007b5e023 */
[----:B-1----:R-:W-:-:S04]  /*2170*/  SEL R23, R23, RZ, !P1 ;  /* 0x000000ff17177207 */ /* 0x002fc80004800000 */
[----:B------:R-:W-:-:S07]  /*2180*/  IADD3.X R34, PT, PT, R23, R11, R34, P2, P3 ;  /* 0x0000000b17227210 */ /* 0x000fce00017e6422 */
.L_x_661:
[----:B------:R-:W-:Y:S05]  /*2190*/  @P0 BRA `(.L_x_602) ;  /* 0xfffffff800800947 */ /* 0x000fea000383ffff */
.L_x_596:
[----:B------:R-:W0:Y:S01]  /*21a0*/  S2R R37, SR_TID.X ;  /* 0x0000000000257919 */ /* 0x000e220000002100 */
[----:B------:R-:W-:Y:S01]  /*21b0*/  ISETP.NE.AND P0, PT, R42, RZ, PT ;  /* 0x000000ff2a00720c */ /* 0x000fe20003f05270 */
[----:B------:R-:W-:Y:S01]  /*21c0*/  BSSY.RECONVERGENT B1, `(.L_x_603) ;  /* 0x0000013000017945 */ /* 0x000fe20003800200 */
[----:B------:R-:W-:-:S04]  /*21d0*/  LOP3.LUT R35, R35, R34, RZ, 0x3c, !PT ;  /* 0x0000002223237212 */ /* 0x000fc800078e3cff */
[----:B------:R-:W-:-:S04]  /*21e0*/  LOP3.LUT R34, R35, R34, RZ, 0x3c, !PT ;  /* 0x0000002223227212 */ /* 0x000fc800078e3cff */
[----:B------:R-:W-:-:S03]  /*21f0*/  LOP3.LUT R35, R35, R34, RZ, 0x3c, !PT ;  /* 0x0000002223237212 */ /* 0x000fc600078e3cff */
        /* <DEDUP_REMOVED lines=15> */
.L_x_604:
[----:B------:R-:W-:Y:S05]  /*22f0*/  BSYNC.RECONVERGENT B1 ;  /* 0x0000000000017941 */ /* 0x000fea0003800200 */
.L_x_603:
[----:B------:R0:W-:Y:S01]  /*2300*/  @!P0 STS.64 [R3+0x98], R34 ;  /* 0x0000982203008388 */ /* 0x0001e20000000a00 */
[----:B-1----:R-:W-:Y:S02]  /*2310*/  IMAD.MOV.U32 R11, RZ, RZ, R45 ;  /* 0x000000ffff0b7224 */ /* 0x002fe400078e002d */
[----:B------:R-:W-:Y:S02]  /*2320*/  IMAD.MOV.U32 R8, RZ, RZ, R43 ;  /* 0x000000ffff087224 */ /* 0x000fe400078e002b */
[----:B------:R-:W-:Y:S02]  /*2330*/  @!P0 IMAD.MOV.U32 R11, RZ, RZ, R34 ;  /* 0x000000ffff0b8224 */ /* 0x000fe400078e0022 */
[----:B------:R-:W-:-:S07]  /*2340*/  @!P0 IMAD.MOV.U32 R8, RZ, RZ, R35 ;  /* 0x000000ffff088224 */ /* 0x000fce00078e0023 */
.L_x_590:
[----:B------:R-:W-:Y:S05]  /*2350*/  WARPSYNC.ALL ;  /* 0x0000000000007948 */ /* 0x000fea0003800000 */
[----:B------:R-:W1:Y:S08]  /*2360*/  S2UR UR6, SR_CgaCtaId ;  /* 0x00000000000679c3 */ /* 0x000e700000008800 */
[----:B------:R-:W-:Y:S01]  /*2370*/  BAR.SYNC.DEFER_BLOCKING 0x0 ;  /* 0x0000000000007b1d */ /* 0x000fe20000010000 */
[----:B------:R-:W-:-:S05]  /*2380*/  ISETP.NE.AND P0, PT, R37, RZ, PT ;  /* 0x000000ff2500720c */ /* 0x000fca0003f05270 */
[----:B------:R-:W-:Y:S02]  /*2390*/  UMOV UR5, 0x400 ;  /* 0x0000040000057882 */ /* 0x000fe40000000000 */
[----:B-1----:R-:W-:-:S09]  /*23a0*/  ULEA UR5, UR6, UR5, 0x18 ;  /* 0x0000000506057291 */ /* 0x002fd2000f8ec0ff */
[----:B0-----:R-:W0:Y:S02]  /*23b0*/  LDS.64 R2, [UR5+0x98] ;  /* 0x00009805ff027984 */ /* 0x001e240008000a00 */
[----:B0-----:R-:W-:Y:S02]  /*23c0*/  SEL R2, R2, RZ, P0 ;  /* 0x000000ff02027207 */ /* 0x001fe40000000000 */
[----:B------:R-:W-:Y:S02]  /*23d0*/  SEL R3, R3, RZ, P0 ;  /* 0x000000ff03037207 */ /* 0x000fe40000000000 */
[----:B------:R-:W-:-:S05]  /*23e0*/  IADD3 R2, P1, PT, R11, R2, RZ ;  /* 0x000000020b027210 */ /* 0x000fca0007f3e0ff */
[----:B------:R-:W-:-:S08]  /*23f0*/  IMAD.X R3, R8, 0x1, R3, P1 ;  /* 0x0000000108037824 */ /* 0x000fd000008e0603 */
.L_x_589:
[----:B------:R-:W-:Y:S05]  /*2400*/  BSYNC.RECONVERGENT B0 ;  /* 0x0000000000007941 */ /* 0x000fea0003800200 */
.L_x_587:
[----:B------:R-:W-:Y:S01]  /*2410*/  BAR.SYNC.DEFER_BLOCKING 0x0 ;  /* 0x0000000000007b1d */ /* 0x000fe20000010000 */
[----:B0-----:R-:W-:-:S05]  /*2420*/  IADD3 R8, P0, PT, R32, R2, RZ ;  /* 0x0000000220087210 */ /* 0x001fca0007f1e0ff */
        /* <DEDUP_REMOVED lines=20> */
[----:B------:R-:W-:Y:S03]  /*2570*/  STS.64 [R27], R2 ;  /* 0x000000021b007388 */ /* 0x000fe60000000a00 */
        /* <DEDUP_REMOVED lines=11> */
[----:B------:R-:W-:Y:S04]  /*2630*/  STS.64 [R27+0x38], R12 ;  /* 0x0000380c1b007388 */ /* 0x000fe80000000a00 */
[----:B------:R-:W-:Y:S04]  /*2640*/  STS.64 [R27+0x40], R14 ;  /* 0x0000400e1b007388 */ /* 0x000fe80000000a00 */
[----:B------:R-:W-:Y:S04]  /*2650*/  STS.64 [R27+0x48], R16 ;  /* 0x000048101b007388 */ /* 0x000fe80000000a00 */
[----:B------:R0:W-:Y:S01]  /*2660*/  STS.64 [R27+0x50], R24 ;  /* 0x000050181b007388 */ /* 0x0001e20000000a00 */
[----:B------:R-:W-:-:S03]  /*2670*/  NOP ;  /* 0x0000000000007918 */ /* 0x000fc60000000000 */
[----:B------:R-:W1:Y:S04]  /*2680*/  LDS.64 R2, [R0] ;  /* 0x0000000000027984 */ /* 0x000e680000000a00 */
[----:B------:R-:W3:Y:S01]  /*2690*/  LDS.64 R4, [R0+0x100] ;  /* 0x0001000000047984 */ /* 0x000ee20000000a00 */
[C---:B0-----:R-:W-:Y:S01]  /*26a0*/  LOP3.LUT R24, R37.reuse, 0x3e0, RZ, 0xc0, !PT ;  /* 0x000003e025187812 */ /* 0x041fe200078ec0ff */
[----:B------:R-:W-:Y:S01]  /*26b0*/  IMAD R25, R26, 0x11e0, RZ ;  /* 0x000011e01a197824 */ /* 0x000fe200078e02ff */
[----:B------:R-:W-:Y:S01]  /*26c0*/  LOP3.LUT R37, R37, 0x1f, RZ, 0xc0, !PT ;  /* 0x0000001f25257812 */ /* 0x000fe200078ec0ff */
[----:B------:R-:W0:Y:S04]  /*26d0*/  LDS.64 R6, [R0+0x200] ;  /* 0x0002000000067984 */ /* 0x000e280000000a00 */
[----:B------:R-:W4:Y:S01]  /*26e0*/  LDS.64 R8, [R0+0x300] ;  /* 0x0003000000087984 */ /* 0x000f220000000a00 */
[----:B------:R-:W-:-:S03]  /*26f0*/  IMAD R24, R24, 0xb, R37 ;  /* 0x0000000b18187824 */ /* 0x000fc600078e0225 */
[----:B------:R-:W5:Y:S02]  /*2700*/  LDS.64 R10, [R0+0x400] ;  /* 0x00040000000a7984 */ /* 0x000f640000000a00 */
[----:B------:R-:W-:Y:S02]  /*2710*/  IADD3 R25, P0, PT, R25, R24, RZ ;  /* 0x0000001819197210 */ /* 0x000fe40007f1e0ff */
[----:B------:R-:W5:Y:S03]  /*2720*/  LDS.64 R12, [R0+0x500] ;  /* 0x00050000000c7984 */ /* 0x000f660000000a00 */
[----:B------:R-:W-:Y:S01]  /*2730*/  IMAD.X R26, RZ, RZ, RZ, P0 ;  /* 0x000000ffff1a7224 */ /* 0x000fe200000e06ff */
[----:B------:R-:W5:Y:S01]  /*2740*/  LDS.64 R14, [R0+0x600] ;  /* 0x00060000000e7984 */ /* 0x000f620000000a00 */
[----:B--2---:R-:W-:-:S03]  /*2750*/  LEA R24, P0, R25, UR6, 0x3 ;  /* 0x0000000619187c11 */ /* 0x004fc6000f8018ff */
[----:B------:R-:W2:Y:S01]  /*2760*/  LDS.64 R16, [R0+0x700] ;  /* 0x0007000000107984 */ /* 0x000ea20000000a00 */
[----:B------:R-:W-:-:S03]  /*2770*/  LEA.HI.X R25, R25, UR7, R26, 0x3, P0 ;  /* 0x0000000719197c11 */ /* 0x000fc600080f1c1a */
        /* <DEDUP_REMOVED lines=15> */
.L_x_586:
[----:B------:R-:W-:-:S13]  /*2870*/  ISETP.NE.AND P0, PT, R0, RZ, PT ;  /* 0x000000ff0000720c */ /* 0x000fda0003f05270 */
[----:B------:R-:W-:Y:S05]  /*2880*/  @!P0 EXIT ;  /* 0x000000000000894d */ /* 0x000fea0003800000 */
[----:B------:R-:W0:Y:S02]  /*2890*/  LDC.64 R6, c[0x0][0x380] ;  /* 0x0000e000ff067b82 */ /* 0x000e240000000a00 */
[----:B0-----:R-:W-:-:S05]  /*28a0*/  IMAD.WIDE.U32 R6, R3, 0x8, R6 ;  /* 0x0000000803067825 */ /* 0x001fca00078e0006 */
[----:B------:R-:W2:Y:S01]  /*28b0*/  LDG.E.64 R4, desc[UR8][R6.64] ;  /* 0x0000000806047981 */ /* 0x000ea2000c1e1b00 */
[----:B------:R-:W0:Y:S02]  /*28c0*/  S2R R37, SR_TID.X ;  /* 0x0000000000257919 */ /* 0x000e240000002100 */
[C---:B0-----:R-:W-:Y:S02]  /*28d0*/  LOP3.LUT R3, R37.reuse, 0x1f, RZ, 0xc0, !PT ;  /* 0x0000001f25037812 */ /* 0x041fe400078ec0ff */
[----:B------:R-:W-:-:S05]  /*28e0*/  LOP3.LUT R8, R37, 0x3e0, RZ, 0xc0, !PT ;  /* 0x000003e025087812 */ /* 0x000fca00078ec0ff */
[----:B------:R-:W-:-:S04]  /*28f0*/  IMAD R19, R8, 0xb, R3 ;  /* 0x0000000b08137824 */ /* 0x000fc800078e0203 */
[C---:B------:R-:W-:Y:S01]  /*2900*/  VIADD R3, R19.reuse, 0x20 ;  /* 0x0000002013037836 */ /* 0x040fe20000000000 */
[C---:B------:R-:W-:Y:S01]  /*2910*/  ISETP.GE.U32.AND P5, PT, R19.reuse, R0, PT ;  /* 0x000000001300720c */ /* 0x040fe20003fa6070 */
[C---:B------:R-:W-:Y:S01]  /*2920*/  VIADD R9, R19.reuse, 0x40 ;  /* 0x0000004013097836 */ /* 0x040fe20000000000 */
[C---:B------:R-:W-:Y:S01]  /*2930*/  LEA R8, P3, R19.reuse, R6, 0x3 ;  /* 0x0000000613087211 */ /* 0x040fe200078618ff */
[----:B------:R-:W-:Y:S01]  /*2940*/  VIADD R11, R19, 0x60 ;  /* 0x00000060130b7836 */ /* 0x000fe20000000000 */
        /* <DEDUP_REMOVED lines=8> */
[----:B------:R-:W-:Y:S01]  /*29d0*/  VIADD R13, R19, 0xc0 ;  /* 0x000000c0130d7836 */ /* 0x000fe20000000000 */
[----:B------:R-:W-:Y:S01]  /*29e0*/  ISETP.GE.U32.AND P3, PT, R11, R0, PT ;  /* 0x000000000b00720c */ /* 0x000fe20003f66070 */
        /* <DEDUP_REMOVED lines=143> */
[----:B0-----:R-:W-:Y:S02]  /*32e0*/  IADD3 R39, P0, PT, R16, R39, RZ ;  /* 0x0000002710277210 */ /* 0x001fe40007f1e0ff */
[----:B------:R-:W-:Y:S02]  /*32f0*/  SEL R16, R41, R40, !P1 ;  /* 0x0000002829107207 */ /* 0x000fe40004800000 */
[----:B------:R-:W-:Y:S01]  /*3300*/  ISETP.NE.AND P1, PT, R36, 0x5, PT ;  /* 0x000000052400780c */ /* 0x000fe20003f25270 */
[----:B------:R-:W-:Y:S01]  /*3310*/  IMAD.X R43, R17, 0x1, R41, P0 ;  /* 0x00000001112b7824 */ /* 0x000fe200000e0629 */
[----:B------:R-:W-:Y:S02]  /*3320*/  IADD3 R17, P0, PT, R18, R39, RZ ;  /* 0x0000002712117210 */ /* 0x000fe40007f1e0ff */
[----:B------:R-:W-:Y:S02]  /*3330*/  SEL R38, R39, R38, !P1 ;  /* 0x0000002627267207 */ /* 0x000fe40004800000 */
[----:B------:R-:W-:Y:S01]  /*3340*/  SEL R16, R43, R16, !P1 ;  /* 0x000000102b107207 */ /* 0x000fe20004800000 */
[----:B------:R-:W-:Y:S01]  /*3350*/  IMAD.X R19, R19, 0x1, R43, P0 ;  /* 0x0000000113137824 */ /* 0x000fe200000e062b */
[----:B-1----:R-:W-:-:S02]  /*3360*/  IADD3 R41, P0, PT, R20, R17, RZ ;  /* 0x0000001114297210 */ /* 0x002fc40007f1e0ff */
[----:B------:R-:W-:Y:S02]  /*3370*/  SEL R38, R17, R38, !P2 ;  /* 0x0000002611267207 */ /* 0x000fe40005000000 */
        /* <DEDUP_REMOVED lines=9> */
[----:B------:R-:W1:Y:S01]  /*3410*/  LDS.128 R20, [UR4+0x70] ;  /* 0x00007004ff147984 */ /* 0x000e620008000c00 */
[----:B------:R-:W-:-:S02]  /*3420*/  SEL R38, R39, R38, !P4 ;  /* 0x0000002627267207 */ /* 0x000fc40006000000 */
[C---:B------:R-:W-:Y:S02]  /*3430*/  ISETP.NE.AND P0, PT, R36.reuse, 0xa, PT ;  /* 0x0000000a2400780c */ /* 0x040fe40003f05270 */
[----:B------:R-:W-:Y:S02]  /*3440*/  ISETP.NE.AND P1, PT, R36, 0xb, PT ;  /* 0x0000000b2400780c */ /* 0x000fe40003f25270 */
[----:B0-----:R-:W-:Y:S02]  /*3450*/  IADD3 R43, P3, PT, R16, R39, RZ ;  /* 0x00000027102b7210 */ /* 0x001fe40007f7e0ff */
[----:B------:R-:W-:Y:S02]  /*3460*/  SEL R16, R41, R40, !P4 ;  /* 0x0000002829107207 */ /* 0x000fe40006000000 */
[----:B------:R-:W-:Y:S01]  /*3470*/  IADD3 R39, P6, PT, R18, R43, RZ ;  /* 0x0000002b12277210 */ /* 0x000fe20007fde0ff */
[----:B------:R-:W-:Y:S01]  /*3480*/  IMAD.X R45, R17, 0x1, R41, P3 ;  /* 0x00000001112d7824 */ /* 0x000fe200018e0629 */
[----:B------:R-:W-:-:S02]  /*3490*/  SEL R18, R43, R38, !P5 ;  /* 0x000000262b127207 */ /* 0x000fc40006800000 */
[----:B-1----:R-:W-:Y:S01]  /*34a0*/  IADD3 R17, P4, PT, R20, R39, RZ ;  /* 0x0000002714117210 */ /* 0x002fe20007f9e0ff */
[----:B------:R-:W-:Y:S01]  /*34b0*/  IMAD.X R19, R19, 0x1, R45, P6 ;  /* 0x0000000113137824 */ /* 0x000fe200030e062d */
[----:B------:R-:W-:Y:S02]  /*34c0*/  SEL R20, R45, R16, !P5 ;  /* 0x000000102d147207 */ /* 0x000fe40006800000 */
[----:B------:R-:W-:Y:S01]  /*34d0*/  SEL R18, R39, R18, !P0 ;  /* 0x0000001227127207 */ /* 0x000fe20004000000 */
[----:B------:R-:W-:Y:S01]  /*34e0*/  IMAD.X R21, R21, 0x1, R19, P4 ;  /* 0x0000000115157824 */ /* 0x000fe200020e0613 */
[----:B------:R-:W-:Y:S02]  /*34f0*/  IADD3 R16, P6, PT, R22, R17, RZ ;  /* 0x0000001116107210 */ /* 0x000fe40007fde0ff */
[----:B------:R-:W-:Y:S02]  /*3500*/  IADD3 R35, P5, PT, R2, -R35, RZ ;  /* 0x8000002302237210 */ /* 0x000fe40007fbe0ff */
[----:B------:R-:W-:Y:S01]  /*3510*/  SEL R20, R19, R20, !P0 ;  /* 0x0000001413147207 */ /* 0x000fe20004000000 */
[----:B------:R-:W-:Y:S01]  /*3520*/  IMAD.X R22, R23, 0x1, R21, P6 ;  /* 0x0000000117167824 */ /* 0x000fe200030e0615 */
[----:B------:R-:W-:Y:S01]  /*3530*/  ISETP.NE.AND P3, PT, R42, RZ, PT ;  /* 0x000000ff2a00720c */ /* 0x000fe20003f65270 */
[----:B------:R-:W-:Y:S01]  /*3540*/  IMAD.X R3, R3, 0x1, ~R34, P5 ;  /* 0x0000000103037824 */ /* 0x000fe200028e0e22 */
[----:B------:R-:W-:-:S02]  /*3550*/  @P2 SEL R16, R17, R18, !P1 ;  /* 0x0000001211102207 */ /* 0x000fc40004800000 */
[----:B------:R-:W-:Y:S02]  /*3560*/  ISETP.GE.U32.AND P0, PT, R37, 0x20, PT ;  /* 0x000000202500780c */ /* 0x000fe40003f06070 */
[----:B------:R-:W-:Y:S02]  /*3570*/  SEL R17, R35, RZ, P3 ;  /* 0x000000ff23117207 */ /* 0x000fe40001800000 */
[----:B------:R-:W-:Y:S02]  /*3580*/  SEL R2, R16, RZ, P0 ;  /* 0x000000ff10027207 */ /* 0x000fe40000000000 */
[----:B------:R-:W-:Y:S02]  /*3590*/  @P2 SEL R22, R21, R20, !P1 ;  /* 0x0000001415162207 */ /* 0x000fe40004800000 */
[----:B-----5:R-:W-:Y:S02]  /*35a0*/  IADD3 R2, P1, P2, R2, R17, R26 ;  /* 0x0000001102027210 */ /* 0x020fe40007a3e01a */
[----:B------:R-:W-:-:S02]  /*35b0*/  SEL R3, R3, RZ, P3 ;  /* 0x000000ff03037207 */ /* 0x000fc40001800000 */
[----:B------:R-:W-:-:S04]  /*35c0*/  SEL R26, R22, RZ, P0 ;  /* 0x000000ff161a7207 */ /* 0x000fc80000000000 */
[----:B------:R-:W-:Y:S01]  /*35d0*/  IADD3.X R3, PT, PT, R26, R3, R27, P1, P2 ;  /* 0x000000031a037210 */ /* 0x000fe20000fe441b */
[----:B------:R-:W-:Y:S06]  /*35e0*/  BRA `(.L_x_606) ;  /* 0x0000001400d47947 */ /* 0x000fec0003800000 */
.L_x_605:
        /* <DEDUP_REMOVED lines=103> */
[----:B------:R-:W-:-:S02]  /*3c60*/  ISETP.GE.U32.AND P4, PT, R37, 0x20, PT ;  /* 0x000000202500780c */ /* 0x000fc40003f86070 */
[----:B-1----:R-:W-:Y:S02]  /*3c70*/  IADD3 R41, P5, PT, R20, R41, RZ ;  /* 0x0000002914297210 */ /* 0x002fe40007fbe0ff */
        /* <DEDUP_REMOVED lines=9> */
[----:B------:R-:W-:Y:S02]  /*3d10*/  SEL R20, R21, R20, !P1 ;  /* 0x0000001415147207 */ /* 0x000fe40004800000 */
[----:B------:R-:W-:Y:S02]  /*3d20*/  IADD3 R19, P1, PT, R19, R18, RZ ;  /* 0x0000001213137210 */ /* 0x000fe40007f3e0ff */
[----:B------:R-:W-:Y:S02]  /*3d30*/  SEL R18, R23, R20, !P2 ;  /* 0x0000001417127207 */ /* 0x000fe40005000000 */
[----:B------:R-:W-:Y:S02]  /*3d40*/  ISETP.GT.U32.AND P2, PT, R37, 0x1f, PT ;  /* 0x0000001f2500780c */ /* 0x000fe40003f44070 */
[----:B------:R-:W-:-:S02]  /*3d50*/  SEL R3, R27, RZ, P3 ;  /* 0x000000ff1b037207 */ /* 0x000fc40001800000 */
[----:B------:R-:W-:Y:S02]  /*3d60*/  SEL R45, R34, R19, !P4 ;  /* 0x00000013222d7207 */ /* 0x000fe40006000000 */
[----:B0-----:R-:W-:Y:S01]  /*3d70*/  IADD3 R41, P0, PT, R16, R41, RZ ;  /* 0x0000002910297210 */ /* 0x001fe20007f1e0ff */
[----:B------:R-:W-:-:S04]  /*3d80*/  IMAD.X R16, R3, 0x1, R18, P1 ;  /* 0x0000000103107824 */ /* 0x000fc800008e0612 */
        /* <DEDUP_REMOVED lines=22> */
.L_x_664:
[----:B------:R-:W-:Y:S05]  /*3ef0*/  @!P0 BRA `(.L_x_609) ;  /* 0x0000000000888947 */ /* 0x000fea0003800000 */
[----:B------:R-:W-:Y:S01]  /*3f00*/  IADD3 R21, PT, PT, R37, UR10, R44 ;  /* 0x0000000a25157c10 */ /* 0x000fe2000fffe02c */
[----:B------:R-:W-:-:S04]  /*3f10*/  IMAD.MOV.U32 R27, RZ, RZ, 0x182 ;  /* 0x00000182ff1b7424 */ /* 0x000fc800078e00ff */
[----:B------:R-:W-:-:S07]  /*3f20*/  IMAD.WIDE R20, R21, 0x10, R22 ;  /* 0x0000001015147825 */ /* 0x000fce00078e0216 */
.L_x_611:
        /* <DEDUP_REMOVED lines=30> */
.L_x_667:
[----:B------:R-:W-:Y:S05]  /*4110*/  @P0 BRA `(.L_x_611) ;  /* 0xfffffffc00840947 */ /* 0x000fea000383ffff */
.L_x_609:
        /* <DEDUP_REMOVED lines=48> */
[----:B------:R-:W-:Y:S01]  /*4420*/  IMAD.X R27, R20, 0x1, R35, P1 ;  /* 0x00000001141b7824 */ /* 0x000fe200008e0623 */
[----:B------:R-:W-:Y:S02]  /*4430*/  ISETP.GT.AND P1, PT, R3, R22, PT ;  /* 0x000000160300720c */ /* 0x000fe40003f24270 */
[----:B------:R-:W-:Y:S02]  /*4440*/  ISETP.NE.AND.EX P0, PT, R17, RZ, PT, P0 ;  /* 0x000000ff1100720c */ /* 0x000fe40003f05300 */
[----:B------:R-:W1:Y:S11]  /*4450*/  SHFL.DOWN PT, R23, R27, 0x10, R22 ;  /* 0x0a0000001b177989 */ /* 0x000e7600000e0016 */
[----:B------:R-:W-:-:S02]  /*4460*/  VOTE.ALL P0, P0 ;  /* 0x0000000000ff7806 */ /* 0x000fc40000000000 */
[----:B0-----:R-:W-:-:S04]  /*4470*/  SEL R18, R18, RZ, !P1 ;  /* 0x000000ff12127207 */ /* 0x001fc80004800000 */
[----:B------:R-:W-:Y:S02]  /*4480*/  IADD3 R35, P2, PT, R18, R19, RZ ;  /* 0x0000001312237210 */ /* 0x000fe40007f5e0ff */
[----:B-1----:R-:W-:-:S05]  /*4490*/  SEL R34, R23, RZ, !P1 ;  /* 0x000000ff17227207 */ /* 0x002fca0004800000 */
[----:B------:R-:W-:Y:S02]  /*44a0*/  IMAD.X R34, R34, 0x1, R27, P2 ;  /* 0x0000000122227824 */ /* 0x000fe400010e061b */
[----:B------:R-:W-:-:S07]  /*44b0*/  IMAD.U32 R27, RZ, RZ, UR7 ;  /* 0x00000007ff1b7e24 */ /* 0x000fce000f8e00ff */
.L_x_681:
[----:B------:R-:W-:Y:S05]  /*44c0*/  @!P0 BRA `(.L_x_613) ;  /* 0x0000000400848947 */ /* 0x000fea0003800000 */
[----:B------:R-:W-:-:S07]  /*44d0*/  IMAD.MOV.U32 R37, RZ, RZ, 0x182 ;  /* 0x00000182ff257424 */ /* 0x000fce00078e00ff */
.L_x_619:
        /* <DEDUP_REMOVED lines=9> */
.L_x_684:
[----:B------:R-:W-:Y:S05]  /*4570*/  @!P0 BRA `(.L_x_615) ;  /* 0x0000000000808947 */ /* 0x000fea0003800000 */
[----:B------:R-:W-:-:S07]  /*4580*/  IMAD.MOV.U32 R22, RZ, RZ, R37 ;  /* 0x000000ffff167224 */ /* 0x000fce00078e0025 */
.L_x_617:
        /* <DEDUP_REMOVED lines=30> */
.L_x_687:
[----:B------:R-:W-:Y:S05]  /*4770*/  @P0 BRA `(.L_x_617) ;  /* 0xfffffffc00840947 */ /* 0x000fea000383ffff */
.L_x_615:
        /* <DEDUP_REMOVED lines=53> */
.L_x_701:
[----:B------:R-:W-:Y:S05]  /*4ad0*/  @P0 BRA `(.L_x_619) ;  /* 0xfffffff800800947 */ /* 0x000fea000383ffff */
.L_x_613:
        /* <DEDUP_REMOVED lines=21> */
.L_x_621:
[----:B------:R-:W-:Y:S05]  /*4c30*/  BSYNC.RECONVERGENT B0 ;  /* 0x0000000000007941 */ /* 0x000fea0003800200 */
.L_x_620:
[----:B------:R0:W-:Y:S01]  /*4c40*/  @!P1 STS.64 [R3+0x98], R34 ;  /* 0x0000982203009388 */ /* 0x0001e20000000a00 */
[----:B-1----:R-:W-:Y:S02]  /*4c50*/  IMAD.MOV.U32 R19, RZ, RZ, R45 ;  /* 0x000000ffff137224 */ /* 0x002fe400078e002d */
[----:B------:R-:W-:Y:S02]  /*4c60*/  IMAD.MOV.U32 R16, RZ, RZ, R43 ;  /* 0x000000ffff107224 */ /* 0x000fe400078e002b */
[----:B------:R-:W-:Y:S02]  /*4c70*/  @!P1 IMAD.MOV.U32 R19, RZ, RZ, R34 ;  /* 0x000000ffff139224 */ /* 0x000fe400078e0022 */
[----:B------:R-:W-:-:S07]  /*4c80*/  @!P1 IMAD.MOV.U32 R16, RZ, RZ, R35 ;  /* 0x000000ffff109224 */ /* 0x000fce00078e0023 */
.L_x_607:
        /* <DEDUP_REMOVED lines=11> */
.L_x_606:
[----:B------:R-:W-:Y:S01]  /*4d40*/  BAR.SYNC.DEFER_BLOCKING 0x0 ;  /* 0x0000000000007b1d */ /* 0x000fe20000010000 */
[----:B------:R-:W-:Y:S02]  /*4d50*/  IADD3 R18, P0, PT, R32, R2, RZ ;  /* 0x0000000220127210 */ /* 0x000fe40007f1e0ff */
[----:B------:R-:W-:-:S03]  /*4d60*/  ISETP.NE.AND P1, PT, R37, RZ, PT ;  /* 0x000000ff2500720c */ /* 0x000fc60003f25270 */
[----:B------:R-:W-:Y:S01]  /*4d70*/  IMAD.X R19, R33, 0x1, R3, P0 ;  /* 0x0000000121137824 */ /* 0x000fe200000e0603 */
[----:B------:R-:W-:Y:S01]  /*4d80*/  IADD3 R16, P0, PT, R30, R18, RZ ;  /* 0x000000121e107210 */ /* 0x000fe20007f1e0ff */
[----:B------:R-:W0:Y:S01]  /*4d90*/  S2R R27, SR_LANEID ;  /* 0x00000000001b7919 */ /* 0x000e220000000000 */
[----:B------:R-:W1:Y:S01]  /*4da0*/  S2UR UR5, SR_CTAID.X ;  /* 0x00000000000579c3 */ /* 0x000e620000002500 */
[----:B------:R-:W2:Y:S02]  /*4db0*/  LDCU.64 UR6, c[0x0][0x388] ;  /* 0x00007100ff0677ac */ /* 0x000ea40008000a00 */
[----:B------:R-:W-:Y:S01]  /*4dc0*/  IMAD.X R17, R31, 0x1, R19, P0 ;  /* 0x000000011f117824 */ /* 0x000fe200000e0613 */
[----:B------:R-:W-:Y:S02]  /*4dd0*/  IADD3 R20, P0, PT, R28, R16, RZ ;  /* 0x000000101c147210 */ /* 0x000fe40007f1e0ff */
[----:B------:R-:W-:-:S03]  /*4de0*/  LOP3.LUT R28, R37, 0x1f, RZ, 0xc0, !PT ;  /* 0x0000001f251c7812 */ /* 0x000fc600078ec0ff */
[----:B------:R-:W-:Y:S01]  /*4df0*/  IMAD.X R21, R29, 0x1, R17, P0 ;  /* 0x000000011d157824 */ /* 0x000fe200000e0611 */
[----:B------:R-:W-:Y:S02]  /*4e00*/  IADD3 R22, P0, PT, R24, R20, RZ ;  /* 0x0000001418167210 */ /* 0x000fe40007f1e0ff */
[----:B------:R-:W1:Y:S03]  /*4e10*/  LDC R24, c[0x0][0x398] ;  /* 0x0000e600ff187b82 */ /* 0x000e660000000800 */
[----:B------:R-:W-:Y:S01]  /*4e20*/  IMAD.X R23, R25, 0x1, R21, P0 ;  /* 0x0000000119177824 */ /* 0x000fe200000e0615 */
[----:B------:R-:W-:-:S04]  /*4e30*/  IADD3 R14, P0, PT, R14, R22, RZ ;  /* 0x000000160e0e7210 */ /* 0x000fc80007f1e0ff */
[----:B------:R-:W3:Y:S01]  /*4e40*/  @!P1 LDC R25, c[0x0][0x3b0] ;  /* 0x0000ec00ff199b82 */ /* 0x000ee20000000800 */
[----:B------:R-:W-:Y:S01]  /*4e50*/  IMAD.X R15, R15, 0x1, R23, P0 ;  /* 0x000000010f0f7824 */ /* 0x000fe200000e0617 */
[----:B------:R-:W-:-:S05]  /*4e60*/  IADD3 R12, P0, PT, R12, R14, RZ ;  /* 0x0000000e0c0c7210 */ /* 0x000fca0007f1e0ff */
[----:B------:R-:W-:Y:S01]  /*4e70*/  IMAD.X R13, R13, 0x1, R15, P0 ;  /* 0x000000010d0d7824 */ /* 0x000fe200000e060f */
[----:B------:R-:W-:Y:S01]  /*4e80*/  IADD3 R10, P0, PT, R10, R12, RZ ;  /* 0x0000000c0a0a7210 */ /* 0x000fe20007f1e0ff */
[----:B0-----:R-:W-:-:S04]  /*4e90*/  IMAD R27, R27, 0x50, R0 ;  /* 0x000000501b1b7824 */ /* 0x001fc800078e0200 */
[----:B------:R-:W-:Y:S01]  /*4ea0*/  IMAD.X R11, R11, 0x1, R13, P0 ;  /* 0x000000010b0b7824 */ /* 0x000fe200000e060d */
[----:B------:R-:W-:Y:S01]  /*4eb0*/  IADD3 R8, P0, PT, R8, R10, RZ ;  /* 0x0000000a08087210 */ /* 0x000fe20007f1e0ff */
[----:B------:R0:W-:Y:S01]  /*4ec0*/  STS.64 [R27], R2 ;  /* 0x000000021b007388 */ /* 0x0001e20000000a00 */
[----:B-1----:R-:W-:-:S03]  /*4ed0*/  VIADD R24, R24, UR5 ;  /* 0x0000000518187c36 */ /* 0x002fc60008000000 */
[----:B------:R-:W-:Y:S01]  /*4ee0*/  IMAD.X R9, R9, 0x1, R11, P0 ;  /* 0x0000000109097824 */ /* 0x000fe200000e060b */
[----:B------:R-:W-:Y:S01]  /*4ef0*/  STS.64 [R27+0x8], R18 ;  /* 0x000008121b007388 */ /* 0x000fe20000000a00 */
[----:B---3--:R-:W-:-:S03]  /*4f00*/  @!P1 IMAD R26, R24, -0x11e0, R25 ;  /* 0xffffee20181a9824 */ /* 0x008fc600078e0219 */
[----:B------:R-:W-:Y:S01]  /*4f10*/  STS.64 [R27+0x10], R16 ;  /* 0x000010101b007388 */ /* 0x000fe20000000a00 */
[----:B------:R-:W-:Y:S02]  /*4f20*/  LOP3.LUT R25, R37, 0x3e0, RZ, 0xc0, !PT ;  /* 0x000003e025197812 */ /* 0x000fe400078ec0ff */
[----:B0-----:R-:W-:Y:S01]  /*4f30*/  IADD3 R2, P0, PT, R6, R8, RZ ;  /* 0x0000000806027210 */ /* 0x001fe20007f1e0ff */
[----:B------:R-:W-:Y:S02]  /*4f40*/  STS.64 [R27+0x18], R20 ;  /* 0x000018141b007388 */ /* 0x000fe40000000a00 */
[----:B------:R-:W-:Y:S02]  /*4f50*/  IMAD R28, R25, 0xb, R28 ;  /* 0x0000000b191c7824 */ /* 0x000fe400078e021c */
[----:B------:R-:W-:Y:S01]  /*4f60*/  IMAD.X R3, R7, 0x1, R9, P0 ;  /* 0x0000000107037824 */ /* 0x000fe200000e0609 */
[----:B------:R-:W-:Y:S01]  /*4f70*/  IADD3 R4, P0, PT, R4, R2, RZ ;  /* 0x0000000204047210 */ /* 0x000fe20007f1e0ff */
[----:B------:R-:W-:Y:S01]  /*4f80*/  STS.64 [R27+0x20], R22 ;  /* 0x000020161b007388 */ /* 0x000fe20000000a00 */
[----:B------:R-:W-:-:S02]  /*4f90*/  IMAD R25, R24, 0x11e0, RZ ;  /* 0x000011e018197824 */ /* 0x000fc400078e02ff */
[----:B------:R-:W-:Y:S01]  /*4fa0*/  VIADD R32, R28, 0xc0 ;  /* 0x000000c01c207836 */ /* 0x000fe20000000000 */
[----:B------:R-:W-:Y:S01]  /*4fb0*/  STS.64 [R27+0x28], R14 ;  /* 0x0000280e1b007388 */ /* 0x000fe20000000a00 */
[----:B------:R-:W-:Y:S01]  /*4fc0*/  IMAD.X R5, R5, 0x1, R3, P0 ;  /* 0x0000000105057824 */ /* 0x000fe200000e0603 */
[----:B------:R-:W-:Y:S02]  /*4fd0*/  IADD3 R25, P0, PT, R25, R28, RZ ;  /* 0x0000001c19197210 */ /* 0x000fe40007f1e0ff */
[----:B------:R-:W-:Y:S03]  /*4fe0*/  STS.64 [R27+0x30], R12 ;  /* 0x0000300c1b007388 */ /* 0x000fe60000000a00 */
[----:B------:R-:W-:Y:S01]  /*4ff0*/  IMAD.X R30, RZ, RZ, RZ, P0 ;  /* 0x000000ffff1e7224 */ /* 0x000fe200000e06ff */
[----:B------:R-:W-:Y:S01]  /*5000*/  STS.64 [R27+0x38], R10 ;  /* 0x0000380a1b007388 */ /* 0x000fe20000000a00 */
[----:B--2---:R-:W-:-:S03]  /*5010*/  LEA R24, P0, R25, UR6, 0x3 ;  /* 0x0000000619187c11 */ /* 0x004fc6000f8018ff */
[----:B------:R-:W-:Y:S01]  /*5020*/  STS.64 [R27+0x40], R8 ;  /* 0x000040081b007388 */ /* 0x000fe20000000a00 */
[----:B------:R-:W-:Y:S01]  /*5030*/  LEA.HI.X R25, R25, UR7, R30, 0x3, P0 ;  /* 0x0000000719197c11 */ /* 0x000fe200080f1c1e */
[----:B------:R-:W-:Y:S02]  /*5040*/  VIADD R30, R28, 0xa0 ;  /* 0x000000a01c1e7836 */ /* 0x000fe40000000000 */
        /* <DEDUP_REMOVED lines=16> */
[----:B0-----:R-:W-:-:S02]  /*5150*/  VIADD R0, R28, 0x20 ;  /* 0x000000201c007836 */ /* 0x001fc40000000000 */
[----:B-1----:R-:W-:-:S03]  /*5160*/  VIADD R26, R28, 0x40 ;  /* 0x000000401c1a7836 */ /* 0x002fc60000000000 */
[----:B------:R-:W0:Y:S02]  /*5170*/  LDS R27, [UR4+0x8f00] ;  /* 0x008f0004ff1b7984 */ /* 0x000e240008000800 */
[-C--:B0-----:R-:W-:Y:S02]  /*5180*/  ISETP.GE.AND P5, PT, R28, R27.reuse, PT ;  /* 0x0000001b1c00720c */ /* 0x081fe40003fa6270 */
[-C--:B------:R-:W-:Y:S01]  /*5190*/  ISETP.GE.AND P6, PT, R0, R27.reuse, PT ;  /* 0x0000001b0000720c */ /* 0x080fe20003fc6270 */
[----:B------:R-:W-:Y:S01]  /*51a0*/  VIADD R0, R28, 0x60 ;  /* 0x000000601c007836 */ /* 0x000fe20000000000 */
[-C--:B------:R-:W-:Y:S01]  /*51b0*/  ISETP.GE.AND P0, PT, R26, R27.reuse, PT ;  /* 0x0000001b1a00720c */ /* 0x080fe20003f06270 */
[----:B------:R-:W-:Y:S01]  /*51c0*/  VIADD R26, R28, 0x80 ;  /* 0x000000801c1a7836 */ /* 0x000fe20000000000 */
[-C--:B------:R-:W-:Y:S02]  /*51d0*/  ISETP.GE.AND P3, PT, R30, R27.reuse, PT ;  /* 0x0000001b1e00720c */ /* 0x080fe40003f66270 */
[-C--:B------:R-:W-:Y:S01]  /*51e0*/  ISETP.GE.AND P1, PT, R0, R27.reuse, PT ;  /* 0x0000001b0000720c */ /* 0x080fe20003f26270 */
[----:B------:R-:W-:Y:S01]  /*51f0*/  VIADD R0, R28, 0xe0 ;  /* 0x000000e01c007836 */ /* 0x000fe20000000000 */
[-C--:B------:R-:W-:Y:S01]  /*5200*/  ISETP.GE.AND P2, PT, R26, R27.reuse, PT ;  /* 0x0000001b1a00720c */ /* 0x080fe20003f46270 */
[----:B------:R-:W-:Y:S01]  /*5210*/  VIADD R26, R28, 0x100 ;  /* 0x000001001c1a7836 */ /* 0x000fe20000000000 */
[-C--:B------:R-:W-:Y:S01]  /*5220*/  ISETP.GE.AND P4, PT, R32, R27.reuse, PT ;  /* 0x0000001b2000720c */ /* 0x080fe20003f86270 */
[----:B------:R0:W-:Y:S01]  /*5230*/  @!P5 STG.E.64 desc[UR8][R24.64], R20 ;  /* 0x000000141800d986 */ /* 0x0001e2000c101b08 */
[----:B------:R-:W-:Y:S01]  /*5240*/  ISETP.GE.AND P5, PT, R0, R27, PT ;  /* 0x0000001b0000720c */ /* 0x000fe20003fa6270 */
[----:B------:R-:W-:-:S02]  /*5250*/  VIADD R0, R28, 0x120 ;  /* 0x000001201c007836 */ /* 0x000fc40000000000 */
        /* <DEDUP_REMOVED lines=16> */
.L_x_591:
[----:B------:R-:W-:Y:S01]  /*5360*/  BSSY B1, `(.L_x_622) ;  /* 0x0000006000017945 */ /* 0x000fe20003800000 */
[----:B------:R-:W-:Y:S01]  /*5370*/  PLOP3.LUT P0, PT, P0, PT, PT, 0x8, 0x80 ;  /* 0x000000000080781c */ /* 0x000fe2000070e170 */
[----:B------:R-:W-:-:S12]  /*5380*/  IMAD.MOV.U32 R3, RZ, RZ, -0x1 ;  /* 0xffffffffff037424 */ /* 0x000fd800078e00ff */
[----:B------:R-:W-:Y:S05]  /*5390*/  WARPSYNC.COLLECTIVE R3, `(.L_x_623) ;  /* 0x0000000003087348 */ /* 0x000fea0003c00000 */
[----:B------:R-:W-:Y:S01]  /*53a0*/  VOTE.ANY P0, P0 ;  /* 0x0000000000ff7806 */ /* 0x000fe20000000100 */
[----:B------:R-:W-:-:S12]  /*53b0*/  ENDCOLLECTIVE ;  /* 0x000000000000791b */ /* 0x000fd80003800000 */
.L_x_623:
[----:B------:R-:W-:Y:S05]  /*53c0*/  BSYNC B1 ;  /* 0x0000000000017941 */ /* 0x000fea0003800000 */
.L_x_622:
[----:B------:R-:W-:Y:S05]  /*53d0*/  BRA `(.L_x_624) ;  /* 0xffffffc000747947 */ /* 0x000fea000383ffff */
.L_x_593:
[----:B------:R-:W-:Y:S01]  /*53e0*/  BSSY B1, `(.L_x_625) ;  /* 0x0000006000017945 */ /* 0x000fe20003800000 */
[----:B------:R-:W-:Y:S01]  /*53f0*/  PLOP3.LUT P0, PT, P0, PT, PT, 0x8, 0x80 ;  /* 0x000000000080781c */ /* 0x000fe2000070e170 */
[----:B------:R-:W-:-:S12]  /*5400*/  IMAD.MOV.U32 R3, RZ, RZ, -0x1 ;  /* 0xffffffffff037424 */ /* 0x000fd800078e00ff */
[----:B------:R-:W-:Y:S05]  /*5410*/  WARPSYNC.COLLECTIVE R3, `(.L_x_626) ;  /* 0x0000000003087348 */ /* 0x000fea0003c00000 */
[----:B------:R-:W-:Y:S01]  /*5420*/  VOTE.ANY P0, P0 ;  /* 0x0000000000ff7806 */ /* 0x000fe20000000100 */
[----:B------:R-:W-:-:S12]  /*5430*/  ENDCOLLECTIVE ;  /* 0x000000000000791b */ /* 0x000fd80003800000 */
.L_x_626:
[----:B------:R-:W-:Y:S05]  /*5440*/  BSYNC B1 ;  /* 0x0000000000017941 */ /* 0x000fea0003800000 */
.L_x_625:
[----:B------:R-:W-:Y:S05]  /*5450*/  BRA `(.L_x_627) ;  /* 0xffffffc000dc7947 */ /* 0x000fea000383ffff */
.L_x_595:
[----:B------:R-:W0:Y:S01]  /*5460*/  S2R R20, SR_GEMASK ;  /* 0x0000000000147919 */ /* 0x000e220000003c00 */
[----:B------:R-:W-:Y:S01]  /*5470*/  BSSY B1, `(.L_x_628) ;  /* 0x0000006000017945 */ /* 0x000fe20003800000 */
[----:B------:R-:W-:Y:S01]  /*5480*/  PLOP3.LUT P0, PT, P0, PT, PT, 0x8, 0x80 ;  /* 0x000000000080781c */ /* 0x000fe2000070e170 */
[----:B------:R-:W-:-:S12]  /*5490*/  IMAD.MOV.U32 R3, RZ, RZ, -0x1 ;  /* 0xffffffffff037424 */ /* 0x000fd800078e00ff */
[----:B0-----:R-:W-:Y:S05]  /*54a0*/  WARPSYNC.COLLECTIVE R3, `(.L_x_629) ;  /* 0x0000000003087348 */ /* 0x001fea0003c00000 */
[----:B------:R-:W-:Y:S01]  /*54b0*/  VOTE.ANY R3, PT, P0 ;  /* 0x0000000000037806 */ /* 0x000fe200000e0100 */
[----:B0-----:R-:W-:Y:S06]  /*54c0*/  ENDCOLLECTIVE ;  /* 0x000000000000791b */ /* 0x001fec0003800000 */
.L_x_629:
[----:B------:R-:W-:Y:S05]  /*54d0*/  BSYNC B1 ;  /* 0x0000000000017941 */ /* 0x000fea0003800000 */
.L_x_628:
[----:B------:R-:W-:Y:S01]  /*54e0*/  LOP3.LUT R3, R3, 0x80000000, R20, 0xec, !PT ;  /* 0x8000000003037812 */ /* 0x000fe200078eec14 */
[----:B------:R-:W-:-:S04]  /*54f0*/  IMAD.MOV.U32 R21, RZ, RZ, 0x1 ;  /* 0x00000001ff157424 */ /* 0x000fc800078e00ff */
        /* <DEDUP_REMOVED lines=8> */
.L_x_630:
[----:B------:R-:W-:Y:S02]  /*5580*/  IMAD.MOV.U32 R20, RZ, RZ, R11 ;  /* 0x000000ffff147224 */ /* 0x000fe400078e000b */
[----:B------:R-:W-:-:S07]  /*5590*/  IMAD.MOV.U32 R26, RZ, RZ, R23 ;  /* 0x000000ffff1a7224 */ /* 0x000fce00078e0017 */
[----:B------:R-:W-:Y:S05]  /*55a0*/  WARPSYNC.COLLECTIVE R3, `(.L_x_631) ;  /* 0x0000000003087348 */ /* 0x000fea0003c00000 */
[----:B------:R0:W1:Y:S02]  /*55b0*/  SHFL.DOWN P0, R23, R20, R21, R22 ;  /* 0x0800001514177389 */ /* 0x0000640000000016 */
[----:B01----:R-:W-:Y:S05]  /*55c0*/  ENDCOLLECTIVE ;  /* 0x000000000000791b */ /* 0x003fea0003800000 */
.L_x_631:
        /* <DEDUP_REMOVED lines=11> */
.L_x_632:
[----:B------:R-:W-:Y:S01]  /*5680*/  ISETP.GT.AND P1, PT, R11, R22, PT ;  /* 0x000000160b00720c */ /* 0x000fe20003f24270 */
[----:B------:R-:W-:-:S03]  /*5690*/  IMAD.MOV.U32 R20, RZ, RZ, R35 ;  /* 0x000000ffff147224 */ /* 0x000fc600078e0023 */
[----:B------:R-:W-:-:S09]  /*56a0*/  SEL R10, R23, RZ, !P1 ;  /* 0x000000ff170a7207 */ /* 0x000fd20004800000 */
[----:B------:R-:W-:Y:S05]  /*56b0*/  WARPSYNC.COLLECTIVE R3, `(.L_x_633) ;  /* 0x0000000003087348 */ /* 0x000fea0003c00000 */
[----:B------:R0:W1:Y:S02]  /*56c0*/  SHFL.DOWN P0, R23, R20, R21, R22 ;  /* 0x0800001514177389 */ /* 0x0000640000000016 */
[----:B01----:R-:W-:Y:S05]  /*56d0*/  ENDCOLLECTIVE ;  /* 0x000000000000791b */ /* 0x003fea0003800000 */
.L_x_633:
        /* <DEDUP_REMOVED lines=10> */
.L_x_634:
[----:B------:R-:W-:-:S04]  /*5780*/  IMAD.X R11, R26, 0x1, R35, P2 ;  /* 0x000000011a0b7824 */ /* 0x000fc800010e0623 */
[----:B------:R-:W-:Y:S01]  /*5790*/  IMAD.MOV.U32 R20, RZ, RZ, R11 ;  /* 0x000000ffff147224 */ /* 0x000fe200078e000b */
[----:B------:R-:W-:-:S07]  /*57a0*/  SEL R10, R23, RZ, !P1 ;  /* 0x000000ff170a7207 */ /* 0x000fce0004800000 */
[----:B------:R-:W-:Y:S05]  /*57b0*/  WARPSYNC.COLLECTIVE R3, `(.L_x_635) ;  /* 0x0000000003087348 */ /* 0x000fea0003c00000 */
[----:B------:R0:W1:Y:S02]  /*57c0*/  SHFL.DOWN P0, R23, R20, R21, R22 ;  /* 0x0800001514177389 */ /* 0x0000640000000016 */
[----:B01----:R-:W-:Y:S05]  /*57d0*/  ENDCOLLECTIVE ;  /* 0x000000000000791b */ /* 0x003fea0003800000 */
.L_x_635:
[----:B------:R-:W-:-:S05]  /*57e0*/  IADD3 R35, P2, PT, R10, R37, RZ ;  /* 0x000000250a237210 */ /* 0x000fca0007f5e0ff */
[----:B------:R-:W-:Y:S02]  /*57f0*/  IMAD.MOV.U32 R20, RZ, RZ, R35 ;  /* 0x000000ffff147224 */ /* 0x000fe400078e0023 */
[----:B------:R-:W-:Y:S02]  /*5800*/  IMAD.MOV.U32 R21, RZ, RZ, 0x8 ;  /* 0x00000008ff157424 */ /* 0x000fe400078e00ff */
[----:B------:R-:W-:-:S07]  /*5810*/  IMAD.MOV.U32 R10, RZ, RZ, R23 ;  /* 0x000000ffff0a7224 */ /* 0x000fce00078e0017 */
[----:B------:R-:W-:Y:S05]  /*5820*/  WARPSYNC.COLLECTIVE R3, `(.L_x_636) ;  /* 0x0000000003087348 */ /* 0x000fea0003c00000 */
[----:B------:R0:W1:Y:S02]  /*5830*/  SHFL.DOWN P0, R23, R20, R21, R22 ;  /* 0x0800001514177389 */ /* 0x0000640000000016 */
[----:B01----:R-:W-:Y:S05]  /*5840*/  ENDCOLLECTIVE ;  /* 0x000000000000791b */ /* 0x003fea0003800000 */
.L_x_636:
[----:B------:R-:W-:-:S05]  /*5850*/  SEL R10, R10, RZ, !P1 ;  /* 0x000000ff0a0a7207 */ /* 0x000fca0004800000 */
[----:B------:R-:W-:Y:S02]  /*5860*/  IMAD.X R27, R10, 0x1, R11, P2 ;  /* 0x000000010a1b7824 */ /* 0x000fe400010e060b */
[----:B------:R-:W-:Y:S02]  /*5870*/  VIADD R11, R42, 0x8 ;  /* 0x000000082a0b7836 */ /* 0x000fe40000000000 */
[----:B------:R-:W-:-:S03]  /*5880*/  IMAD.MOV.U32 R20, RZ, RZ, R27 ;  /* 0x000000ffff147224 */ /* 0x000fc600078e001b */
[----:B------:R-:W-:Y:S01]  /*5890*/  ISETP.GT.AND P1, PT, R11, R22, PT ;  /* 0x000000160b00720c */ /* 0x000fe20003f24270 */
[----:B------:R-:W-:-:S12]  /*58a0*/  IMAD.MOV.U32 R10, RZ, RZ, R23 ;  /* 0x000000ffff0a7224 */ /* 0x000fd800078e0017 */
[----:B------:R-:W-:Y:S05]  /*58b0*/  WARPSYNC.COLLECTIVE R3, `(.L_x_637) ;  /* 0x0000000003087348 */ /* 0x000fea0003c00000 */
[----:B------:R0:W1:Y:S02]  /*58c0*/  SHFL.DOWN P0, R23, R20, R21, R22 ;  /* 0x0800001514177389 */ /* 0x0000640000000016 */
[----:B01----:R-:W-:Y:S05]  /*58d0*/  ENDCOLLECTIVE ;  /* 0x000000000000791b */ /* 0x003fea0003800000 */
.L_x_637:
        /* <DEDUP_REMOVED lines=10> */
.L_x_638:
[----:B------:R-:W-:Y:S02]  /*5980*/  IMAD.MOV.U32 R20, RZ, RZ, R37 ;  /* 0x000000ffff147224 */ /* 0x000fe400078e0025 */
[----:B------:R-:W-:-:S07]  /*5990*/  IMAD.MOV.U32 R10, RZ, RZ, R23 ;  /* 0x000000ffff0a7224 */ /* 0x000fce00078e0017 */
[----:B------:R-:W-:Y:S05]  /*59a0*/  WARPSYNC.COLLECTIVE R3, `(.L_x_639) ;  /* 0x0000000003087348 */ /* 0x000fea0003c00000 */
[----:B------:R0:W1:Y:S02]  /*59b0*/  SHFL.DOWN P0, R23, R20, R21, R22 ;  /* 0x0800001514177389 */ /* 0x0000640000000016 */
[----:B01----:R-:W-:Y:S05]  /*59c0*/  ENDCOLLECTIVE ;  /* 0x000000000000791b */ /* 0x003fea0003800000 */
.L_x_639:
[----:B------:R-:W0:Y:S02]  /*59d0*/  LDCU.64 UR6, c[0x0][0x390] ;  /* 0x00007200ff0677ac */ /* 0x000e240008000a00 */
[----:B0-----:R-:W-:-:S04]  /*59e0*/  UIADD3 UR6, UP0, UPT, UR6, 0x200, URZ ;  /* 0x0000020006067890 */ /* 0x001fc8000ff1e0ff */
[----:B------:R-:W-:Y:S01]  /*59f0*/  UIADD3.X UR7, UPT, UPT, URZ, UR7, URZ, UP0, !UPT ;  /* 0x00000007ff077290 */ /* 0x000fe200087fe4ff */
[----:B------:R-:W-:Y:S01]  /*5a00*/  ISETP.GT.AND P0, PT, R27, R22, PT ;  /* 0x000000161b00720c */ /* 0x000fe20003f04270 */
[----:B------:R-:W-:-:S03]  /*5a10*/  IMAD.U32 R26, RZ, RZ, UR6 ;  /* 0x00000006ff1a7e24 */ /* 0x000fc6000f8e00ff */
[----:B------:R-:W-:Y:S01]  /*5a20*/  SEL R10, R10, RZ, !P0 ;  /* 0x000000ff0a0a7207 */ /* 0x000fe20004000000 */
[----:B------:R-:W-:Y:S01]  /*5a30*/  IMAD.U32 R27, RZ, RZ, UR7 ;  /* 0x00000007ff1b7e24 */ /* 0x000fe2000f8e00ff */
[----:B------:R-:W-:Y:S02]  /*5a40*/  SEL R34, R23, RZ, !P0 ;  /* 0x000000ff17227207 */ /* 0x000fe40004000000 */
[----:B------:R-:W-:Y:S02]  /*5a50*/  ISETP.NE.U32.AND P0, PT, R8, 0x65, PT ;  /* 0x000000650800780c */ /* 0x000fe40003f05070 */
[----:B------:R-:W-:Y:S02]  /*5a60*/  IADD3 R35, P1, PT, R10, R11, RZ ;  /* 0x0000000b0a237210 */ /* 0x000fe40007f3e0ff */
[----:B------:R-:W-:-:S03]  /*5a70*/  ISETP.NE.AND.EX P0, PT, R9, RZ, PT, P0 ;  /* 0x000000ff0900720c */ /* 0x000fc60003f05300 */
[----:B------:R-:W-:-:S10]  /*5a80*/  IMAD.X R34, R34, 0x1, R37, P1 ;  /* 0x0000000122227824 */ /* 0x000fd400008e0625 */
[----:B------:R-:W-:Y:S05]  /*5a90*/  WARPSYNC.COLLECTIVE R3, `(.L_x_640) ;  /* 0x0000000003087348 */ /* 0x000fea0003c00000 */
[----:B------:R-:W-:Y:S01]  /*5aa0*/  VOTE.ALL P0, P0 ;  /* 0x0000000000ff7806 */ /* 0x000fe20000000000 */
[----:B------:R-:W-:-:S12]  /*5ab0*/  ENDCOLLECTIVE ;  /* 0x000000000000791b */ /* 0x000fd80003800000 */
.L_x_640:
[----:B------:R-:W-:Y:S05]  /*5ac0*/  BRA `(.L_x_641) ;  /* 0xffffffc0002c7947 */ /* 0x000fea000383ffff */
.L_x_597:
[----:B------:R-:W-:Y:S01]  /*5ad0*/  BSSY B1, `(.L_x_642) ;  /* 0x0000006000017945 */ /* 0x000fe20003800000 */
[----:B------:R-:W-:Y:S01]  /*5ae0*/  PLOP3.LUT P0, PT, P0, PT, PT, 0x8, 0x80 ;  /* 0x000000000080781c */ /* 0x000fe2000070e170 */
[----:B------:R-:W-:-:S12]  /*5af0*/  IMAD.MOV.U32 R3, RZ, RZ, -0x1 ;  /* 0xffffffffff037424 */ /* 0x000fd800078e00ff */
[----:B------:R-:W-:Y:S05]  /*5b00*/  WARPSYNC.COLLECTIVE R3, `(.L_x_643) ;  /* 0x0000000003087348 */ /* 0x000fea0003c00000 */
[----:B------:R-:W-:Y:S01]  /*5b10*/  VOTE.ANY P0, P0 ;  /* 0x0000000000ff7806 */ /* 0x000fe20000000100 */
[----:B------:R-:W-:-:S12]  /*5b20*/  ENDCOLLECTIVE ;  /* 0x000000000000791b */ /* 0x000fd80003800000 */
.L_x_643:
[----:B------:R-:W-:Y:S05]  /*5b30*/  BSYNC B1 ;  /* 0x0000000000017941 */ /* 0x000fea0003800000 */
.L_x_642:
[----:B------:R-:W-:Y:S05]  /*5b40*/  BRA `(.L_x_644) ;  /* 0xffffffc000387947 */ /* 0x000fea000383ffff */
.L_x_599:
[----:B------:R-:W-:Y:S01]  /*5b50*/  BSSY B1, `(.L_x_645) ;  /* 0x0000006000017945 */ /* 0x000fe20003800000 */
[----:B------:R-:W-:Y:S01]  /*5b60*/  PLOP3.LUT P0, PT, P0, PT, PT, 0x8, 0x80 ;  /* 0x000000000080781c */ /* 0x000fe2000070e170 */
[----:B------:R-:W-:-:S12]  /*5b70*/  IMAD.MOV.U32 R3, RZ, RZ, -0x1 ;  /* 0xffffffffff037424 */ /* 0x000fd800078e00ff */
[----:B------:R-:W-:Y:S05]  /*5b80*/  WARPSYNC.COLLECTIVE R3, `(.L_x_646) ;  /* 0x0000000003087348 */ /* 0x000fea0003c00000 */
[----:B------:R-:W-:Y:S01]  /*5b90*/  VOTE.ANY P0, P0 ;  /* 0x0000000000ff7806 */ /* 0x000fe20000000100 */
[----:B------:R-:W-:-:S12]  /*5ba0*/  ENDCOLLECTIVE ;  /* 0x000000000000791b */ /* 0x000fd80003800000 */
.L_x_646:
[----:B------:R-:W-:Y:S05]  /*5bb0*/  BSYNC B1 ;  /* 0x0000000000017941 */ /* 0x000fea0003800000 */
.L_x_645:
[----:B------:R-:W-:Y:S05]  /*5bc0*/  BRA `(.L_x_647) ;  /* 0xffffffc000987947 */ /* 0x000fea000383ffff */
.L_x_601:
[----:B------:R-:W-:Y:S01]  /*5bd0*/  BSSY B1, `(.L_x_648) ;  /* 0x0000006000017945 */ /* 0x000fe20003800000 */
[----:B------:R-:W-:Y:S01]  /*5be0*/  PLOP3.LUT P0, PT, P0, PT, PT, 0x8, 0x80 ;  /* 0x000000000080781c */ /* 0x000fe2000070e170 */
[----:B------:R-:W-:-:S12]  /*5bf0*/  IMAD.MOV.U32 R3, RZ, RZ, -0x1 ;  /* 0xffffffffff037424 */ /* 0x000fd800078e00ff */
[----:B------:R-:W-:Y:S05]  /*5c00*/  WARPSYNC.COLLECTIVE R3, `(.L_x_649) ;  /* 0x0000000003087348 */ /* 0x000fea0003c00000 */
[----:B------:R-:W-:Y:S01]  /*5c10*/  VOTE.ANY R3, PT, P0 ;  /* 0x0000000000037806 */ /* 0x000fe200000e0100 */
[----:B------:R-:W-:Y:S06]  /*5c20*/  ENDCOLLECTIVE ;  /* 0x000000000000791b */ /* 0x000fec0003800000 */
.L_x_649:
[----:B------:R-:W-:Y:S05]  /*5c30*/  BSYNC B1 ;  /* 0x0000000000017941 */ /* 0x000fea0003800000 */
.L_x_648:
[----:B------:R-:W0:Y:S01]  /*5c40*/  S2R R20, SR_GEMASK ;  /* 0x0000000000147919 */ /* 0x000e220000003c00 */
[----:B------:R-:W-:Y:S02]  /*5c50*/  IMAD.MOV.U32 R21, RZ, RZ, 0x1 ;  /* 0x00000001ff157424 */ /* 0x000fe400078e00ff */
[----:B------:R-:W-:Y:S01]  /*5c60*/  VIADD R36, R36, 0xffffffe0 ;  /* 0xffffffe024247836 */ /* 0x000fe20000000000 */
[----:B0-----:R-:W-:-:S05]  /*5c70*/  LOP3.LUT R3, R3, 0x80000000, R20, 0xec, !PT ;  /* 0x8000000003037812 */ /* 0x001fca00078eec14 */
        /* <DEDUP_REMOVED lines=8> */
.L_x_650:
[----:B------:R-:W-:Y:S02]  /*5d00*/  IMAD.MOV.U32 R20, RZ, RZ, R11 ;  /* 0x000000ffff147224 */ /* 0x000fe400078e000b */
[----:B------:R-:W-:-:S07]  /*5d10*/  IMAD.MOV.U32 R44, RZ, RZ, R23 ;  /* 0x000000ffff2c7224 */ /* 0x000fce00078e0017 */
[----:B------:R-:W-:Y:S05]  /*5d20*/  WARPSYNC.COLLECTIVE R3, `(.L_x_651) ;  /* 0x0000000003087348 */ /* 0x000fea0003c00000 */
[----:B------:R0:W1:Y:S02]  /*5d30*/  SHFL.DOWN P0, R23, R20, R21, R22 ;  /* 0x0800001514177389 */ /* 0x0000640000000016 */
[----:B01----:R-:W-:Y:S05]  /*5d40*/  ENDCOLLECTIVE ;  /* 0x000000000000791b */ /* 0x003fea0003800000 */
.L_x_651:
[----:B------:R-:W-:Y:S01]  /*5d50*/  IMAD.MOV.U32 R21, RZ, RZ, 0x2 ;  /* 0x00000002ff157424 */ /* 0x000fe200078e00ff */
[----:B------:R-:W-:-:S04]  /*5d60*/  ISETP.GE.AND P0, PT, R42, R22, PT ;  /* 0x000000162a00720c */ /* 0x000fc80003f06270 */
[----:B------:R-:W-:Y:S02]  /*5d70*/  SEL R44, R44, RZ, !P0 ;  /* 0x000000ff2c2c7207 */ /* 0x000fe40004000000 */
[----:B------:R-:W-:Y:S02]  /*5d80*/  SEL R23, R23, RZ, !P0 ;  /* 0x000000ff17177207 */ /* 0x000fe40004000000 */
[----:B------:R-:W-:-:S05]  /*5d90*/  IADD3 R10, P0, PT, R10, R44, RZ ;  /* 0x0000002c0a0a7210 */ /* 0x000fca0007f1e0ff */
[----:B------:R-:W-:Y:S02]  /*5da0*/  IMAD.X R11, R11, 0x1, R23, P0 ;  /* 0x000000010b0b7824 */ /* 0x000fe400000e0617 */
[----:B------:R-:W-:Y:S02]  /*5db0*/  VIADD R23, R42, 0x2 ;  /* 0x000000022a177836 */ /* 0x000fe40000000000 */
[----:B------:R-:W-:-:S03]  /*5dc0*/  IMAD.MOV.U32 R20, RZ, RZ, R10 ;  /* 0x000000ffff147224 */ /* 0x000fc600078e000a */
[----:B------:R-:W-:-:S13]  /*5dd0*/  ISETP.GT.AND P1, PT, R23, R22, PT ;  /* 0x000000161700720c */ /* 0x000fda0003f24270 */
[----:B------:R-:W-:Y:S05]  /*5de0*/  WARPSYNC.COLLECTIVE R3, `(.L_x_652) ;  /* 0x0000000003087348 */ /* 0x000fea0003c00000 */
[----:B------:R0:W1:Y:S02]  /*5df0*/  SHFL.DOWN P0, R23, R20, R21, R22 ;  /* 0x0800001514177389 */ /* 0x0000640000000016 */
[----:B01----:R-:W-:Y:S05]  /*5e00*/  ENDCOLLECTIVE ;  /* 0x000000000000791b */ /* 0x003fea0003800000 */
.L_x_652:
[----:B------:R-:W-:Y:S01]  /*5e10*/  IMAD.MOV.U32 R20, RZ, RZ, R11 ;  /* 0x000000ffff147224 */ /* 0x000fe200078e000b */
[----:B------:R-:W-:-:S04]  /*5e20*/  SEL R23, R23, RZ, !P1 ;  /* 0x000000ff17177207 */ /* 0x000fc80004800000 */
[----:B------:R-:W-:-:S13]  /*5e30*/  IADD3 R10, P2, PT, R23, R10, RZ ;  /* 0x0000000a170a7210 */ /* 0x000fda0007f5e0ff */
[----:B------:R-:W-:Y:S05]  /*5e40*/  WARPSYNC.COLLECTIVE R3, `(.L_x_653) ;  /* 0x0000000003087348 */ /* 0x000fea0003c00000 */
[----:B------:R0:W1:Y:S02]  /*5e50*/  SHFL.DOWN P0, R23, R20, R21, R22 ;  /* 0x0800001514177389 */ /* 0x0000640000000016 */
[----:B01----:R-:W-:Y:S05]  /*5e60*/  ENDCOLLECTIVE ;  /* 0x000000000000791b */ /* 0x003fea0003800000 */
.L_x_653:
        /* <DEDUP_REMOVED lines=9> */
.L_x_654:
[----:B------:R-:W-:-:S04]  /*5f00*/  IMAD.X R11, R44, 0x1, R11, P2 ;  /* 0x000000012c0b7824 */ /* 0x000fc800010e060b */
[----:B------:R-:W-:Y:S01]  /*5f10*/  IMAD.MOV.U32 R20, RZ, RZ, R11 ;  /* 0x000000ffff147224 */ /* 0x000fe200078e000b */
[----:B------:R-:W-:-:S04]  /*5f20*/  SEL R23, R23, RZ, !P1 ;  /* 0x000000ff17177207 */ /* 0x000fc80004800000 */
[----:B------:R-:W-:-:S13]  /*5f30*/  IADD3 R10, P2, PT, R23, R10, RZ ;  /* 0x0000000a170a7210 */ /* 0x000fda0007f5e0ff */
[----:B------:R-:W-:Y:S05]  /*5f40*/  WARPSYNC.COLLECTIVE R3, `(.L_x_655) ;  /* 0x0000000003087348 */ /* 0x000fea0003c00000 */
[----:B------:R0:W1:Y:S02]  /*5f50*/  SHFL.DOWN P0, R23, R20, R21, R22 ;  /* 0x0800001514177389 */ /* 0x0000640000000016 */
[----:B01----:R-:W-:Y:S05]  /*5f60*/  ENDCOLLECTIVE ;  /* 0x000000000000791b */ /* 0x003fea0003800000 */
.L_x_655:
        /* <DEDUP_REMOVED lines=9> */
.L_x_656:
[----:B------:R-:W-:-:S04]  /*6000*/  IMAD.X R11, R44, 0x1, R11, P2 ;  /* 0x000000012c0b7824 */ /* 0x000fc800010e060b */
[----:B------:R-:W-:Y:S02]  /*6010*/  IMAD.MOV.U32 R20, RZ, RZ, R11 ;  /* 0x000000ffff147224 */ /* 0x000fe400078e000b */
[----:B------:R-:W-:-:S07]  /*6020*/  IMAD.MOV.U32 R44, RZ, RZ, R23 ;  /* 0x000000ffff2c7224 */ /* 0x000fce00078e0017 */
[----:B------:R-:W-:Y:S05]  /*6030*/  WARPSYNC.COLLECTIVE R3, `(.L_x_657) ;  /* 0x0000000003087348 */ /* 0x000fea0003c00000 */
[----:B------:R0:W1:Y:S02]  /*6040*/  SHFL.DOWN P0, R23, R20, R21, R22 ;  /* 0x0800001514177389 */ /* 0x0000640000000016 */
[----:B01----:R-:W-:Y:S05]  /*6050*/  ENDCOLLECTIVE ;  /* 0x000000000000791b */ /* 0x003fea0003800000 */
.L_x_657:
[----:B------:R-:W-:Y:S01]  /*6060*/  SEL R44, R44, RZ, !P1 ;  /* 0x000000ff2c2c7207 */ /* 0x000fe20004800000 */
[----:B------:R-:W-:-:S03]  /*6070*/  IMAD.MOV.U32 R21, RZ, RZ, 0x10 ;  /* 0x00000010ff157424 */ /* 0x000fc600078e00ff */
[----:B------:R-:W-:Y:S02]  /*6080*/  IADD3 R10, P0, PT, R44, R10, RZ ;  /* 0x0000000a2c0a7210 */ /* 0x000fe40007f1e0ff */
[----:B------:R-:W-:-:S03]  /*6090*/  SEL R44, R23, RZ, !P1 ;  /* 0x000000ff172c7207 */ /* 0x000fc60004800000 */
[----:B------:R-:W-:Y:S02]  /*60a0*/  IMAD.MOV.U32 R20, RZ, RZ, R10 ;  /* 0x000000ffff147224 */ /* 0x000fe400078e000a */
[----:B------:R-:W-:-:S07]  /*60b0*/  IMAD.X R11, R44, 0x1, R11, P0 ;  /* 0x000000012c0b7824 */ /* 0x000fce00000e060b */
[----:B------:R-:W-:Y:S05]  /*60c0*/  WARPSYNC.COLLECTIVE R3, `(.L_x_658) ;  /* 0x0000000003087348 */ /* 0x000fea0003c00000 */
[----:B------:R0:W1:Y:S02]  /*60d0*/  SHFL.DOWN P0, R23, R20, R21, R22 ;  /* 0x0800001514177389 */ /* 0x0000640000000016 */
[----:B01----:R-:W-:Y:S05]  /*60e0*/  ENDCOLLECTIVE ;  /* 0x000000000000791b */ /* 0x003fea0003800000 */
.L_x_658:
[----:B------:R-:W-:Y:S02]  /*60f0*/  IMAD.MOV.U32 R20, RZ, RZ, R11 ;  /* 0x000000ffff147224 */ /* 0x000fe400078e000b */
[----:B------:R-:W-:-:S07]  /*6100*/  IMAD.MOV.U32 R44, RZ, RZ, R23 ;  /* 0x000000ffff2c7224 */ /* 0x000fce00078e0017 */
[----:B------:R-:W-:Y:S05]  /*6110*/  WARPSYNC.COLLECTIVE R3, `(.L_x_659) ;  /* 0x0000000003087348 */ /* 0x000fea0003c00000 */
[----:B------:R0:W1:Y:S02]  /*6120*/  SHFL.DOWN P0, R23, R20, R21, R22 ;  /* 0x0800001514177389 */ /* 0x0000640000000016 */
[----:B01----:R-:W-:Y:S05]  /*6130*/  ENDCOLLECTIVE ;  /* 0x000000000000791b */ /* 0x003fea0003800000 */
.L_x_659:
[----:B------:R-:W-:-:S05]  /*6140*/  VIADD R3, R42, 0x10 ;  /* 0x000000102a037836 */ /* 0x000fca0000000000 */
[----:B------:R-:W-:Y:S01]  /*6150*/  ISETP.GT.AND P0, PT, R3, R22, PT ;  /* 0x000000160300720c */ /* 0x000fe20003f04270 */
[----:B------:R-:W-:-:S03]  /*6160*/  IMAD.MOV.U32 R3, RZ, RZ, -0x1 ;  /* 0xffffffffff037424 */ /* 0x000fc600078e00ff */
        /* <DEDUP_REMOVED lines=9> */
.L_x_660:
[----:B------:R-:W-:Y:S05]  /*6200*/  BRA `(.L_x_661) ;  /* 0xffffffbc00e07947 */ /* 0x000fea000383ffff */
.L_x_608:
[----:B------:R-:W-:Y:S01]  /*6210*/  BSSY B0, `(.L_x_662) ;  /* 0x0000006000007945 */ /* 0x000fe20003800000 */
[----:B------:R-:W-:Y:S01]  /*6220*/  PLOP3.LUT P0, PT, P0, PT, PT, 0x8, 0x80 ;  /* 0x000000000080781c */ /* 0x000fe2000070e170 */
[----:B------:R-:W-:-:S12]  /*6230*/  IMAD.MOV.U32 R3, RZ, RZ, -0x1 ;  /* 0xffffffffff037424 */ /* 0x000fd800078e00ff */
[----:B------:R-:W-:Y:S05]  /*6240*/  WARPSYNC.COLLECTIVE R3, `(.L_x_663) ;  /* 0x0000000003087348 */ /* 0x000fea0003c00000 */
[----:B------:R-:W-:Y:S01]  /*6250*/  VOTE.ANY P0, P0 ;  /* 0x0000000000ff7806 */ /* 0x000fe20000000100 */
[----:B------:R-:W-:-:S12]  /*6260*/  ENDCOLLECTIVE ;  /* 0x000000000000791b */ /* 0x000fd80003800000 */
.L_x_663:
[----:B------:R-:W-:Y:S05]  /*6270*/  BSYNC B0 ;  /* 0x0000000000007941 */ /* 0x000fea0003800000 */
.L_x_662:
[----:B------:R-:W-:Y:S05]  /*6280*/  BRA `(.L_x_664) ;  /* 0xffffffdc00187947 */ /* 0x000fea000383ffff */
.L_x_610:
[----:B------:R-:W-:Y:S01]  /*6290*/  BSSY B0, `(.L_x_665) ;  /* 0x0000006000007945 */ /* 0x000fe20003800000 */
[----:B------:R-:W-:Y:S01]  /*62a0*/  PLOP3.LUT P0, PT, P0, PT, PT, 0x8, 0x80 ;  /* 0x000000000080781c */ /* 0x000fe2000070e170 */
[----:B------:R-:W-:-:S12]  /*62b0*/  IMAD.MOV.U32 R3, RZ, RZ, -0x1 ;  /* 0xffffffffff037424 */ /* 0x000fd800078e00ff */
[----:B------:R-:W-:Y:S05]  /*62c0*/  WARPSYNC.COLLECTIVE R3, `(.L_x_666) ;  /* 0x0000000003087348 */ /* 0x000fea0003c00000 */
[----:B------:R-:W-:Y:S01]  /*62d0*/  VOTE.ANY P0, P0 ;  /* 0x0000000000ff7806 */ /* 0x000fe20000000100 */
[----:B------:R-:W-:-:S12]  /*62e0*/  ENDCOLLECTIVE ;  /* 0x000000000000791b */ /* 0x000fd80003800000 */
.L_x_666:
[----:B------:R-:W-:Y:S05]  /*62f0*/  BSYNC B0 ;  /* 0x0000000000007941 */ /* 0x000fea0003800000 */
.L_x_665:
[----:B------:R-:W-:Y:S05]  /*6300*/  BRA `(.L_x_667) ;  /* 0xffffffdc00807947 */ /* 0x000fea000383ffff */
.L_x_612:
[----:B------:R-:W0:Y:S01]  /*6310*/  S2R R20, SR_GEMASK ;  /* 0x0000000000147919 */ /* 0x000e220000003c00 */
[----:B------:R-:W-:Y:S01]  /*6320*/  BSSY B0, `(.L_x_668) ;  /* 0x0000006000007945 */ /* 0x000fe20003800000 */
[----:B------:R-:W-:Y:S01]  /*6330*/  PLOP3.LUT P0, PT, P0, PT, PT, 0x8, 0x80 ;  /* 0x000000000080781c */ /* 0x000fe2000070e170 */
[----:B------:R-:W-:-:S12]  /*6340*/  IMAD.MOV.U32 R3, RZ, RZ, -0x1 ;  /* 0xffffffffff037424 */ /* 0x000fd800078e00ff */
[----:B0-----:R-:W-:Y:S05]  /*6350*/  WARPSYNC.COLLECTIVE R3, `(.L_x_669) ;  /* 0x0000000003087348 */ /* 0x001fea0003c00000 */
[----:B------:R-:W-:Y:S01]  /*6360*/  VOTE.ANY R3, PT, P0 ;  /* 0x0000000000037806 */ /* 0x000fe200000e0100 */
[----:B0-----:R-:W-:Y:S06]  /*6370*/  ENDCOLLECTIVE ;  /* 0x000000000000791b */ /* 0x001fec0003800000 */
.L_x_669:
[----:B------:R-:W-:Y:S05]  /*6380*/  BSYNC B0 ;  /* 0x0000000000007941 */ /* 0x000fea0003800000 */
.L_x_668:
        /* <DEDUP_REMOVED lines=10> */
.L_x_670:
[----:B------:R-:W-:Y:S02]  /*6430*/  IMAD.MOV.U32 R20, RZ, RZ, R19 ;  /* 0x000000ffff147224 */ /* 0x000fe400078e0013 */
[----:B------:R-:W-:-:S07]  /*6440*/  IMAD.MOV.U32 R26, RZ, RZ, R23 ;  /* 0x000000ffff1a7224 */ /* 0x000fce00078e0017 */
[----:B------:R-:W-:Y:S05]  /*6450*/  WARPSYNC.COLLECTIVE R3, `(.L_x_671) ;  /* 0x0000000003087348 */ /* 0x000fea0003c00000 */
[----:B------:R0:W1:Y:S02]  /*6460*/  SHFL.DOWN P0, R23, R20, R21, R22 ;  /* 0x0800001514177389 */ /* 0x0000640000000016 */
[----:B01----:R-:W-:Y:S05]  /*6470*/  ENDCOLLECTIVE ;  /* 0x000000000000791b */ /* 0x003fea0003800000 */
.L_x_671:
        /* <DEDUP_REMOVED lines=11> */
.L_x_672:
[----:B------:R-:W-:Y:S01]  /*6530*/  ISETP.GT.AND P1, PT, R19, R22, PT ;  /* 0x000000161300720c */ /* 0x000fe20003f24270 */
[----:B------:R-:W-:-:S03]  /*6540*/  IMAD.MOV.U32 R20, RZ, RZ, R35 ;  /* 0x000000ffff147224 */ /* 0x000fc600078e0023 */
[----:B------:R-:W-:-:S09]  /*6550*/  SEL R18, R23, RZ, !P1 ;  /* 0x000000ff17127207 */ /* 0x000fd20004800000 */
[----:B------:R-:W-:Y:S05]  /*6560*/  WARPSYNC.COLLECTIVE R3, `(.L_x_673) ;  /* 0x0000000003087348 */ /* 0x000fea0003c00000 */
[----:B------:R0:W1:Y:S02]  /*6570*/  SHFL.DOWN P0, R23, R20, R21, R22 ;  /* 0x0800001514177389 */ /* 0x0000640000000016 */
[----:B01----:R-:W-:Y:S05]  /*6580*/  ENDCOLLECTIVE ;  /* 0x000000000000791b */ /* 0x003fea0003800000 */
.L_x_673:
        /* <DEDUP_REMOVED lines=10> */
.L_x_674:
[----:B------:R-:W-:-:S04]  /*6630*/  IMAD.X R19, R26, 0x1, R35, P2 ;  /* 0x000000011a137824 */ /* 0x000fc800010e0623 */
[----:B------:R-:W-:Y:S01]  /*6640*/  IMAD.MOV.U32 R20, RZ, RZ, R19 ;  /* 0x000000ffff147224 */ /* 0x000fe200078e0013 */
[----:B------:R-:W-:-:S07]  /*6650*/  SEL R18, R23, RZ, !P1 ;  /* 0x000000ff17127207 */ /* 0x000fce0004800000 */
[----:B------:R-:W-:Y:S05]  /*6660*/  WARPSYNC.COLLECTIVE R3, `(.L_x_675) ;  /* 0x0000000003087348 */ /* 0x000fea0003c00000 */
[----:B------:R0:W1:Y:S02]  /*6670*/  SHFL.DOWN P0, R23, R20, R21, R22 ;  /* 0x0800001514177389 */ /* 0x0000640000000016 */
[----:B01----:R-:W-:Y:S05]  /*6680*/  ENDCOLLECTIVE ;  /* 0x000000000000791b */ /* 0x003fea0003800000 */
.L_x_675:
[----:B------:R-:W-:-:S05]  /*6690*/  IADD3 R37, P2, PT, R18, R27, RZ ;  /* 0x0000001b12257210 */ /* 0x000fca0007f5e0ff */
[----:B------:R-:W-:Y:S02]  /*66a0*/  IMAD.MOV.U32 R20, RZ, RZ, R37 ;  /* 0x000000ffff147224 */ /* 0x000fe400078e0025 */
[----:B------:R-:W-:Y:S02]  /*66b0*/  IMAD.MOV.U32 R21, RZ, RZ, 0x8 ;  /* 0x00000008ff157424 */ /* 0x000fe400078e00ff */
[----:B------:R-:W-:-:S07]  /*66c0*/  IMAD.MOV.U32 R18, RZ, RZ, R23 ;  /* 0x000000ffff127224 */ /* 0x000fce00078e0017 */
[----:B------:R-:W-:Y:S05]  /*66d0*/  WARPSYNC.COLLECTIVE R3, `(.L_x_676) ;  /* 0x0000000003087348 */ /* 0x000fea0003c00000 */
[----:B------:R0:W1:Y:S02]  /*66e0*/  SHFL.DOWN P0, R23, R20, R21, R22 ;  /* 0x0800001514177389 */ /* 0x0000640000000016 */
[----:B01----:R-:W-:Y:S05]  /*66f0*/  ENDCOLLECTIVE ;  /* 0x000000000000791b */ /* 0x003fea0003800000 */
.L_x_676:
        /* <DEDUP_REMOVED lines=9> */
.L_x_677:
        /* <DEDUP_REMOVED lines=10> */
.L_x_678:
[----:B------:R-:W-:Y:S02]  /*6830*/  IMAD.MOV.U32 R20, RZ, RZ, R27 ;  /* 0x000000ffff147224 */ /* 0x000fe400078e001b */
[----:B------:R-:W-:-:S07]  /*6840*/  IMAD.MOV.U32 R18, RZ, RZ, R23 ;  /* 0x000000ffff127224 */ /* 0x000fce00078e0017 */
[----:B------:R-:W-:Y:S05]  /*6850*/  WARPSYNC.COLLECTIVE R3, `(.L_x_679) ;  /* 0x0000000003087348 */ /* 0x000fea0003c00000 */
[----:B------:R0:W1:Y:S02]  /*6860*/  SHFL.DOWN P0, R23, R20, R21, R22 ;  /* 0x0800001514177389 */ /* 0x0000640000000016 */
[----:B01----:R-:W-:Y:S05]  /*6870*/  ENDCOLLECTIVE ;  /* 0x000000000000791b */ /* 0x003fea0003800000 */
.L_x_679:
[----:B------:R-:W0:Y:S02]  /*6880*/  LDCU.64 UR6, c[0x0][0x390] ;  /* 0x00007200ff0677ac */ /* 0x000e240008000a00 */
[----:B0-----:R-:W-:-:S04]  /*6890*/  UIADD3 UR6, UP0, UPT, UR6, 0x200, URZ ;  /* 0x0000020006067890 */ /* 0x001fc8000ff1e0ff */
[----:B------:R-:W-:Y:S01]  /*68a0*/  UIADD3.X UR7, UPT, UPT, URZ, UR7, URZ, UP0, !UPT ;  /* 0x00000007ff077290 */ /* 0x000fe200087fe4ff */
[----:B------:R-:W-:Y:S01]  /*68b0*/  ISETP.GT.AND P0, PT, R35, R22, PT ;  /* 0x000000162300720c */ /* 0x000fe20003f04270 */
[----:B------:R-:W-:-:S03]  /*68c0*/  IMAD.U32 R26, RZ, RZ, UR6 ;  /* 0x00000006ff1a7e24 */ /* 0x000fc6000f8e00ff */
[----:B------:R-:W-:Y:S02]  /*68d0*/  SEL R18, R18, RZ, !P0 ;  /* 0x000000ff12127207 */ /* 0x000fe40004000000 */
[----:B------:R-:W-:Y:S02]  /*68e0*/  SEL R34, R23, RZ, !P0 ;  /* 0x000000ff17227207 */ /* 0x000fe40004000000 */
[----:B------:R-:W-:Y:S02]  /*68f0*/  ISETP.NE.U32.AND P0, PT, R16, 0x65, PT ;  /* 0x000000651000780c */ /* 0x000fe40003f05070 */
[----:B------:R-:W-:Y:S02]  /*6900*/  IADD3 R35, P1, PT, R18, R19, RZ ;  /* 0x0000001312237210 */ /* 0x000fe40007f3e0ff */
[----:B------:R-:W-:-:S03]  /*6910*/  ISETP.NE.AND.EX P0, PT, R17, RZ, PT, P0 ;  /* 0x000000ff1100720c */ /* 0x000fc60003f05300 */
[----:B------:R-:W-:Y:S02]  /*6920*/  IMAD.X R34, R34, 0x1, R27, P1 ;  /* 0x0000000122227824 */ /* 0x000fe400008e061b */
[----:B------:R-:W-:-:S08]  /*6930*/  IMAD.U32 R27, RZ, RZ, UR7 ;  /* 0x00000007ff1b7e24 */ /* 0x000fd0000f8e00ff */
[----:B------:R-:W-:Y:S05]  /*6940*/  WARPSYNC.COLLECTIVE R3, `(.L_x_680) ;  /* 0x0000000003087348 */ /* 0x000fea0003c00000 */
[----:B------:R-:W-:Y:S01]  /*6950*/  VOTE.ALL P0, P0 ;  /* 0x0000000000ff7806 */ /* 0x000fe20000000000 */
[----:B------:R-:W-:-:S12]  /*6960*/  ENDCOLLECTIVE ;  /* 0x000000000000791b */ /* 0x000fd80003800000 */
.L_x_680:
[----:B------:R-:W-:Y:S05]  /*6970*/  BRA `(.L_x_681) ;  /* 0xffffffd800d07947 */ /* 0x000fea000383ffff */
.L_x_614:
[----:B------:R-:W-:Y:S01]  /*6980*/  BSSY B0, `(.L_x_682) ;  /* 0x0000006000007945 */ /* 0x000fe20003800000 */
[----:B------:R-:W-:Y:S01]  /*6990*/  PLOP3.LUT P0, PT, P0, PT, PT, 0x8, 0x80 ;  /* 0x000000000080781c */ /* 0x000fe2000070e170 */
[----:B------:R-:W-:-:S12]  /*69a0*/  IMAD.MOV.U32 R3, RZ, RZ, -0x1 ;  /* 0xffffffffff037424 */ /* 0x000fd800078e00ff */
[----:B------:R-:W-:Y:S05]  /*69b0*/  WARPSYNC.COLLECTIVE R3, `(.L_x_683) ;  /* 0x0000000003087348 */ /* 0x000fea0003c00000 */
[----:B------:R-:W-:Y:S01]  /*69c0*/  VOTE.ANY P0, P0 ;  /* 0x0000000000ff7806 */ /* 0x000fe20000000100 */
[----:B------:R-:W-:-:S12]  /*69d0*/  ENDCOLLECTIVE ;  /* 0x000000000000791b */ /* 0x000fd80003800000 */
.L_x_683:
[----:B------:R-:W-:Y:S05]  /*69e0*/  BSYNC B0 ;  /* 0x0000000000007941 */ /* 0x000fea0003800000 */
.L_x_682:
[----:B------:R-:W-:Y:S05]  /*69f0*/  BRA `(.L_x_684) ;  /* 0xffffffd800dc7947 */ /* 0x000fea000383ffff */
.L_x_616:
[----:B------:R-:W-:Y:S01]  /*6a00*/  BSSY B0, `(.L_x_685) ;  /* 0x0000006000007945 */ /* 0x000fe20003800000 */
[----:B------:R-:W-:Y:S01]  /*6a10*/  PLOP3.LUT P0, PT, P0, PT, PT, 0x8, 0x80 ;  /* 0x000000000080781c */ /* 0x000fe2000070e170 */
[----:B------:R-:W-:-:S12]  /*6a20*/  IMAD.MOV.U32 R3, RZ, RZ, -0x1 ;  /* 0xffffffffff037424 */ /* 0x000fd800078e00ff */
[----:B------:R-:W-:Y:S05]  /*6a30*/  WARPSYNC.COLLECTIVE R3, `(.L_x_686) ;  /* 0x0000000003087348 */ /* 0x000fea0003c00000 */
[----:B------:R-:W-:Y:S01]  /*6a40*/  VOTE.ANY P0, P0 ;  /* 0x0000000000ff7806 */ /* 0x000fe20000000100 */
[----:B------:R-:W-:-:S12]  /*6a50*/  ENDCOLLECTIVE ;  /* 0x000000000000791b */ /* 0x000fd80003800000 */
.L_x_686:
[----:B------:R-:W-:Y:S05]  /*6a60*/  BSYNC B0 ;  /* 0x0000000000007941 */ /* 0x000fea0003800000 */
.L_x_685:
[----:B------:R-:W-:Y:S05]  /*6a70*/  BRA `(.L_x_687) ;  /* 0xffffffdc003c7947 */ /* 0x000fea000383ffff */
.L_x_618:
[----:B------:R-:W-:Y:S01]  /*6a80*/  BSSY B0, `(.L_x_688) ;  /* 0x0000006000007945 */ /* 0x000fe20003800000 */
[----:B------:R-:W-:Y:S01]  /*6a90*/  PLOP3.LUT P0, PT, P0, PT, PT, 0x8, 0x80 ;  /* 0x000000000080781c */ /* 0x000fe2000070e170 */
[----:B------:R-:W-:-:S12]  /*6aa0*/  IMAD.MOV.U32 R3, RZ, RZ, -0x1 ;  /* 0xffffffffff037424 */ /* 0x000fd800078e00ff */
[----:B------:R-:W-:Y:S05]  /*6ab0*/  WARPSYNC.COLLECTIVE R3, `(.L_x_689) ;  /* 0x0000000003087348 */ /* 0x000fea0003c00000 */
[----:B------:R-:W-:Y:S01]  /*6ac0*/  VOTE.ANY R3, PT, P0 ;  /* 0x0000000000037806 */ /* 0x000fe200000e0100 */
[----:B------:R-:W-:Y:S06]  /*6ad0*/  ENDCOLLECTIVE ;  /* 0x000000000000791b */ /* 0x000fec0003800000 */
.L_x_689:
[----:B------:R-:W-:Y:S05]  /*6ae0*/  BSYNC B0 ;  /* 0x0000000000007941 */ /* 0x000fea0003800000 */
.L_x_688:
        /* <DEDUP_REMOVED lines=12> */
.L_x_690:
[----:B------:R-:W-:Y:S02]  /*6bb0*/  IMAD.MOV.U32 R20, RZ, RZ, R19 ;  /* 0x000000ffff147224 */ /* 0x000fe400078e0013 */
[----:B------:R-:W-:-:S07]  /*6bc0*/  IMAD.MOV.U32 R44, RZ, RZ, R23 ;  /* 0x000000ffff2c7224 */ /* 0x000fce00078e0017 */
[----:B------:R-:W-:Y:S05]  /*6bd0*/  WARPSYNC.COLLECTIVE R3, `(.L_x_691) ;  /* 0x0000000003087348 */ /* 0x000fea0003c00000 */
[----:B------:R0:W1:Y:S02]  /*6be0*/  SHFL.DOWN P0, R23, R20, R21, R22 ;  /* 0x0800001514177389 */ /* 0x0000640000000016 */
[----:B01----:R-:W-:Y:S05]  /*6bf0*/  ENDCOLLECTIVE ;  /* 0x000000000000791b */ /* 0x003fea0003800000 */
.L_x_691:
        /* <DEDUP_REMOVED lines=12> */
.L_x_692:
[----:B------:R-:W-:Y:S01]  /*6cc0*/  IMAD.MOV.U32 R20, RZ, RZ, R19 ;  /* 0x000000ffff147224 */ /* 0x000fe200078e0013 */
[----:B------:R-:W-:-:S04]  /*6cd0*/  SEL R23, R23, RZ, !P1 ;  /* 0x000000ff17177207 */ /* 0x000fc80004800000 */
[----:B------:R-:W-:-:S13]  /*6ce0*/  IADD3 R18, P2, PT, R23, R18, RZ ;  /* 0x0000001217127210 */ /* 0x000fda0007f5e0ff */
[----:B------:R-:W-:Y:S05]  /*6cf0*/  WARPSYNC.COLLECTIVE R3, `(.L_x_693) ;  /* 0x0000000003087348 */ /* 0x000fea0003c00000 */
[----:B------:R0:W1:Y:S02]  /*6d00*/  SHFL.DOWN P0, R23, R20, R21, R22 ;  /* 0x0800001514177389 */ /* 0x0000640000000016 */
[----:B01----:R-:W-:Y:S05]  /*6d10*/  ENDCOLLECTIVE ;  /* 0x000000000000791b */ /* 0x003fea0003800000 */
.L_x_693:
        /* <DEDUP_REMOVED lines=9> */
.L_x_694:
[----:B------:R-:W-:-:S04]  /*6db0*/  IMAD.X R19, R44, 0x1, R19, P2 ;  /* 0x000000012c137824 */ /* 0x000fc800010e0613 */
[----:B------:R-:W-:Y:S01]  /*6dc0*/  IMAD.MOV.U32 R20, RZ, RZ, R19 ;  /* 0x000000ffff147224 */ /* 0x000fe200078e0013 */
[----:B------:R-:W-:-:S04]  /*6dd0*/  SEL R23, R23, RZ, !P1 ;  /* 0x000000ff17177207 */ /* 0x000fc80004800000 */
[----:B------:R-:W-:-:S13]  /*6de0*/  IADD3 R18, P2, PT, R23, R18, RZ ;  /* 0x0000001217127210 */ /* 0x000fda0007f5e0ff */
[----:B------:R-:W-:Y:S05]  /*6df0*/  WARPSYNC.COLLECTIVE R3, `(.L_x_695) ;  /* 0x0000000003087348 */ /* 0x000fea0003c00000 */
[----:B------:R0:W1:Y:S02]  /*6e00*/  SHFL.DOWN P0, R23, R20, R21, R22 ;  /* 0x0800001514177389 */ /* 0x0000640000000016 */
[----:B01----:R-:W-:Y:S05]  /*6e10*/  ENDCOLLECTIVE ;  /* 0x000000000000791b */ /* 0x003fea0003800000 */
.L_x_695:
        /* <DEDUP_REMOVED lines=9> */
.L_x_696:
[----:B------:R-:W-:-:S04]  /*6eb0*/  IMAD.X R19, R44, 0x1, R19, P2 ;  /* 0x000000012c137824 */ /* 0x000fc800010e0613 */
[----:B------:R-:W-:Y:S02]  /*6ec0*/  IMAD.MOV.U32 R20, RZ, RZ, R19 ;  /* 0x000000ffff147224 */ /* 0x000fe400078e0013 */
[----:B------:R-:W-:-:S07]  /*6ed0*/  IMAD.MOV.U32 R44, RZ, RZ, R23 ;  /* 0x000000ffff2c7224 */ /* 0x000fce00078e0017 */
[----:B------:R-:W-:Y:S05]  /*6ee0*/  WARPSYNC.COLLECTIVE R3, `(.L_x_697) ;  /* 0x0000000003087348 */ /* 0x000fea0003c00000 */
[----:B------:R0:W1:Y:S02]  /*6ef0*/  SHFL.DOWN P0, R23, R20, R21, R22 ;  /* 0x0800001514177389 */ /* 0x0000640000000016 */
[----:B01----:R-:W-:Y:S05]  /*6f00*/  ENDCOLLECTIVE ;  /* 0x000000000000791b */ /* 0x003fea0003800000 */
.L_x_697:
        /* <DEDUP_REMOVED lines=9> */
.L_x_698:
[----:B------:R-:W-:Y:S02]  /*6fa0*/  IMAD.MOV.U32 R20, RZ, RZ, R19 ;  /* 0x000000ffff147224 */ /* 0x000fe400078e0013 */
[----:B------:R-:W-:-:S07]  /*6fb0*/  IMAD.MOV.U32 R44, RZ, RZ, R23 ;  /* 0x000000ffff2c7224 */ /* 0x000fce00078e0017 */
[----:B------:R-:W-:Y:S05]  /*6fc0*/  WARPSYNC.COLLECTIVE R3, `(.L_x_699) ;  /* 0x0000000003087348 */ /* 0x000fea0003c00000 */
[----:B------:R0:W1:Y:S02]  /*6fd0*/  SHFL.DOWN P0, R23, R20, R21, R22 ;  /* 0x0800001514177389 */ /* 0x0000640000000016 */
[----:B01----:R-:W-:Y:S05]  /*6fe0*/  ENDCOLLECTIVE ;  /* 0x000000000000791b */ /* 0x003fea0003800000 */
.L_x_699:
        /* <DEDUP_REMOVED lines=12> */
.L_x_700:
[----:B------:R-:W-:Y:S05]  /*70b0*/  BRA `(.L_x_701) ;  /* 0xffffffd800847947 */ /* 0x000fea000383ffff */
.L_x_702:
        /* <DEDUP_REMOVED lines=12> */
.L_x_2854:


//--------------------- .text._ZN3cub18CUB_300001_SM_10006detail4scan20DeviceScanInitKernelINS0_13ScanTileStateImLb1EEEEEvT_i --------------------------
	.section	.text._ZN3cub18CUB_300001_SM_10006detail4scan20DeviceScanInitKernelINS0_13ScanTileStateImLb1EEEEEvT_i,"ax",@progbits
	.align	128
        .global         _ZN3cub18CUB_300001_SM_10006detail4scan20DeviceScanInitKernelINS0_13ScanTileStateImLb1EEEEEvT_i
        .type           _ZN3cub18CUB_300001_SM_10006detail4scan20DeviceScanInitKernelINS0_13ScanTileStateImLb1EEEEEvT_i,@function
        .size           _ZN3cub18CUB_300001_SM_10006detail4scan20DeviceScanInitKernelINS0_13ScanTileStateImLb1EEEEEvT_i,(.L_x_2855 - _ZN3cub18CUB_300001_SM_10006detail4scan20DeviceScanInitKernelINS0_13ScanTileStateImLb1EEEEEvT_i)
        .other          _ZN3cub18CUB_300001_SM_10006detail4scan20DeviceScanInitKernelINS0_13ScanTileStateImLb1EEEEEvT_i,@"STO_CUDA_ENTRY STV_DEFAULT"
_ZN3cub18CUB_300001_SM_10006detail4scan20DeviceScanInitKernelINS0_13ScanTileStateImLb1EEEEEvT_i:
.text._ZN3cub18CUB_300001_SM_10006detail4scan20DeviceScanInitKernelINS0_13ScanTileStateImLb1EEEEEvT_i:
        /* <DEDUP_REMOVED lines=21> */
.L_x_703:
        /* <DEDUP_REMOVED lines=11> */
.L_x_2855:


//--------------------- .text._ZN3cub18CUB_300001_SM_10006detail4scan16DeviceScanKernelINS2_10policy_hubIjjjmN4cuda3std3__44plusIvEEE10Policy1000EN6thrust24THRUST_300001_SM_1000_NS10device_ptrIjEESF_NS0_13ScanTileStateIjLb1EEES9_NS1_10InputValueIjPjEEmjLb0EjEEvT0_T1_T2_iT3_T4_T5_ --------------------------
	.section	.text._ZN3cub18CUB_300001_SM_10006detail4scan16DeviceScanKernelINS2_10policy_hubIjjjmN4cuda3std3__44plusIvEEE10Policy1000EN6thrust24THRUST_300001_SM_1000_NS10device_ptrIjEESF_NS0_13ScanTileStateIjLb1EEES9_NS1_10InputValueIjPjEEmjLb0EjEEvT0_T1_T2_iT3_T4_T5_,"ax",@progbits
	.align	128
        .global         _ZN3cub18CUB_300001_SM_10006detail4scan16DeviceScanKernelINS2_10policy_hubIjjjmN4cuda3std3__44plusIvEEE10Policy1000EN6thrust24THRUST_300001_SM_1000_NS10device_ptrIjEESF_NS0_13ScanTileStateIjLb1EEES9_NS1_10InputValueIjPjEEmjLb0EjEEvT0_T1_T2_iT3_T4_T5_
        .type           _ZN3cub18CUB_300001_SM_10006detail4scan16DeviceScanKernelINS2_10policy_hubIjjjmN4cuda3std3__44plusIvEEE10Policy1000EN6thrust24THRUST_300001_SM_1000_NS10device_ptrIjEESF_NS0_13ScanTileStateIjLb1EEES9_NS1_10InputValueIjPjEEmjLb0EjEEvT0_T1_T2_iT3_T4_T5_,@function
        .size           _ZN3cub18CUB_300001_SM_10006detail4scan16DeviceScanKernelINS2_10policy_hubIjjjmN4cuda3std3__44plusIvEEE10Policy1000EN6thrust24THRUST_300001_SM_1000_NS10device_ptrIjEESF_NS0_13ScanTileStateIjLb1EEES9_NS1_10InputValueIjPjEEmjLb0EjEEvT0_T1_T2_iT3_T4_T5_,(.L_x_2856 - _ZN3cub18CUB_300001_SM_10006detail4scan16DeviceScanKernelINS2_10policy_hubIjjjmN4cuda3std3__44plusIvEEE10Policy1000EN6thrust24THRUST_300001_SM_1000_NS10device_ptrIjEESF_NS0_13ScanTileStateIjLb1EEES9_NS1_10InputValueIjPjEEmjLb0EjEEvT0_T1_T2_iT3_T4_T5_)
        .other          _ZN3cub18CUB_300001_SM_10006detail4scan16DeviceScanKernelINS2_10policy_hubIjjjmN4cuda3std3__44plusIvEEE10Policy1000EN6thrust24THRUST_300001_SM_1000_NS10device_ptrIjEESF_NS0_13ScanTileStateIjLb1EEES9_NS1_10InputValueIjPjEEmjLb0EjEEvT0_T1_T2_iT3_T4_T5_,@"STO_CUDA_ENTRY STV_DEFAULT"
_ZN3cub18CUB_300001_SM_10006detail4scan16DeviceScanKernelINS2_10policy_hubIjjjmN4cuda3std3__44plusIvEEE10Policy1000EN6thrust24THRUST_300001_SM_1000_NS10device_ptrIjEESF_NS0_13ScanTileStateIjLb1EEES9_NS1_10InputValueIjPjEEmjLb0EjEEvT0_T1_T2_iT3_T4_T5_:
.text._ZN3cub18CUB_300001_SM_10006detail4scan16DeviceScanKernelINS2_10policy_hubIjjjmN4cuda3std3__44plusIvEEE10Policy1000EN6thrust24THRUST_300001_SM_1000_NS10device_ptrIjEESF_NS0_13ScanTileStateIjLb1EEES9_NS1_10InputValueIjPjEEmjLb0EjEEvT0_T1_T2_iT3_T4_T5_:
[----:B------:R-:W-:Y:S01]  /*0000*/  LDC R1, c[0x0][0x37c] ;  /* 0x0000df00ff017b82 */ /* 0x000fe20000000800 */
[----:B------:R-:W0:Y:S01]  /*0010*/  LDCU UR4, c[0x0][0x3a0] ;  /* 0x00007400ff0477ac */ /* 0x000e220008000800 */
[----:B------:R-:W1:Y:S06]  /*0020*/  LDCU.64 UR12, c[0x0][0x358] ;  /* 0x00006b00ff0c77ac */ /* 0x000e6c0008000a00 */
[----:B------:R-:W2:Y:S01]  /*0030*/  S2UR UR6, SR_CTAID.X ;  /* 0x00000000000679c3 */ /* 0x000ea20000002500 */
[----:B------:R-:W3:Y:S01]  /*0040*/  LDCU.64 UR8, c[0x0][0x3b0] ;  /* 0x00007600ff0877ac */ /* 0x000ee20008000a00 */
[----:B0-----:R-:W-:-:S06]  /*0050*/  UPRMT UR4, UR4, 0x7770, URZ ;  /* 0x0000777004047896 */ /* 0x001fcc00080000ff */
[----:B------:R-:W-:-:S05]  /*0060*/  ISETP.NE.AND P0, PT, RZ, UR4, PT ;  /* 0x00000004ff007c0c */ /* 0x000fca000bf05270 */
[----:B------:R-:W2:Y:S08]  /*0070*/  LDCU UR4, c[0x0][0x398] ;  /* 0x00007300ff0477ac */ /* 0x000eb00008000800 */
[----:B------:R-:W1:Y:S02]  /*0080*/  @P0 LDC.64 R2, c[0x0][0x3a8] ;  /* 0x0000ea00ff020b82 */ /* 0x000e640000000a00 */
[----:B-1----:R0:W5:Y:S01]  /*0090*/  @P0 LDG.E R39, desc[UR12][R2.64] ;  /* 0x0000000c02270981 */ /* 0x002162000c1e1900 */
[----:B--2---:R-:W-:-:S04]  /*00a0*/  UIADD3 UR6, UPT, UPT, UR6, UR4, URZ ;  /* 0x0000000406067290 */ /* 0x004fc8000fffe0ff */
[----:B------:R-:W-:-:S04]  /*00b0*/  UIMAD.WIDE UR10, UR6, 0x1ee0, URZ ;  /* 0x00001ee0060a78a5 */ /* 0x000fc8000f8e02ff */
[----:B---3--:R-:W-:-:S04]  /*00c0*/  UIADD3 UR7, UP0, UPT, -UR10, UR8, URZ ;  /* 0x000000080a077290 */ /* 0x008fc8000ff1e1ff */
[----:B------:R-:W-:Y:S02]  /*00d0*/  UIADD3.X UR4, UPT, UPT, ~UR11, UR9, URZ, UP0, !UPT ;  /* 0x000000090b047290 */ /* 0x000fe400087fe5ff */
[----:B------:R-:W-:-:S04]  /*00e0*/  UISETP.GE.U32.AND UP0, UPT, UR7, 0x1ee1, UPT ;  /* 0x00001ee10700788c */ /* 0x000fc8000bf06070 */
[----:B------:R-:W-:Y:S01]  /*00f0*/  UISETP.GE.U32.AND.EX UP0, UPT, UR4, URZ, UPT, UP0 ;  /* 0x000000ff0400728c */ /* 0x000fe2000bf06100 */
[----:B------:R-:W1:Y:S08]  /*0100*/  @!P0 LDC R39, c[0x0][0x3a8] ;  /* 0x0000ea00ff278b82 */ /* 0x000e700000000800 */
[----:B0-----:R-:W-:Y:S05]  /*0110*/  BRA.U !UP0, `(.L_x_704) ;  /* 0x0000001908f47547 */ /* 0x001fea000b800000 */
[----:B------:R-:W0:Y:S01]  /*0120*/  S2R R35, SR_TID.X ;  /* 0x0000000000237919 */ /* 0x000e220000002100 */
[----:B------:R-:W2:Y:S01]  /*0130*/  LDCU.64 UR4, c[0x0][0x380] ;  /* 0x00007000ff0477ac */ /* 0x000ea20008000a00 */
[C---:B0-----:R-:W-:Y:S02]  /*0140*/  LOP3.LUT R0, R35.reuse, 0x1f, RZ, 0xc0, !PT ;  /* 0x0000001f23007812 */ /* 0x041fe400078ec0ff */
[----:B------:R-:W-:-:S05]  /*0150*/  LOP3.LUT R3, R35, 0x3e0, RZ, 0xc0, !PT ;  /* 0x000003e023037812 */ /* 0x000fca00078ec0ff */
[----:B------:R-:W-:-:S05]  /*0160*/  IMAD R0, R3, 0x13, R0 ;  /* 0x0000001303007824 */ /* 0x000fca00078e0200 */
[----:B------:R-:W-:-:S05]  /*0170*/  IADD3 R0, P0, PT, R0, UR10, RZ ;  /* 0x0000000a00007c10 */ /* 0x000fca000ff1e0ff */
[----:B------:R-:W-:Y:S02]  /*0180*/  IMAD.X R3, RZ, RZ, UR11, P0 ;  /* 0x0000000bff037e24 */ /* 0x000fe400080e06ff */
[----:B------:R-:W-:-:S03]  /*0190*/  IMAD.SHL.U32 R31, R0, 0x4, RZ ;  /* 0x00000004001f7824 */ /* 0x000fc600078e00ff */
[----:B------:R-:W-:Y:S02]  /*01a0*/  SHF.L.U64.HI R30, R0, 0x2, R3 ;  /* 0x00000002001e7819 */ /* 0x000fe40000010203 */
[----:B--2---:R-:W-:-:S04]  /*01b0*/  IADD3 R2, P0, PT, R31, UR4, RZ ;  /* 0x000000041f027c10 */ /* 0x004fc8000ff1e0ff */
[----:B------:R-:W-:-:S05]  /*01c0*/  IADD3.X R3, PT, PT, R30, UR5, RZ, P0, !PT ;  /* 0x000000051e037c10 */ /* 0x000fca00087fe4ff */
[----:B------:R-:W2:Y:S04]  /*01d0*/  LDG.E R5, desc[UR12][R2.64] ;  /* 0x0000000c02057981 */ /* 0x000ea8000c1e1900 */
[----:B------:R-:W3:Y:S04]  /*01e0*/  LDG.E R7, desc[UR12][R2.64+0x80] ;  /* 0x0000800c02077981 */ /* 0x000ee8000c1e1900 */
[----:B------:R-:W4:Y:S04]  /*01f0*/  LDG.E R9, desc[UR12][R2.64+0x100] ;  /* 0x0001000c02097981 */ /* 0x000f28000c1e1900 */
        /* <DEDUP_REMOVED lines=15> */
[----:B------:R-:W4:Y:S01]  /*02f0*/  LDG.E R8, desc[UR12][R2.64+0x900] ;  /* 0x0009000c02087981 */ /* 0x000f22000c1e1900 */
        /* <DEDUP_REMOVED lines=10> */
[----:B--2---:R0:W-:Y:S04]  /*03a0*/  STS [R34], R5 ;  /* 0x0000000522007388 */ /* 0x0041e80000000800 */
[----:B---3--:R0:W-:Y:S04]  /*03b0*/  STS [R34+0x80], R7 ;  /* 0x0000800722007388 */ /* 0x0081e80000000800 */
[----:B----4-:R0:W-:Y:S04]  /*03c0*/  STS [R34+0x100], R9 ;  /* 0x0001000922007388 */ /* 0x0101e80000000800 */
[----:B------:R0:W-:Y:S04]  /*03d0*/  STS [R34+0x180], R11 ;  /* 0x0001800b22007388 */ /* 0x0001e80000000800 */
        /* <DEDUP_REMOVED lines=14> */
[----:B------:R0:W-:Y:S01]  /*04c0*/  STS [R34+0x900], R8 ;  /* 0x0009000822007388 */ /* 0x0001e20000000800 */
[----:B------:R-:W-:-:S03]  /*04d0*/  NOP ;  /* 0x0000000000007918 */ /* 0x000fc60000000000 */
[----:B------:R0:W1:Y:S04]  /*04e0*/  LDS R32, [R33] ;  /* 0x0000000021207984 */ /* 0x0000680000000800 */
[----:B------:R0:W2:Y:S04]  /*04f0*/  LDS R29, [R33+0x4] ;  /* 0x00000400211d7984 */ /* 0x0000a80000000800 */
[----:B------:R0:W3:Y:S04]  /*0500*/  LDS R28, [R33+0x8] ;  /* 0x00000800211c7984 */ /* 0x0000e80000000800 */
[----:B------:R0:W4:Y:S04]  /*0510*/  LDS R27, [R33+0xc] ;  /* 0x00000c00211b7984 */ /* 0x0001280000000800 */
[----:B------:R0:W0:Y:S04]  /*0520*/  LDS R26, [R33+0x10] ;  /* 0x00001000211a7984 */ /* 0x0000280000000800 */
        /* <DEDUP_REMOVED lines=13> */
[----:B------:R0:W0:Y:S01]  /*0600*/  LDS R9, [R33+0x48] ;  /* 0x0000480021097984 */ /* 0x0000220000000800 */
[----:B------:R-:W-:Y:S06]  /*0610*/  BAR.SYNC.DEFER_BLOCKING 0x0 ;  /* 0x0000000000007b1d */ /* 0x000fec0000010000 */
[----:B-1234-:R-:W-:Y:S05]  /*0620*/  BRA.U UP0, `(.L_x_706) ;  /* 0x0000000500247547 */ /* 0x01efea000b800000 */
[----:B0-----:R-:W-:Y:S02]  /*0630*/  IADD3 R8, PT, PT, R28, R29, R32 ;  /* 0x0000001d1c087210 */ /* 0x001fe40007ffe020 */
[C---:B------:R-:W-:Y:S02]  /*0640*/  ISETP.NE.AND P1, PT, R37.reuse, 0x1f, PT ;  /* 0x0000001f2500780c */ /* 0x040fe40003f25270 */
[----:B------:R-:W-:Y:S02]  /*0650*/  IADD3 R8, PT, PT, R26, R27, R8 ;  /* 0x0000001b1a087210 */ /* 0x000fe40007ffe008 */
[----:B------:R-:W-:Y:S02]  /*0660*/  ISETP.NE.AND P2, PT, R37, RZ, PT ;  /* 0x000000ff2500720c */ /* 0x000fe40003f45270 */
[----:B------:R-:W-:-:S04]  /*0670*/  IADD3 R8, PT, PT, R24, R25, R8 ;  /* 0x0000001918087210 */ /* 0x000fc80007ffe008 */
[----:B------:R-:W-:-:S03]  /*0680*/  IADD3 R8, PT, PT, R22, R23, R8 ;  /* 0x0000001716087210 */ /* 0x000fc60007ffe008 */
[----:B------:R-:W-:Y:S02]  /*0690*/  @!P1 LEA R42, R36, UR4, 0x2 ;  /* 0x00000004242a9c11 */ /* 0x000fe4000f8e10ff */
[----:B------:R-:W-:-:S04]  /*06a0*/  IADD3 R8, PT, PT, R20, R21, R8 ;  /* 0x0000001514087210 */ /* 0x000fc80007ffe008 */
[----:B------:R-:W-:-:S04]  /*06b0*/  IADD3 R8, PT, PT, R6, R7, R8 ;  /* 0x0000000706087210 */ /* 0x000fc80007ffe008 */
[----:B------:R-:W-:-:S04]  /*06c0*/  IADD3 R8, PT, PT, R4, R5, R8 ;  /* 0x0000000504087210 */ /* 0x000fc80007ffe008 */
[----:B------:R-:W-:-:S04]  /*06d0*/  IADD3 R8, PT, PT, R2, R3, R8 ;  /* 0x0000000302087210 */ /* 0x000fc80007ffe008 */
[----:B------:R-:W-:-:S05]  /*06e0*/  IADD3 R38, PT, PT, R9, R0, R8 ;  /* 0x0000000009267210 */ /* 0x000fca0007ffe008 */
[----:B------:R-:W0:Y:S02]  /*06f0*/  SHFL.UP P0, R9, R38, 0x1, RZ ;  /* 0x0420000026097989 */ /* 0x000e2400000000ff */
[----:B0-----:R-:W-:-:S05]  /*0700*/  @P0 IMAD.IADD R9, R38, 0x1, R9 ;  /* 0x0000000126090824 */ /* 0x001fca00078e0209 */
[----:B------:R-:W0:Y:S02]  /*0710*/  SHFL.UP P0, R12, R9, 0x2, RZ ;  /* 0x04400000090c7989 */ /* 0x000e2400000000ff */
[----:B0-----:R-:W-:-:S05]  /*0720*/  @P0 IMAD.IADD R12, R9, 0x1, R12 ;  /* 0x00000001090c0824 */ /* 0x001fca00078e020c */
[----:B------:R-:W0:Y:S02]  /*0730*/  SHFL.UP P0, R17, R12, 0x4, RZ ;  /* 0x048000000c117989 */ /* 0x000e2400000000ff */
[----:B0-----:R-:W-:-:S05]  /*0740*/  @P0 IMAD.IADD R17, R12, 0x1, R17 ;  /* 0x000000010c110824 */ /* 0x001fca00078e0211 */
[----:B------:R-:W0:Y:S02]  /*0750*/  SHFL.UP P0, R40, R17, 0x8, RZ ;  /* 0x0500000011287989 */ /* 0x000e2400000000ff */
[----:B0-----:R-:W-:-:S05]  /*0760*/  @P0 IMAD.IADD R40, R17, 0x1, R40 ;  /* 0x0000000111280824 */ /* 0x001fca00078e0228 */
[----:B------:R-:W0:Y:S02]  /*0770*/  SHFL.UP P0, R41, R40, 0x10, RZ ;  /* 0x0600000028297989 */ /* 0x000e2400000000ff */
[----:B0-----:R-:W-:Y:S01]  /*0780*/  @P0 IMAD.IADD R41, R40, 0x1, R41 ;  /* 0x0000000128290824 */ /* 0x001fe200078e0229 */
[----:B------:R-:W-:-:S03]  /*0790*/  ISETP.NE.AND P0, PT, R36, 0x2, PT ;  /* 0x000000022400780c */ /* 0x000fc60003f05270 */
[----:B------:R-:W-:Y:S01]  /*07a0*/  IMAD.IADD R38, R41, 0x1, -R38 ;  /* 0x0000000129267824 */ /* 0x000fe200078e0a26 */
[----:B------:R-:W-:Y:S01]  /*07b0*/  @!P1 STS [R42+0x10], R41 ;  /* 0x000010292a009388 */ /* 0x000fe20000000800 */
[----:B------:R-:W-:Y:S01]  /*07c0*/  BAR.SYNC.DEFER_BLOCKING 0x0 ;  /* 0x0000000000007b1d */ /* 0x000fe20000010000 */
[----:B------:R-:W-:Y:S02]  /*07d0*/  ISETP.NE.AND P1, PT, R36, 0xc, PT ;  /* 0x0000000c2400780c */ /* 0x000fe40003f25270 */
[----:B------:R-:W-:-:S03]  /*07e0*/  SEL R38, R38, RZ, P2 ;  /* 0x000000ff26267207 */ /* 0x000fc60001000000 */
[----:B------:R-:W0:Y:S04]  /*07f0*/  LDS.128 R8, [UR4+0x10] ;  /* 0x00001004ff087984 */ /* 0x000e280008000c00 */
[----:B------:R-:W1:Y:S04]  /*0800*/  LDS.128 R12, [UR4+0x20] ;  /* 0x00002004ff0c7984 */ /* 0x000e680008000c00 */
[----:B------:R-:W2:Y:S01]  /*0810*/  LDS.128 R16, [UR4+0x30] ;  /* 0x00003004ff107984 */ /* 0x000ea20008000c00 */
[----:B0-----:R-:W-:-:S04]  /*0820*/  IMAD.IADD R9, R8, 0x1, R9 ;  /* 0x0000000108097824 */ /* 0x001fc800078e0209 */
[----:B------:R-:W-:Y:S01]  /*0830*/  IMAD.IADD R10, R10, 0x1, R9 ;  /* 0x000000010a0a7824 */ /* 0x000fe200078e0209 */
[----:B------:R-:W-:Y:S02]  /*0840*/  SEL R8, R9, R8, !P0 ;  /* 0x0000000809087207 */ /* 0x000fe40004000000 */
[----:B------:R-:W-:Y:S01]  /*0850*/  ISETP.NE.AND P0, PT, R36, 0x3, PT ;  /* 0x000000032400780c */ /* 0x000fe20003f05270 */
[----:B------:R-:W-:-:S03]  /*0860*/  IMAD.IADD R11, R11, 0x1, R10 ;  /* 0x000000010b0b7824 */ /* 0x000fc600078e020a */
[----:B------:R-:W-:Y:S01]  /*0870*/  SEL R8, R10, R8, !P0 ;  /* 0x000000080a087207 */ /* 0x000fe20004000000 */
[----:B-1----:R-:W-:Y:S01]  /*0880*/  IMAD.IADD R12, R11, 0x1, R12 ;  /* 0x000000010b0c7824 */ /* 0x002fe200078e020c */
[----:B------:R-:W-:-:S03]  /*0890*/  ISETP.NE.AND P0, PT, R36, 0x4, PT ;  /* 0x000000042400780c */ /* 0x000fc60003f05270 */
[----:B------:R-:W-:Y:S01]  /*08a0*/  IMAD.IADD R13, R13, 0x1, R12 ;  /* 0x000000010d0d7824 */ /* 0x000fe200078e020c */
[----:B------:R-:W-:Y:S02]  /*08b0*/  SEL R8, R11, R8, !P0 ;  /* 0x000000080b087207 */ /* 0x000fe40004000000 */
[----:B------:R-:W-:Y:S01]  /*08c0*/  ISETP.NE.AND P0, PT, R36, 0x5, PT ;  /* 0x000000052400780c */ /* 0x000fe20003f05270 */
[----:B------:R-:W-:-:S03]  /*08d0*/  IMAD.IADD R14, R14, 0x1, R13 ;  /* 0x000000010e0e7824 */ /* 0x000fc600078e020d */
[----:B------:R-:W-:Y:S01]  /*08e0*/  SEL R8, R12, R8, !P0 ;  /* 0x000000080c087207 */ /* 0x000fe20004000000 */
[----:B------:R-:W-:Y:S01]  /*08f0*/  IMAD.IADD R15, R15, 0x1, R14 ;  /* 0x000000010f0f7824 */ /* 0x000fe200078e020e */
[----:B------:R-:W-:-:S03]  /*0900*/  ISETP.NE.AND P0, PT, R36, 0x6, PT ;  /* 0x000000062400780c */ /* 0x000fc60003f05270 */
[----:B--2---:R-:W-:Y:S01]  /*0910*/  IMAD.IADD R16, R15, 0x1, R16 ;  /* 0x000000010f107824 */ /* 0x004fe200078e0210 */
[----:B------:R-:W-:Y:S02]  /*0920*/  SEL R9, R13, R8, !P0 ;  /* 0x000000080d097207 */ /* 0x000fe40004000000 */
[----:B------:R-:W-:Y:S01]  /*0930*/  ISETP.NE.AND P0, PT, R36, 0x7, PT ;  /* 0x000000072400780c */ /* 0x000fe20003f05270 */
[----:B------:R-:W0:Y:S01]  /*0940*/  LDS R8, [UR4+0x40] ;  /* 0x00004004ff087984 */ /* 0x000e220008000800 */
[----:B------:R-:W-:Y:S02]  /*0950*/  IMAD.IADD R17, R17, 0x1, R16 ;  /* 0x0000000111117824 */ /* 0x000fe400078e0210 */
[----:B------:R-:W-:Y:S02]  /*0960*/  SEL R9, R14, R9, !P0 ;  /* 0x000000090e097207 */ /* 0x000fe40004000000 */
[----:B------:R-:W-:Y:S01]  /*0970*/  ISETP.NE.AND P0, PT, R36, 0x8, PT ;  /* 0x000000082400780c */ /* 0x000fe20003f05270 */
[----:B------:R-:W-:-:S03]  /*0980*/  IMAD.IADD R18, R18, 0x1, R17 ;  /* 0x0000000112127824 */ /* 0x000fc600078e0211 */
[----:B------:R-:W-:Y:S02]  /*0990*/  SEL R9, R15, R9, !P0 ;  /* 0x000000090f097207 */ /* 0x000fe40004000000 */
[----:B------:R-:W-:-:S04]  /*09a0*/  ISETP.NE.AND P0, PT, R36, 0x9, PT ;  /* 0x000000092400780c */ /* 0x000fc80003f05270 */
[----:B------:R-:W-:Y:S02]  /*09b0*/  SEL R9, R16, R9, !P0 ;  /* 0x0000000910097207 */ /* 0x000fe40004000000 */
[----:B------:R-:W-:-:S04]  /*09c0*/  ISETP.NE.AND P0, PT, R36, 0xa, PT ;  /* 0x0000000a2400780c */ /* 0x000fc80003f05270 */
[----:B------:R-:W-:Y:S02]  /*09d0*/  SEL R9, R17, R9, !P0 ;  /* 0x0000000911097207 */ /* 0x000fe40004000000 */
[----:B------:R-:W-:-:S04]  /*09e0*/  ISETP.NE.AND P0, PT, R36, 0xb, PT ;  /* 0x0000000b2400780c */ /* 0x000fc80003f05270 */
[----:B------:R-:W-:Y:S01]  /*09f0*/  SEL R9, R18, R9, !P0 ;  /* 0x0000000912097207 */ /* 0x000fe20004000000 */
[----:B------:R-:W-:Y:S01]  /*0a00*/  IMAD.IADD R18, R19, 0x1, R18 ;  /* 0x0000000113127824 */ /* 0x000fe200078e0212 */
[----:B------:R-:W-:-:S04]  /*0a10*/  ISETP.GE.U32.AND P0, PT, R35, 0x20, PT ;  /* 0x000000202300780c */ /* 0x000fc80003f06070 */
[C---:B------:R-:W-:Y:S02]  /*0a20*/  SEL R9, R18.reuse, R9, !P1 ;  /* 0x0000000912097207 */ /* 0x040fe40004800000 */
[----:B------:R-:W-:Y:S02]  /*0a30*/  ISETP.NE.AND P1, PT, R35, RZ, PT ;  /* 0x000000ff2300720c */ /* 0x000fe40003f25270 */
[----:B------:R-:W-:Y:S02]  /*0a40*/  SEL R10, R9, RZ, P0 ;  /* 0x000000ff090a7207 */ /* 0x000fe40000000000 */
[--C-:B0----5:R-:W-:Y:S02]  /*0a50*/  IADD3 R9, PT, PT, R18, R8, R39.reuse ;  /* 0x0000000812097210 */ /* 0x121fe40007ffe027 */
[----:B------:R-:W-:-:S07]  /*0a60*/  IADD3 R38, PT, PT, R10, R38, R39 ;  /* 0x000000260a267210 */ /* 0x000fce0007ffe027 */
[----:B------:R-:W-:Y:S05]  /*0a70*/  @P1 BRA `(.L_x_707) ;  /* 0x0000000c00541947 */ /* 0x000fea0003800000 */
[----:B------:R-:W0:Y:S01]  /*0a80*/  LDC.64 R10, c[0x0][0x390] ;  /* 0x0000e400ff0a7b82 */ /* 0x000e220000000a00 */
[----:B------:R-:W-:-:S05]  /*0a90*/  IMAD.MOV.U32 R8, RZ, RZ, 0x65 ;  /* 0x00000065ff087424 */ /* 0x000fca00078e00ff */
[----:B0-----:R0:W-:Y:S01]  /*0aa0*/  ST.E.64.STRONG.GPU desc[UR12][R10.64+0x100], R8 ;  /* 0x000100080a007985 */ /* 0x0011e2000c10fb0c */
[----:B------:R-:W-:Y:S05]  /*0ab0*/  BRA `(.L_x_707) ;  /* 0x0000000c00447947 */ /* 0x000fea0003800000 */
.L_x_706:
        /* <DEDUP_REMOVED lines=20> */
[----:B-----5:R-:W0:Y:S02]  /*0c00*/  SHFL.UP P0, R39, R40, 0x10, RZ ;  /* 0x0600000028277989 */ /* 0x020e2400000000ff */
[----:B0-----:R-:W-:Y:S01]  /*0c10*/  @P0 IMAD.IADD R39, R40, 0x1, R39 ;  /* 0x0000000128270824 */ /* 0x001fe200078e0227 */
[----:B------:R-:W-:-:S04]  /*0c20*/  ISETP.NE.AND P0, PT, R36, 0x2, PT ;  /* 0x000000022400780c */ /* 0x000fc80003f05270 */
[----:B------:R-:W-:Y:S01]  /*0c30*/  @!P1 STS [R42+0x10], R39 ;  /* 0x000010272a009388 */ /* 0x000fe20000000800 */
[----:B------:R-:W-:Y:S01]  /*0c40*/  BAR.SYNC.DEFER_BLOCKING 0x0 ;  /* 0x0000000000007b1d */ /* 0x000fe20000010000 */
[----:B------:R-:W-:-:S05]  /*0c50*/  ISETP.NE.AND P1, PT, R36, 0xc, PT ;  /* 0x0000000c2400780c */ /* 0x000fca0003f25270 */
[----:B------:R-:W0:Y:S04]  /*0c60*/  LDS.128 R8, [UR4+0x10] ;  /* 0x00001004ff087984 */ /* 0x000e280008000c00 */
[----:B------:R-:W1:Y:S04]  /*0c70*/  LDS.128 R12, [UR4+0x20] ;  /* 0x00002004ff0c7984 */ /* 0x000e680008000c00 */
[----:B------:R-:W2:Y:S01]  /*0c80*/  LDS.128 R16, [UR4+0x30] ;  /* 0x00003004ff107984 */ /* 0x000ea20008000c00 */
[----:B0-----:R-:W-:-:S04]  /*0c90*/  IMAD.IADD R9, R8, 0x1, R9 ;  /* 0x0000000108097824 */ /* 0x001fc800078e0209 */
[----:B------:R-:W-:Y:S01]  /*0ca0*/  IMAD.IADD R10, R10, 0x1, R9 ;  /* 0x000000010a0a7824 */ /* 0x000fe200078e0209 */
[----:B------:R-:W-:Y:S02]  /*0cb0*/  SEL R8, R9, R8, !P0 ;  /* 0x0000000809087207 */ /* 0x000fe40004000000 */
[----:B------:R-:W-:Y:S01]  /*0cc0*/  ISETP.NE.AND P0, PT, R36, 0x3, PT ;  /* 0x000000032400780c */ /* 0x000fe20003f05270 */
[----:B------:R-:W-:Y:S01]  /*0cd0*/  IMAD.IADD R11, R11, 0x1, R10 ;  /* 0x000000010b0b7824 */ /* 0x000fe200078e020a */
[----:B------:R-:W0:Y:S02]  /*0ce0*/  LDS R9, [UR4+0x40] ;  /* 0x00004004ff097984 */ /* 0x000e240008000800 */
        /* <DEDUP_REMOVED lines=13> */
[----:B------:R-:W-:-:S03]  /*0dc0*/  IMAD.IADD R17, R17, 0x1, R16 ;  /* 0x0000000111117824 */ /* 0x000fc600078e0210 */
[----:B------:R-:W-:Y:S01]  /*0dd0*/  SEL R8, R14, R8, !P0 ;  /* 0x000000080e087207 */ /* 0x000fe20004000000 */
[----:B------:R-:W-:Y:S01]  /*0de0*/  IMAD.IADD R18, R18, 0x1, R17 ;  /* 0x0000000112127824 */ /* 0x000fe200078e0211 */
[----:B------:R-:W-:-:S03]  /*0df0*/  ISETP.NE.AND P0, PT, R36, 0x8, PT ;  /* 0x000000082400780c */ /* 0x000fc60003f05270 */
[----:B------:R-:W-:Y:S01]  /*0e00*/  IMAD.IADD R19, R19, 0x1, R18 ;  /* 0x0000000113137824 */ /* 0x000fe200078e0212 */
[----:B------:R-:W-:Y:S02]  /*0e10*/  SEL R8, R15, R8, !P0 ;  /* 0x000000080f087207 */ /* 0x000fe40004000000 */
[----:B------:R-:W-:-:S04]  /*0e20*/  ISETP.NE.AND P0, PT, R36, 0x9, PT ;  /* 0x000000092400780c */ /* 0x000fc80003f05270 */
[----:B------:R-:W-:Y:S02]  /*0e30*/  SEL R8, R16, R8, !P0 ;  /* 0x0000000810087207 */ /* 0x000fe40004000000 */
[----:B------:R-:W-:Y:S01]  /*0e40*/  ISETP.NE.AND P0, PT, R36, 0xa, PT ;  /* 0x0000000a2400780c */ /* 0x000fe20003f05270 */
[----:B0-----:R-:W-:-:S03]  /*0e50*/  IMAD.IADD R9, R19, 0x1, R9 ;  /* 0x0000000113097824 */ /* 0x001fc600078e0209 */
[----:B------:R-:W-:Y:S01]  /*0e60*/  SEL R8, R17, R8, !P0 ;  /* 0x0000000811087207 */ /* 0x000fe20004000000 */
[----:B------:R-:W-:Y:S01]  /*0e70*/  IMAD.IADD R17, R39, 0x1, -R38 ;  /* 0x0000000127117824 */ /* 0x000fe200078e0a26 */
[----:B------:R-:W-:-:S04]  /*0e80*/  ISETP.NE.AND P0, PT, R36, 0xb, PT ;  /* 0x0000000b2400780c */ /* 0x000fc80003f05270 */
[----:B------:R-:W-:Y:S02]  /*0e90*/  SEL R8, R18, R8, !P0 ;  /* 0x0000000812087207 */ /* 0x000fe40004000000 */
[----:B------:R-:W-:Y:S02]  /*0ea0*/  ISETP.GT.U32.AND P0, PT, R35, 0x1f, PT ;  /* 0x0000001f2300780c */ /* 0x000fe40003f04070 */
[----:B------:R-:W-:Y:S02]  /*0eb0*/  SEL R11, R17, RZ, P2 ;  /* 0x000000ff110b7207 */ /* 0x000fe40001000000 */
[----:B------:R-:W-:Y:S02]  /*0ec0*/  SEL R8, R19, R8, !P1 ;  /* 0x0000000813087207 */ /* 0x000fe40004800000 */
[----:B------:R-:W-:-:S03]  /*0ed0*/  ISETP.GE.U32.AND P1, PT, R35, 0x20, PT ;  /* 0x000000202300780c */ /* 0x000fc60003f26070 */
[----:B------:R-:W-:-:S05]  /*0ee0*/  IMAD.IADD R38, R8, 0x1, R11 ;  /* 0x0000000108267824 */ /* 0x000fca00078e020b */
[----:B------:R-:W-:Y:S01]  /*0ef0*/  SEL R17, R17, R38, !P1 ;  /* 0x0000002611117207 */ /* 0x000fe20004800000 */
[----:B------:R-:W-:Y:S06]  /*0f00*/  @P0 BRA `(.L_x_708) ;  /* 0x00000008000c0947 */ /* 0x000fec0003800000 */
[----:B------:R-:W0:Y:S01]  /*0f10*/  LDC.64 R14, c[0x0][0x390] ;  /* 0x0000e400ff0e7b82 */ /* 0x000e220000000a00 */
[----:B------:R-:W-:Y:S01]  /*0f20*/  ISETP.NE.AND P1, PT, R35, RZ, PT ;  /* 0x000000ff2300720c */ /* 0x000fe20003f25270 */
[----:B------:R-:W-:Y:S01]  /*0f30*/  IMAD.U32 R45, RZ, RZ, UR6 ;  /* 0x00000006ff2d7e24 */ /* 0x000fe2000f8e00ff */
[----:B------:R-:W-:-:S05]  /*0f40*/  LOP3.LUT R18, RZ, R35, RZ, 0x33, !PT ;  /* 0x00000023ff127212 */ /* 0x000fca00078e33ff */
[----:B------:R-:W-:-:S06]  /*0f50*/  VIADD R18, R18, UR6 ;  /* 0x0000000612127c36 */ /* 0x000fcc0008000000 */
[----:B------:R-:W-:Y:S01]  /*0f60*/  @!P1 IMAD.MOV.U32 R8, RZ, RZ, 0x64 ;  /* 0x00000064ff089424 */ /* 0x000fe200078e00ff */
[----:B------:R1:W-:Y:S01]  /*0f70*/  @!P1 STS [UR4+0xc], R9 ;  /* 0x00000c09ff009988 */ /* 0x0003e20008000804 */
[----:B0-----:R-:W-:-:S04]  /*0f80*/  IMAD.WIDE R44, R45, 0x8, R14 ;  /* 0x000000082d2c7825 */ /* 0x001fc800078e020e */
[----:B------:R-:W-:Y:S01]  /*0f90*/  IMAD.WIDE R14, R18, 0x8, R14 ;  /* 0x00000008120e7825 */ /* 0x000fe200078e020e */
[----:B------:R1:W-:Y:S01]  /*0fa0*/  @!P1 ST.E.64.STRONG.GPU desc[UR12][R44.64+0x100], R8 ;  /* 0x000100082c009985 */ /* 0x0003e2000c10fb0c */
[----:B------:R-:W-:Y:S05]  /*0fb0*/  NANOSLEEP 0x226 ;  /* 0x000002260000795d */ /* 0x000fea0003800000 */
[----:B------:R-:W2:Y:S01]  /*0fc0*/  LD.E.64.STRONG.GPU R12, desc[UR12][R14.64+0x100] ;  /* 0x0001000c0e0c7980 */ /* 0x000ea2000c10fb00 */
[----:B------:R-:W-:Y:S01]  /*0fd0*/  UMOV UR5, 0xffffffff ;  /* 0xffffffff00057882 */ /* 0x000fe20000000000 */
[----:B--2---:R-:W-:Y:S02]  /*0fe0*/  ISETP.NE.AND P0, PT, R12, 0x63, PT ;  /* 0x000000630c00780c */ /* 0x004fe40003f05270 */
[----:B-1----:R-:W-:Y:S11]  /*0ff0*/  BRA.DIV UR5, `(.L_x_709) ;  /* 0x0000002e05bc7947 */ /* 0x002ff6000b800000 */
[----:B------:R-:W-:-:S13]  /*1000*/  VOTE.ANY P0, !P0 ;  /* 0x0000000000ff7806 */ /* 0x000fda0004000100 */
.L_x_738:
[----:B------:R-:W-:Y:S05]  /*1010*/  @!P0 BRA `(.L_x_710) ;  /* 0x0000000000248947 */ /* 0x000fea0003800000 */
[----:B------:R-:W-:-:S07]  /*1020*/  IMAD.MOV.U32 R8, RZ, RZ, 0x1de ;  /* 0x000001deff087424 */ /* 0x000fce00078e00ff */
.L_x_712:
[----:B------:R-:W-:Y:S05]  /*1030*/  NANOSLEEP R8 ;  /* 0x000000080000735d */ /* 0x000fea0003800000 */
[----:B------:R-:W2:Y:S01]  /*1040*/  LD.E.64.STRONG.GPU R12, desc[UR12][R14.64+0x100] ;  /* 0x0001000c0e0c7980 */ /* 0x000ea2000c10fb00 */
[----:B------:R-:W-:Y:S01]  /*1050*/  UMOV UR5, 0xffffffff ;  /* 0xffffffff00057882 */ /* 0x000fe20000000000 */
[----:B------:R-:W-:Y:S02]  /*1060*/  SHF.R.U32.HI R8, RZ, 0x1, R8 ;  /* 0x00000001ff087819 */ /* 0x000fe40000011608 */
[----:B--2---:R-:W-:Y:S01]  /*1070*/  ISETP.NE.AND P0, PT, R12, 0x63, PT ;  /* 0x000000630c00780c */ /* 0x004fe20003f05270 */
[----:B------:R-:W-:-:S12]  /*1080*/  BRA.DIV UR5, `(.L_x_711) ;  /* 0x0000002e05b87947 */ /* 0x000fd8000b800000 */
[----:B------:R-:W-:-:S13]  /*1090*/  VOTE.ANY P0, !P0 ;  /* 0x0000000000ff7806 */ /* 0x000fda0004000100 */
.L_x_741:
[----:B------:R-:W-:Y:S05]  /*10a0*/  @P0 BRA `(.L_x_712) ;  /* 0xfffffffc00e00947 */ /* 0x000fea000383ffff */
.L_x_710:
[----:B------:R-:W-:Y:S01]  /*10b0*/  UMOV UR5, 0xffffffff ;  /* 0xffffffff00057882 */ /* 0x000fe20000000000 */
[----:B------:R-:W-:Y:S02]  /*10c0*/  ISETP.NE.AND P0, PT, R12, 0x65, PT ;  /* 0x000000650c00780c */ /* 0x000fe40003f05270 */
[----:B------:R-:W-:Y:S11]  /*10d0*/  BRA.DIV UR5, `(.L_x_713) ;  /* 0x0000002e05c47947 */ /* 0x000ff6000b800000 */
[----:B------:R-:W0:Y:S01]  /*10e0*/  S2R R8, SR_GEMASK ;  /* 0x0000000000087919 */ /* 0x000e220000003c00 */
[----:B------:R-:W-:Y:S01]  /*10f0*/  VOTE.ANY R10, PT, !P0 ;  /* 0x00000000000a7806 */ /* 0x000fe200040e0100 */
[C---:B------:R-:W-:Y:S02]  /*1100*/  VIADD R38, R37.reuse, 0x2 ;  /* 0x0000000225267836 */ /* 0x040fe40000000000 */
[----:B------:R-:W-:Y:S01]  /*1110*/  VIADD R39, R37, 0x10 ;  /* 0x0000001025277836 */ /* 0x000fe20000000000 */
[----:B0-----:R-:W-:-:S05]  /*1120*/  LOP3.LUT R10, R10, 0x80000000, R8, 0xec, !PT ;  /* 0x800000000a0a7812 */ /* 0x001fca00078eec08 */
[----:B------:R-:W-:-:S05]  /*1130*/  VIADD R11, R10, 0xffffffff ;  /* 0xffffffff0a0b7836 */ /* 0x000fca0000000000 */
[----:B------:R-:W-:-:S04]  /*1140*/  LOP3.LUT R11, R10, R11, RZ, 0xc, !PT ;  /* 0x0000000b0a0b7212 */ /* 0x000fc800078e0cff */
[----:B------:R-:W0:Y:S02]  /*1150*/  POPC R15, R11 ;  /* 0x0000000b000f7309 */ /* 0x000e240000000000 */
[----:B0-----:R-:W0:Y:S01]  /*1160*/  SHFL.DOWN PT, R16, R13, 0x1, R15 ;  /* 0x082000000d107989 */ /* 0x001e2200000e000f */
[-C--:B------:R-:W-:Y:S02]  /*1170*/  ISETP.GE.AND P0, PT, R37, R15.reuse, PT ;  /* 0x0000000f2500720c */ /* 0x080fe40003f06270 */
[-C--:B------:R-:W-:Y:S02]  /*1180*/  ISETP.GT.AND P2, PT, R39, R15.reuse, PT ;  /* 0x0000000f2700720c */ /* 0x080fe40003f44270 */
[----:B0-----:R-:W-:Y:S02]  /*1190*/  SEL R16, R16, RZ, !P0 ;  /* 0x000000ff10107207 */ /* 0x001fe40004000000 */
[----:B------:R-:W-:-:S03]  /*11a0*/  ISETP.GT.AND P0, PT, R38, R15, PT ;  /* 0x0000000f2600720c */ /* 0x000fc60003f04270 */
[----:B------:R-:W-:-:S05]  /*11b0*/  IMAD.IADD R36, R16, 0x1, R13 ;  /* 0x0000000110247824 */ /* 0x000fca00078e020d */
[----:B------:R-:W0:Y:S02]  /*11c0*/  SHFL.DOWN PT, R16, R36, 0x2, R15 ;  /* 0x0840000024107989 */ /* 0x000e2400000e000f */
[----:B0-----:R-:W-:-:S05]  /*11d0*/  SEL R19, R16, RZ, !P0 ;  /* 0x000000ff10137207 */ /* 0x001fca0004000000 */
[----:B------:R-:W-:Y:S02]  /*11e0*/  IMAD.IADD R40, R36, 0x1, R19 ;  /* 0x0000000124287824 */ /* 0x000fe400078e0213 */
[C---:B------:R-:W-:Y:S02]  /*11f0*/  VIADD R19, R37.reuse, 0x4 ;  /* 0x0000000425137836 */ /* 0x040fe40000000000 */
[----:B------:R-:W-:Y:S01]  /*1200*/  VIADD R36, R37, 0x8 ;  /* 0x0000000825247836 */ /* 0x000fe20000000000 */
[----:B------:R-:W0:Y:S02]  /*1210*/  SHFL.DOWN PT, R16, R40, 0x4, R15 ;  /* 0x0880000028107989 */ /* 0x000e2400000e000f */
[----:B------:R-:W-:-:S04]  /*1220*/  ISETP.GT.AND P0, PT, R19, R15, PT ;  /* 0x0000000f1300720c */ /* 0x000fc80003f04270 */
[----:B0-----:R-:W-:Y:S02]  /*1230*/  SEL R11, R16, RZ, !P0 ;  /* 0x000000ff100b7207 */ /* 0x001fe40004000000 */
[----:B------:R-:W-:-:S03]  /*1240*/  ISETP.GT.AND P0, PT, R36, R15, PT ;  /* 0x0000000f2400720c */ /* 0x000fc60003f04270 */
[----:B------:R-:W-:Y:S02]  /*1250*/  IMAD.IADD R42, R40, 0x1, R11 ;  /* 0x00000001282a7824 */ /* 0x000fe400078e020b */
[----:B------:R-:W0:Y:S03]  /*1260*/  LDC.64 R10, c[0x0][0x390] ;  /* 0x0000e400ff0a7b82 */ /* 0x000e260000000a00 */
[----:B------:R-:W1:Y:S02]  /*1270*/  SHFL.DOWN PT, R16, R42, 0x8, R15 ;  /* 0x090000002a107989 */ /* 0x000e6400000e000f */
[----:B-1----:R-:W-:Y:S02]  /*1280*/  SEL R41, R16, RZ, !P0 ;  /* 0x000000ff10297207 */ /* 0x002fe40004000000 */
[----:B------:R-:W-:-:S03]  /*1290*/  ISETP.NE.AND P0, PT, R12, 0x65, PT ;  /* 0x000000650c00780c */ /* 0x000fc60003f05270 */
[----:B------:R-:W-:Y:S01]  /*12a0*/  IMAD.IADD R41, R42, 0x1, R41 ;  /* 0x000000012a297824 */ /* 0x000fe200078e0229 */
[----:B0-----:R-:W-:-:S04]  /*12b0*/  IADD3 R42, P3, PT, R10, 0x100, RZ ;  /* 0x000001000a2a7810 */ /* 0x001fc80007f7e0ff */
[----:B------:R-:W0:Y:S01]  /*12c0*/  SHFL.DOWN PT, R16, R41, 0x10, R15 ;  /* 0x0a00000029107989 */ /* 0x000e2200000e000f */
[----:B------:R-:W-:-:S04]  /*12d0*/  IMAD.X R43, RZ, RZ, R11, P3 ;  /* 0x000000ffff2b7224 */ /* 0x000fc800018e060b */
[----:B------:R-:W-:Y:S02]  /*12e0*/  VOTE.ALL P0, P0 ;  /* 0x0000000000ff7806 */ /* 0x000fe40000000000 */
[----:B0-----:R-:W-:-:S05]  /*12f0*/  SEL R16, R16, RZ, !P2 ;  /* 0x000000ff10107207 */ /* 0x001fca0005000000 */
[----:B------:R-:W-:-:S07]  /*1300*/  IMAD.IADD R40, R41, 0x1, R16 ;  /* 0x0000000129287824 */ /* 0x000fce00078e0210 */
.L_x_750:
[----:B------:R-:W-:Y:S05]  /*1310*/  @!P0 BRA `(.L_x_714) ;  /* 0x0000000000cc8947 */ /* 0x000fea0003800000 */
[----:B------:R-:W-:-:S07]  /*1320*/  IMAD.MOV.U32 R11, RZ, RZ, 0x1de ;  /* 0x000001deff0b7424 */ /* 0x000fce00078e00ff */
.L_x_720:
[----:B------:R-:W-:-:S05]  /*1330*/  IMAD.WIDE R14, R18, 0x8, R42 ;  /* 0x00000008120e7825 */ /* 0x000fca00078e022a */
[----:B------:R-:W2:Y:S01]  /*1340*/  LD.E.64.STRONG.GPU R12, desc[UR12][R14.64+-0x100] ;  /* 0xffff000c0e0c7980 */ /* 0x000ea2000c10fb00 */
[----:B------:R-:W-:Y:S05]  /*1350*/  YIELD ;  /* 0x0000000000007946 */ /* 0x000fea0003800000 */
[----:B------:R-:W-:Y:S01]  /*1360*/  UMOV UR5, 0xffffffff ;  /* 0xffffffff00057882 */ /* 0x000fe20000000000 */
[----:B------:R-:W-:Y:S02]  /*1370*/  SHF.R.U32.HI R11, RZ, 0x1, R11 ;  /* 0x00000001ff0b7819 */ /* 0x000fe4000001160b */
[----:B--2---:R-:W-:Y:S01]  /*1380*/  ISETP.NE.AND P0, PT, R12, 0x63, PT ;  /* 0x000000630c00780c */ /* 0x004fe20003f05270 */
[----:B------:R-:W-:-:S12]  /*1390*/  BRA.DIV UR5, `(.L_x_715) ;  /* 0x0000003205147947 */ /* 0x000fd8000b800000 */
[----:B------:R-:W-:-:S13]  /*13a0*/  VOTE.ANY P0, !P0 ;  /* 0x0000000000ff7806 */ /* 0x000fda0004000100 */
.L_x_753:
[----:B------:R-:W-:Y:S05]  /*13b0*/  @!P0 BRA `(.L_x_716) ;  /* 0x0000000000248947 */ /* 0x000fea0003800000 */
[----:B------:R-:W-:-:S07]  /*13c0*/  IMAD.MOV.U32 R16, RZ, RZ, R11 ;  /* 0x000000ffff107224 */ /* 0x000fce00078e000b */
.L_x_718:
[----:B------:R-:W-:Y:S05]  /*13d0*/  NANOSLEEP R16 ;  /* 0x000000100000735d */ /* 0x000fea0003800000 */
[----:B------:R-:W2:Y:S01]  /*13e0*/  LD.E.64.STRONG.GPU R12, desc[UR12][R14.64+-0x100] ;  /* 0xffff000c0e0c7980 */ /* 0x000ea2000c10fb00 */
[----:B------:R-:W-:Y:S01]  /*13f0*/  UMOV UR5, 0xffffffff ;  /* 0xffffffff00057882 */ /* 0x000fe20000000000 */
[----:B------:R-:W-:Y:S02]  /*1400*/  SHF.R.U32.HI R16, RZ, 0x1, R16 ;  /* 0x00000001ff107819 */ /* 0x000fe40000011610 */
[----:B--2---:R-:W-:Y:S01]  /*1410*/  ISETP.NE.AND P0, PT, R12, 0x63, PT ;  /* 0x000000630c00780c */ /* 0x004fe20003f05270 */
[----:B------:R-:W-:-:S12]  /*1420*/  BRA.DIV UR5, `(.L_x_717) ;  /* 0x0000003205107947 */ /* 0x000fd8000b800000 */
[----:B------:R-:W-:-:S13]  /*1430*/  VOTE.ANY P0, !P0 ;  /* 0x0000000000ff7806 */ /* 0x000fda0004000100 */
.L_x_756:
[----:B------:R-:W-:Y:S05]  /*1440*/  @P0 BRA `(.L_x_718) ;  /* 0xfffffffc00e00947 */ /* 0x000fea000383ffff */
.L_x_716:
[----:B------:R-:W-:Y:S01]  /*1450*/  UMOV UR5, 0xffffffff ;  /* 0xffffffff00057882 */ /* 0x000fe20000000000 */
[----:B------:R-:W-:Y:S02]  /*1460*/  ISETP.NE.AND P0, PT, R12, 0x65, PT ;  /* 0x000000650c00780c */ /* 0x000fe40003f05270 */
[----:B------:R-:W-:Y:S11]  /*1470*/  BRA.DIV UR5, `(.L_x_719) ;  /* 0x00000032051c7947 */ /* 0x000ff6000b800000 */
[----:B------:R-:W-:Y:S01]  /*1480*/  VOTE.ANY R10, PT, !P0 ;  /* 0x00000000000a7806 */ /* 0x000fe200040e0100 */
[----:B------:R-:W-:-:S03]  /*1490*/  VIADD R18, R18, 0xffffffe0 ;  /* 0xffffffe012127836 */ /* 0x000fc60000000000 */
[----:B------:R-:W-:-:S05]  /*14a0*/  LOP3.LUT R10, R10, 0x80000000, R8, 0xec, !PT ;  /* 0x800000000a0a7812 */ /* 0x000fca00078eec08 */
[----:B------:R-:W-:-:S05]  /*14b0*/  VIADD R15, R10, 0xffffffff ;  /* 0xffffffff0a0f7836 */ /* 0x000fca0000000000 */
[----:B------:R-:W-:-:S06]  /*14c0*/  LOP3.LUT R15, R10, R15, RZ, 0xc, !PT ;  /* 0x0000000f0a0f7212 */ /* 0x000fcc00078e0cff */
        /* <DEDUP_REMOVED lines=17> */
[----:B------:R-:W-:-:S03]  /*15e0*/  ISETP.NE.AND P0, PT, R12, 0x65, PT ;  /* 0x000000650c00780c */ /* 0x000fc60003f05270 */
[----:B------:R-:W-:-:S05]  /*15f0*/  IMAD.IADD R41, R13, 0x1, R16 ;  /* 0x000000010d297824 */ /* 0x000fca00078e0210 */
[----:B------:R-:W0:Y:S05]  /*1600*/  SHFL.DOWN PT, R16, R41, 0x10, R15 ;  /* 0x0a00000029107989 */ /* 0x000e2a00000e000f */
[----:B------:R-:W-:Y:S02]  /*1610*/  VOTE.ALL P0, P0 ;  /* 0x0000000000ff7806 */ /* 0x000fe40000000000 */
[----:B0-----:R-:W-:-:S04]  /*1620*/  SEL R16, R16, RZ, !P2 ;  /* 0x000000ff10107207 */ /* 0x001fc80005000000 */
[----:B------:R-:W-:-:S07]  /*1630*/  IADD3 R40, PT, PT, R41, R16, R40 ;  /* 0x0000001029287210 */ /* 0x000fce0007ffe028 */
.L_x_765:
[----:B------:R-:W-:Y:S05]  /*1640*/  @P0 BRA `(.L_x_720) ;  /* 0xfffffffc00380947 */ /* 0x000fea000383ffff */
.L_x_714:
[----:B------:R-:W-:Y:S01]  /*1650*/  ISETP.NE.AND P0, PT, R37, RZ, PT ;  /* 0x000000ff2500720c */ /* 0x000fe20003f05270 */
[----:B------:R-:W0:Y:S01]  /*1660*/  @!P1 S2R R11, SR_CgaCtaId ;  /* 0x00000000000b9919 */ /* 0x000e220000008800 */
[----:B------:R-:W-:Y:S01]  /*1670*/  @!P1 MOV R10, 0x400 ;  /* 0x00000400000a9802 */ /* 0x000fe20000000f00 */
[----:B------:R-:W-:Y:S02]  /*1680*/  @!P1 IMAD.IADD R9, R9, 0x1, R40 ;  /* 0x0000000109099824 */ /* 0x000fe400078e0228 */
[----:B------:R-:W-:Y:S02]  /*1690*/  @!P1 IMAD.MOV.U32 R8, RZ, RZ, 0x65 ;  /* 0x00000065ff089424 */ /* 0x000fe400078e00ff */
[----:B------:R-:W-:-:S03]  /*16a0*/  IMAD.MOV.U32 R38, RZ, RZ, R17 ;  /* 0x000000ffff267224 */ /* 0x000fc600078e0011 */
[----:B------:R1:W-:Y:S03]  /*16b0*/  @!P1 ST.E.64.STRONG.GPU desc[UR12][R44.64+0x100], R8 ;  /* 0x000100082c009985 */ /* 0x0003e6000c10fb0c */
[----:B------:R-:W-:Y:S01]  /*16c0*/  @!P0 MOV R12, 0x400 ;  /* 0x00000400000c8802 */ /* 0x000fe20000000f00 */
[----:B------:R-:W2:Y:S01]  /*16d0*/  @!P0 S2R R13, SR_CgaCtaId ;  /* 0x00000000000d8919 */ /* 0x000ea20000008800 */
[----:B------:R-:W-:Y:S01]  /*16e0*/  @!P0 IMAD.MOV.U32 R38, RZ, RZ, R40 ;  /* 0x000000ffff268224 */ /* 0x000fe200078e0028 */
[----:B0-----:R-:W-:-:S05]  /*16f0*/  @!P1 LEA R10, R11, R10, 0x18 ;  /* 0x0000000a0b0a9211 */ /* 0x001fca00078ec0ff */
[----:B------:R1:W-:Y:S04]  /*1700*/  @!P1 STS [R10+0x8], R9 ;  /* 0x000008090a009388 */ /* 0x0003e80000000800 */
[----:B------:R1:W-:Y:S01]  /*1710*/  @!P1 STS [R10+0x4], R40 ;  /* 0x000004280a009388 */ /* 0x0003e20000000800 */
[----:B--2---:R-:W-:-:S05]  /*1720*/  @!P0 LEA R13, R13, R12, 0x18 ;  /* 0x0000000c0d0d8211 */ /* 0x004fca00078ec0ff */
[----:B------:R1:W-:Y:S02]  /*1730*/  @!P0 STS [R13+0x54], R40 ;  /* 0x000054280d008388 */ /* 0x0003e40000000800 */
.L_x_708:
[----:B------:R-:W-:Y:S05]  /*1740*/  WARPSYNC.ALL ;  /* 0x0000000000007948 */ /* 0x000fea0003800000 */
[----:B------:R-:W0:Y:S08]  /*1750*/  S2UR UR7, SR_CgaCtaId ;  /* 0x00000000000779c3 */ /* 0x000e300000008800 */
[----:B------:R-:W-:Y:S01]  /*1760*/  BAR.SYNC.DEFER_BLOCKING 0x0 ;  /* 0x0000000000007b1d */ /* 0x000fe20000010000 */
[----:B------:R-:W-:-:S05]  /*1770*/  ISETP.NE.AND P0, PT, R35, RZ, PT ;  /* 0x000000ff2300720c */ /* 0x000fca0003f05270 */
[----:B------:R-:W-:Y:S02]  /*1780*/  UMOV UR5, 0x400 ;  /* 0x0000040000057882 */ /* 0x000fe40000000000 */
[----:B0-----:R-:W-:-:S09]  /*1790*/  ULEA UR5, UR7, UR5, 0x18 ;  /* 0x0000000507057291 */ /* 0x001fd2000f8ec0ff */
[----:B-1----:R-:W0:Y:S02]  /*17a0*/  LDS R8, [UR5+0x54] ;  /* 0x00005405ff087984 */ /* 0x002e240008000800 */
[----:B0-----:R-:W-:-:S05]  /*17b0*/  SEL R9, R8, RZ, P0 ;  /* 0x000000ff08097207 */ /* 0x001fca0000000000 */
[----:B------:R-:W-:-:S07]  /*17c0*/  IMAD.IADD R38, R9, 0x1, R38 ;  /* 0x0000000109267824 */ /* 0x000fce00078e0226 */
.L_x_707:
[----:B------:R-:W-:Y:S05]  /*17d0*/  BSYNC.RECONVERGENT B0 ;  /* 0x0000000000007941 */ /* 0x000fea0003800200 */
.L_x_705:
[----:B------:R-:W-:Y:S01]  /*17e0*/  IMAD.IADD R32, R32, 0x1, R38 ;  /* 0x0000000120207824 */ /* 0x000fe200078e0226 */
[----:B------:R-:W-:Y:S03]  /*17f0*/  BAR.SYNC.DEFER_BLOCKING 0x0 ;  /* 0x0000000000007b1d */ /* 0x000fe60000010000 */
[----:B------:R-:W-:-:S03]  /*1800*/  IMAD.IADD R29, R29, 0x1, R32 ;  /* 0x000000011d1d7824 */ /* 0x000fc600078e0220 */
[----:B------:R-:W1:Y:S01]  /*1810*/  LDCU.64 UR8, c[0x0][0x388] ;  /* 0x00007100ff0877ac */ /* 0x000e620008000a00 */
[----:B------:R-:W-:-:S04]  /*1820*/  IMAD.IADD R28, R28, 0x1, R29 ;  /* 0x000000011c1c7824 */ /* 0x000fc800078e021d */
[----:B------:R-:W-:-:S04]  /*1830*/  IMAD.IADD R27, R27, 0x1, R28 ;  /* 0x000000011b1b7824 */ /* 0x000fc800078e021c */
[----:B------:R-:W-:-:S04]  /*1840*/  IMAD.IADD R26, R26, 0x1, R27 ;  /* 0x000000011a1a7824 */ /* 0x000fc800078e021b */
[----:B------:R-:W-:-:S04]  /*1850*/  IMAD.IADD R25, R25, 0x1, R26 ;  /* 0x0000000119197824 */ /* 0x000fc800078e021a */
[----:B------:R-:W-:Y:S01]  /*1860*/  IMAD.IADD R24, R24, 0x1, R25 ;  /* 0x0000000118187824 */ /* 0x000fe200078e0219 */
[----:B------:R-:W-:Y:S03]  /*1870*/  STS [R33], R38 ;  /* 0x0000002621007388 */ /* 0x000fe60000000800 */
[----:B------:R-:W-:Y:S01]  /*1880*/  IMAD.IADD R23, R23, 0x1, R24 ;  /* 0x0000000117177824 */ /* 0x000fe200078e0218 */
[----:B------:R-:W-:Y:S03]  /*1890*/  STS [R33+0x4], R32 ;  /* 0x0000042021007388 */ /* 0x000fe60000000800 */
        /* <DEDUP_REMOVED lines=19> */
[----:B------:R-:W-:Y:S04]  /*19d0*/  STS [R33+0x2c], R20 ;  /* 0x00002c1421007388 */ /* 0x000fe80000000800 */
[----:B------:R-:W-:Y:S04]  /*19e0*/  STS [R33+0x30], R7 ;  /* 0x0000300721007388 */ /* 0x000fe80000000800 */
[----:B------:R-:W-:Y:S04]  /*19f0*/  STS [R33+0x34], R6 ;  /* 0x0000340621007388 */ /* 0x000fe80000000800 */
[----:B------:R-:W-:Y:S04]  /*1a00*/  STS [R33+0x38], R5 ;  /* 0x0000380521007388 */ /* 0x000fe80000000800 */
[----:B------:R-:W-:Y:S04]  /*1a10*/  STS [R33+0x3c], R4 ;  /* 0x00003c0421007388 */ /* 0x000fe80000000800 */
[----:B------:R-:W-:Y:S04]  /*1a20*/  STS [R33+0x40], R3 ;  /* 0x0000400321007388 */ /* 0x000fe80000000800 */
[----:B------:R1:W-:Y:S04]  /*1a30*/  STS [R33+0x44], R2 ;  /* 0x0000440221007388 */ /* 0x0003e80000000800 */
[----:B------:R-:W-:Y:S01]  /*1a40*/  STS [R33+0x48], R0 ;  /* 0x0000480021007388 */ /* 0x000fe20000000800 */
[----:B------:R-:W-:-:S03]  /*1a50*/  NOP ;  /* 0x0000000000007918 */ /* 0x000fc60000000000 */
[----:B0-----:R-:W0:Y:S01]  /*1a60*/  LDS R9, [R34] ;  /* 0x0000000022097984 */ /* 0x001e220000000800 */
[----:B-1----:R-:W-:-:S03]  /*1a70*/  IADD3 R2, P0, PT, R31, UR8, RZ ;  /* 0x000000081f027c10 */ /* 0x002fc6000ff1e0ff */
[----:B------:R-:W1:Y:S01]  /*1a80*/  LDS R7, [R34+0x80] ;  /* 0x0000800022077984 */ /* 0x000e620000000800 */
[----:B------:R-:W-:-:S03]  /*1a90*/  IADD3.X R3, PT, PT, R30, UR9, RZ, P0, !PT ;  /* 0x000000091e037c10 */ /* 0x000fc600087fe4ff */
[----:B------:R-:W2:Y:S04]  /*1aa0*/  LDS R11, [R34+0x100] ;  /* 0x00010000220b7984 */ /* 0x000ea80000000800 */
[----:B------:R-:W3:Y:S04]  /*1ab0*/  LDS R13, [R34+0x180] ;  /* 0x00018000220d7984 */ /* 0x000ee80000000800 */
[----:B------:R-:W4:Y:S04]  /*1ac0*/  LDS R5, [R34+0x200] ;  /* 0x0002000022057984 */ /* 0x000f280000000800 */
[----:B------:R-:W5:Y:S04]  /*1ad0*/  LDS R15, [R34+0x280] ;  /* 0x00028000220f7984 */ /* 0x000f680000000800 */
        /* <DEDUP_REMOVED lines=13> */
[----:B0-----:R-:W-:Y:S04]  /*1bb0*/  STG.E desc[UR12][R2.64], R9 ;  /* 0x0000000902007986 */ /* 0x001fe8000c10190c */
[----:B-1----:R-:W-:Y:S04]  /*1bc0*/  STG.E desc[UR12][R2.64+0x80], R7 ;  /* 0x0000800702007986 */ /* 0x002fe8000c10190c */
[----:B--2---:R-:W-:Y:S04]  /*1bd0*/  STG.E desc[UR12][R2.64+0x100], R11 ;  /* 0x0001000b02007986 */ /* 0x004fe8000c10190c */
[----:B---3--:R-:W-:Y:S04]  /*1be0*/  STG.E desc[UR12][R2.64+0x180], R13 ;  /* 0x0001800d02007986 */ /* 0x008fe8000c10190c */
[----:B----4-:R-:W-:Y:S04]  /*1bf0*/  STG.E desc[UR12][R2.64+0x200], R5 ;  /* 0x0002000502007986 */ /* 0x010fe8000c10190c */
[----:B-----5:R-:W-:Y:S04]  /*1c00*/  STG.E desc[UR12][R2.64+0x280], R15 ;  /* 0x0002800f02007986 */ /* 0x020fe8000c10190c */
[----:B------:R-:W-:Y:S04]  /*1c10*/  STG.E desc[UR12][R2.64+0x300], R17 ;  /* 0x0003001102007986 */ /* 0x000fe8000c10190c */
        /* <DEDUP_REMOVED lines=11> */
[----:B------:R-:W-:Y:S01]  /*1cd0*/  STG.E desc[UR12][R2.64+0x900], R43 ;  /* 0x0009002b02007986 */ /* 0x000fe2000c10190c */
[----:B------:R-:W-:Y:S05]  /*1ce0*/  EXIT ;  /* 0x000000000000794d */ /* 0x000fea0003800000 */
.L_x_704:
[----:B------:R-:W-:-:S04]  /*1cf0*/  ISETP.NE.U32.AND P0, PT, RZ, UR7, PT ;  /* 0x00000007ff007c0c */ /* 0x000fc8000bf05070 */
[----:B------:R-:W-:-:S13]  /*1d00*/  ISETP.NE.AND.EX P0, PT, RZ, UR4, PT, P0 ;  /* 0x00000004ff007c0c */ /* 0x000fda000bf05300 */
[----:B------:R-:W-:Y:S05]  /*1d10*/  @!P0 EXIT ;  /* 0x000000000000894d */ /* 0x000fea0003800000 */
[----:B------:R-:W0:Y:S02]  /*1d20*/  LDCU.64 UR4, c[0x0][0x380] ;  /* 0x00007000ff0477ac */ /* 0x000e240008000a00 */
[----:B0-----:R-:W-:-:S06]  /*1d30*/  UIMAD.WIDE UR4, UR6, 0x7b80, UR4 ;  /* 0x00007b80060478a5 */ /* 0x001fcc000f8e0204 */
[----:B------:R-:W-:Y:S02]  /*1d40*/  IMAD.U32 R2, RZ, RZ, UR4 ;  /* 0x00000004ff027e24 */ /* 0x000fe4000f8e00ff */
[----:B------:R-:W-:-:S05]  /*1d50*/  IMAD.U32 R3, RZ, RZ, UR5 ;  /* 0x00000005ff037e24 */ /* 0x000fca000f8e00ff */
[----:B------:R0:W2:Y:S01]  /*1d60*/  LDG.E R0, desc[UR12][R2.64] ;  /* 0x0000000c02007981 */ /* 0x0000a2000c1e1900 */
[----:B------:R-:W3:Y:S02]  /*1d70*/  S2R R31, SR_TID.X ;  /* 0x00000000001f7919 */ /* 0x000ee40000002100 */
[C---:B---3--:R-:W-:Y:S02]  /*1d80*/  LOP3.LUT R30, R31.reuse, 0x1f, RZ, 0xc0, !PT ;  /* 0x0000001f1f1e7812 */ /* 0x048fe400078ec0ff */
[----:B------:R-:W-:-:S05]  /*1d90*/  LOP3.LUT R5, R31, 0x3e0, RZ, 0xc0, !PT ;  /* 0x000003e01f057812 */ /* 0x000fca00078ec0ff */
[----:B------:R-:W-:-:S04]  /*1da0*/  IMAD R30, R5, 0x13, R30 ;  /* 0x00000013051e7824 */ /* 0x000fc800078e021e */
[C---:B------:R-:W-:Y:S01]  /*1db0*/  VIADD R4, R30.reuse, 0x20 ;  /* 0x000000201e047836 */ /* 0x040fe20000000000 */
[C---:B------:R-:W-:Y:S01]  /*1dc0*/  ISETP.GE.U32.AND P1, PT, R30.reuse, UR7, PT ;  /* 0x000000071e007c0c */ /* 0x040fe2000bf26070 */
[C---:B------:R-:W-:Y:S01]  /*1dd0*/  VIADD R5, R30.reuse, 0x40 ;  /* 0x000000401e057836 */ /* 0x040fe20000000000 */
[C---:B0-----:R-:W-:Y:S01]  /*1de0*/  LEA R2, P0, R30.reuse, UR4, 0x2 ;  /* 0x000000041e027c11 */ /* 0x041fe2000f8010ff */
[----:B------:R-:W-:Y:S01]  /*1df0*/  VIADD R3, R30, 0x80 ;  /* 0x000000801e037836 */ /* 0x000fe20000000000 */
        /* <DEDUP_REMOVED lines=10> */
[----:B------:R-:W-:Y:S01]  /*1ea0*/  VIADD R37, R30, 0x100 ;  /* 0x000001001e257836 */ /* 0x000fe20000000000 */
[----:B------:R-:W-:Y:S01]  /*1eb0*/  ISETP.GE.U32.AND P4, PT, R6, UR7, PT ;  /* 0x0000000706007c0c */ /* 0x000fe2000bf86070 */
[C---:B------:R-:W-:Y:S02]  /*1ec0*/  VIADD R7, R30.reuse, 0x140 ;  /* 0x000001401e077836 */ /* 0x040fe40000000000 */
[C---:B------:R-:W-:Y:S02]  /*1ed0*/  VIADD R36, R30.reuse, 0x120 ;  /* 0x000001201e247836 */ /* 0x040fe40000000000 */
[C---:B------:R-:W-:Y:S02]  /*1ee0*/  VIADD R35, R30.reuse, 0x220 ;  /* 0x000002201e237836 */ /* 0x040fe40000000000 */
[----:B------:R-:W-:Y:S02]  /*1ef0*/  VIADD R34, R30, 0x240 ;  /* 0x000002401e227836 */ /* 0x000fe40000000000 */
[----:B--2---:R-:W-:-:S02]  /*1f00*/  IMAD.MOV.U32 R4, RZ, RZ, R0 ;  /* 0x000000ffff047224 */ /* 0x004fc400078e0000 */
[----:B------:R-:W2:Y:S02]  /*1f10*/  @!P1 LDG.E R0, desc[UR12][R2.64] ;  /* 0x0000000c02009981 */ /* 0x000ea4000c1e1900 */
[--C-:B------:R-:W-:Y:S01]  /*1f20*/  IMAD.MOV.U32 R12, RZ, RZ, R4.reuse ;  /* 0x000000ffff0c7224 */ /* 0x100fe200078e0004 */
[----:B------:R-:W-:Y:S01]  /*1f30*/  ISETP.GE.U32.AND P1, PT, R5, UR7, PT ;  /* 0x0000000705007c0c */ /* 0x000fe2000bf26070 */
[--C-:B------:R-:W-:Y:S02]  /*1f40*/  IMAD.MOV.U32 R8, RZ, RZ, R4.reuse ;  /* 0x000000ffff087224 */ /* 0x100fe400078e0004 */
[C---:B------:R-:W-:Y:S02]  /*1f50*/  VIADD R5, R30.reuse, 0x160 ;  /* 0x000001601e057836 */ /* 0x040fe40000000000 */
[--C-:B------:R-:W-:Y:S01]  /*1f60*/  IMAD.MOV.U32 R6, RZ, RZ, R4.reuse ;  /* 0x000000ffff067224 */ /* 0x100fe200078e0004 */
[----:B------:R-:W3:Y:S01]  /*1f70*/  @!P5 LDG.E R12, desc[UR12][R2.64+0x200] ;  /* 0x0002000c020cd981 */ /* 0x000ee2000c1e1900 */
[--C-:B------:R-:W-:Y:S01]  /*1f80*/  IMAD.MOV.U32 R14, RZ, RZ, R4.reuse ;  /* 0x000000ffff0e7224 */ /* 0x100fe200078e0004 */
[----:B------:R-:W-:Y:S01]  /*1f90*/  ISETP.GE.U32.AND P5, PT, R37, UR7, PT ;  /* 0x0000000725007c0c */ /* 0x000fe2000bfa6070 */
[----:B------:R-:W-:Y:S01]  /*1fa0*/  IMAD.MOV.U32 R16, RZ, RZ, R4 ;  /* 0x000000ffff107224 */ /* 0x000fe200078e0004 */
[----:B------:R-:W4:Y:S01]  /*1fb0*/  @!P3 LDG.E R8, desc[UR12][R2.64+0x100] ;  /* 0x0001000c0208b981 */ /* 0x000f22000c1e1900 */
[----:B------:R-:W-:Y:S01]  /*1fc0*/  ISETP.GE.U32.AND P3, PT, R5, UR7, PT ;  /* 0x0000000705007c0c */ /* 0x000fe2000bf66070 */
[----:B------:R-:W-:-:S02]  /*1fd0*/  VIADD R5, R30, 0x1a0 ;  /* 0x000001a01e057836 */ /* 0x000fc40000000000 */
[----:B------:R-:W4:Y:S01]  /*1fe0*/  @!P2 LDG.E R6, desc[UR12][R2.64+0x80] ;  /* 0x0000800c0206a981 */ /* 0x000f22000c1e1900 */
[----:B------:R-:W-:Y:S01]  /*1ff0*/  ISETP.GE.U32.AND P2, PT, R7, UR7, PT ;  /* 0x0000000707007c0c */ /* 0x000fe2000bf46070 */
[--C-:B------:R-:W-:Y:S02]  /*2000*/  IMAD.MOV.U32 R10, RZ, RZ, R4.reuse ;  /* 0x000000ffff0a7224 */ /* 0x100fe400078e0004 */
[----:B------:R-:W4:Y:S01]  /*2010*/  @!P6 LDG.E R14, desc[UR12][R2.64+0x280] ;  /* 0x0002800c020ee981 */ /* 0x000f22000c1e1900 */
[----:B------:R-:W-:Y:S01]  /*2020*/  ISETP.GE.U32.AND P6, PT, R36, UR7, PT ;  /* 0x0000000724007c0c */ /* 0x000fe2000bfc6070 */
[----:B------:R-:W-:Y:S02]  /*2030*/  IMAD.MOV.U32 R20, RZ, RZ, R4 ;  /* 0x000000ffff147224 */ /* 0x000fe400078e0004 */
[----:B------:R-:W4:Y:S01]  /*2040*/  @!P0 LDG.E R16, desc[UR12][R2.64+0x300] ;  /* 0x0003000c02108981 */ /* 0x000f22000c1e1900 */
[----:B------:R-:W-:Y:S01]  /*2050*/  ISETP.GE.U32.AND P0, PT, R5, UR7, PT ;  /* 0x0000000705007c0c */ /* 0x000fe2000bf06070 */
[----:B------:R-:W-:-:S02]  /*2060*/  VIADD R7, R30, 0x180 ;  /* 0x000001801e077836 */ /* 0x000fc40000000000 */
[C---:B------:R-:W-:Y:S01]  /*2070*/  VIADD R5, R30.reuse, 0x1e0 ;  /* 0x000001e01e057836 */ /* 0x040fe20000000000 */
[----:B------:R-:W4:Y:S01]  /*2080*/  @!P4 LDG.E R10, desc[UR12][R2.64+0x180] ;  /* 0x0001800c020ac981 */ /* 0x000f22000c1e1900 */
[--C-:B------:R-:W-:Y:S01]  /*2090*/  IMAD.MOV.U32 R18, RZ, RZ, R4.reuse ;  /* 0x000000ffff127224 */ /* 0x100fe200078e0004 */
[----:B------:R-:W-:Y:S01]  /*20a0*/  ISETP.GE.U32.AND P4, PT, R7, UR7, PT ;  /* 0x0000000707007c0c */ /* 0x000fe2000bf86070 */
[--C-:B------:R-:W-:Y:S01]  /*20b0*/  IMAD.MOV.U32 R22, RZ, RZ, R4.reuse ;  /* 0x000000ffff167224 */ /* 0x100fe200078e0004 */
[----:B------:R-:W4:Y:S01]  /*20c0*/  @!P5 LDG.E R20, desc[UR12][R2.64+0x400] ;  /* 0x0004000c0214d981 */ /* 0x000f22000c1e1900 */
[--C-:B------:R-:W-:Y:S01]  /*20d0*/  IMAD.MOV.U32 R24, RZ, RZ, R4.reuse ;  /* 0x000000ffff187224 */ /* 0x100fe200078e0004 */
[----:B------:R-:W-:Y:S01]  /*20e0*/  ISETP.GE.U32.AND P5, PT, R5, UR7, PT ;  /* 0x0000000705007c0c */ /* 0x000fe2000bfa6070 */
[----:B------:R-:W-:Y:S01]  /*20f0*/  IMAD.MOV.U32 R26, RZ, RZ, R4 ;  /* 0x000000ffff1a7224 */ /* 0x000fe200078e0004 */
[----:B------:R-:W4:Y:S01]  /*2100*/  @!P1 LDG.E R18, desc[UR12][R2.64+0x380] ;  /* 0x0003800c02129981 */ /* 0x000f22000c1e1900 */
[----:B------:R-:W-:-:S02]  /*2110*/  VIADD R7, R30, 0x1c0 ;  /* 0x000001c01e077836 */ /* 0x000fc40000000000 */
[----:B------:R-:W-:Y:S01]  /*2120*/  VIADD R5, R30, 0x200 ;  /* 0x000002001e057836 */ /* 0x000fe20000000000 */
[----:B------:R-:W4:Y:S02]  /*2130*/  @!P6 LDG.E R22, desc[UR12][R2.64+0x480] ;  /* 0x0004800c0216e981 */ /* 0x000f24000c1e1900 */
[----:B------:R-:W-:Y:S02]  /*2140*/  ISETP.GE.U32.AND P1, PT, R7, UR7, PT ;  /* 0x0000000707007c0c */ /* 0x000fe4000bf26070 */
[----:B------:R-:W4:Y:S01]  /*2150*/  @!P2 LDG.E R24, desc[UR12][R2.64+0x500] ;  /* 0x0005000c0218a981 */ /* 0x000f22000c1e1900 */
[----:B------:R-:W-:Y:S02]  /*2160*/  ISETP.GE.U32.AND P6, PT, R5, UR7, PT ;  /* 0x0000000705007c0c */ /* 0x000fe4000bfc6070 */
[----:B------:R-:W-:Y:S01]  /*2170*/  ISETP.GE.U32.AND P2, PT, R35, UR7, PT ;  /* 0x0000000723007c0c */ /* 0x000fe2000bf46070 */
[----:B------:R-:W4:Y:S01]  /*2180*/  @!P3 LDG.E R26, desc[UR12][R2.64+0x580] ;  /* 0x0005800c021ab981 */ /* 0x000f22000c1e1900 */
[----:B------:R-:W-:Y:S01]  /*2190*/  ISETP.GE.U32.AND P3, PT, R34, UR7, PT ;  /* 0x0000000722007c0c */ /* 0x000fe2000bf66070 */
[----:B------:R-:W-:-:S02]  /*21a0*/  IMAD.MOV.U32 R28, RZ, RZ, R4 ;  /* 0x000000ffff1c7224 */ /* 0x000fc400078e0004 */
[--C-:B------:R-:W-:Y:S02]  /*21b0*/  IMAD.MOV.U32 R40, RZ, RZ, R4.reuse ;  /* 0x000000ffff287224 */ /* 0x100fe400078e0004 */
[--C-:B------:R-:W-:Y:S02]  /*21c0*/  IMAD.MOV.U32 R42, RZ, RZ, R4.reuse ;  /* 0x000000ffff2a7224 */ /* 0x100fe400078e0004 */
[--C-:B------:R-:W-:Y:S01]  /*21d0*/  IMAD.MOV.U32 R44, RZ, RZ, R4.reuse ;  /* 0x000000ffff2c7224 */ /* 0x100fe200078e0004 */
[----:B------:R-:W4:Y:S01]  /*21e0*/  @!P4 LDG.E R28, desc[UR12][R2.64+0x600] ;  /* 0x0006000c021cc981 */ /* 0x000f22000c1e1900 */
[--C-:B------:R-:W-:Y:S02]  /*21f0*/  IMAD.MOV.U32 R5, RZ, RZ, R4.reuse ;  /* 0x000000ffff057224 */ /* 0x100fe400078e0004 */
[----:B------:R-:W-:Y:S01]  /*2200*/  IMAD.MOV.U32 R7, RZ, RZ, R4 ;  /* 0x000000ffff077224 */ /* 0x000fe200078e0004 */
[----:B------:R-:W4:Y:S04]  /*2210*/  @!P0 LDG.E R40, desc[UR12][R2.64+0x680] ;  /* 0x0006800c02288981 */ /* 0x000f28000c1e1900 */
[----:B------:R-:W4:Y:S04]  /*2220*/  @!P1 LDG.E R42, desc[UR12][R2.64+0x700] ;  /* 0x0007000c022a9981 */ /* 0x000f28000c1e1900 */
[----:B------:R-:W4:Y:S04]  /*2230*/  @!P5 LDG.E R44, desc[UR12][R2.64+0x780] ;  /* 0x0007800c022cd981 */ /* 0x000f28000c1e1900 */
[----:B------:R-:W4:Y:S04]  /*2240*/  @!P6 LDG.E R5, desc[UR12][R2.64+0x800] ;  /* 0x0008000c0205e981 */ /* 0x000f28000c1e1900 */
[----:B------:R-:W4:Y:S04]  /*2250*/  @!P2 LDG.E R7, desc[UR12][R2.64+0x880] ;  /* 0x0008800c0207a981 */ /* 0x000f28000c1e1900 */
[----:B------:R-:W4:Y:S01]  /*2260*/  @!P3 LDG.E R4, desc[UR12][R2.64+0x900] ;  /* 0x0009000c0204b981 */ /* 0x000f22000c1e1900 */
[----:B------:R-:W0:Y:S01]  /*2270*/  S2R R38, SR_LANEID ;  /* 0x0000000000267919 */ /* 0x000e220000000000 */
[----:B------:R-:W1:Y:S01]  /*2280*/  S2UR UR5, SR_CgaCtaId ;  /* 0x00000000000579c3 */ /* 0x000e620000008800 */
[----:B------:R-:W-:Y:S01]  /*2290*/  SHF.R.U32.HI R41, RZ, 0x5, R31 ;  /* 0x00000005ff297819 */ /* 0x000fe2000001161f */
[----:B------:R-:W-:-:S02]  /*22a0*/  UMOV UR4, 0x400 ;  /* 0x0000040000047882 */ /* 0x000fc40000000000 */
[----:B-1----:R-:W-:Y:S02]  /*22b0*/  ULEA UR4, UR5, UR4, 0x18 ;  /* 0x0000000405047291 */ /* 0x002fe4000f8ec0ff */
[----:B0-----:R-:W-:-:S05]  /*22c0*/  IMAD R29, R41, 0x260, R38 ;  /* 0x00000260291d7824 */ /* 0x001fca00078e0226 */
[----:B------:R-:W-:Y:S01]  /*22d0*/  LEA R29, R29, UR4, 0x2 ;  /* 0x000000041d1d7c11 */ /* 0x000fe2000f8e10ff */
[----:B------:R-:W-:-:S04]  /*22e0*/  UISETP.NE.AND UP0, UPT, UR6, URZ, UPT ;  /* 0x000000ff0600728c */ /* 0x000fc8000bf05270 */
[----:B--2---:R-:W-:Y:S04]  /*22f0*/  STS [R29], R0 ;  /* 0x000000001d007388 */ /* 0x004fe80000000800 */
[----:B---3--:R-:W-:Y:S04]  /*2300*/  STS [R29+0x200], R12 ;  /* 0x0002000c1d007388 */ /* 0x008fe80000000800 */
[----:B----4-:R0:W-:Y:S04]  /*2310*/  STS [R29+0x100], R8 ;  /* 0x000100081d007388 */ /* 0x0101e80000000800 */
[----:B------:R1:W-:Y:S01]  /*2320*/  STS [R29+0x80], R6 ;  /* 0x000080061d007388 */ /* 0x0003e20000000800 */
[----:B0-----:R-:W-:-:S03]  /*2330*/  IMAD R8, R38, 0x48, R29 ;  /* 0x0000004826087824 */ /* 0x001fc600078e021d */
        /* <DEDUP_REMOVED lines=16> */
[----:B------:R1:W0:Y:S04]  /*2440*/  LDS R32, [R8] ;  /* 0x0000000008207984 */ /* 0x0002280000000800 */
        /* <DEDUP_REMOVED lines=19> */
[----:B--234-:R-:W-:Y:S05]  /*2580*/  BRA.U UP0, `(.L_x_721) ;  /* 0x0000000500047547 */ /* 0x01cfea000b800000 */
[----:B01----:R-:W-:Y:S02]  /*2590*/  IADD3 R8, PT, PT, R28, R33, R32 ;  /* 0x000000211c087210 */ /* 0x003fe40007ffe020 */
[----:B------:R-:W-:Y:S02]  /*25a0*/  ISETP.NE.AND P1, PT, R38, 0x1f, PT ;  /* 0x0000001f2600780c */ /* 0x000fe40003f25270 */
[----:B------:R-:W-:Y:S02]  /*25b0*/  IADD3 R8, PT, PT, R26, R27, R8 ;  /* 0x0000001b1a087210 */ /* 0x000fe40007ffe008 */
[----:B------:R-:W-:Y:S02]  /*25c0*/  ISETP.NE.AND P2, PT, R41, 0xc, PT ;  /* 0x0000000c2900780c */ /* 0x000fe40003f45270 */
        /* <DEDUP_REMOVED lines=47> */
[----:B------:R-:W-:-:S04]  /*28c0*/  ISETP.NE.AND P0, PT, R41, 0x8, PT ;  /* 0x000000082900780c */ /* 0x000fc80003f05270 */
[----:B------:R-:W-:Y:S02]  /*28d0*/  SEL R8, R15, R8, !P0 ;  /* 0x000000080f087207 */ /* 0x000fe40004000000 */
[C---:B------:R-:W-:Y:S02]  /*28e0*/  ISETP.NE.AND P0, PT, R41.reuse, 0xa, PT ;  /* 0x0000000a2900780c */ /* 0x040fe40003f05270 */
[----:B------:R-:W-:Y:S02]  /*28f0*/  SEL R8, R16, R8, !P1 ;  /* 0x0000000810087207 */ /* 0x000fe40004800000 */
[----:B------:R-:W-:Y:S02]  /*2900*/  ISETP.NE.AND P1, PT, R41, 0xb, PT ;  /* 0x0000000b2900780c */ /* 0x000fe40003f25270 */
[----:B------:R-:W-:Y:S02]  /*2910*/  SEL R8, R17, R8, !P0 ;  /* 0x0000000811087207 */ /* 0x000fe40004000000 */
[----:B------:R-:W-:-:S02]  /*2920*/  ISETP.GE.U32.AND P0, PT, R31, 0x20, PT ;  /* 0x000000201f00780c */ /* 0x000fc40003f06070 */
[----:B------:R-:W-:Y:S01]  /*2930*/  SEL R8, R18, R8, !P1 ;  /* 0x0000000812087207 */ /* 0x000fe20004800000 */
[----:B------:R-:W-:Y:S01]  /*2940*/  @!P2 IMAD.IADD R8, R19, 0x1, R18 ;  /* 0x000000011308a824 */ /* 0x000fe200078e0212 */
[----:B------:R-:W-:-:S04]  /*2950*/  ISETP.NE.AND P1, PT, R38, RZ, PT ;  /* 0x000000ff2600720c */ /* 0x000fc80003f25270 */
[----:B------:R-:W-:Y:S02]  /*2960*/  SEL R40, R40, RZ, P1 ;  /* 0x000000ff28287207 */ /* 0x000fe40000800000 */
[----:B------:R-:W-:-:S04]  /*2970*/  SEL R8, R8, RZ, P0 ;  /* 0x000000ff08087207 */ /* 0x000fc80000000000 */
[----:B-----5:R-:W-:Y:S01]  /*2980*/  IADD3 R39, PT, PT, R8, R40, R39 ;  /* 0x0000002808277210 */ /* 0x020fe20007ffe027 */
[----:B------:R-:W-:Y:S06]  /*2990*/  BRA `(.L_x_722) ;  /* 0x0000000c00547947 */ /* 0x000fec0003800000 */
.L_x_721:
[----:B01----:R-:W-:Y:S02]  /*29a0*/  IADD3 R8, PT, PT, R28, R33, R32 ;  /* 0x000000211c087210 */ /* 0x003fe40007ffe020 */
[----:B------:R-:W-:Y:S02]  /*29b0*/  ISETP.NE.AND P1, PT, R38, 0x1f, PT ;  /* 0x0000001f2600780c */ /* 0x000fe40003f25270 */
        /* <DEDUP_REMOVED lines=9> */
[----:B-----5:R-:W-:-:S05]  /*2a50*/  IADD3 R39, PT, PT, R9, R0, R8 ;  /* 0x0000000009277210 */ /* 0x020fca0007ffe008 */
        /* <DEDUP_REMOVED lines=28> */
[----:B------:R-:W-:Y:S01]  /*2c20*/  IMAD.IADD R14, R14, 0x1, R13 ;  /* 0x000000010e0e7824 */ /* 0x000fe200078e020d */
[----:B------:R-:W0:Y:S02]  /*2c30*/  LDS R11, [UR4+0x40] ;  /* 0x00004004ff0b7984 */ /* 0x000e240008000800 */
        /* <DEDUP_REMOVED lines=14> */
[----:B------:R-:W-:-:S04]  /*2d20*/  ISETP.NE.AND P0, PT, R41, 0xa, PT ;  /* 0x0000000a2900780c */ /* 0x000fc80003f05270 */
[----:B------:R-:W-:Y:S01]  /*2d30*/  SEL R8, R17, R8, !P0 ;  /* 0x0000000811087207 */ /* 0x000fe20004000000 */
[----:B------:R-:W-:Y:S01]  /*2d40*/  IMAD.IADD R17, R40, 0x1, -R39 ;  /* 0x0000000128117824 */ /* 0x000fe200078e0a27 */
[----:B------:R-:W-:-:S04]  /*2d50*/  ISETP.NE.AND P0, PT, R41, 0xb, PT ;  /* 0x0000000b2900780c */ /* 0x000fc80003f05270 */
[----:B------:R-:W-:Y:S02]  /*2d60*/  SEL R8, R18, R8, !P0 ;  /* 0x0000000812087207 */ /* 0x000fe40004000000 */
[----:B------:R-:W-:Y:S01]  /*2d70*/  ISETP.GT.U32.AND P0, PT, R31, 0x1f, PT ;  /* 0x0000001f1f00780c */ /* 0x000fe20003f04070 */
[----:B0-----:R-:W-:Y:S01]  /*2d80*/  IMAD.IADD R11, R19, 0x1, R11 ;  /* 0x00000001130b7824 */ /* 0x001fe200078e020b */
        /* <DEDUP_REMOVED lines=22> */
.L_x_768:
[----:B------:R-:W-:Y:S05]  /*2ef0*/  @!P0 BRA `(.L_x_725) ;  /* 0x0000000000248947 */ /* 0x000fea0003800000 */
[----:B------:R-:W-:-:S07]  /*2f00*/  IMAD.MOV.U32 R14, RZ, RZ, 0x1de ;  /* 0x000001deff0e7424 */ /* 0x000fce00078e00ff */
.L_x_727:
[----:B------:R-:W-:Y:S05]  /*2f10*/  NANOSLEEP R14 ;  /* 0x0000000e0000735d */ /* 0x000fea0003800000 */
[----:B------:R-:W2:Y:S01]  /*2f20*/  LD.E.64.STRONG.GPU R8, desc[UR12][R12.64+0x100] ;  /* 0x0001000c0c087980 */ /* 0x000ea2000c10fb00 */
[----:B------:R-:W-:Y:S01]  /*2f30*/  UMOV UR5, 0xffffffff ;  /* 0xffffffff00057882 */ /* 0x000fe20000000000 */
[----:B------:R-:W-:Y:S02]  /*2f40*/  SHF.R.U32.HI R14, RZ, 0x1, R14 ;  /* 0x00000001ff0e7819 */ /* 0x000fe4000001160e */
[----:B--2---:R-:W-:Y:S01]  /*2f50*/  ISETP.NE.AND P0, PT, R8, 0x63, PT ;  /* 0x000000630800780c */ /* 0x004fe20003f05270 */
[----:B------:R-:W-:-:S12]  /*2f60*/  BRA.DIV UR5, `(.L_x_726) ;  /* 0x0000001a05607947 */ /* 0x000fd8000b800000 */
[----:B------:R-:W-:-:S13]  /*2f70*/  VOTE.ANY P0, !P0 ;  /* 0x0000000000ff7806 */ /* 0x000fda0004000100 */
.L_x_771:
[----:B------:R-:W-:Y:S05]  /*2f80*/  @P0 BRA `(.L_x_727) ;  /* 0xfffffffc00e00947 */ /* 0x000fea000383ffff */
.L_x_725:
[----:B------:R-:W-:Y:S01]  /*2f90*/  UMOV UR5, 0xffffffff ;  /* 0xffffffff00057882 */ /* 0x000fe20000000000 */
[----:B------:R-:W-:Y:S02]  /*2fa0*/  ISETP.NE.AND P2, PT, R8, 0x65, PT ;  /* 0x000000650800780c */ /* 0x000fe40003f45270 */
[----:B------:R-:W-:Y:S11]  /*2fb0*/  BRA.DIV UR5, `(.L_x_728) ;  /* 0x0000001a056c7947 */ /* 0x000ff6000b800000 */
        /* <DEDUP_REMOVED lines=8> */
[----:B------:R-:W-:-:S04]  /*3040*/  ISETP.GE.AND P0, PT, R38, R15, PT ;  /* 0x0000000f2600720c */ /* 0x000fc80003f06270 */
[----:B0-----:R-:W-:Y:S02]  /*3050*/  SEL R16, R16, RZ, !P0 ;  /* 0x000000ff10107207 */ /* 0x001fe40004000000 */
[----:B------:R-:W-:Y:S01]  /*3060*/  ISETP.GT.AND P0, PT, R10, R15, PT ;  /* 0x0000000f0a00720c */ /* 0x000fe20003f04270 */
[----:B------:R-:W-:Y:S02]  /*3070*/  VIADD R10, R38, 0x4 ;  /* 0x00000004260a7836 */ /* 0x000fe40000000000 */
[----:B------:R-:W-:-:S05]  /*3080*/  IMAD.IADD R12, R16, 0x1, R9 ;  /* 0x00000001100c7824 */ /* 0x000fca00078e0209 */
[----:B------:R-:W0:Y:S02]  /*3090*/  SHFL.DOWN PT, R16, R12, 0x2, R15 ;  /* 0x084000000c107989 */ /* 0x000e2400000e000f */
[----:B0-----:R-:W-:Y:S02]  /*30a0*/  SEL R39, R16, RZ, !P0 ;  /* 0x000000ff10277207 */ /* 0x001fe40004000000 */
[----:B------:R-:W-:Y:S01]  /*30b0*/  ISETP.GT.AND P0, PT, R10, R15, PT ;  /* 0x0000000f0a00720c */ /* 0x000fe20003f04270 */
[----:B------:R-:W-:Y:S02]  /*30c0*/  VIADD R10, R38, 0x8 ;  /* 0x00000008260a7836 */ /* 0x000fe40000000000 */
[----:B------:R-:W-:Y:S02]  /*30d0*/  IMAD.IADD R40, R12, 0x1, R39 ;  /* 0x000000010c287824 */ /* 0x000fe400078e0227 */
[----:B------:R-:W0:Y:S03]  /*30e0*/  LDC.64 R12, c[0x0][0x390] ;  /* 0x0000e400ff0c7b82 */ /* 0x000e260000000a00 */
[----:B------:R-:W1:Y:S02]  /*30f0*/  SHFL.DOWN PT, R16, R40, 0x4, R15 ;  /* 0x0880000028107989 */ /* 0x000e6400000e000f */
[----:B-1----:R-:W-:-:S02]  /*3100*/  SEL R9, R16, RZ, !P0 ;  /* 0x000000ff10097207 */ /* 0x002fc40004000000 */
[----:B------:R-:W-:-:S03]  /*3110*/  ISETP.GT.AND P0, PT, R10, R15, PT ;  /* 0x0000000f0a00720c */ /* 0x000fc60003f04270 */
[----:B------:R-:W-:Y:S01]  /*3120*/  IMAD.IADD R9, R40, 0x1, R9 ;  /* 0x0000000128097824 */ /* 0x000fe200078e0209 */
[----:B0-----:R-:W-:-:S04]  /*3130*/  IADD3 R40, P3, PT, R12, 0x100, RZ ;  /* 0x000001000c287810 */ /* 0x001fc80007f7e0ff */
[----:B------:R-:W0:Y:S01]  /*3140*/  SHFL.DOWN PT, R16, R9, 0x8, R15 ;  /* 0x0900000009107989 */ /* 0x000e2200000e000f */
[----:B------:R-:W-:Y:S01]  /*3150*/  IMAD.X R41, RZ, RZ, R13, P3 ;  /* 0x000000ffff297224 */ /* 0x000fe200018e060d */
[----:B0-----:R-:W-:Y:S02]  /*3160*/  SEL R16, R16, RZ, !P0 ;  /* 0x000000ff10107207 */ /* 0x001fe40004000000 */
[----:B------:R-:W-:Y:S01]  /*3170*/  ISETP.NE.AND P0, PT, R8, 0x65, PT ;  /* 0x000000650800780c */ /* 0x000fe20003f05270 */
[----:B------:R-:W-:Y:S02]  /*3180*/  VIADD R8, R38, 0x10 ;  /* 0x0000001026087836 */ /* 0x000fe40000000000 */
[----:B------:R-:W-:-:S03]  /*3190*/  IMAD.IADD R44, R9, 0x1, R16 ;  /* 0x00000001092c7824 */ /* 0x000fc600078e0210 */
[----:B------:R-:W-:Y:S02]  /*31a0*/  ISETP.GT.AND P2, PT, R8, R15, PT ;  /* 0x0000000f0800720c */ /* 0x000fe40003f44270 */
[----:B------:R-:W0:Y:S05]  /*31b0*/  SHFL.DOWN PT, R16, R44, 0x10, R15 ;  /* 0x0a0000002c107989 */ /* 0x000e2a00000e000f */
[----:B------:R-:W-:Y:S02]  /*31c0*/  VOTE.ALL P0, P0 ;  /* 0x0000000000ff7806 */ /* 0x000fe40000000000 */
[----:B0-----:R-:W-:-:S05]  /*31d0*/  SEL R9, R16, RZ, !P2 ;  /* 0x000000ff10097207 */ /* 0x001fca0005000000 */
[----:B------:R-:W-:-:S07]  /*31e0*/  IMAD.IADD R12, R44, 0x1, R9 ;  /* 0x000000012c0c7824 */ /* 0x000fce00078e0209 */
.L_x_780:
[----:B------:R-:W-:Y:S05]  /*31f0*/  @!P0 BRA `(.L_x_729) ;  /* 0x0000000000dc8947 */ /* 0x000fea0003800000 */
[----:B------:R-:W-:-:S07]  /*3200*/  IMAD.MOV.U32 R39, RZ, RZ, 0x1de ;  /* 0x000001deff277424 */ /* 0x000fce00078e00ff */
.L_x_735:
        /* <DEDUP_REMOVED lines=8> */
.L_x_783:
[----:B------:R-:W-:Y:S05]  /*3290*/  @!P0 BRA `(.L_x_731) ;  /* 0x0000000000248947 */ /* 0x000fea0003800000 */
[----:B------:R-:W-:-:S07]  /*32a0*/  IMAD.MOV.U32 R13, RZ, RZ, R39 ;  /* 0x000000ffff0d7224 */ /* 0x000fce00078e0027 */
.L_x_733:
[----:B------:R-:W-:Y:S05]  /*32b0*/  NANOSLEEP R13 ;  /* 0x0000000d0000735d */ /* 0x000fea0003800000 */
[----:B------:R-:W2:Y:S01]  /*32c0*/  LD.E.64.STRONG.GPU R8, desc[UR12][R14.64+-0x100] ;  /* 0xffff000c0e087980 */ /* 0x000ea2000c10fb00 */
[----:B------:R-:W-:Y:S01]  /*32d0*/  UMOV UR5, 0xffffffff ;  /* 0xffffffff00057882 */ /* 0x000fe20000000000 */
[----:B------:R-:W-:Y:S02]  /*32e0*/  SHF.R.U32.HI R13, RZ, 0x1, R13 ;  /* 0x00000001ff0d7819 */ /* 0x000fe4000001160d */
[----:B--2---:R-:W-:Y:S01]  /*32f0*/  ISETP.NE.AND P0, PT, R8, 0x63, PT ;  /* 0x000000630800780c */ /* 0x004fe20003f05270 */
[----:B------:R-:W-:-:S12]  /*3300*/  BRA.DIV UR5, `(.L_x_732) ;  /* 0x0000001a05bc7947 */ /* 0x000fd8000b800000 */
[----:B------:R-:W-:-:S13]  /*3310*/  VOTE.ANY P0, !P0 ;  /* 0x0000000000ff7806 */ /* 0x000fda0004000100 */
.L_x_786:
[----:B------:R-:W-:Y:S05]  /*3320*/  @P0 BRA `(.L_x_733) ;  /* 0xfffffffc00e00947 */ /* 0x000fea000383ffff */
.L_x_731:
[----:B------:R-:W-:Y:S01]  /*3330*/  UMOV UR5, 0xffffffff ;  /* 0xffffffff00057882 */ /* 0x000fe20000000000 */
[----:B------:R-:W-:Y:S02]  /*3340*/  ISETP.NE.AND P0, PT, R8, 0x65, PT ;  /* 0x000000650800780c */ /* 0x000fe40003f05270 */
[----:B------:R-:W-:Y:S11]  /*3350*/  BRA.DIV UR5, `(.L_x_734) ;  /* 0x0000001a05c87947 */ /* 0x000ff6000b800000 */
        /* <DEDUP_REMOVED lines=17> */
[----:B------:R-:W-:-:S05]  /*3470*/  IMAD.IADD R45, R44, 0x1, R45 ;  /* 0x000000012c2d7824 */ /* 0x000fca00078e022d */
[----:B------:R-:W0:Y:S02]  /*3480*/  SHFL.DOWN PT, R16, R45, 0x4, R15 ;  /* 0x088000002d107989 */ /* 0x000e2400000e000f */
[----:B0-----:R-:W-:Y:S02]  /*3490*/  SEL R16, R16, RZ, !P0 ;  /* 0x000000ff10107207 */ /* 0x001fe40004000000 */
[----:B------:R-:W-:-:S03]  /*34a0*/  ISETP.GT.AND P0, PT, R10, R15, PT ;  /* 0x0000000f0a00720c */ /* 0x000fc60003f04270 */
[----:B------:R-:W-:-:S05]  /*34b0*/  IMAD.IADD R9, R45, 0x1, R16 ;  /* 0x000000012d097824 */ /* 0x000fca00078e0210 */
[----:B------:R-:W0:Y:S02]  /*34c0*/  SHFL.DOWN PT, R16, R9, 0x8, R15 ;  /* 0x0900000009107989 */ /* 0x000e2400000e000f */
[----:B0-----:R-:W-:Y:S02]  /*34d0*/  SEL R16, R16, RZ, !P0 ;  /* 0x000000ff10107207 */ /* 0x001fe40004000000 */
[----:B------:R-:W-:Y:S01]  /*34e0*/  ISETP.NE.AND P0, PT, R8, 0x65, PT ;  /* 0x000000650800780c */ /* 0x000fe20003f05270 */
[----:B------:R-:W-:Y:S02]  /*34f0*/  VIADD R8, R38, 0x10 ;  /* 0x0000001026087836 */ /* 0x000fe40000000000 */
[----:B------:R-:W-:-:S03]  /*3500*/  IMAD.IADD R44, R9, 0x1, R16 ;  /* 0x00000001092c7824 */ /* 0x000fc600078e0210 */
[----:B------:R-:W-:Y:S02]  /*3510*/  ISETP.GT.AND P2, PT, R8, R15, PT ;  /* 0x0000000f0800720c */ /* 0x000fe40003f44270 */
[----:B------:R-:W0:Y:S05]  /*3520*/  SHFL.DOWN PT, R16, R44, 0x10, R15 ;  /* 0x0a0000002c107989 */ /* 0x000e2a00000e000f */
[----:B------:R-:W-:Y:S02]  /*3530*/  VOTE.ALL P0, P0 ;  /* 0x0000000000ff7806 */ /* 0x000fe40000000000 */
[----:B0-----:R-:W-:-:S04]  /*3540*/  SEL R13, R16, RZ, !P2 ;  /* 0x000000ff100d7207 */ /* 0x001fc80005000000 */
[----:B------:R-:W-:-:S07]  /*3550*/  IADD3 R12, PT, PT, R44, R13, R12 ;  /* 0x0000000d2c0c7210 */ /* 0x000fce0007ffe00c */
.L_x_795:
[----:B------:R-:W-:Y:S05]  /*3560*/  @P0 BRA `(.L_x_735) ;  /* 0xfffffffc00280947 */ /* 0x000fea000383ffff */
.L_x_729:
[----:B------:R-:W-:Y:S01]  /*3570*/  ISETP.NE.AND P0, PT, R38, RZ, PT ;  /* 0x000000ff2600720c */ /* 0x000fe20003f05270 */
[----:B------:R-:W0:Y:S01]  /*3580*/  @!P1 S2R R9, SR_CgaCtaId ;  /* 0x0000000000099919 */ /* 0x000e220000008800 */
[----:B------:R-:W-:Y:S01]  /*3590*/  @!P1 MOV R8, 0x400 ;  /* 0x0000040000089802 */ /* 0x000fe20000000f00 */
[----:B------:R-:W-:Y:S02]  /*35a0*/  @!P1 IMAD.IADD R11, R11, 0x1, R12 ;  /* 0x000000010b0b9824 */ /* 0x000fe400078e020c */
[----:B------:R-:W-:-:S05]  /*35b0*/  @!P1 IMAD.MOV.U32 R10, RZ, RZ, 0x65 ;  /* 0x00000065ff0a9424 */ /* 0x000fca00078e00ff */
[----:B------:R1:W-:Y:S03]  /*35c0*/  @!P1 ST.E.64.STRONG.GPU desc[UR12][R42.64+0x100], R10 ;  /* 0x0001000a2a009985 */ /* 0x0003e6000c10fb0c */
[----:B------:R-:W-:Y:S01]  /*35d0*/  @!P0 MOV R13, 0x400 ;  /* 0x00000400000d8802 */ /* 0x000fe20000000f00 */
[----:B------:R-:W2:Y:S01]  /*35e0*/  @!P0 S2R R14, SR_CgaCtaId ;  /* 0x00000000000e8919 */ /* 0x000ea20000008800 */
[----:B0-----:R-:W-:Y:S01]  /*35f0*/  @!P1 LEA R9, R9, R8, 0x18 ;  /* 0x0000000809099211 */ /* 0x001fe200078ec0ff */
[----:B------:R-:W-:Y:S02]  /*3600*/  IMAD.MOV.U32 R8, RZ, RZ, R17 ;  /* 0x000000ffff087224 */ /* 0x000fe400078e0011 */
[----:B------:R-:W-:Y:S02]  /*3610*/  @!P0 IMAD.MOV.U32 R8, RZ, RZ, R12 ;  /* 0x000000ffff088224 */ /* 0x000fe400078e000c */
[----:B------:R1:W-:Y:S04]  /*3620*/  @!P1 STS [R9+0x8], R11 ;  /* 0x0000080b09009388 */ /* 0x0003e80000000800 */
[----:B------:R1:W-:Y:S01]  /*3630*/  @!P1 STS [R9+0x4], R12 ;  /* 0x0000040c09009388 */ /* 0x0003e20000000800 */
[----:B--2---:R-:W-:-:S05]  /*3640*/  @!P0 LEA R13, R14, R13, 0x18 ;  /* 0x0000000d0e0d8211 */ /* 0x004fca00078ec0ff */
[----:B------:R1:W-:Y:S02]  /*3650*/  @!P0 STS [R13+0x54], R12 ;  /* 0x0000540c0d008388 */ /* 0x0003e40000000800 */
.L_x_723:
        /* <DEDUP_REMOVED lines=9> */
.L_x_722:
[----:B------:R-:W-:Y:S01]  /*36f0*/  IMAD.IADD R32, R32, 0x1, R39 ;  /* 0x0000000120207824 */ /* 0x000fe200078e0227 */
[----:B------:R-:W0:Y:S01]  /*3700*/  S2R R8, SR_LANEID ;  /* 0x0000000000087919 */ /* 0x000e220000000000 */
[----:B------:R-:W-:Y:S02]  /*3710*/  BAR.SYNC.DEFER_BLOCKING 0x0 ;  /* 0x0000000000007b1d */ /* 0x000fe40000010000 */
[----:B------:R-:W-:Y:S01]  /*3720*/  IMAD.IADD R33, R33, 0x1, R32 ;  /* 0x0000000121217824 */ /* 0x000fe200078e0220 */
[----:B------:R-:W-:Y:S01]  /*3730*/  ISETP.NE.AND P0, PT, R31, RZ, PT ;  /* 0x000000ff1f00720c */ /* 0x000fe20003f05270 */
[----:B------:R-:W-:Y:S02]  /*3740*/  IMAD.U32 R12, RZ, RZ, UR7 ;  /* 0x00000007ff0c7e24 */ /* 0x000fe4000f8e00ff */
[----:B------:R-:W-:Y:S01]  /*3750*/  IMAD.IADD R28, R28, 0x1, R33 ;  /* 0x000000011c1c7824 */ /* 0x000fe200078e0221 */
[----:B------:R-:W1:Y:S03]  /*3760*/  LDCU.64 UR8, c[0x0][0x388] ;  /* 0x00007100ff0877ac */ /* 0x000e660008000a00 */
[----:B------:R-:W-:-:S04]  /*3770*/  IMAD.IADD R27, R27, 0x1, R28 ;  /* 0x000000011b1b7824 */ /* 0x000fc800078e021c */
[----:B------:R-:W-:-:S04]  /*3780*/  IMAD.IADD R26, R26, 0x1, R27 ;  /* 0x000000011a1a7824 */ /* 0x000fc800078e021b */
[----:B------:R-:W-:-:S04]  /*3790*/  IMAD.IADD R25, R25, 0x1, R26 ;  /* 0x0000000119197824 */ /* 0x000fc800078e021a */
[----:B------:R-:W-:-:S04]  /*37a0*/  IMAD.IADD R24, R24, 0x1, R25 ;  /* 0x0000000118187824 */ /* 0x000fc800078e0219 */
[----:B------:R-:W-:Y:S02]  /*37b0*/  IMAD.IADD R23, R23, 0x1, R24 ;  /* 0x0000000117177824 */ /* 0x000fe400078e0218 */
[----:B0-----:R-:W-:Y:S02]  /*37c0*/  IMAD R8, R8, 0x48, R29 ;  /* 0x0000004808087824 */ /* 0x001fe400078e021d */
[----:B------:R-:W-:-:S03]  /*37d0*/  IMAD.IADD R22, R22, 0x1, R23 ;  /* 0x0000000116167824 */ /* 0x000fc600078e0217 */
[----:B------:R-:W-:Y:S01]  /*37e0*/  STS [R8], R39 ;  /* 0x0000002708007388 */ /* 0x000fe20000000800 */
[----:B------:R-:W-:-:S03]  /*37f0*/  IMAD.IADD R21, R21, 0x1, R22 ;  /* 0x0000000115157824 */ /* 0x000fc600078e0216 */
[----:B------:R-:W-:Y:S01]  /*3800*/  STS [R8+0x4], R32 ;  /* 0x0000042008007388 */ /* 0x000fe20000000800 */
        /* <DEDUP_REMOVED lines=15> */
[----:B------:R-:W-:Y:S04]  /*3900*/  STS [R8+0x24], R22 ;  /* 0x0000241608007388 */ /* 0x000fe80000000800 */
        /* <DEDUP_REMOVED lines=8> */
[----:B------:R0:W-:Y:S01]  /*3990*/  STS [R8+0x48], R0 ;  /* 0x0000480008007388 */ /* 0x0001e20000000800 */
[----:B------:R-:W-:-:S03]  /*39a0*/  NOP ;  /* 0x0000000000007918 */ /* 0x000fc60000000000 */
[----:B------:R-:W-:Y:S04]  /*39b0*/  LDS R39, [R29] ;  /* 0x000000001d277984 */ /* 0x000fe80000000800 */
[----:B------:R-:W-:Y:S04]  /*39c0*/  LDS R41, [R29+0x80] ;  /* 0x000080001d297984 */ /* 0x000fe80000000800 */
        /* <DEDUP_REMOVED lines=17> */
[----:B------:R2:W-:Y:S01]  /*3ae0*/  @!P0 STS [UR4+0x7b80], R12 ;  /* 0x007b800cff008988 */ /* 0x0005e20008000804 */
[----:B------:R-:W-:Y:S01]  /*3af0*/  BAR.SYNC.DEFER_BLOCKING 0x0 ;  /* 0x0000000000007b1d */ /* 0x000fe20000010000 */
[----:B0-----:R-:W-:-:S05]  /*3b00*/  IADD3 R0, P0, PT, R30, UR10, RZ ;  /* 0x0000000a1e007c10 */ /* 0x001fca000ff1e0ff */
[----:B------:R-:W0:Y:S01]  /*3b10*/  S2R R2, SR_TID.X ;  /* 0x0000000000027919 */ /* 0x000e220000002100 */
[----:B------:R-:W3:Y:S01]  /*3b20*/  LDS R31, [UR4+0x7b80] ;  /* 0x007b8004ff1f7984 */ /* 0x000ee20008000800 */
[C---:B0-----:R-:W-:Y:S02]  /*3b30*/  LOP3.LUT R3, R2.reuse, 0x3e0, RZ, 0xc0, !PT ;  /* 0x000003e002037812 */ /* 0x041fe400078ec0ff */
[----:B------:R-:W-:-:S05]  /*3b40*/  LOP3.LUT R2, R2, 0x1f, RZ, 0xc0, !PT ;  /* 0x0000001f02027812 */ /* 0x000fca00078ec0ff */
[----:B------:R-:W-:Y:S02]  /*3b50*/  IMAD R8, R3, 0x13, R2 ;  /* 0x0000001303087824 */ /* 0x000fe400078e0202 */
[----:B------:R-:W-:Y:S01]  /*3b60*/  IMAD.X R3, RZ, RZ, UR11, P0 ;  /* 0x0000000bff037e24 */ /* 0x000fe200080e06ff */
[----:B-1----:R-:W-:Y:S01]  /*3b70*/  LEA R2, P0, R0, UR8, 0x2 ;  /* 0x0000000800027c11 */ /* 0x002fe2000f8010ff */
[C---:B------:R-:W-:Y:S02]  /*3b80*/  VIADD R10, R8.reuse, 0x20 ;  /* 0x00000020080a7836 */ /* 0x040fe40000000000 */
[----:B--2---:R-:W-:Y:S01]  /*3b90*/  VIADD R12, R8, 0xa0 ;  /* 0x000000a0080c7836 */ /* 0x004fe20000000000 */
[----:B------:R-:W-:Y:S01]  /*3ba0*/  LEA.HI.X R3, R0, UR9, R3, 0x2, P0 ;  /* 0x0000000900037c11 */ /* 0x000fe200080f1403 */
[----:B------:R-:W-:Y:S01]  /*3bb0*/  VIADD R0, R8, 0x40 ;  /* 0x0000004008007836 */ /* 0x000fe20000000000 */
[-C--:B---3--:R-:W-:Y:S02]  /*3bc0*/  ISETP.GE.AND P1, PT, R30, R31.reuse, PT ;  /* 0x0000001f1e00720c */ /* 0x088fe40003f26270 */
        /* <DEDUP_REMOVED lines=8> */
[----:B------:R-:W-:Y:S02]  /*3c50*/  VIADD R0, R8, 0xe0 ;  /* 0x000000e008007836 */ /* 0x000fe40000000000 */
[----:B------:R0:W-:Y:S01]  /*3c60*/  @!P1 STG.E desc[UR12][R2.64], R39 ;  /* 0x0000002702009986 */ /* 0x0001e2000c10190c */
[-C--:B------:R-:W-:Y:S01]  /*3c70*/  ISETP.GE.AND P0, PT, R10, R31.reuse, PT ;  /* 0x0000001f0a00720c */ /* 0x080fe20003f06270 */
[----:B------:R-:W-:Y:S01]  /*3c80*/  VIADD R10, R8, 0x160 ;  /* 0x00000160080a7836 */ /* 0x000fe20000000000 */
[-C--:B------:R-:W-:Y:S01]  /*3c90*/  ISETP.GE.AND P1, PT, R0, R31.reuse, PT ;  /* 0x0000001f0000720c */ /* 0x080fe20003f26270 */
[----:B------:R-:W-:Y:S01]  /*3ca0*/  VIADD R0, R8, 0x140 ;  /* 0x0000014008007836 */ /* 0x000fe20000000000 */
[----:B------:R0:W-:Y:S01]  /*3cb0*/  @!P2 STG.E desc[UR12][R2.64+0x80], R41 ;  /* 0x000080290200a986 */ /* 0x0001e2000c10190c */
[----:B------:R-:W-:-:S03]  /*3cc0*/  ISETP.GE.AND P2, PT, R37, R31, PT ;  /* 0x0000001f2500720c */ /* 0x000fc60003f46270 */
[----:B------:R0:W-:Y:S01]  /*3cd0*/  @!P3 STG.E desc[UR12][R2.64+0x100], R43 ;  /* 0x0001002b0200b986 */ /* 0x0001e2000c10190c */
[----:B------:R-:W-:-:S03]  /*3ce0*/  ISETP.GE.AND P3, PT, R36, R31, PT ;  /* 0x0000001f2400720c */ /* 0x000fc60003f66270 */
[----:B------:R0:W-:Y:S01]  /*3cf0*/  @!P4 STG.E desc[UR12][R2.64+0x180], R45 ;  /* 0x0001802d0200c986 */ /* 0x0001e2000c10190c */
[-C--:B------:R-:W-:Y:S01]  /*3d00*/  ISETP.GE.AND P4, PT, R0, R31.reuse, PT ;  /* 0x0000001f0000720c */ /* 0x080fe20003f86270 */
[----:B------:R-:W-:Y:S02]  /*3d10*/  VIADD R0, R8, 0x180 ;  /* 0x0000018008007836 */ /* 0x000fe40000000000 */
[----:B------:R0:W-:Y:S01]  /*3d20*/  @!P5 STG.E desc[UR12][R2.64+0x200], R4 ;  /* 0x000200040200d986 */ /* 0x0001e2000c10190c */
[-C--:B------:R-:W-:Y:S01]  /*3d30*/  ISETP.GE.AND P5, PT, R10, R31.reuse, PT ;  /* 0x0000001f0a00720c */ /* 0x080fe20003fa6270 */
[----:B------:R-:W-:Y:S02]  /*3d40*/  VIADD R10, R8, 0x1a0 ;  /* 0x000001a0080a7836 */ /* 0x000fe40000000000 */
[----:B------:R0:W-:Y:S01]  /*3d50*/  @!P6 STG.E desc[UR12][R2.64+0x280], R6 ;  /* 0x000280060200e986 */ /* 0x0001e2000c10190c */
[----:B------:R-:W-:Y:S01]  /*3d60*/  ISETP.GE.AND P6, PT, R0, R31, PT ;  /* 0x0000001f0000720c */ /* 0x000fe20003fc6270 */
[----:B------:R-:W-:-:S02]  /*3d70*/  VIADD R0, R8, 0x1c0 ;  /* 0x000001c008007836 */ /* 0x000fc40000000000 */
[----:B------:R0:W-:Y:S01]  /*3d80*/  @!P0 STG.E desc[UR12][R2.64+0x300], R33 ;  /* 0x0003002102008986 */ /* 0x0001e2000c10190c */
[-C--:B------:R-:W-:Y:S01]  /*3d90*/  ISETP.GE.AND P0, PT, R10, R31.reuse, PT ;  /* 0x0000001f0a00720c */ /* 0x080fe20003f06270 */
[C---:B------:R-:W-:Y:S02]  /*3da0*/  VIADD R10, R8.reuse, 0x1e0 ;  /* 0x000001e0080a7836 */ /* 0x040fe40000000000 */
[----:B------:R-:W-:Y:S01]  /*3db0*/  VIADD R8, R8, 0x200 ;  /* 0x0000020008087836 */ /* 0x000fe20000000000 */
[----:B------:R0:W-:Y:S01]  /*3dc0*/  @!P1 STG.E desc[UR12][R2.64+0x380], R25 ;  /* 0x0003801902009986 */ /* 0x0001e2000c10190c */
[----:B------:R-:W-:-:S03]  /*3dd0*/  ISETP.GE.AND P1, PT, R0, R31, PT ;  /* 0x0000001f0000720c */ /* 0x000fc60003f26270 */
        /* <DEDUP_REMOVED lines=8> */
[----:B------:R0:W-:Y:S04]  /*3e60*/  @!P6 STG.E desc[UR12][R2.64+0x600], R15 ;  /* 0x0006000f0200e986 */ /* 0x0001e8000c10190c */
[----:B------:R0:W-:Y:S04]  /*3e70*/  @!P0 STG.E desc[UR12][R2.64+0x680], R13 ;  /* 0x0006800d02008986 */ /* 0x0001e8000c10190c */
[----:B------:R0:W-:Y:S04]  /*3e80*/  @!P1 STG.E desc[UR12][R2.64+0x700], R11 ;  /* 0x0007000b02009986 */ /* 0x0001e8000c10190c */
[----:B------:R0:W-:Y:S04]  /*3e90*/  @!P2 STG.E desc[UR12][R2.64+0x780], R9 ;  /* 0x000780090200a986 */ /* 0x0001e8000c10190c */
[----:B------:R0:W-:Y:S04]  /*3ea0*/  @!P3 STG.E desc[UR12][R2.64+0x800], R7 ;  /* 0x000800070200b986 */ /* 0x0001e8000c10190c */
[----:B------:R0:W-:Y:S01]  /*3eb0*/  @!P4 STG.E desc[UR12][R2.64+0x880], R5 ;  /* 0x000880050200c986 */ /* 0x0001e2000c10190c */
[----:B------:R-:W-:Y:S05]  /*3ec0*/  @P5 EXIT ;  /* 0x000000000000594d */ /* 0x000fea0003800000 */
[----:B------:R-:W-:Y:S01]  /*3ed0*/  STG.E desc[UR12][R2.64+0x900], R27 ;  /* 0x0009001b02007986 */ /* 0x000fe2000c10190c */
[----:B------:R-:W-:Y:S05]  /*3ee0*/  EXIT ;  /* 0x000000000000794d */ /* 0x000fea0003800000 */
.L_x_709:
[----:B------:R-:W-:Y:S01]  /*3ef0*/  BSSY B1, `(.L_x_736) ;  /* 0x0000006000017945 */ /* 0x000fe20003800000 */
[----:B------:R-:W-:Y:S01]  /*3f00*/  PLOP3.LUT P0, PT, P0, PT, PT, 0x8, 0x80 ;  /* 0x000000000080781c */ /* 0x000fe2000070e170 */
[----:B------:R-:W-:-:S12]  /*3f10*/  IMAD.MOV.U32 R10, RZ, RZ, -0x1 ;  /* 0xffffffffff0a7424 */ /* 0x000fd800078e00ff */
[----:B------:R-:W-:Y:S05]  /*3f20*/  WARPSYNC.COLLECTIVE R10, `(.L_x_737) ;  /* 0x000000000a087348 */ /* 0x000fea0003c00000 */
[----:B------:R-:W-:Y:S01]  /*3f30*/  VOTE.ANY P0, P0 ;  /* 0x0000000000ff7806 */ /* 0x000fe20000000100 */
[----:B------:R-:W-:-:S12]  /*3f40*/  ENDCOLLECTIVE ;  /* 0x000000000000791b */ /* 0x000fd80003800000 */
.L_x_737:
[----:B------:R-:W-:Y:S05]  /*3f50*/  BSYNC B1 ;  /* 0x0000000000017941 */ /* 0x000fea0003800000 */
.L_x_736:
[----:B------:R-:W-:Y:S05]  /*3f60*/  BRA `(.L_x_738) ;  /* 0xffffffd000287947 */ /* 0x000fea000383ffff */
.L_x_711:
[----:B------:R-:W-:Y:S01]  /*3f70*/  BSSY B1, `(.L_x_739) ;  /* 0x0000006000017945 */ /* 0x000fe20003800000 */
[----:B------:R-:W-:Y:S01]  /*3f80*/  PLOP3.LUT P0, PT, P0, PT, PT, 0x8, 0x80 ;  /* 0x000000000080781c */ /* 0x000fe2000070e170 */
[----:B------:R-:W-:-:S12]  /*3f90*/  IMAD.MOV.U32 R10, RZ, RZ, -0x1 ;  /* 0xffffffffff0a7424 */ /* 0x000fd800078e00ff */
[----:B------:R-:W-:Y:S05]  /*3fa0*/  WARPSYNC.COLLECTIVE R10, `(.L_x_740) ;  /* 0x000000000a087348 */ /* 0x000fea0003c00000 */
[----:B------:R-:W-:Y:S01]  /*3fb0*/  VOTE.ANY P0, P0 ;  /* 0x0000000000ff7806 */ /* 0x000fe20000000100 */
[----:B------:R-:W-:-:S12]  /*3fc0*/  ENDCOLLECTIVE ;  /* 0x000000000000791b */ /* 0x000fd80003800000 */
.L_x_740:
[----:B------:R-:W-:Y:S05]  /*3fd0*/  BSYNC B1 ;  /* 0x0000000000017941 */ /* 0x000fea0003800000 */
.L_x_739:
[----:B------:R-:W-:Y:S05]  /*3fe0*/  BRA `(.L_x_741) ;  /* 0xffffffd0002c7947 */ /* 0x000fea000383ffff */
.L_x_713:
[----:B------:R-:W0:Y:S01]  /*3ff0*/  S2R R8, SR_GEMASK ;  /* 0x0000000000087919 */ /* 0x000e220000003c00 */
[----:B------:R-:W-:Y:S01]  /*4000*/  BSSY B1, `(.L_x_742) ;  /* 0x0000006000017945 */ /* 0x000fe20003800000 */
[----:B------:R-:W-:Y:S01]  /*4010*/  PLOP3.LUT P2, PT, P0, PT, PT, 0x8, 0x80 ;  /* 0x000000000080781c */ /* 0x000fe2000074e170 */
[----:B------:R-:W-:-:S12]  /*4020*/  IMAD.MOV.U32 R10, RZ, RZ, -0x1 ;  /* 0xffffffffff0a7424 */ /* 0x000fd800078e00ff */
[----:B0-----:R-:W-:Y:S05]  /*4030*/  WARPSYNC.COLLECTIVE R10, `(.L_x_743) ;  /* 0x000000000a087348 */ /* 0x001fea0003c00000 */
[----:B------:R-:W-:Y:S01]  /*4040*/  VOTE.ANY R10, PT, P2 ;  /* 0x00000000000a7806 */ /* 0x000fe200010e0100 */
[----:B0-----:R-:W-:Y:S06]  /*4050*/  ENDCOLLECTIVE ;  /* 0x000000000000791b */ /* 0x001fec0003800000 */
.L_x_743:
[----:B------:R-:W-:Y:S05]  /*4060*/  BSYNC B1 ;  /* 0x0000000000017941 */ /* 0x000fea0003800000 */
.L_x_742:
[----:B------:R-:W-:Y:S01]  /*4070*/  LOP3.LUT R10, R10, 0x80000000, R8, 0xec, !PT ;  /* 0x800000000a0a7812 */ /* 0x000fe200078eec08 */
[----:B------:R-:W-:Y:S01]  /*4080*/  IMAD.MOV.U32 R14, RZ, RZ, 0x1 ;  /* 0x00000001ff0e7424 */ /* 0x000fe200078e00ff */
[----:B------:R-:W-:Y:S01]  /*4090*/  ISETP.NE.AND P0, PT, R12, 0x65, PT ;  /* 0x000000650c00780c */ /* 0x000fe20003f05270 */
[C---:B------:R-:W-:Y:S02]  /*40a0*/  VIADD R38, R37.reuse, 0x2 ;  /* 0x0000000225267836 */ /* 0x040fe40000000000 */
[C---:B------:R-:W-:Y:S02]  /*40b0*/  VIADD R11, R10.reuse, 0xffffffff ;  /* 0xffffffff0a0b7836 */ /* 0x040fe40000000000 */
[C---:B------:R-:W-:Y:S02]  /*40c0*/  VIADD R19, R37.reuse, 0x4 ;  /* 0x0000000425137836 */ /* 0x040fe40000000000 */
[----:B------:R-:W-:Y:S01]  /*40d0*/  VIADD R39, R37, 0x10 ;  /* 0x0000001025277836 */ /* 0x000fe20000000000 */
[----:B------:R-:W-:Y:S01]  /*40e0*/  LOP3.LUT R11, R10, R11, RZ, 0xc, !PT ;  /* 0x0000000b0a0b7212 */ /* 0x000fe200078e0cff */
[----:B------:R-:W-:-:S03]  /*40f0*/  IMAD.MOV.U32 R10, RZ, RZ, -0x1 ;  /* 0xffffffffff0a7424 */ /* 0x000fc600078e00ff */
[----:B------:R0:W1:Y:S04]  /*4100*/  POPC R15, R11 ;  /* 0x0000000b000f7309 */ /* 0x0000680000000000 */
[----:B01----:R-:W-:Y:S05]  /*4110*/  WARPSYNC.COLLECTIVE R10, `(.L_x_744) ;  /* 0x000000000a087348 */ /* 0x003fea0003c00000 */
[----:B-1----:R1:W2:Y:S02]  /*4120*/  SHFL.DOWN P2, R16, R13, R14, R15 ;  /* 0x0800000e0d107389 */ /* 0x0022a4000004000f */
[----:B012---:R-:W-:Y:S05]  /*4130*/  ENDCOLLECTIVE ;  /* 0x000000000000791b */ /* 0x007fea0003800000 */
.L_x_744:
[----:B------:R-:W-:Y:S01]  /*4140*/  IMAD.MOV.U32 R14, RZ, RZ, 0x2 ;  /* 0x00000002ff0e7424 */ /* 0x000fe200078e00ff */
[----:B------:R-:W-:-:S04]  /*4150*/  ISETP.GE.AND P2, PT, R37, R15, PT ;  /* 0x0000000f2500720c */ /* 0x000fc80003f46270 */
[----:B------:R-:W-:-:S05]  /*4160*/  SEL R16, R16, RZ, !P2 ;  /* 0x000000ff10107207 */ /* 0x000fca0005000000 */
[----:B------:R-:W-:-:S04]  /*4170*/  IMAD.IADD R36, R16, 0x1, R13 ;  /* 0x0000000110247824 */ /* 0x000fc800078e020d */
[----:B------:R-:W-:-:S07]  /*4180*/  IMAD.MOV.U32 R13, RZ, RZ, R36 ;  /* 0x000000ffff0d7224 */ /* 0x000fce00078e0024 */
[----:B------:R-:W-:Y:S05]  /*4190*/  WARPSYNC.COLLECTIVE R10, `(.L_x_745) ;  /* 0x000000000a087348 */ /* 0x000fea0003c00000 */
[----:B------:R0:W1:Y:S02]  /*41a0*/  SHFL.DOWN P2, R16, R13, R14, R15 ;  /* 0x0800000e0d107389 */ /* 0x000064000004000f */
[----:B01----:R-:W-:Y:S05]  /*41b0*/  ENDCOLLECTIVE ;  /* 0x000000000000791b */ /* 0x003fea0003800000 */
.L_x_745:
[----:B------:R-:W-:Y:S01]  /*41c0*/  IMAD.MOV.U32 R14, RZ, RZ, 0x4 ;  /* 0x00000004ff0e7424 */ /* 0x000fe200078e00ff */
[----:B------:R-:W-:-:S04]  /*41d0*/  ISETP.GT.AND P2, PT, R38, R15, PT ;  /* 0x0000000f2600720c */ /* 0x000fc80003f44270 */
[----:B------:R-:W-:-:S05]  /*41e0*/  SEL R11, R16, RZ, !P2 ;  /* 0x000000ff100b7207 */ /* 0x000fca0005000000 */
[----:B------:R-:W-:Y:S02]  /*41f0*/  IMAD.IADD R40, R36, 0x1, R11 ;  /* 0x0000000124287824 */ /* 0x000fe400078e020b */
[----:B------:R-:W-:Y:S02]  /*4200*/  VIADD R36, R37, 0x8 ;  /* 0x0000000825247836 */ /* 0x000fe40000000000 */
[----:B------:R-:W-:-:S07]  /*4210*/  IMAD.MOV.U32 R13, RZ, RZ, R40 ;  /* 0x000000ffff0d7224 */ /* 0x000fce00078e0028 */
[----:B------:R-:W-:Y:S05]  /*4220*/  WARPSYNC.COLLECTIVE R10, `(.L_x_746) ;  /* 0x000000000a087348 */ /* 0x000fea0003c00000 */
[----:B------:R0:W1:Y:S02]  /*4230*/  SHFL.DOWN P2, R16, R13, R14, R15 ;  /* 0x0800000e0d107389 */ /* 0x000064000004000f */
[----:B01----:R-:W-:Y:S05]  /*4240*/  ENDCOLLECTIVE ;  /* 0x000000000000791b */ /* 0x003fea0003800000 */
.L_x_746:
[----:B------:R-:W-:Y:S01]  /*4250*/  IMAD.MOV.U32 R14, RZ, RZ, 0x8 ;  /* 0x00000008ff0e7424 */ /* 0x000fe200078e00ff */
[----:B------:R-:W-:-:S04]  /*4260*/  ISETP.GT.AND P2, PT, R19, R15, PT ;  /* 0x0000000f1300720c */ /* 0x000fc80003f44270 */
[----:B------:R-:W-:-:S05]  /*4270*/  SEL R11, R16, RZ, !P2 ;  /* 0x000000ff100b7207 */ /* 0x000fca0005000000 */
[----:B------:R-:W-:-:S04]  /*4280*/  IMAD.IADD R42, R40, 0x1, R11 ;  /* 0x00000001282a7824 */ /* 0x000fc800078e020b */
[----:B------:R-:W-:-:S07]  /*4290*/  IMAD.MOV.U32 R13, RZ, RZ, R42 ;  /* 0x000000ffff0d7224 */ /* 0x000fce00078e002a */
[----:B------:R-:W-:Y:S05]  /*42a0*/  WARPSYNC.COLLECTIVE R10, `(.L_x_747) ;  /* 0x000000000a087348 */ /* 0x000fea0003c00000 */
[----:B------:R0:W1:Y:S02]  /*42b0*/  SHFL.DOWN P2, R16, R13, R14, R15 ;  /* 0x0800000e0d107389 */ /* 0x000064000004000f */
[----:B01----:R-:W-:Y:S05]  /*42c0*/  ENDCOLLECTIVE ;  /* 0x000000000000791b */ /* 0x003fea0003800000 */
.L_x_747:
        /* <DEDUP_REMOVED lines=8> */
.L_x_748:
[----:B------:R-:W-:Y:S05]  /*4350*/  WARPSYNC.COLLECTIVE R10, `(.L_x_749) ;  /* 0x000000000a087348 */ /* 0x000fea0003c00000 */
[----:B------:R-:W-:Y:S01]  /*4360*/  VOTE.ALL P0, P0 ;  /* 0x0000000000ff7806 */ /* 0x000fe20000000000 */
[----:B------:R-:W-:-:S12]  /*4370*/  ENDCOLLECTIVE ;  /* 0x000000000000791b */ /* 0x000fd80003800000 */
.L_x_749:
[----:B------:R-:W0:Y:S01]  /*4380*/  LDC.64 R12, c[0x0][0x390] ;  /* 0x0000e400ff0c7b82 */ /* 0x000e220000000a00 */
[----:B------:R-:W-:-:S04]  /*4390*/  ISETP.GT.AND P2, PT, R39, R15, PT ;  /* 0x0000000f2700720c */ /* 0x000fc80003f44270 */
[----:B------:R-:W-:-:S05]  /*43a0*/  SEL R16, R16, RZ, !P2 ;  /* 0x000000ff10107207 */ /* 0x000fca0005000000 */
[----:B------:R-:W-:Y:S01]  /*43b0*/  IMAD.IADD R40, R41, 0x1, R16 ;  /* 0x0000000129287824 */ /* 0x000fe200078e0210 */
[----:B0-----:R-:W-:-:S05]  /*43c0*/  IADD3 R42, P2, PT, R12, 0x100, RZ ;  /* 0x000001000c2a7810 */ /* 0x001fca0007f5e0ff */
[----:B------:R-:W-:Y:S01]  /*43d0*/  IMAD.X R43, RZ, RZ, R13, P2 ;  /* 0x000000ffff2b7224 */ /* 0x000fe200010e060d */
[----:B------:R-:W-:Y:S07]  /*43e0*/  BRA `(.L_x_750) ;  /* 0xffffffcc00c87947 */ /* 0x000fee000383ffff */
.L_x_715:
[----:B------:R-:W-:Y:S01]  /*43f0*/  BSSY B1, `(.L_x_751) ;  /* 0x0000006000017945 */ /* 0x000fe20003800000 */
[----:B------:R-:W-:Y:S01]  /*4400*/  PLOP3.LUT P0, PT, P0, PT, PT, 0x8, 0x80 ;  /* 0x000000000080781c */ /* 0x000fe2000070e170 */
[----:B------:R-:W-:-:S12]  /*4410*/  IMAD.MOV.U32 R10, RZ, RZ, -0x1 ;  /* 0xffffffffff0a7424 */ /* 0x000fd800078e00ff */
[----:B------:R-:W-:Y:S05]  /*4420*/  WARPSYNC.COLLECTIVE R10, `(.L_x_752) ;  /* 0x000000000a087348 */ /* 0x000fea0003c00000 */
[----:B------:R-:W-:Y:S01]  /*4430*/  VOTE.ANY P0, P0 ;  /* 0x0000000000ff7806 */ /* 0x000fe20000000100 */
[----:B------:R-:W-:-:S12]  /*4440*/  ENDCOLLECTIVE ;  /* 0x000000000000791b */ /* 0x000fd80003800000 */
.L_x_752:
[----:B------:R-:W-:Y:S05]  /*4450*/  BSYNC B1 ;  /* 0x0000000000017941 */ /* 0x000fea0003800000 */
.L_x_751:
[----:B------:R-:W-:Y:S05]  /*4460*/  BRA `(.L_x_753) ;  /* 0xffffffcc00d07947 */ /* 0x000fea000383ffff */
.L_x_717:
[----:B------:R-:W-:Y:S01]  /*4470*/  BSSY B1, `(.L_x_754) ;  /* 0x0000006000017945 */ /* 0x000fe20003800000 */
[----:B------:R-:W-:Y:S01]  /*4480*/  PLOP3.LUT P0, PT, P0, PT, PT, 0x8, 0x80 ;  /* 0x000000000080781c */ /* 0x000fe2000070e170 */
[----:B------:R-:W-:-:S12]  /*4490*/  IMAD.MOV.U32 R10, RZ, RZ, -0x1 ;  /* 0xffffffffff0a7424 */ /* 0x000fd800078e00ff */
[----:B------:R-:W-:Y:S05]  /*44a0*/  WARPSYNC.COLLECTIVE R10, `(.L_x_755) ;  /* 0x000000000a087348 */ /* 0x000fea0003c00000 */
[----:B------:R-:W-:Y:S01]  /*44b0*/  VOTE.ANY P0, P0 ;  /* 0x0000000000ff7806 */ /* 0x000fe20000000100 */
[----:B------:R-:W-:-:S12]  /*44c0*/  ENDCOLLECTIVE ;  /* 0x000000000000791b */ /* 0x000fd80003800000 */
.L_x_755:
[----:B------:R-:W-:Y:S05]  /*44d0*/  BSYNC B1 ;  /* 0x0000000000017941 */ /* 0x000fea0003800000 */
.L_x_754:
[----:B------:R-:W-:Y:S05]  /*44e0*/  BRA `(.L_x_756) ;  /* 0xffffffcc00d47947 */ /* 0x000fea000383ffff */
.L_x_719:
[----:B------:R-:W-:Y:S01]  /*44f0*/  BSSY B1, `(.L_x_757) ;  /* 0x0000006000017945 */ /* 0x000fe20003800000 */
[----:B------:R-:W-:Y:S01]  /*4500*/  PLOP3.LUT P2, PT, P0, PT, PT, 0x8, 0x80 ;  /* 0x000000000080781c */ /* 0x000fe2000074e170 */
[----:B------:R-:W-:-:S12]  /*4510*/  IMAD.MOV.U32 R10, RZ, RZ, -0x1 ;  /* 0xffffffffff0a7424 */ /* 0x000fd800078e00ff */
[----:B------:R-:W-:Y:S05]  /*4520*/  WARPSYNC.COLLECTIVE R10, `(.L_x_758) ;  /* 0x000000000a087348 */ /* 0x000fea0003c00000 */
[----:B------:R-:W-:Y:S01]  /*4530*/  VOTE.ANY R10, PT, P2 ;  /* 0x00000000000a7806 */ /* 0x000fe200010e0100 */
[----:B------:R-:W-:Y:S06]  /*4540*/  ENDCOLLECTIVE ;  /* 0x000000000000791b */ /* 0x000fec0003800000 */
.L_x_758:
[----:B------:R-:W-:Y:S05]  /*4550*/  BSYNC B1 ;  /* 0x0000000000017941 */ /* 0x000fea0003800000 */
.L_x_757:
[----:B------:R-:W-:Y:S01]  /*4560*/  LOP3.LUT R10, R10, 0x80000000, R8, 0xec, !PT ;  /* 0x800000000a0a7812 */ /* 0x000fe200078eec08 */
[----:B------:R-:W-:Y:S02]  /*4570*/  IMAD.MOV.U32 R14, RZ, RZ, 0x1 ;  /* 0x00000001ff0e7424 */ /* 0x000fe400078e00ff */
[----:B------:R-:W-:Y:S02]  /*4580*/  VIADD R18, R18, 0xffffffe0 ;  /* 0xffffffe012127836 */ /* 0x000fe40000000000 */
[----:B------:R-:W-:-:S05]  /*4590*/  VIADD R15, R10, 0xffffffff ;  /* 0xffffffff0a0f7836 */ /* 0x000fca0000000000 */
[----:B------:R-:W-:Y:S01]  /*45a0*/  LOP3.LUT R15, R10, R15, RZ, 0xc, !PT ;  /* 0x0000000f0a0f7212 */ /* 0x000fe200078e0cff */
[----:B------:R-:W-:-:S05]  /*45b0*/  IMAD.MOV.U32 R10, RZ, RZ, -0x1 ;  /* 0xffffffffff0a7424 */ /* 0x000fca00078e00ff */
[----:B------:R-:W0:Y:S02]  /*45c0*/  POPC R15, R15 ;  /* 0x0000000f000f7309 */ /* 0x000e240000000000 */
[----:B0-----:R-:W-:Y:S05]  /*45d0*/  WARPSYNC.COLLECTIVE R10, `(.L_x_759) ;  /* 0x000000000a087348 */ /* 0x001fea0003c00000 */
[----:B0-----:R0:W1:Y:S02]  /*45e0*/  SHFL.DOWN P2, R16, R13, R14, R15 ;  /* 0x0800000e0d107389 */ /* 0x001064000004000f */
[----:B01----:R-:W-:Y:S05]  /*45f0*/  ENDCOLLECTIVE ;  /* 0x000000000000791b */ /* 0x003fea0003800000 */
.L_x_759:
[----:B------:R-:W-:Y:S01]  /*4600*/  ISETP.GE.AND P0, PT, R37, R15, PT ;  /* 0x0000000f2500720c */ /* 0x000fe20003f06270 */
[----:B------:R-:W-:-:S03]  /*4610*/  IMAD.MOV.U32 R14, RZ, RZ, 0x2 ;  /* 0x00000002ff0e7424 */ /* 0x000fc600078e00ff */
[----:B------:R-:W-:Y:S02]  /*4620*/  SEL R16, R16, RZ, !P0 ;  /* 0x000000ff10107207 */ /* 0x000fe40004000000 */
[----:B------:R-:W-:-:S03]  /*4630*/  ISETP.GT.AND P0, PT, R38, R15, PT ;  /* 0x0000000f2600720c */ /* 0x000fc60003f04270 */
[----:B------:R-:W-:-:S04]  /*4640*/  IMAD.IADD R41, R16, 0x1, R13 ;  /* 0x0000000110297824 */ /* 0x000fc800078e020d */
[----:B------:R-:W-:-:S07]  /*4650*/  IMAD.MOV.U32 R13, RZ, RZ, R41 ;  /* 0x000000ffff0d7224 */ /* 0x000fce00078e0029 */
[----:B------:R-:W-:Y:S05]  /*4660*/  WARPSYNC.COLLECTIVE R10, `(.L_x_760) ;  /* 0x000000000a087348 */ /* 0x000fea0003c00000 */
[----:B------:R0:W1:Y:S02]  /*4670*/  SHFL.DOWN P2, R16, R13, R14, R15 ;  /* 0x0800000e0d107389 */ /* 0x000064000004000f */
[----:B01----:R-:W-:Y:S05]  /*4680*/  ENDCOLLECTIVE ;  /* 0x000000000000791b */ /* 0x003fea0003800000 */
.L_x_760:
[----:B------:R-:W-:Y:S01]  /*4690*/  IMAD.MOV.U32 R14, RZ, RZ, 0x4 ;  /* 0x00000004ff0e7424 */ /* 0x000fe200078e00ff */
[----:B------:R-:W-:Y:S02]  /*46a0*/  SEL R16, R16, RZ, !P0 ;  /* 0x000000ff10107207 */ /* 0x000fe40004000000 */
[----:B------:R-:W-:-:S03]  /*46b0*/  ISETP.GT.AND P0, PT, R19, R15, PT ;  /* 0x0000000f1300720c */ /* 0x000fc60003f04270 */
[----:B------:R-:W-:-:S04]  /*46c0*/  IMAD.IADD R41, R41, 0x1, R16 ;  /* 0x0000000129297824 */ /* 0x000fc800078e0210 */
[----:B------:R-:W-:-:S07]  /*46d0*/  IMAD.MOV.U32 R13, RZ, RZ, R41 ;  /* 0x000000ffff0d7224 */ /* 0x000fce00078e0029 */
[----:B------:R-:W-:Y:S05]  /*46e0*/  WARPSYNC.COLLECTIVE R10, `(.L_x_761) ;  /* 0x000000000a087348 */ /* 0x000fea0003c00000 */
[----:B------:R0:W1:Y:S02]  /*46f0*/  SHFL.DOWN P2, R16, R13, R14, R15 ;  /* 0x0800000e0d107389 */ /* 0x000064000004000f */
[----:B01----:R-:W-:Y:S05]  /*4700*/  ENDCOLLECTIVE ;  /* 0x000000000000791b */ /* 0x003fea0003800000 */
.L_x_761:
[----:B------:R-:W-:Y:S01]  /*4710*/  IMAD.MOV.U32 R14, RZ, RZ, 0x8 ;  /* 0x00000008ff0e7424 */ /* 0x000fe200078e00ff */
[----:B------:R-:W-:Y:S02]  /*4720*/  SEL R16, R16, RZ, !P0 ;  /* 0x000000ff10107207 */ /* 0x000fe40004000000 */
[----:B------:R-:W-:-:S03]  /*4730*/  ISETP.GT.AND P0, PT, R36, R15, PT ;  /* 0x0000000f2400720c */ /* 0x000fc60003f04270 */
[----:B------:R-:W-:-:S10]  /*4740*/  IMAD.IADD R13, R41, 0x1, R16 ;  /* 0x00000001290d7824 */ /* 0x000fd400078e0210 */
[----:B------:R-:W-:Y:S05]  /*4750*/  WARPSYNC.COLLECTIVE R10, `(.L_x_762) ;  /* 0x000000000a087348 */ /* 0x000fea0003c00000 */
[----:B------:R0:W1:Y:S02]  /*4760*/  SHFL.DOWN P2, R16, R13, R14, R15 ;  /* 0x0800000e0d107389 */ /* 0x000064000004000f */
[----:B01----:R-:W-:Y:S05]  /*4770*/  ENDCOLLECTIVE ;  /* 0x000000000000791b */ /* 0x003fea0003800000 */
.L_x_762:
        /* <DEDUP_REMOVED lines=8> */
.L_x_763:
[----:B------:R-:W-:Y:S02]  /*4800*/  SEL R16, R16, RZ, !P0 ;  /* 0x000000ff10107207 */ /* 0x000fe40004000000 */
[----:B------:R-:W-:Y:S02]  /*4810*/  ISETP.NE.AND P0, PT, R12, 0x65, PT ;  /* 0x000000650c00780c */ /* 0x000fe40003f05270 */
[----:B------:R-:W-:-:S11]  /*4820*/  IADD3 R40, PT, PT, R41, R16, R40 ;  /* 0x0000001029287210 */ /* 0x000fd60007ffe028 */
[----:B------:R-:W-:Y:S05]  /*4830*/  WARPSYNC.COLLECTIVE R10, `(.L_x_764) ;  /* 0x000000000a087348 */ /* 0x000fea0003c00000 */
[----:B------:R-:W-:Y:S01]  /*4840*/  VOTE.ALL P0, P0 ;  /* 0x0000000000ff7806 */ /* 0x000fe20000000000 */
[----:B------:R-:W-:-:S12]  /*4850*/  ENDCOLLECTIVE ;  /* 0x000000000000791b */ /* 0x000fd80003800000 */
.L_x_764:
[----:B------:R-:W-:Y:S05]  /*4860*/  BRA `(.L_x_765) ;  /* 0xffffffcc00747947 */ /* 0x000fea000383ffff */
.L_x_724:
[----:B------:R-:W-:Y:S01]  /*4870*/  BSSY B0, `(.L_x_766) ;  /* 0x0000006000007945 */ /* 0x000fe20003800000 */
[----:B------:R-:W-:Y:S01]  /*4880*/  PLOP3.LUT P0, PT, P0, PT, PT, 0x8, 0x80 ;  /* 0x000000000080781c */ /* 0x000fe2000070e170 */
[----:B------:R-:W-:-:S12]  /*4890*/  IMAD.MOV.U32 R10, RZ, RZ, -0x1 ;  /* 0xffffffffff0a7424 */ /* 0x000fd800078e00ff */
[----:B------:R-:W-:Y:S05]  /*48a0*/  WARPSYNC.COLLECTIVE R10, `(.L_x_767) ;  /* 0x000000000a087348 */ /* 0x000fea0003c00000 */
[----:B------:R-:W-:Y:S01]  /*48b0*/  VOTE.ANY P0, P0 ;  /* 0x0000000000ff7806 */ /* 0x000fe20000000100 */
[----:B------:R-:W-:-:S12]  /*48c0*/  ENDCOLLECTIVE ;  /* 0x000000000000791b */ /* 0x000fd80003800000 */
.L_x_767:
[----:B------:R-:W-:Y:S05]  /*48d0*/  BSYNC B0 ;  /* 0x0000000000007941 */ /* 0x000fea0003800000 */
.L_x_766:
[----:B------:R-:W-:Y:S05]  /*48e0*/  BRA `(.L_x_768) ;  /* 0xffffffe400807947 */ /* 0x000fea000383ffff */
.L_x_726:
[----:B------:R-:W-:Y:S01]  /*48f0*/  BSSY B0, `(.L_x_769) ;  /* 0x0000006000007945 */ /* 0x000fe20003800000 */
[----:B------:R-:W-:Y:S01]  /*4900*/  PLOP3.LUT P0, PT, P0, PT, PT, 0x8, 0x80 ;  /* 0x000000000080781c */ /* 0x000fe2000070e170 */
[----:B------:R-:W-:-:S12]  /*4910*/  IMAD.MOV.U32 R10, RZ, RZ, -0x1 ;  /* 0xffffffffff0a7424 */ /* 0x000fd800078e00ff */
[----:B------:R-:W-:Y:S05]  /*4920*/  WARPSYNC.COLLECTIVE R10, `(.L_x_770) ;  /* 0x000000000a087348 */ /* 0x000fea0003c00000 */
[----:B------:R-:W-:Y:S01]  /*4930*/  VOTE.ANY P0, P0 ;  /* 0x0000000000ff7806 */ /* 0x000fe20000000100 */
[----:B------:R-:W-:-:S12]  /*4940*/  ENDCOLLECTIVE ;  /* 0x000000000000791b */ /* 0x000fd80003800000 */
.L_x_770:
[----:B------:R-:W-:Y:S05]  /*4950*/  BSYNC B0 ;  /* 0x0000000000007941 */ /* 0x000fea0003800000 */
.L_x_769:
[----:B------:R-:W-:Y:S05]  /*4960*/  BRA `(.L_x_771) ;  /* 0xffffffe400847947 */ /* 0x000fea000383ffff */
.L_x_728:
[----:B------:R-:W0:Y:S01]  /*4970*/  S2R R19, SR_GEMASK ;  /* 0x0000000000137919 */ /* 0x000e220000003c00 */
[----:B------:R-:W-:Y:S01]  /*4980*/  BSSY B0, `(.L_x_772) ;  /* 0x0000007000007945 */ /* 0x000fe20003800000 */
[----:B------:R-:W-:Y:S01]  /*4990*/  ISETP.NE.AND P0, PT, R8, 0x65, PT ;  /* 0x000000650800780c */ /* 0x000fe20003f05270 */
[----:B------:R-:W-:Y:S01]  /*49a0*/  IMAD.MOV.U32 R10, RZ, RZ, -0x1 ;  /* 0xffffffffff0a7424 */ /* 0x000fe200078e00ff */
[----:B------:R-:W-:-:S13]  /*49b0*/  PLOP3.LUT P2, PT, P2, PT, PT, 0x8, 0x80 ;  /* 0x000000000080781c */ /* 0x000fda000174e170 */
[----:B0-----:R-:W-:Y:S05]  /*49c0*/  WARPSYNC.COLLECTIVE R10, `(.L_x_773) ;  /* 0x000000000a087348 */ /* 0x001fea0003c00000 */
[----:B------:R-:W-:Y:S01]  /*49d0*/  VOTE.ANY R10, PT, P2 ;  /* 0x00000000000a7806 */ /* 0x000fe200010e0100 */
[----:B0-----:R-:W-:Y:S06]  /*49e0*/  ENDCOLLECTIVE ;  /* 0x000000000000791b */ /* 0x001fec0003800000 */
.L_x_773:
[----:B------:R-:W-:Y:S05]  /*49f0*/  BSYNC B0 ;  /* 0x0000000000007941 */ /* 0x000fea0003800000 */
.L_x_772:
[----:B------:R-:W-:Y:S01]  /*4a00*/  LOP3.LUT R10, R10, 0x80000000, R19, 0xec, !PT ;  /* 0x800000000a0a7812 */ /* 0x000fe200078eec13 */
[----:B------:R-:W-:-:S04]  /*4a10*/  IMAD.MOV.U32 R14, RZ, RZ, 0x1 ;  /* 0x00000001ff0e7424 */ /* 0x000fc800078e00ff */
[----:B------:R-:W-:-:S05]  /*4a20*/  VIADD R13, R10, 0xffffffff ;  /* 0xffffffff0a0d7836 */ /* 0x000fca0000000000 */
[----:B------:R-:W-:Y:S01]  /*4a30*/  LOP3.LUT R8, R10, R13, RZ, 0xc, !PT ;  /* 0x0000000d0a087212 */ /* 0x000fe200078e0cff */
[----:B------:R-:W-:Y:S02]  /*4a40*/  IMAD.MOV.U32 R13, RZ, RZ, R9 ;  /* 0x000000ffff0d7224 */ /* 0x000fe400078e0009 */
[----:B------:R-:W-:Y:S01]  /*4a50*/  IMAD.MOV.U32 R10, RZ, RZ, -0x1 ;  /* 0xffffffffff0a7424 */ /* 0x000fe200078e00ff */
[----:B------:R0:W1:Y:S02]  /*4a60*/  POPC R15, R8 ;  /* 0x00000008000f7309 */ /* 0x0000640000000000 */
[----:B0-----:R-:W-:-:S07]  /*4a70*/  VIADD R8, R38, 0x4 ;  /* 0x0000000426087836 */ /* 0x001fce0000000000 */
[----:B-1----:R-:W-:Y:S05]  /*4a80*/  WARPSYNC.COLLECTIVE R10, `(.L_x_774) ;  /* 0x000000000a087348 */ /* 0x002fea0003c00000 */
[----:B-1----:R0:W1:Y:S02]  /*4a90*/  SHFL.DOWN P2, R16, R13, R14, R15 ;  /* 0x0800000e0d107389 */ /* 0x002064000004000f */
[----:B01----:R-:W-:Y:S05]  /*4aa0*/  ENDCOLLECTIVE ;  /* 0x000000000000791b */ /* 0x003fea0003800000 */
.L_x_774:
[----:B------:R-:W-:Y:S01]  /*4ab0*/  IMAD.MOV.U32 R14, RZ, RZ, 0x2 ;  /* 0x00000002ff0e7424 */ /* 0x000fe200078e00ff */
[----:B------:R-:W-:-:S04]  /*4ac0*/  ISETP.GE.AND P2, PT, R38, R15, PT ;  /* 0x0000000f2600720c */ /* 0x000fc80003f46270 */
[----:B------:R-:W-:Y:S01]  /*4ad0*/  SEL R12, R16, RZ, !P2 ;  /* 0x000000ff100c7207 */ /* 0x000fe20005000000 */
[----:B------:R-:W-:-:S04]  /*4ae0*/  VIADD R16, R38, 0x2 ;  /* 0x0000000226107836 */ /* 0x000fc80000000000 */
[----:B------:R-:W-:Y:S01]  /*4af0*/  IMAD.IADD R12, R12, 0x1, R9 ;  /* 0x000000010c0c7824 */ /* 0x000fe200078e0209 */
[----:B------:R-:W-:-:S03]  /*4b00*/  ISETP.GT.AND P3, PT, R16, R15, PT ;  /* 0x0000000f1000720c */ /* 0x000fc60003f64270 */
[----:B------:R-:W-:-:S10]  /*4b10*/  IMAD.MOV.U32 R13, RZ, RZ, R12 ;  /* 0x000000ffff0d7224 */ /* 0x000fd400078e000c */
[----:B------:R-:W-:Y:S05]  /*4b20*/  WARPSYNC.COLLECTIVE R10, `(.L_x_775) ;  /* 0x000000000a087348 */ /* 0x000fea0003c00000 */
[----:B------:R0:W1:Y:S02]  /*4b30*/  SHFL.DOWN P2, R16, R13, R14, R15 ;  /* 0x0800000e0d107389 */ /* 0x000064000004000f */
[----:B01----:R-:W-:Y:S05]  /*4b40*/  ENDCOLLECTIVE ;  /* 0x000000000000791b */ /* 0x003fea0003800000 */
.L_x_775:
[----:B------:R-:W-:Y:S01]  /*4b50*/  IMAD.MOV.U32 R14, RZ, RZ, 0x4 ;  /* 0x00000004ff0e7424 */ /* 0x000fe200078e00ff */
[----:B------:R-:W-:Y:S02]  /*4b60*/  SEL R9, R16, RZ, !P3 ;  /* 0x000000ff10097207 */ /* 0x000fe40005800000 */
[----:B------:R-:W-:Y:S01]  /*4b70*/  ISETP.GT.AND P3, PT, R8, R15, PT ;  /* 0x0000000f0800720c */ /* 0x000fe20003f64270 */
[----:B------:R-:W-:Y:S02]  /*4b80*/  VIADD R8, R38, 0x8 ;  /* 0x0000000826087836 */ /* 0x000fe40000000000 */
[----:B------:R-:W-:-:S04]  /*4b90*/  IMAD.IADD R40, R12, 0x1, R9 ;  /* 0x000000010c287824 */ /* 0x000fc800078e0209 */
[----:B------:R-:W-:-:S07]  /*4ba0*/  IMAD.MOV.U32 R13, RZ, RZ, R40 ;  /* 0x000000ffff0d7224 */ /* 0x000fce00078e0028 */
[----:B------:R-:W-:Y:S05]  /*4bb0*/  WARPSYNC.COLLECTIVE R10, `(.L_x_776) ;  /* 0x000000000a087348 */ /* 0x000fea0003c00000 */
[----:B------:R0:W1:Y:S02]  /*4bc0*/  SHFL.DOWN P2, R16, R13, R14, R15 ;  /* 0x0800000e0d107389 */ /* 0x000064000004000f */
[----:B01----:R-:W-:Y:S05]  /*4bd0*/  ENDCOLLECTIVE ;  /* 0x000000000000791b */ /* 0x003fea0003800000 */
.L_x_776:
        /* <DEDUP_REMOVED lines=9> */
.L_x_777:
[----:B------:R-:W-:Y:S01]  /*4c70*/  IMAD.MOV.U32 R14, RZ, RZ, 0x10 ;  /* 0x00000010ff0e7424 */ /* 0x000fe200078e00ff */
[----:B------:R-:W-:-:S05]  /*4c80*/  SEL R16, R16, RZ, !P3 ;  /* 0x000000ff10107207 */ /* 0x000fca0005800000 */
[----:B------:R-:W-:-:S04]  /*4c90*/  IMAD.IADD R44, R9, 0x1, R16 ;  /* 0x00000001092c7824 */ /* 0x000fc800078e0210 */
[----:B------:R-:W-:-:S07]  /*4ca0*/  IMAD.MOV.U32 R13, RZ, RZ, R44 ;  /* 0x000000ffff0d7224 */ /* 0x000fce00078e002c */
[----:B------:R-:W-:Y:S05]  /*4cb0*/  WARPSYNC.COLLECTIVE R10, `(.L_x_778) ;  /* 0x000000000a087348 */ /* 0x000fea0003c00000 */
[----:B------:R0:W1:Y:S02]  /*4cc0*/  SHFL.DOWN P2, R16, R13, R14, R15 ;  /* 0x0800000e0d107389 */ /* 0x000064000004000f */
[----:B01----:R-:W-:Y:S05]  /*4cd0*/  ENDCOLLECTIVE ;  /* 0x000000000000791b */ /* 0x003fea0003800000 */
.L_x_778:
[----:B------:R-:W-:Y:S05]  /*4ce0*/  WARPSYNC.COLLECTIVE R10, `(.L_x_779) ;  /* 0x000000000a087348 */ /* 0x000fea0003c00000 */
[----:B------:R-:W-:Y:S01]  /*4cf0*/  VOTE.ALL P0, P0 ;  /* 0x0000000000ff7806 */ /* 0x000fe20000000000 */
[----:B------:R-:W-:-:S12]  /*4d00*/  ENDCOLLECTIVE ;  /* 0x000000000000791b */ /* 0x000fd80003800000 */
.L_x_779:
[----:B------:R-:W-:-:S04]  /*4d10*/  ISETP.GT.AND P2, PT, R8, R15, PT ;  /* 0x0000000f0800720c */ /* 0x000fc80003f44270 */
[----:B------:R-:W-:-:S05]  /*4d20*/  SEL R9, R16, RZ, !P2 ;  /* 0x000000ff10097207 */ /* 0x000fca0005000000 */
[----:B------:R-:W-:Y:S02]  /*4d30*/  IMAD.IADD R12, R44, 0x1, R9 ;  /* 0x000000012c0c7824 */ /* 0x000fe400078e0209 */
[----:B------:R-:W0:Y:S02]  /*4d40*/  LDC.64 R8, c[0x0][0x390] ;  /* 0x0000e400ff087b82 */ /* 0x000e240000000a00 */
[----:B0-----:R-:W-:-:S05]  /*4d50*/  IADD3 R40, P2, PT, R8, 0x100, RZ ;  /* 0x0000010008287810 */ /* 0x001fca0007f5e0ff */
[----:B------:R-:W-:Y:S01]  /*4d60*/  IMAD.X R41, RZ, RZ, R9, P2 ;  /* 0x000000ffff297224 */ /* 0x000fe200010e0609 */
[----:B------:R-:W-:Y:S07]  /*4d70*/  BRA `(.L_x_780) ;  /* 0xffffffe4001c7947 */ /* 0x000fee000383ffff */
.L_x_730:
[----:B------:R-:W-:Y:S01]  /*4d80*/  BSSY B0, `(.L_x_781) ;  /* 0x0000006000007945 */ /* 0x000fe20003800000 */
[----:B------:R-:W-:Y:S01]  /*4d90*/  PLOP3.LUT P0, PT, P0, PT, PT, 0x8, 0x80 ;  /* 0x000000000080781c */ /* 0x000fe2000070e170 */
[----:B------:R-:W-:-:S12]  /*4da0*/  IMAD.MOV.U32 R10, RZ, RZ, -0x1 ;  /* 0xffffffffff0a7424 */ /* 0x000fd800078e00ff */
[----:B------:R-:W-:Y:S05]  /*4db0*/  WARPSYNC.COLLECTIVE R10, `(.L_x_782) ;  /* 0x000000000a087348 */ /* 0x000fea0003c00000 */
[----:B------:R-:W-:Y:S01]  /*4dc0*/  VOTE.ANY P0, P0 ;  /* 0x0000000000ff7806 */ /* 0x000fe20000000100 */
[----:B------:R-:W-:-:S12]  /*4dd0*/  ENDCOLLECTIVE ;  /* 0x000000000000791b */ /* 0x000fd80003800000 */
.L_x_782:
[----:B------:R-:W-:Y:S05]  /*4de0*/  BSYNC B0 ;  /* 0x0000000000007941 */ /* 0x000fea0003800000 */
.L_x_781:
[----:B------:R-:W-:Y:S05]  /*4df0*/  BRA `(.L_x_783) ;  /* 0xffffffe400247947 */ /* 0x000fea000383ffff */
.L_x_732:
[----:B------:R-:W-:Y:S01]  /*4e00*/  BSSY B0, `(.L_x_784) ;  /* 0x0000006000007945 */ /* 0x000fe20003800000 */
[----:B------:R-:W-:Y:S01]  /*4e10*/  PLOP3.LUT P0, PT, P0, PT, PT, 0x8, 0x80 ;  /* 0x000000000080781c */ /* 0x000fe2000070e170 */
[----:B------:R-:W-:-:S12]  /*4e20*/  IMAD.MOV.U32 R10, RZ, RZ, -0x1 ;  /* 0xffffffffff0a7424 */ /* 0x000fd800078e00ff */
[----:B------:R-:W-:Y:S05]  /*4e30*/  WARPSYNC.COLLECTIVE R10, `(.L_x_785) ;  /* 0x000000000a087348 */ /* 0x000fea0003c00000 */
[----:B------:R-:W-:Y:S01]  /*4e40*/  VOTE.ANY P0, P0 ;  /* 0x0000000000ff7806 */ /* 0x000fe20000000100 */
[----:B------:R-:W-:-:S12]  /*4e50*/  ENDCOLLECTIVE ;  /* 0x000000000000791b */ /* 0x000fd80003800000 */
.L_x_785:
[----:B------:R-:W-:Y:S05]  /*4e60*/  BSYNC B0 ;  /* 0x0000000000007941 */ /* 0x000fea0003800000 */
.L_x_784:
[----:B------:R-:W-:Y:S05]  /*4e70*/  BRA `(.L_x_786) ;  /* 0xffffffe400287947 */ /* 0x000fea000383ffff */
.L_x_734:
[----:B------:R-:W-:Y:S01]  /*4e80*/  BSSY B0, `(.L_x_787) ;  /* 0x0000006000007945 */ /* 0x000fe20003800000 */
[----:B------:R-:W-:Y:S01]  /*4e90*/  PLOP3.LUT P2, PT, P0, PT, PT, 0x8, 0x80 ;  /* 0x000000000080781c */ /* 0x000fe2000074e170 */
[----:B------:R-:W-:-:S12]  /*4ea0*/  IMAD.MOV.U32 R10, RZ, RZ, -0x1 ;  /* 0xffffffffff0a7424 */ /* 0x000fd800078e00ff */
[----:B------:R-:W-:Y:S05]  /*4eb0*/  WARPSYNC.COLLECTIVE R10, `(.L_x_788) ;  /* 0x000000000a087348 */ /* 0x000fea0003c00000 */
[----:B------:R-:W-:Y:S01]  /*4ec0*/  VOTE.ANY R10, PT, P2 ;  /* 0x00000000000a7806 */ /* 0x000fe200010e0100 */
[----:B------:R-:W-:Y:S06]  /*4ed0*/  ENDCOLLECTIVE ;  /* 0x000000000000791b */ /* 0x000fec0003800000 */
.L_x_788:
[----:B------:R-:W-:Y:S05]  /*4ee0*/  BSYNC B0 ;  /* 0x0000000000007941 */ /* 0x000fea0003800000 */
.L_x_787:
        /* <DEDUP_REMOVED lines=11> */
.L_x_789:
[----:B------:R-:W-:Y:S01]  /*4fa0*/  ISETP.GE.AND P0, PT, R38, R15, PT ;  /* 0x0000000f2600720c */ /* 0x000fe20003f06270 */
[----:B------:R-:W-:-:S03]  /*4fb0*/  IMAD.MOV.U32 R14, RZ, RZ, 0x2 ;  /* 0x00000002ff0e7424 */ /* 0x000fc600078e00ff */
[----:B------:R-:W-:-:S05]  /*4fc0*/  SEL R16, R16, RZ, !P0 ;  /* 0x000000ff10107207 */ /* 0x000fca0004000000 */
[----:B------:R-:W-:Y:S02]  /*4fd0*/  IMAD.IADD R44, R16, 0x1, R9 ;  /* 0x00000001102c7824 */ /* 0x000fe400078e0209 */
[----:B------:R-:W-:Y:S02]  /*4fe0*/  VIADD R16, R38, 0x2 ;  /* 0x0000000226107836 */ /* 0x000fe40000000000 */
[----:B------:R-:W-:-:S03]  /*4ff0*/  IMAD.MOV.U32 R13, RZ, RZ, R44 ;  /* 0x000000ffff0d7224 */ /* 0x000fc600078e002c */
[----:B------:R-:W-:-:S13]  /*5000*/  ISETP.GT.AND P0, PT, R16, R15, PT ;  /* 0x0000000f1000720c */ /* 0x000fda0003f04270 */
[----:B------:R-:W-:Y:S05]  /*5010*/  WARPSYNC.COLLECTIVE R10, `(.L_x_790) ;  /* 0x000000000a087348 */ /* 0x000fea0003c00000 */
[----:B------:R0:W1:Y:S02]  /*5020*/  SHFL.DOWN P2, R16, R13, R14, R15 ;  /* 0x0800000e0d107389 */ /* 0x000064000004000f */
[----:B01----:R-:W-:Y:S05]  /*5030*/  ENDCOLLECTIVE ;  /* 0x000000000000791b */ /* 0x003fea0003800000 */
.L_x_790:
[----:B------:R-:W-:Y:S01]  /*5040*/  IMAD.MOV.U32 R14, RZ, RZ, 0x4 ;  /* 0x00000004ff0e7424 */ /* 0x000fe200078e00ff */
        /* <DEDUP_REMOVED lines=8> */
.L_x_791:
[----:B------:R-:W-:Y:S01]  /*50d0*/  IMAD.MOV.U32 R14, RZ, RZ, 0x8 ;  /* 0x00000008ff0e7424 */ /* 0x000fe200078e00ff */
        /* <DEDUP_REMOVED lines=8> */
.L_x_792:
        /* <DEDUP_REMOVED lines=9> */
.L_x_793:
[----:B------:R-:W-:Y:S02]  /*51f0*/  SEL R9, R16, RZ, !P0 ;  /* 0x000000ff10097207 */ /* 0x000fe40004000000 */
[----:B------:R-:W-:Y:S02]  /*5200*/  ISETP.NE.AND P0, PT, R8, 0x65, PT ;  /* 0x000000650800780c */ /* 0x000fe40003f05270 */
[----:B------:R-:W-:-:S11]  /*5210*/  IADD3 R12, PT, PT, R44, R9, R12 ;  /* 0x000000092c0c7210 */ /* 0x000fd60007ffe00c */
[----:B------:R-:W-:Y:S05]  /*5220*/  WARPSYNC.COLLECTIVE R10, `(.L_x_794) ;  /* 0x000000000a087348 */ /* 0x000fea0003c00000 */
[----:B------:R-:W-:Y:S01]  /*5230*/  VOTE.ALL P0, P0 ;  /* 0x0000000000ff7806 */ /* 0x000fe20000000000 */
[----:B------:R-:W-:-:S12]  /*5240*/  ENDCOLLECTIVE ;  /* 0x000000000000791b */ /* 0x000fd80003800000 */
.L_x_794:
[----:B------:R-:W-:Y:S05]  /*5250*/  BRA `(.L_x_795) ;  /* 0xffffffe000c07947 */ /* 0x000fea000383ffff */
.L_x_796:
        /* <DEDUP_REMOVED lines=10> */
.L_x_2856:


//--------------------- .text._ZN3cub18CUB_300001_SM_10006detail4scan16DeviceScanKernelINS2_10policy_hubIjjjjN4cuda3std3__44plusIvEEE10Policy1000EN6thrust24THRUST_300001_SM_1000_NS10device_ptrIjEESF_NS0_13ScanTileStateIjLb1EEES9_NS1_10InputValueIjPjEEjjLb0EjEEvT0_T1_T2_iT3_T4_T5_ --------------------------
	.section	.text._ZN3cub18CUB_300001_SM_10006detail4scan16DeviceScanKernelINS2_10policy_hubIjjjjN4cuda3std3__44plusIvEEE10Policy1000EN6thrust24THRUST_300001_SM_1000_NS10device_ptrIjEESF_NS0_13ScanTileStateIjLb1EEES9_NS1_10InputValueIjPjEEjjLb0EjEEvT0_T1_T2_iT3_T4_T5_,"ax",@progbits
	.align	128
        .global         _ZN3cub18CUB_300001_SM_10006detail4scan16DeviceScanKernelINS2_10policy_hubIjjjjN4cuda3std3__44plusIvEEE10Policy1000EN6thrust24THRUST_300001_SM_1000_NS10device_ptrIjEESF_NS0_13ScanTileStateIjLb1EEES9_NS1_10InputValueIjPjEEjjLb0EjEEvT0_T1_T2_iT3_T4_T5_
        .type           _ZN3cub18CUB_300001_SM_10006detail4scan16DeviceScanKernelINS2_10policy_hubIjjjjN4cuda3std3__44plusIvEEE10Policy1000EN6thrust24THRUST_300001_SM_1000_NS10device_ptrIjEESF_NS0_13ScanTileStateIjLb1EEES9_NS1_10InputValueIjPjEEjjLb0EjEEvT0_T1_T2_iT3_T4_T5_,@function
        .size           _ZN3cub18CUB_300001_SM_10006detail4scan16DeviceScanKernelINS2_10policy_hubIjjjjN4cuda3std3__44plusIvEEE10Policy1000EN6thrust24THRUST_300001_SM_1000_NS10device_ptrIjEESF_NS0_13ScanTileStateIjLb1EEES9_NS1_10InputValueIjPjEEjjLb0EjEEvT0_T1_T2_iT3_T4_T5_,(.L_x_2857 - _ZN3cub18CUB_300001_SM_10006detail4scan16DeviceScanKernelINS2_10policy_hubIjjjjN4cuda3std3__44plusIvEEE10Policy1000EN6thrust24THRUST_300001_SM_1000_NS10device_ptrIjEESF_NS0_13ScanTileStateIjLb1EEES9_NS1_10InputValueIjPjEEjjLb0EjEEvT0_T1_T2_iT3_T4_T5_)
        .other          _ZN3cub18CUB_300001_SM_10006detail4scan16DeviceScanKernelINS2_10policy_hubIjjjjN4cuda3std3__44plusIvEEE10Policy1000EN6thrust24THRUST_300001_SM_1000_NS10device_ptrIjEESF_NS0_13ScanTileStateIjLb1EEES9_NS1_10InputValueIjPjEEjjLb0EjEEvT0_T1_T2_iT3_T4_T5_,@"STO_CUDA_ENTRY STV_DEFAULT"
_ZN3cub18CUB_300001_SM_10006detail4scan16DeviceScanKernelINS2_10policy_hubIjjjjN4cuda3std3__44plusIvEEE10Policy1000EN6thrust24THRUST_300001_SM_1000_NS10device_ptrIjEESF_NS0_13ScanTileStateIjLb1EEES9_NS1_10InputValueIjPjEEjjLb0EjEEvT0_T1_T2_iT3_T4_T5_:
.text._ZN3cub18CUB_300001_SM_10006detail4scan16DeviceScanKernelINS2_10policy_hubIjjjjN4cuda3std3__44plusIvEEE10Policy1000EN6thrust24THRUST_300001_SM_1000_NS10device_ptrIjEESF_NS0_13ScanTileStateIjLb1EEES9_NS1_10InputValueIjPjEEjjLb0EjEEvT0_T1_T2_iT3_T4_T5_:
[----:B------:R-:W-:Y:S01]  /*0000*/  LDC R1, c[0x0][0x37c] ;  /* 0x0000df00ff017b82 */ /* 0x000fe20000000800 */
[----:B------:R-:W0:Y:S07]  /*0010*/  LDCU UR4, c[0x0][0x3a0] ;  /* 0x00007400ff0477ac */ /* 0x000e2e0008000800 */
[----:B------:R-:W1:Y:S01]  /*0020*/  LDC R42, c[0x0][0x398] ;  /* 0x0000e600ff2a7b82 */ /* 0x000e620000000800 */
[----:B------:R-:W2:Y:S01]  /*0030*/  LDCU.64 UR8, c[0x0][0x358] ;  /* 0x00006b00ff0877ac */ /* 0x000ea20008000a00 */
[----:B------:R-:W3:Y:S01]  /*0040*/  LDCU UR5, c[0x0][0x3b0] ;  /* 0x00007600ff0577ac */ /* 0x000ee20008000800 */
[----:B0-----:R-:W-:-:S06]  /*0050*/  UPRMT UR4, UR4, 0x7770, URZ ;  /* 0x0000777004047896 */ /* 0x001fcc00080000ff */
[----:B------:R-:W-:-:S13]  /*0060*/  ISETP.NE.AND P0, PT, RZ, UR4, PT ;  /* 0x00000004ff007c0c */ /* 0x000fda000bf05270 */
[----:B------:R-:W2:Y:S02]  /*0070*/  @P0 LDC.64 R2, c[0x0][0x3a8] ;  /* 0x0000ea00ff020b82 */ /* 0x000ea40000000a00 */
[----:B--2---:R0:W5:Y:S06]  /*0080*/  @P0 LDG.E R44, desc[UR8][R2.64] ;  /* 0x00000008022c0981 */ /* 0x00416c000c1e1900 */
[----:B------:R-:W1:Y:S02]  /*0090*/  S2UR UR4, SR_CTAID.X ;  /* 0x00000000000479c3 */ /* 0x000e640000002500 */
[----:B-1----:R-:W-:-:S04]  /*00a0*/  VIADD R42, R42, UR4 ;  /* 0x000000042a2a7c36 */ /* 0x002fc80008000000 */
[----:B------:R-:W-:-:S05]  /*00b0*/  IMAD R7, R42, 0x2100, RZ ;  /* 0x000021002a077824 */ /* 0x000fca00078e02ff */
[----:B---3--:R-:W-:Y:S01]  /*00c0*/  IADD3 R0, PT, PT, -R7, UR5, RZ ;  /* 0x0000000507007c10 */ /* 0x008fe2000fffe1ff */
[----:B------:R-:W1:Y:S03]  /*00d0*/  @!P0 LDC R44, c[0x0][0x3a8] ;  /* 0x0000ea00ff2c8b82 */ /* 0x000e660000000800 */
[----:B------:R-:W-:-:S13]  /*00e0*/  ISETP.GE.U32.AND P0, PT, R0, 0x2101, PT ;  /* 0x000021010000780c */ /* 0x000fda0003f06070 */
[----:B0-----:R-:W-:Y:S05]  /*00f0*/  @!P0 BRA `(.L_x_797) ;  /* 0x0000001c00ac8947 */ /* 0x001fea0003800000 */
[----:B------:R-:W0:Y:S01]  /*0100*/  S2R R16, SR_TID.X ;  /* 0x0000000000107919 */ /* 0x000e220000002100 */
[----:B------:R-:W2:Y:S01]  /*0110*/  LDCU.64 UR4, c[0x0][0x380] ;  /* 0x00007000ff0477ac */ /* 0x000ea20008000a00 */
[C---:B0-----:R-:W-:Y:S02]  /*0120*/  LOP3.LUT R0, R16.reuse, 0x1f, RZ, 0xc0, !PT ;  /* 0x0000001f10007812 */ /* 0x041fe400078ec0ff */
[----:B------:R-:W-:-:S05]  /*0130*/  LOP3.LUT R3, R16, 0x3e0, RZ, 0xc0, !PT ;  /* 0x000003e010037812 */ /* 0x000fca00078ec0ff */
[----:B------:R-:W-:-:S05]  /*0140*/  IMAD R0, R3, 0x16, R0 ;  /* 0x0000001603007824 */ /* 0x000fca00078e0200 */
[----:B------:R-:W-:-:S05]  /*0150*/  IADD3 R0, P0, PT, R7, R0, RZ ;  /* 0x0000000007007210 */ /* 0x000fca0007f1e0ff */
[----:B------:R-:W-:Y:S02]  /*0160*/  IMAD.X R3, RZ, RZ, RZ, P0 ;  /* 0x000000ffff037224 */ /* 0x000fe400000e06ff */
        /* <DEDUP_REMOVED lines=72> */
[----:B0-2---:R-:W-:Y:S02]  /*05f0*/  IADD3 R17, PT, PT, R34, R37, R36 ;  /* 0x0000002522117210 */ /* 0x005fe40007ffe024 */
[C---:B------:R-:W-:Y:S02]  /*0600*/  ISETP.NE.AND P1, PT, R39.reuse, 0x1f, PT ;  /* 0x0000001f2700780c */ /* 0x040fe40003f25270 */
[----:B---3--:R-:W-:Y:S02]  /*0610*/  IADD3 R17, PT, PT, R32, R35, R17 ;  /* 0x0000002320117210 */ /* 0x008fe40007ffe011 */
[----:B------:R-:W-:Y:S02]  /*0620*/  ISETP.NE.AND P2, PT, R39, RZ, PT ;  /* 0x000000ff2700720c */ /* 0x000fe40003f45270 */
[----:B----4-:R-:W-:-:S04]  /*0630*/  IADD3 R17, PT, PT, R18, R33, R17 ;  /* 0x0000002112117210 */ /* 0x010fc80007ffe011 */
[----:B------:R-:W-:-:S03]  /*0640*/  IADD3 R17, PT, PT, R14, R19, R17 ;  /* 0x000000130e117210 */ /* 0x000fc60007ffe011 */
[----:B------:R-:W-:Y:S02]  /*0650*/  @!P1 LEA R43, R40, UR4, 0x2 ;  /* 0x00000004282b9c11 */ /* 0x000fe4000f8e10ff */
[----:B------:R-:W-:-:S04]  /*0660*/  IADD3 R17, PT, PT, R12, R15, R17 ;  /* 0x0000000f0c117210 */ /* 0x000fc80007ffe011 */
[----:B------:R-:W-:-:S04]  /*0670*/  IADD3 R17, PT, PT, R10, R13, R17 ;  /* 0x0000000d0a117210 */ /* 0x000fc80007ffe011 */
[----:B------:R-:W-:-:S04]  /*0680*/  IADD3 R17, PT, PT, R8, R11, R17 ;  /* 0x0000000b08117210 */ /* 0x000fc80007ffe011 */
[----:B------:R-:W-:-:S04]  /*0690*/  IADD3 R17, PT, PT, R6, R9, R17 ;  /* 0x0000000906117210 */ /* 0x000fc80007ffe011 */
[----:B------:R-:W-:-:S04]  /*06a0*/  IADD3 R17, PT, PT, R4, R7, R17 ;  /* 0x0000000704117210 */ /* 0x000fc80007ffe011 */
[----:B------:R-:W-:-:S05]  /*06b0*/  IADD3 R20, PT, PT, R2, R5, R17 ;  /* 0x0000000502147210 */ /* 0x000fca0007ffe011 */
[----:B------:R-:W-:-:S05]  /*06c0*/  IMAD.IADD R3, R3, 0x1, R20 ;  /* 0x0000000103037824 */ /* 0x000fca00078e0214 */
        /* <DEDUP_REMOVED lines=37> */
[----:B------:R-:W-:Y:S02]  /*0920*/  SEL R20, R26, R20, !P0 ;  /* 0x000000141a147207 */ /* 0x000fe40004000000 */
[----:B------:R-:W-:-:S04]  /*0930*/  ISETP.NE.AND P0, PT, R40, 0x8, PT ;  /* 0x000000082800780c */ /* 0x000fc80003f05270 */
[----:B------:R-:W-:Y:S02]  /*0940*/  SEL R20, R27, R20, !P0 ;  /* 0x000000141b147207 */ /* 0x000fe40004000000 */
[----:B------:R-:W-:Y:S02]  /*0950*/  ISETP.NE.AND P0, PT, R40, 0xa, PT ;  /* 0x0000000a2800780c */ /* 0x000fe40003f05270 */
[----:B------:R-:W-:Y:S02]  /*0960*/  SEL R20, R28, R20, !P1 ;  /* 0x000000141c147207 */ /* 0x000fe40004800000 */
[----:B------:R-:W-:Y:S02]  /*0970*/  ISETP.NE.AND P1, PT, R40, 0xb, PT ;  /* 0x0000000b2800780c */ /* 0x000fe40003f25270 */
[----:B------:R-:W-:Y:S01]  /*0980*/  SEL R20, R29, R20, !P0 ;  /* 0x000000141d147207 */ /* 0x000fe20004000000 */
[----:B------:R-:W-:Y:S01]  /*0990*/  IMAD.IADD R29, R30, 0x1, R29 ;  /* 0x000000011e1d7824 */ /* 0x000fe200078e021d */
[----:B------:R-:W-:-:S04]  /*09a0*/  ISETP.GE.U32.AND P0, PT, R16, 0x20, PT ;  /* 0x000000201000780c */ /* 0x000fc80003f06070 */
[----:B------:R-:W-:Y:S02]  /*09b0*/  SEL R20, R29, R20, !P1 ;  /* 0x000000141d147207 */ /* 0x000fe40004800000 */
[----:B------:R-:W-:Y:S02]  /*09c0*/  ISETP.NE.AND P1, PT, R16, RZ, PT ;  /* 0x000000ff1000720c */ /* 0x000fe40003f25270 */
[----:B------:R-:W-:Y:S02]  /*09d0*/  SEL R16, R3, RZ, P2 ;  /* 0x000000ff03107207 */ /* 0x000fe40001000000 */
[----:B------:R-:W-:Y:S02]  /*09e0*/  SEL R3, R20, RZ, P0 ;  /* 0x000000ff14037207 */ /* 0x000fe40000000000 */
[--C-:B-----5:R-:W-:Y:S02]  /*09f0*/  IADD3 R31, PT, PT, R29, R31, R44.reuse ;  /* 0x0000001f1d1f7210 */ /* 0x120fe40007ffe02c */
[----:B------:R-:W-:-:S05]  /*0a00*/  IADD3 R44, PT, PT, R3, R16, R44 ;  /* 0x00000010032c7210 */ /* 0x000fca0007ffe02c */
[----:B------:R-:W-:Y:S05]  /*0a10*/  @P1 BRA `(.L_x_800) ;  /* 0x0000000c00f41947 */ /* 0x000fea0003800000 */
[----:B------:R-:W0:Y:S01]  /*0a20*/  LDC.64 R16, c[0x0][0x390] ;  /* 0x0000e400ff107b82 */ /* 0x000e220000000a00 */
[----:B------:R-:W-:-:S05]  /*0a30*/  IMAD.MOV.U32 R30, RZ, RZ, 0x65 ;  /* 0x00000065ff1e7424 */ /* 0x000fca00078e00ff */
[----:B0-----:R0:W-:Y:S01]  /*0a40*/  ST.E.64.STRONG.GPU desc[UR8][R16.64+0x100], R30 ;  /* 0x0001001e10007985 */ /* 0x0011e2000c10fb08 */
[----:B------:R-:W-:Y:S05]  /*0a50*/  BRA `(.L_x_800) ;  /* 0x0000000c00e47947 */ /* 0x000fea0003800000 */
.L_x_799:
        /* <DEDUP_REMOVED lines=57> */
[----:B------:R-:W-:Y:S02]  /*0df0*/  ISETP.NE.AND P0, PT, R40, 0xa, PT ;  /* 0x0000000a2800780c */ /* 0x000fe40003f05270 */
[----:B------:R-:W-:Y:S02]  /*0e00*/  SEL R20, R28, R20, !P1 ;  /* 0x000000141c147207 */ /* 0x000fe40004800000 */
[----:B------:R-:W-:Y:S02]  /*0e10*/  ISETP.NE.AND P1, PT, R40, 0xb, PT ;  /* 0x0000000b2800780c */ /* 0x000fe40003f25270 */
[----:B------:R-:W-:Y:S02]  /*0e20*/  SEL R20, R29, R20, !P0 ;  /* 0x000000141d147207 */ /* 0x000fe40004000000 */
[----:B------:R-:W-:-:S02]  /*0e30*/  ISETP.GT.U32.AND P0, PT, R16, 0x1f, PT ;  /* 0x0000001f1000780c */ /* 0x000fc40003f04070 */
[----:B------:R-:W-:Y:S02]  /*0e40*/  SEL R20, R30, R20, !P1 ;  /* 0x000000141e147207 */ /* 0x000fe40004800000 */
[----:B------:R-:W-:-:S03]  /*0e50*/  ISETP.GE.U32.AND P1, PT, R16, 0x20, PT ;  /* 0x000000201000780c */ /* 0x000fc60003f26070 */
[----:B------:R-:W-:-:S05]  /*0e60*/  IMAD.IADD R20, R20, 0x1, R17 ;  /* 0x0000000114147824 */ /* 0x000fca00078e0211 */
[----:B------:R-:W-:Y:S01]  /*0e70*/  SEL R23, R3, R20, !P1 ;  /* 0x0000001403177207 */ /* 0x000fe20004800000 */
[----:B------:R-:W-:Y:S06]  /*0e80*/  @P0 BRA `(.L_x_801) ;  /* 0x0000000800b00947 */ /* 0x000fec0003800000 */
[----:B------:R-:W0:Y:S01]  /*0e90*/  LDC.64 R20, c[0x0][0x390] ;  /* 0x0000e400ff147b82 */ /* 0x000e220000000a00 */
[----:B------:R-:W-:Y:S02]  /*0ea0*/  ISETP.NE.AND P1, PT, R16, RZ, PT ;  /* 0x000000ff1000720c */ /* 0x000fe40003f25270 */
[----:B------:R-:W-:-:S05]  /*0eb0*/  LOP3.LUT R3, RZ, R16, RZ, 0x33, !PT ;  /* 0x00000010ff037212 */ /* 0x000fca00078e33ff */
[----:B------:R-:W-:-:S06]  /*0ec0*/  IMAD.IADD R40, R42, 0x1, R3 ;  /* 0x000000012a287824 */ /* 0x000fcc00078e0203 */
        /* <DEDUP_REMOVED lines=11> */
.L_x_831:
[----:B------:R-:W-:Y:S05]  /*0f80*/  @!P0 BRA `(.L_x_803) ;  /* 0x0000000000748947 */ /* 0x000fea0003800000 */
[----:B------:R-:W-:-:S07]  /*0f90*/  IMAD.MOV.U32 R3, RZ, RZ, 0x3b8 ;  /* 0x000003b8ff037424 */ /* 0x000fce00078e00ff */
.L_x_805:
[----:B------:R-:W-:Y:S02]  /*0fa0*/  VIADD R27, R3, 0x1 ;  /* 0x00000001031b7836 */ /* 0x000fe40000000000 */
[----:B------:R-:W-:Y:S02]  /*0fb0*/  IMAD R42, R42, 0x41a7, RZ ;  /* 0x000041a72a2a7824 */ /* 0x000fe400078e02ff */
[----:B------:R-:W0:Y:S01]  /*0fc0*/  I2F.U32.RP R22, R27 ;  /* 0x0000001b00167306 */ /* 0x000e220000209000 */
[----:B------:R-:W-:Y:S01]  /*0fd0*/  IMAD.MOV R29, RZ, RZ, -R27 ;  /* 0x000000ffff1d7224 */ /* 0x000fe200078e0a1b */
[----:B------:R-:W-:Y:S02]  /*0fe0*/  ISETP.NE.U32.AND P2, PT, R27, RZ, PT ;  /* 0x000000ff1b00720c */ /* 0x000fe40003f45070 */
[----:B------:R-:W-:-:S04]  /*0ff0*/  LOP3.LUT R42, R42, 0x7fffffff, RZ, 0xc0, !PT ;  /* 0x7fffffff2a2a7812 */ /* 0x000fc800078ec0ff */
        /* <DEDUP_REMOVED lines=13> */
[----:B------:R-:W-:-:S04]  /*10d0*/  @!P2 LOP3.LUT R22, RZ, R27, RZ, 0x33, !PT ;  /* 0x0000001bff16a212 */ /* 0x000fc800078e33ff */
[----:B------:R-:W-:Y:S05]  /*10e0*/  NANOSLEEP R22 ;  /* 0x000000160000735d */ /* 0x000fea0003800000 */
[----:B------:R-:W2:Y:S01]  /*10f0*/  LD.E.64.STRONG.GPU R26, desc[UR8][R16.64+0x100] ;  /* 0x00010008101a7980 */ /* 0x000ea2000c10fb00 */
[----:B------:R-:W-:Y:S01]  /*1100*/  UMOV UR5, 0xffffffff ;  /* 0xffffffff00057882 */ /* 0x000fe20000000000 */
[----:B------:R-:W-:Y:S02]  /*1110*/  SHF.R.U32.HI R3, RZ, 0x1, R3 ;  /* 0x00000001ff037819 */ /* 0x000fe40000011603 */
[----:B--2---:R-:W-:Y:S01]  /*1120*/  ISETP.NE.AND P0, PT, R26, 0x63, PT ;  /* 0x000000631a00780c */ /* 0x004fe20003f05270 */
[----:B------:R-:W-:-:S12]  /*1130*/  BRA.DIV UR5, `(.L_x_804) ;  /* 0x0000003605187947 */ /* 0x000fd8000b800000 */
[----:B------:R-:W-:-:S13]  /*1140*/  VOTE.ANY P0, !P0 ;  /* 0x0000000000ff7806 */ /* 0x000fda0004000100 */
.L_x_834:
[----:B------:R-:W-:Y:S05]  /*1150*/  @P0 BRA `(.L_x_805) ;  /* 0xfffffffc00900947 */ /* 0x000fea000383ffff */
.L_x_803:
[----:B------:R-:W-:Y:S01]  /*1160*/  UMOV UR5, 0xffffffff ;  /* 0xffffffff00057882 */ /* 0x000fe20000000000 */
[----:B------:R-:W-:Y:S02]  /*1170*/  ISETP.NE.AND P0, PT, R26, 0x65, PT ;  /* 0x000000651a00780c */ /* 0x000fe40003f05270 */
[----:B------:R-:W-:Y:S11]  /*1180*/  BRA.DIV UR5, `(.L_x_806) ;  /* 0x0000003605247947 */ /* 0x000ff6000b800000 */
[----:B------:R-:W0:Y:S01]  /*1190*/  S2R R30, SR_GEMASK ;  /* 0x00000000001e7919 */ /* 0x000e220000003c00 */
[----:B------:R-:W-:Y:S01]  /*11a0*/  VOTE.ANY R21, PT, !P0 ;  /* 0x0000000000157806 */ /* 0x000fe200040e0100 */
[C---:B------:R-:W-:Y:S02]  /*11b0*/  VIADD R41, R39.reuse, 0x2 ;  /* 0x0000000227297836 */ /* 0x040fe40000000000 */
[C---:B------:R-:W-:Y:S02]  /*11c0*/  VIADD R43, R39.reuse, 0x4 ;  /* 0x00000004272b7836 */ /* 0x040fe40000000000 */
[C---:B------:R-:W-:Y:S02]  /*11d0*/  VIADD R44, R39.reuse, 0x8 ;  /* 0x00000008272c7836 */ /* 0x040fe40000000000 */
[----:B------:R-:W-:Y:S01]  /*11e0*/  VIADD R45, R39, 0x10 ;  /* 0x00000010272d7836 */ /* 0x000fe20000000000 */
[----:B0-----:R-:W-:-:S05]  /*11f0*/  LOP3.LUT R21, R21, 0x80000000, R30, 0xec, !PT ;  /* 0x8000000015157812 */ /* 0x001fca00078eec1e */
[----:B------:R-:W-:-:S05]  /*1200*/  VIADD R16, R21, 0xffffffff ;  /* 0xffffffff15107836 */ /* 0x000fca0000000000 */
[----:B------:R-:W-:-:S04]  /*1210*/  LOP3.LUT R16, R21, R16, RZ, 0xc, !PT ;  /* 0x0000001015107212 */ /* 0x000fc800078e0cff */
[----:B------:R0:W1:Y:S02]  /*1220*/  POPC R20, R16 ;  /* 0x0000001000147309 */ /* 0x0000640000000000 */
[----:B0-----:R-:W0:Y:S01]  /*1230*/  LDC.64 R16, c[0x0][0x390] ;  /* 0x0000e400ff107b82 */ /* 0x001e220000000a00 */
[----:B-1----:R-:W1:Y:S01]  /*1240*/  SHFL.DOWN PT, R22, R27, 0x1, R20 ;  /* 0x082000001b167989 */ /* 0x002e6200000e0014 */
[-C--:B------:R-:W-:Y:S02]  /*1250*/  ISETP.GE.AND P0, PT, R39, R20.reuse, PT ;  /* 0x000000142700720c */ /* 0x080fe40003f06270 */
[----:B------:R-:W-:Y:S02]  /*1260*/  ISETP.GT.AND P2, PT, R45, R20, PT ;  /* 0x000000142d00720c */ /* 0x000fe40003f44270 */
[----:B0-----:R-:W-:Y:S02]  /*1270*/  IADD3 R28, P3, PT, R16, 0x100, RZ ;  /* 0x00000100101c7810 */ /* 0x001fe40007f7e0ff */
[----:B-1----:R-:W-:-:S02]  /*1280*/  SEL R22, R22, RZ, !P0 ;  /* 0x000000ff16167207 */ /* 0x002fc40004000000 */
[----:B------:R-:W-:-:S03]  /*1290*/  ISETP.GT.AND P0, PT, R41, R20, PT ;  /* 0x000000142900720c */ /* 0x000fc60003f04270 */
[----:B------:R-:W-:-:S05]  /*12a0*/  IMAD.IADD R3, R22, 0x1, R27 ;  /* 0x0000000116037824 */ /* 0x000fca00078e021b */
[----:B------:R-:W0:Y:S02]  /*12b0*/  SHFL.DOWN PT, R22, R3, 0x2, R20 ;  /* 0x0840000003167989 */ /* 0x000e2400000e0014 */
[----:B0-----:R-:W-:Y:S02]  /*12c0*/  SEL R22, R22, RZ, !P0 ;  /* 0x000000ff16167207 */ /* 0x001fe40004000000 */
[----:B------:R-:W-:-:S03]  /*12d0*/  ISETP.GT.AND P0, PT, R43, R20, PT ;  /* 0x000000142b00720c */ /* 0x000fc60003f04270 */
[----:B------:R-:W-:Y:S02]  /*12e0*/  IMAD.IADD R29, R3, 0x1, R22 ;  /* 0x00000001031d7824 */ /* 0x000fe400078e0216 */
[----:B------:R-:W-:-:S03]  /*12f0*/  IMAD.X R3, RZ, RZ, R17, P3 ;  /* 0x000000ffff037224 */ /* 0x000fc600018e0611 */
        /* <DEDUP_REMOVED lines=10> */
[----:B0-----:R-:W-:-:S05]  /*13a0*/  SEL R22, R22, RZ, !P2 ;  /* 0x000000ff16167207 */ /* 0x001fca0005000000 */
[----:B------:R-:W-:-:S07]  /*13b0*/  IMAD.IADD R46, R47, 0x1, R22 ;  /* 0x000000012f2e7824 */ /* 0x000fce00078e0216 */
.L_x_843:
[----:B------:R-:W-:Y:S05]  /*13c0*/  @!P0 BRA `(.L_x_807) ;  /* 0x0000000400248947 */ /* 0x000fea0003800000 */
[----:B------:R-:W-:-:S07]  /*13d0*/  IMAD.MOV.U32 R29, RZ, RZ, 0x3b8 ;  /* 0x000003b8ff1d7424 */ /* 0x000fce00078e00ff */
.L_x_813:
[----:B------:R-:W-:Y:S02]  /*13e0*/  IMAD.MOV.U32 R16, RZ, RZ, R28 ;  /* 0x000000ffff107224 */ /* 0x000fe400078e001c */
[----:B------:R-:W-:Y:S02]  /*13f0*/  IMAD.MOV.U32 R17, RZ, RZ, R3 ;  /* 0x000000ffff117224 */ /* 0x000fe400078e0003 */
        /* <DEDUP_REMOVED lines=8> */
.L_x_846:
[----:B------:R-:W-:Y:S05]  /*1480*/  @!P0 BRA `(.L_x_809) ;  /* 0x0000000000748947 */ /* 0x000fea0003800000 */
[----:B------:R-:W-:-:S07]  /*1490*/  IMAD.MOV.U32 R22, RZ, RZ, R29 ;  /* 0x000000ffff167224 */ /* 0x000fce00078e001d */
.L_x_811:
        /* <DEDUP_REMOVED lines=27> */
.L_x_849:
[----:B------:R-:W-:Y:S05]  /*1650*/  @P0 BRA `(.L_x_811) ;  /* 0xfffffffc00900947 */ /* 0x000fea000383ffff */
.L_x_809:
[----:B------:R-:W-:Y:S01]  /*1660*/  UMOV UR5, 0xffffffff ;  /* 0xffffffff00057882 */ /* 0x000fe20000000000 */
[----:B------:R-:W-:Y:S02]  /*1670*/  ISETP.NE.AND P0, PT, R26, 0x65, PT ;  /* 0x000000651a00780c */ /* 0x000fe40003f05270 */
[----:B------:R-:W-:Y:S11]  /*1680*/  BRA.DIV UR5, `(.L_x_812) ;  /* 0x0000003605287947 */ /* 0x000ff6000b800000 */
[----:B------:R-:W-:Y:S01]  /*1690*/  VOTE.ANY R21, PT, !P0 ;  /* 0x0000000000157806 */ /* 0x000fe200040e0100 */
[----:B------:R-:W-:-:S03]  /*16a0*/  VIADD R40, R40, 0xffffffe0 ;  /* 0xffffffe028287836 */ /* 0x000fc60000000000 */
[----:B------:R-:W-:-:S05]  /*16b0*/  LOP3.LUT R21, R21, 0x80000000, R30, 0xec, !PT ;  /* 0x8000000015157812 */ /* 0x000fca00078eec1e */
        /* <DEDUP_REMOVED lines=25> */
.L_x_858:
[----:B------:R-:W-:Y:S05]  /*1850*/  @P0 BRA `(.L_x_813) ;  /* 0xfffffff800e00947 */ /* 0x000fea000383ffff */
.L_x_807:
        /* <DEDUP_REMOVED lines=8> */
[----:B0-----:R-:W-:-:S05]  /*18e0*/  @!P1 LEA R3, R16, R3, 0x18 ;  /* 0x0000000310039211 */ /* 0x001fca00078ec0ff */
[----:B------:R1:W-:Y:S04]  /*18f0*/  @!P1 STS [R3+0x8], R31 ;  /* 0x0000081f03009388 */ /* 0x0003e80000000800 */
[----:B------:R1:W-:Y:S01]  /*1900*/  @!P1 STS [R3+0x4], R46 ;  /* 0x0000042e03009388 */ /* 0x0003e20000000800 */
[----:B--2---:R-:W-:Y:S01]  /*1910*/  @!P0 LEA R17, R20, R17, 0x18 ;  /* 0x0000001114118211 */ /* 0x004fe200078ec0ff */
[----:B------:R-:W-:Y:S02]  /*1920*/  IMAD.MOV.U32 R20, RZ, RZ, R23 ;  /* 0x000000ffff147224 */ /* 0x000fe400078e0017 */
[----:B------:R-:W-:Y:S02]  /*1930*/  @!P0 IMAD.MOV.U32 R20, RZ, RZ, R46 ;  /* 0x000000ffff148224 */ /* 0x000fe400078e002e */
[----:B------:R1:W-:Y:S05]  /*1940*/  @!P0 STS [R17+0x4c], R46 ;  /* 0x00004c2e11008388 */ /* 0x0003ea0000000800 */
.L_x_801:
[----:B------:R-:W-:Y:S05]  /*1950*/  WARPSYNC.ALL ;  /* 0x0000000000007948 */ /* 0x000fea0003800000 */
[----:B------:R-:W0:Y:S08]  /*1960*/  S2UR UR6, SR_CgaCtaId ;  /* 0x00000000000679c3 */ /* 0x000e300000008800 */
[----:B------:R-:W-:Y:S06]  /*1970*/  BAR.SYNC.DEFER_BLOCKING 0x0 ;  /* 0x0000000000007b1d */ /* 0x000fec0000010000 */
[----:B------:R-:W-:Y:S01]  /*1980*/  UMOV UR5, 0x400 ;  /* 0x0000040000057882 */ /* 0x000fe20000000000 */
[----:B------:R-:W2:Y:S01]  /*1990*/  S2R R16, SR_TID.X ;  /* 0x0000000000107919 */ /* 0x000ea20000002100 */
[----:B0-----:R-:W-:-:S09]  /*19a0*/  ULEA UR5, UR6, UR5, 0x18 ;  /* 0x0000000506057291 */ /* 0x001fd2000f8ec0ff */
[----:B-1----:R-:W0:Y:S01]  /*19b0*/  LDS R3, [UR5+0x4c] ;  /* 0x00004c05ff037984 */ /* 0x002e220008000800 */
[----:B--2---:R-:W-:-:S04]  /*19c0*/  ISETP.NE.AND P0, PT, R16, RZ, PT ;  /* 0x000000ff1000720c */ /* 0x004fc80003f05270 */
[----:B0-----:R-:W-:-:S05]  /*19d0*/  SEL R3, R3, RZ, P0 ;  /* 0x000000ff03037207 */ /* 0x001fca0000000000 */
[----:B------:R-:W-:-:S07]  /*19e0*/  IMAD.IADD R44, R3, 0x1, R20 ;  /* 0x00000001032c7824 */ /* 0x000fce00078e0214 */
.L_x_800:
[----:B------:R-:W-:Y:S05]  /*19f0*/  BSYNC.RECONVERGENT B0 ;  /* 0x0000000000007941 */ /* 0x000fea0003800200 */
.L_x_798:
[----:B------:R-:W-:Y:S01]  /*1a00*/  IMAD.IADD R45, R36, 0x1, R44 ;  /* 0x00000001242d7824 */ /* 0x000fe200078e022c */
[----:B------:R-:W1:Y:S01]  /*1a10*/  S2R R3, SR_TID.X ;  /* 0x0000000000037919 */ /* 0x000e620000002100 */
[----:B------:R-:W2:Y:S01]  /*1a20*/  S2UR UR6, SR_CgaCtaId ;  /* 0x00000000000679c3 */ /* 0x000ea20000008800 */
[----:B------:R-:W-:Y:S01]  /*1a30*/  UMOV UR5, 0x400 ;  /* 0x0000040000057882 */ /* 0x000fe20000000000 */
[----:B0-----:R-:W-:Y:S01]  /*1a40*/  IMAD.IADD R16, R37, 0x1, R45 ;  /* 0x0000000125107824 */ /* 0x001fe200078e022d */
[----:B------:R-:W0:Y:S03]  /*1a50*/  S2R R24, SR_LANEID ;  /* 0x0000000000187919 */ /* 0x000e260000000000 */
[----:B------:R-:W-:Y:S02]  /*1a60*/  IMAD.IADD R17, R34, 0x1, R16 ;  /* 0x0000000122117824 */ /* 0x000fe400078e0210 */
[----:B------:R-:W-:Y:S02]  /*1a70*/  BAR.SYNC.DEFER_BLOCKING 0x0 ;  /* 0x0000000000007b1d */ /* 0x000fe40000010000 */
[----:B------:R-:W-:-:S04]  /*1a80*/  IMAD.IADD R22, R35, 0x1, R17 ;  /* 0x0000000123167824 */ /* 0x000fc800078e0211 */
[----:B------:R-:W-:-:S04]  /*1a90*/  IMAD.IADD R23, R32, 0x1, R22 ;  /* 0x0000000120177824 */ /* 0x000fc800078e0216 */
[----:B------:R-:W-:-:S04]  /*1aa0*/  IMAD.IADD R20, R33, 0x1, R23 ;  /* 0x0000000121147824 */ /* 0x000fc800078e0217 */
[----:B------:R-:W-:Y:S01]  /*1ab0*/  IMAD.IADD R21, R18, 0x1, R20 ;  /* 0x0000000112157824 */ /* 0x000fe200078e0214 */
[----:B--2---:R-:W-:-:S03]  /*1ac0*/  ULEA UR5, UR6, UR5, 0x18 ;  /* 0x0000000506057291 */ /* 0x004fc6000f8ec0ff */
[----:B------:R-:W-:Y:S01]  /*1ad0*/  IMAD.IADD R18, R19, 0x1, R21 ;  /* 0x0000000113127824 */ /* 0x000fe200078e0215 */
[----:B------:R-:W2:Y:S03]  /*1ae0*/  LDCU.64 UR6, c[0x0][0x388] ;  /* 0x00007100ff0677ac */ /* 0x000ea60008000a00 */
[----:B------:R-:W-:Y:S01]  /*1af0*/  IMAD.IADD R19, R14, 0x1, R18 ;  /* 0x000000010e137824 */ /* 0x000fe200078e0212 */
[----:B-1----:R-:W-:-:S03]  /*1b00*/  SHF.R.U32.HI R3, RZ, 0x5, R3 ;  /* 0x00000005ff037819 */ /* 0x002fc60000011603 */
[----:B------:R-:W-:Y:S02]  /*1b10*/  IMAD.IADD R14, R15, 0x1, R19 ;  /* 0x000000010f0e7824 */ /* 0x000fe400078e0213 */
[----:B0-----:R-:W-:Y:S02]  /*1b20*/  IMAD R3, R3, 0x2c0, R24 ;  /* 0x000002c003037824 */ /* 0x001fe400078e0218 */
[----:B------:R-:W-:-:S03]  /*1b30*/  IMAD.IADD R15, R12, 0x1, R14 ;  /* 0x000000010c0f7824 */ /* 0x000fc600078e020e */
[----:B------:R-:W-:Y:S01]  /*1b40*/  LEA R49, R3, UR5, 0x2 ;  /* 0x0000000503317c11 */ /* 0x000fe2000f8e10ff */
[----:B------:R-:W-:Y:S01]  /*1b50*/  IMAD.IADD R12, R13, 0x1, R15 ;  /* 0x000000010d0c7824 */ /* 0x000fe200078e020f */
[----:B--2---:R-:W-:-:S03]  /*1b60*/  IADD3 R38, P0, PT, R38, UR6, RZ ;  /* 0x0000000626267c10 */ /* 0x004fc6000ff1e0ff */
[----:B------:R-:W-:Y:S02]  /*1b70*/  IMAD.IADD R13, R10, 0x1, R12 ;  /* 0x000000010a0d7824 */ /* 0x000fe400078e020c */
[----:B------:R-:W-:Y:S01]  /*1b80*/  IMAD R24, R24, 0x54, R49 ;  /* 0x0000005418187824 */ /* 0x000fe200078e0231 */
[----:B------:R-:W-:Y:S01]  /*1b90*/  IADD3.X R39, PT, PT, R0, UR7, RZ, P0, !PT ;  /* 0x0000000700277c10 */ /* 0x000fe200087fe4ff */
[----:B------:R-:W-:-:S03]  /*1ba0*/  IMAD.IADD R10, R11, 0x1, R13 ;  /* 0x000000010b0a7824 */ /* 0x000fc600078e020d */
[----:B------:R-:W-:Y:S01]  /*1bb0*/  STS.64 [R24], R44 ;  /* 0x0000002c18007388 */ /* 0x000fe20000000a00 */
[----:B------:R-:W-:-:S03]  /*1bc0*/  IMAD.IADD R11, R8, 0x1, R10 ;  /* 0x00000001080b7824 */ /* 0x000fc600078e020a */
[----:B------:R-:W-:Y:S01]  /*1bd0*/  STS.64 [R24+0x8], R16 ;  /* 0x0000081018007388 */ /* 0x000fe20000000a00 */
        /* <DEDUP_REMOVED lines=11> */
[----:B------:R-:W-:Y:S04]  /*1c90*/  STS.64 [R24+0x38], R10 ;  /* 0x0000380a18007388 */ /* 0x000fe80000000a00 */
[----:B------:R-:W-:Y:S04]  /*1ca0*/  STS.64 [R24+0x40], R8 ;  /* 0x0000400818007388 */ /* 0x000fe80000000a00 */
[----:B------:R-:W-:Y:S04]  /*1cb0*/  STS.64 [R24+0x48], R6 ;  /* 0x0000480618007388 */ /* 0x000fe80000000a00 */
[----:B------:R-:W-:Y:S01]  /*1cc0*/  STS.64 [R24+0x50], R4 ;  /* 0x0000500418007388 */ /* 0x000fe20000000a00 */
[----:B------:R-:W-:-:S03]  /*1cd0*/  NOP ;  /* 0x0000000000007918 */ /* 0x000fc60000000000 */
[----:B------:R-:W0:Y:S04]  /*1ce0*/  LDS R3, [R49] ;  /* 0x0000000031037984 */ /* 0x000e280000000800 */
[----:B------:R-:W1:Y:S04]  /*1cf0*/  LDS R17, [R49+0x80] ;  /* 0x0000800031117984 */ /* 0x000e680000000800 */
        /* <DEDUP_REMOVED lines=43> */
.L_x_797:
[----:B------:R-:W-:-:S13]  /*1fb0*/  ISETP.NE.AND P0, PT, R0, RZ, PT ;  /* 0x000000ff0000720c */ /* 0x000fda0003f05270 */
[----:B------:R-:W-:Y:S05]  /*1fc0*/  @!P0 EXIT ;  /* 0x000000000000894d */ /* 0x000fea0003800000 */
[----:B------:R-:W0:Y:S02]  /*1fd0*/  LDC.64 R4, c[0x0][0x380] ;  /* 0x0000e000ff047b82 */ /* 0x000e240000000a00 */
[----:B0-----:R-:W-:-:S05]  /*1fe0*/  IMAD.WIDE.U32 R4, R7, 0x4, R4 ;  /* 0x0000000407047825 */ /* 0x001fca00078e0004 */
[----:B------:R0:W2:Y:S01]  /*1ff0*/  LDG.E R6, desc[UR8][R4.64] ;  /* 0x0000000804067981 */ /* 0x0000a2000c1e1900 */
[----:B------:R-:W3:Y:S02]  /*2000*/  S2R R2, SR_TID.X ;  /* 0x0000000000027919 */ /* 0x000ee40000002100 */
[C---:B---3--:R-:W-:Y:S02]  /*2010*/  LOP3.LUT R3, R2.reuse, 0x1f, RZ, 0xc0, !PT ;  /* 0x0000001f02037812 */ /* 0x048fe400078ec0ff */
[----:B------:R-:W-:-:S05]  /*2020*/  LOP3.LUT R8, R2, 0x3e0, RZ, 0xc0, !PT ;  /* 0x000003e002087812 */ /* 0x000fca00078ec0ff */
[----:B------:R-:W-:-:S04]  /*2030*/  IMAD R3, R8, 0x16, R3 ;  /* 0x0000001608037824 */ /* 0x000fc800078e0203 */
[C---:B------:R-:W-:Y:S01]  /*2040*/  VIADD R7, R3.reuse, 0x20 ;  /* 0x0000002003077836 */ /* 0x040fe20000000000 */
[C---:B------:R-:W-:Y:S01]  /*2050*/  ISETP.GE.U32.AND P6, PT, R3.reuse, R0, PT ;  /* 0x000000000300720c */ /* 0x040fe20003fc6070 */
[C---:B------:R-:W-:Y:S01]  /*2060*/  VIADD R9, R3.reuse, 0x40 ;  /* 0x0000004003097836 */ /* 0x040fe20000000000 */
[C---:B0-----:R-:W-:Y:S01]  /*2070*/  LEA R4, P1, R3.reuse, R4, 0x2 ;  /* 0x0000000403047211 */ /* 0x041fe200078210ff */
        /* <DEDUP_REMOVED lines=8> */
[----:B------:R-:W-:-:S03]  /*2100*/  VIADD R7, R3, 0xc0 ;  /* 0x000000c003077836 */ /* 0x000fc60000000000 */
[-C--:B------:R-:W-:Y:S01]  /*2110*/  ISETP.GE.U32.AND P2, PT, R9, R0.reuse, PT ;  /* 0x000000000900720c */ /* 0x080fe20003f46070 */
[----:B------:R-:W-:Y:S01]  /*2120*/  VIADD R9, R3, 0x100 ;  /* 0x0000010003097836 */ /* 0x000fe20000000000 */
[-C--:B------:R-:W-:Y:S01]  /*2130*/  ISETP.GE.U32.AND P1, PT, R7, R0.reuse, PT ;  /* 0x000000000700720c */ /* 0x080fe20003f26070 */
[C---:B------:R-:W-:Y:S02]  /*2140*/  VIADD R7, R3.reuse, 0xe0 ;  /* 0x000000e003077836 */ /* 0x040fe40000000000 */
[----:B------:R-:W-:Y:S02]  /*2150*/  VIADD R39, R3, 0x2a0 ;  /* 0x000002a003277836 */ /* 0x000fe40000000000 */
[----:B--2---:R-:W-:Y:S02]  /*2160*/  IMAD.MOV.U32 R16, RZ, RZ, R6 ;  /* 0x000000ffff107224 */ /* 0x004fe400078e0006 */
[----:B------:R-:W2:Y:S01]  /*2170*/  @!P6 LDG.E R6, desc[UR8][R4.64] ;  /* 0x000000080406e981 */ /* 0x000ea2000c1e1900 */
[----:B------:R-:W-:Y:S01]  /*2180*/  ISETP.GE.U32.AND P6, PT, R7, R0, PT ;  /* 0x000000000700720c */ /* 0x000fe20003fc6070 */
[----:B------:R-:W-:-:S02]  /*2190*/  IMAD.MOV.U32 R10, RZ, RZ, R16 ;  /* 0x000000ffff0a7224 */ /* 0x000fc400078e0010 */
[----:B------:R-:W-:Y:S02]  /*21a0*/  VIADD R7, R3, 0x120 ;  /* 0x0000012003077836 */ /* 0x000fe40000000000 */
[--C-:B------:R-:W-:Y:S02]  /*21b0*/  IMAD.MOV.U32 R12, RZ, RZ, R16.reuse ;  /* 0x000000ffff0c7224 */ /* 0x100fe400078e0010 */
[----:B------:R-:W3:Y:S01]  /*21c0*/  @!P0 LDG.E R10, desc[UR8][R4.64+0x100] ;  /* 0x00010008040a8981 */ /* 0x000ee2000c1e1900 */
[-C--:B------:R-:W-:Y:S01]  /*21d0*/  ISETP.GE.U32.AND P0, PT, R7, R0.reuse, PT ;  /* 0x000000000700720c */ /* 0x080fe20003f06070 */
[----:B------:R-:W-:Y:S02]  /*21e0*/  VIADD R7, R3, 0x140 ;  /* 0x0000014003077836 */ /* 0x000fe40000000000 */
[--C-:B------:R-:W-:Y:S01]  /*21f0*/  IMAD.MOV.U32 R8, RZ, RZ, R16.reuse ;  /* 0x000000ffff087224 */ /* 0x100fe200078e0010 */
[----:B------:R-:W4:Y:S01]  /*2200*/  @!P4 LDG.E R12, desc[UR8][R4.64+0x180] ;  /* 0x00018008040cc981 */ /* 0x000f22000c1e1900 */
[----:B------:R-:W-:Y:S01]  /*2210*/  IMAD.MOV.U32 R18, RZ, RZ, R16 ;  /* 0x000000ffff127224 */ /* 0x000fe200078e0010 */
[----:B------:R-:W-:Y:S01]  /*2220*/  ISETP.GE.U32.AND P4, PT, R7, R0, PT ;  /* 0x000000000700720c */ /* 0x000fe20003f86070 */
[----:B------:R-:W-:-:S02]  /*2230*/  VIADD R7, R3, 0x180 ;  /* 0x0000018003077836 */ /* 0x000fc40000000000 */
[----:B------:R-:W4:Y:S01]  /*2240*/  @!P5 LDG.E R8, desc[UR8][R4.64+0x80] ;  /* 0x000080080408d981 */ /* 0x000f22000c1e1900 */
[-C--:B------:R-:W-:Y:S01]  /*2250*/  ISETP.GE.U32.AND P5, PT, R9, R0.reuse, PT ;  /* 0x000000000900720c */ /* 0x080fe20003fa6070 */
[--C-:B------:R-:W-:Y:S02]  /*2260*/  IMAD.MOV.U32 R20, RZ, RZ, R16.reuse ;  /* 0x000000ffff147224 */ /* 0x100fe400078e0010 */
[----:B------:R-:W4:Y:S01]  /*2270*/  @!P2 LDG.E R18, desc[UR8][R4.64+0x280] ;  /* 0x000280080412a981 */ /* 0x000f22000c1e1900 */
[-C--:B------:R-:W-:Y:S01]  /*2280*/  ISETP.GE.U32.AND P2, PT, R7, R0.reuse, PT ;  /* 0x000000000700720c */ /* 0x080fe20003f46070 */
[C---:B------:R-:W-:Y:S02]  /*2290*/  VIADD R7, R3.reuse, 0x1a0 ;  /* 0x000001a003077836 */ /* 0x040fe40000000000 */
[--C-:B------:R-:W-:Y:S01]  /*22a0*/  IMAD.MOV.U32 R14, RZ, RZ, R16.reuse ;  /* 0x000000ffff0e7224 */ /* 0x100fe200078e0010 */
[----:B------:R-:W4:Y:S01]  /*22b0*/  @!P1 LDG.E R20, desc[UR8][R4.64+0x300] ;  /* 0x0003000804149981 */ /* 0x000f22000c1e1900 */
[----:B------:R-:W-:Y:S01]  /*22c0*/  VIADD R9, R3, 0x160 ;  /* 0x0000016003097836 */ /* 0x000fe20000000000 */
[----:B------:R-:W-:Y:S01]  /*22d0*/  ISETP.GE.U32.AND P1, PT, R7, R0, PT ;  /* 0x000000000700720c */ /* 0x000fe20003f26070 */
[----:B------:R-:W-:-:S02]  /*22e0*/  IMAD.MOV.U32 R24, RZ, RZ, R16 ;  /* 0x000000ffff187224 */ /* 0x000fc400078e0010 */
[----:B------:R-:W-:Y:S01]  /*22f0*/  VIADD R7, R3, 0x1e0 ;  /* 0x000001e003077836 */ /* 0x000fe20000000000 */
[----:B------:R-:W4:Y:S01]  /*2300*/  @!P3 LDG.E R14, desc[UR8][R4.64+0x200] ;  /* 0x00020008040eb981 */ /* 0x000f22000c1e1900 */
[--C-:B------:R-:W-:Y:S01]  /*2310*/  IMAD.MOV.U32 R22, RZ, RZ, R16.reuse ;  /* 0x000000ffff167224 */ /* 0x100fe200078e0010 */
[-C--:B------:R-:W-:Y:S01]  /*2320*/  ISETP.GE.U32.AND P3, PT, R9, R0.reuse, PT ;  /* 0x000000000900720c */ /* 0x080fe20003f66070 */
[----:B------:R-:W-:Y:S01]  /*2330*/  VIADD R9, R3, 0x1c0 ;  /* 0x000001c003097836 */ /* 0x000fe20000000000 */
[----:B------:R-:W4:Y:S01]  /*2340*/  @!P5 LDG.E R24, desc[UR8][R4.64+0x400] ;  /* 0x000400080418d981 */ /* 0x000f22000c1e1900 */
[--C-:B------:R-:W-:Y:S01]  /*2350*/  IMAD.MOV.U32 R26, RZ, RZ, R16.reuse ;  /* 0x000000ffff1a7224 */ /* 0x100fe200078e0010 */
[-C--:B------:R-:W-:Y:S01]  /*2360*/  ISETP.GE.U32.AND P5, PT, R7, R0.reuse, PT ;  /* 0x000000000700720c */ /* 0x080fe20003fa6070 */
[----:B------:R-:W-:Y:S01]  /*2370*/  VIADD R7, R3, 0x200 ;  /* 0x0000020003077836 */ /* 0x000fe20000000000 */
[----:B------:R-:W4:Y:S01]  /*2380*/  @!P6 LDG.E R22, desc[UR8][R4.64+0x380] ;  /* 0x000380080416e981 */ /* 0x000f22000c1e1900 */
[----:B------:R-:W-:Y:S01]  /*2390*/  ISETP.GE.U32.AND P6, PT, R9, R0, PT ;  /* 0x000000000900720c */ /* 0x000fe20003fc6070 */
[----:B------:R-:W-:-:S02]  /*23a0*/  IMAD.MOV.U32 R28, RZ, RZ, R16 ;  /* 0x000000ffff1c7224 */ /* 0x000fc400078e0010 */
[--C-:B------:R-:W-:Y:S01]  /*23b0*/  IMAD.MOV.U32 R30, RZ, RZ, R16.reuse ;  /* 0x000000ffff1e7224 */ /* 0x100fe200078e0010 */
[----:B------:R-:W4:Y:S01]  /*23c0*/  @!P0 LDG.E R26, desc[UR8][R4.64+0x480] ;  /* 0x00048008041a8981 */ /* 0x000f22000c1e1900 */
[-C--:B------:R-:W-:Y:S01]  /*23d0*/  ISETP.GE.U32.AND P0, PT, R7, R0.reuse, PT ;  /* 0x000000000700720c */ /* 0x080fe20003f06070 */
[C---:B------:R-:W-:Y:S02]  /*23e0*/  VIADD R9, R3.reuse, 0x220 ;  /* 0x0000022003097836 */ /* 0x040fe40000000000 */
[----:B------:R-:W-:Y:S01]  /*23f0*/  VIADD R7, R3, 0x240 ;  /* 0x0000024003077836 */ /* 0x000fe20000000000 */
[----:B------:R-:W4:Y:S01]  /*2400*/  @!P4 LDG.E R28, desc[UR8][R4.64+0x500] ;  /* 0x00050008041cc981 */ /* 0x000f22000c1e1900 */
[--C-:B------:R-:W-:Y:S01]  /*2410*/  IMAD.MOV.U32 R32, RZ, RZ, R16.reuse ;  /* 0x000000ffff207224 */ /* 0x100fe200078e0010 */
[-C--:B------:R-:W-:Y:S01]  /*2420*/  ISETP.GE.U32.AND P4, PT, R9, R0.reuse, PT ;  /* 0x000000000900720c */ /* 0x080fe20003f86070 */
[--C-:B------:R-:W-:Y:S01]  /*2430*/  IMAD.MOV.U32 R34, RZ, RZ, R16.reuse ;  /* 0x000000ffff227224 */ /* 0x100fe200078e0010 */
[----:B------:R-:W4:Y:S01]  /*2440*/  @!P3 LDG.E R30, desc[UR8][R4.64+0x580] ;  /* 0x00058008041eb981 */ /* 0x000f22000c1e1900 */
[----:B------:R-:W-:Y:S01]  /*2450*/  IMAD.MOV.U32 R36, RZ, RZ, R16 ;  /* 0x000000ffff247224 */ /* 0x000fe200078e0010 */
[----:B------:R-:W-:Y:S01]  /*2460*/  ISETP.GE.U32.AND P3, PT, R7, R0, PT ;  /* 0x000000000700720c */ /* 0x000fe20003f66070 */
[C---:B------:R-:W-:Y:S01]  /*2470*/  VIADD R7, R3.reuse, 0x260 ;  /* 0x0000026003077836 */ /* 0x040fe20000000000 */
[----:B------:R-:W4:Y:S01]  /*2480*/  @!P2 LDG.E R32, desc[UR8][R4.64+0x600] ;  /* 0x000600080420a981 */ /* 0x000f22000c1e1900 */
[----:B------:R-:W-:-:S03]  /*2490*/  VIADD R9, R3, 0x280 ;  /* 0x0000028003097836 */ /* 0x000fc60000000000 */
[----:B------:R-:W4:Y:S01]  /*24a0*/  @!P1 LDG.E R34, desc[UR8][R4.64+0x680] ;  /* 0x0006800804229981 */ /* 0x000f22000c1e1900 */
[-C--:B------:R-:W-:Y:S02]  /*24b0*/  ISETP.GE.U32.AND P2, PT, R7, R0.reuse, PT ;  /* 0x000000000700720c */ /* 0x080fe40003f46070 */
[-C--:B------:R-:W-:Y:S01]  /*24c0*/  ISETP.GE.U32.AND P1, PT, R9, R0.reuse, PT ;  /* 0x000000000900720c */ /* 0x080fe20003f26070 */
[----:B------:R-:W4:Y:S01]  /*24d0*/  @!P6 LDG.E R36, desc[UR8][R4.64+0x700] ;  /* 0x000700080424e981 */ /* 0x000f22000c1e1900 */
[----:B------:R-:W-:Y:S01]  /*24e0*/  ISETP.GE.U32.AND P6, PT, R39, R0, PT ;  /* 0x000000002700720c */ /* 0x000fe20003fc6070 */
[--C-:B------:R-:W-:Y:S02]  /*24f0*/  IMAD.MOV.U32 R46, RZ, RZ, R16.reuse ;  /* 0x000000ffff2e7224 */ /* 0x100fe400078e0010 */
[--C-:B------:R-:W-:Y:S02]  /*2500*/  IMAD.MOV.U32 R48, RZ, RZ, R16.reuse ;  /* 0x000000ffff307224 */ /* 0x100fe400078e0010 */
[----:B------:R-:W-:-:S02]  /*2510*/  IMAD.MOV.U32 R50, RZ, RZ, R16 ;  /* 0x000000ffff327224 */ /* 0x000fc400078e0010 */
        /* <DEDUP_REMOVED lines=56> */
[----:B------:R-:W-:Y:S02]  /*28a0*/  ISETP.NE.AND P1, PT, R38, 0x1f, PT ;  /* 0x0000001f2600780c */ /* 0x000fe40003f25270 */
[----:B---3--:R-:W-:Y:S02]  /*28b0*/  IADD3 R16, PT, PT, R8, R7, R16 ;  /* 0x0000000708107210 */ /* 0x008fe40007ffe010 */
[----:B------:R-:W-:Y:S02]  /*28c0*/  ISETP.NE.AND P2, PT, R43, 0xb, PT ;  /* 0x0000000b2b00780c */ /* 0x000fe40003f45270 */
        /* <DEDUP_REMOVED lines=52> */
[----:B------:R-:W-:Y:S02]  /*2c10*/  ISETP.NE.AND P1, PT, R38, RZ, PT ;  /* 0x000000ff2600720c */ /* 0x000fe40003f25270 */
[----:B------:R-:W-:Y:S01]  /*2c20*/  SEL R16, R25, R16, !P0 ;  /* 0x0000001019107207 */ /* 0x000fe20004000000 */
[----:B------:R-:W-:Y:S01]  /*2c30*/  @!P2 IMAD.IADD R16, R26, 0x1, R25 ;  /* 0x000000011a10a824 */ /* 0x000fe200078e0219 */
[----:B------:R-:W-:-:S02]  /*2c40*/  ISETP.GE.U32.AND P0, PT, R2, 0x20, PT ;  /* 0x000000200200780c */ /* 0x000fc40003f06070 */
[----:B------:R-:W-:Y:S02]  /*2c50*/  SEL R37, R37, RZ, P1 ;  /* 0x000000ff25257207 */ /* 0x000fe40000800000 */
[----:B------:R-:W-:-:S04]  /*2c60*/  SEL R17, R16, RZ, P0 ;  /* 0x000000ff10117207 */ /* 0x000fc80000000000 */
[----:B-----5:R-:W-:Y:S01]  /*2c70*/  IADD3 R44, PT, PT, R17, R37, R44 ;  /* 0x00000025112c7210 */ /* 0x020fe20007ffe02c */
[----:B------:R-:W-:Y:S06]  /*2c80*/  BRA `(.L_x_815) ;  /* 0x0000000c00e87947 */ /* 0x000fec0003800000 */
.L_x_814:
[----:B0-2---:R-:W-:Y:S02]  /*2c90*/  IADD3 R16, PT, PT, R6, R5, R4 ;  /* 0x0000000506107210 */ /* 0x005fe40007ffe004 */
[----:B------:R-:W-:Y:S02]  /*2ca0*/  ISETP.NE.AND P1, PT, R38, 0x1f, PT ;  /* 0x0000001f2600780c */ /* 0x000fe40003f25270 */
        /* <DEDUP_REMOVED lines=52> */
[----:B------:R-:W-:Y:S01]  /*2ff0*/  SEL R16, R23, R16, !P0 ;  /* 0x0000001017107207 */ /* 0x000fe20004000000 */
[----:B------:R-:W-:Y:S01]  /*3000*/  IMAD.IADD R23, R44, 0x1, -R37 ;  /* 0x000000012c177824 */ /* 0x000fe200078e0a25 */
[C---:B------:R-:W-:Y:S02]  /*3010*/  ISETP.NE.AND P0, PT, R43.reuse, 0xa, PT ;  /* 0x0000000a2b00780c */ /* 0x040fe40003f05270 */
[----:B------:R-:W-:Y:S02]  /*3020*/  SEL R16, R24, R16, !P1 ;  /* 0x0000001018107207 */ /* 0x000fe40004800000 */
[----:B------:R-:W-:Y:S02]  /*3030*/  ISETP.NE.AND P1, PT, R43, 0xb, PT ;  /* 0x0000000b2b00780c */ /* 0x000fe40003f25270 */
[----:B------:R-:W-:Y:S02]  /*3040*/  SEL R16, R25, R16, !P0 ;  /* 0x0000001019107207 */ /* 0x000fe40004000000 */
[----:B------:R-:W-:-:S02]  /*3050*/  ISETP.GT.U32.AND P0, PT, R2, 0x1f, PT ;  /* 0x0000001f0200780c */ /* 0x000fc40003f04070 */
[----:B------:R-:W-:Y:S02]  /*3060*/  SEL R17, R23, RZ, P2 ;  /* 0x000000ff17117207 */ /* 0x000fe40001000000 */
        /* <DEDUP_REMOVED lines=20> */
.L_x_861:
[----:B------:R-:W-:Y:S05]  /*31b0*/  @!P0 BRA `(.L_x_818) ;  /* 0x0000000000748947 */ /* 0x000fea0003800000 */
[----:B------:R-:W-:-:S07]  /*31c0*/  IMAD.MOV.U32 R20, RZ, RZ, 0x3b8 ;  /* 0x000003b8ff147424 */ /* 0x000fce00078e00ff */
.L_x_820:
        /* <DEDUP_REMOVED lines=27> */
.L_x_864:
[----:B------:R-:W-:Y:S05]  /*3380*/  @P0 BRA `(.L_x_820) ;  /* 0xfffffffc00900947 */ /* 0x000fea000383ffff */
.L_x_818:
[----:B------:R-:W-:Y:S01]  /*3390*/  UMOV UR5, 0xffffffff ;  /* 0xffffffff00057882 */ /* 0x000fe20000000000 */
[----:B------:R-:W-:Y:S02]  /*33a0*/  ISETP.NE.AND P0, PT, R18, 0x65, PT ;  /* 0x000000651200780c */ /* 0x000fe40003f05270 */
[----:B------:R-:W-:Y:S11]  /*33b0*/  BRA.DIV UR5, `(.L_x_821) ;  /* 0x0000001e05047947 */ /* 0x000ff6000b800000 */
[----:B------:R-:W0:Y:S01]  /*33c0*/  S2R R26, SR_GEMASK ;  /* 0x00000000001a7919 */ /* 0x000e220000003c00 */
[----:B------:R-:W-:Y:S01]  /*33d0*/  VOTE.ANY R21, PT, !P0 ;  /* 0x0000000000157806 */ /* 0x000fe200040e0100 */
[----:B------:R-:W-:-:S03]  /*33e0*/  VIADD R17, R38, 0x2 ;  /* 0x0000000226117836 */ /* 0x000fc60000000000 */
[----:B0-----:R-:W-:-:S05]  /*33f0*/  LOP3.LUT R21, R21, 0x80000000, R26, 0xec, !PT ;  /* 0x8000000015157812 */ /* 0x001fca00078eec1a */
[----:B------:R-:W-:-:S05]  /*3400*/  VIADD R16, R21, 0xffffffff ;  /* 0xffffffff15107836 */ /* 0x000fca0000000000 */
[----:B------:R-:W-:Y:S01]  /*3410*/  LOP3.LUT R16, R21, R16, RZ, 0xc, !PT ;  /* 0x0000001015107212 */ /* 0x000fe200078e0cff */
[----:B------:R-:W-:-:S03]  /*3420*/  VIADD R21, R38, 0x10 ;  /* 0x0000001026157836 */ /* 0x000fc60000000000 */
[----:B------:R-:W0:Y:S02]  /*3430*/  POPC R20, R16 ;  /* 0x0000001000147309 */ /* 0x000e240000000000 */
[----:B0-----:R-:W0:Y:S01]  /*3440*/  SHFL.DOWN PT, R22, R19, 0x1, R20 ;  /* 0x0820000013167989 */ /* 0x001e2200000e0014 */
[-C--:B------:R-:W-:Y:S02]  /*3450*/  ISETP.GE.AND P0, PT, R38, R20.reuse, PT ;  /* 0x000000142600720c */ /* 0x080fe40003f06270 */
[-C--:B------:R-:W-:Y:S02]  /*3460*/  ISETP.GT.AND P2, PT, R21, R20.reuse, PT ;  /* 0x000000141500720c */ /* 0x080fe40003f44270 */
[----:B0-----:R-:W-:Y:S02]  /*3470*/  SEL R22, R22, RZ, !P0 ;  /* 0x000000ff16167207 */ /* 0x001fe40004000000 */
[----:B------:R-:W-:Y:S01]  /*3480*/  ISETP.GT.AND P0, PT, R17, R20, PT ;  /* 0x000000141100720c */ /* 0x000fe20003f04270 */
[----:B------:R-:W-:-:S02]  /*3490*/  VIADD R17, R38, 0x4 ;  /* 0x0000000426117836 */ /* 0x000fc40000000000 */
        /* <DEDUP_REMOVED lines=8> */
[----:B------:R-:W-:Y:S02]  /*3520*/  ISETP.GT.AND P0, PT, R17, R20, PT ;  /* 0x000000141100720c */ /* 0x000fe40003f04270 */
[----:B------:R-:W0:Y:S01]  /*3530*/  LDC.64 R16, c[0x0][0x390] ;  /* 0x0000e400ff107b82 */ /* 0x000e220000000a00 */
[----:B------:R-:W-:-:S05]  /*3540*/  IMAD.IADD R19, R45, 0x1, R22 ;  /* 0x000000012d137824 */ /* 0x000fca00078e0216 */
[----:B------:R-:W1:Y:S01]  /*3550*/  SHFL.DOWN PT, R22, R19, 0x8, R20 ;  /* 0x0900000013167989 */ /* 0x000e6200000e0014 */
[----:B0-----:R-:W-:-:S05]  /*3560*/  IADD3 R44, P3, PT, R16, 0x100, RZ ;  /* 0x00000100102c7810 */ /* 0x001fca0007f7e0ff */
[----:B------:R-:W-:Y:S01]  /*3570*/  IMAD.X R45, RZ, RZ, R17, P3 ;  /* 0x000000ffff2d7224 */ /* 0x000fe200018e0611 */
[----:B-1----:R-:W-:Y:S02]  /*3580*/  SEL R22, R22, RZ, !P0 ;  /* 0x000000ff16167207 */ /* 0x002fe40004000000 */
[----:B------:R-:W-:-:S03]  /*3590*/  ISETP.NE.AND P0, PT, R18, 0x65, PT ;  /* 0x000000651200780c */ /* 0x000fc60003f05270 */
[----:B------:R-:W-:-:S05]  /*35a0*/  IMAD.IADD R43, R19, 0x1, R22 ;  /* 0x00000001132b7824 */ /* 0x000fca00078e0216 */
[----:B------:R-:W0:Y:S05]  /*35b0*/  SHFL.DOWN PT, R22, R43, 0x10, R20 ;  /* 0x0a0000002b167989 */ /* 0x000e2a00000e0014 */
[----:B------:R-:W-:Y:S02]  /*35c0*/  VOTE.ALL P0, P0 ;  /* 0x0000000000ff7806 */ /* 0x000fe40000000000 */
[----:B0-----:R-:W-:-:S05]  /*35d0*/  SEL R22, R22, RZ, !P2 ;  /* 0x000000ff16167207 */ /* 0x001fca0005000000 */
[----:B------:R-:W-:-:S07]  /*35e0*/  IMAD.IADD R46, R43, 0x1, R22 ;  /* 0x000000012b2e7824 */ /* 0x000fce00078e0216 */
.L_x_873:
[----:B------:R-:W-:Y:S05]  /*35f0*/  @!P0 BRA `(.L_x_822) ;  /* 0x00000004002c8947 */ /* 0x000fea0003800000 */
[----:B------:R-:W-:-:S07]  /*3600*/  IMAD.MOV.U32 R43, RZ, RZ, 0x3b8 ;  /* 0x000003b8ff2b7424 */ /* 0x000fce00078e00ff */
.L_x_828:
        /* <DEDUP_REMOVED lines=8> */
.L_x_876:
[----:B------:R-:W-:Y:S05]  /*3690*/  @!P0 BRA `(.L_x_824) ;  /* 0x0000000000748947 */ /* 0x000fea0003800000 */
[----:B------:R-:W-:-:S07]  /*36a0*/  IMAD.MOV.U32 R20, RZ, RZ, R43 ;  /* 0x000000ffff147224 */ /* 0x000fce00078e002b */
.L_x_826:
        /* <DEDUP_REMOVED lines=27> */
.L_x_879:
[----:B------:R-:W-:Y:S05]  /*3860*/  @P0 BRA `(.L_x_826) ;  /* 0xfffffffc00900947 */ /* 0x000fea000383ffff */
.L_x_824:
[----:B------:R-:W-:Y:S01]  /*3870*/  UMOV UR5, 0xffffffff ;  /* 0xffffffff00057882 */ /* 0x000fe20000000000 */
[----:B------:R-:W-:Y:S02]  /*3880*/  ISETP.NE.AND P0, PT, R18, 0x65, PT ;  /* 0x000000651200780c */ /* 0x000fe40003f05270 */
[----:B------:R-:W-:Y:S11]  /*3890*/  BRA.DIV UR5, `(.L_x_827) ;  /* 0x0000001e05107947 */ /* 0x000ff6000b800000 */
[----:B------:R-:W-:Y:S01]  /*38a0*/  VOTE.ANY R21, PT, !P0 ;  /* 0x0000000000157806 */ /* 0x000fe200040e0100 */
[----:B------:R-:W-:Y:S02]  /*38b0*/  VIADD R17, R38, 0x2 ;  /* 0x0000000226117836 */ /* 0x000fe40000000000 */
[----:B------:R-:W-:Y:S01]  /*38c0*/  VIADD R37, R37, 0xffffffe0 ;  /* 0xffffffe025257836 */ /* 0x000fe20000000000 */
[----:B------:R-:W-:-:S05]  /*38d0*/  LOP3.LUT R21, R21, 0x80000000, R26, 0xec, !PT ;  /* 0x8000000015157812 */ /* 0x000fca00078eec1a */
[----:B------:R-:W-:-:S05]  /*38e0*/  VIADD R16, R21, 0xffffffff ;  /* 0xffffffff15107836 */ /* 0x000fca0000000000 */
[----:B------:R-:W-:-:S04]  /*38f0*/  LOP3.LUT R16, R21, R16, RZ, 0xc, !PT ;  /* 0x0000001015107212 */ /* 0x000fc800078e0cff */
        /* <DEDUP_REMOVED lines=16> */
[----:B------:R-:W-:-:S03]  /*3a00*/  IMAD.IADD R19, R49, 0x1, R22 ;  /* 0x0000000131137824 */ /* 0x000fc600078e0216 */
[----:B------:R-:W-:Y:S02]  /*3a10*/  ISETP.GT.AND P2, PT, R17, R20, PT ;  /* 0x000000141100720c */ /* 0x000fe40003f44270 */
        /* <DEDUP_REMOVED lines=8> */
.L_x_888:
[----:B------:R-:W-:Y:S05]  /*3aa0*/  @P0 BRA `(.L_x_828) ;  /* 0xfffffff800d80947 */ /* 0x000fea000383ffff */
.L_x_822:
        /* <DEDUP_REMOVED lines=15> */
.L_x_816:
        /* <DEDUP_REMOVED lines=9> */
.L_x_815:
[----:B------:R-:W-:Y:S01]  /*3c30*/  IMAD.IADD R45, R4, 0x1, R44 ;  /* 0x00000001042d7824 */ /* 0x000fe200078e022c */
[----:B------:R-:W-:Y:S01]  /*3c40*/  BAR.SYNC.DEFER_BLOCKING 0x0 ;  /* 0x0000000000007b1d */ /* 0x000fe20000010000 */
[----:B------:R-:W-:Y:S02]  /*3c50*/  ISETP.NE.AND P0, PT, R2, RZ, PT ;  /* 0x000000ff0200720c */ /* 0x000fe40003f05270 */
[----:B------:R-:W-:-:S05]  /*3c60*/  IMAD.IADD R4, R5, 0x1, R45 ;  /* 0x0000000105047824 */ /* 0x000fca00078e022d */
[----:B------:R-:W0:Y:S01]  /*3c70*/  S2UR UR5, SR_CTAID.X ;  /* 0x00000000000579c3 */ /* 0x000e220000002500 */
[----:B------:R-:W-:Y:S01]  /*3c80*/  IMAD.IADD R5, R6, 0x1, R4 ;  /* 0x0000000106057824 */ /* 0x000fe200078e0204 */
[----:B------:R-:W1:Y:S03]  /*3c90*/  LDCU.64 UR6, c[0x0][0x388] ;  /* 0x00007100ff0677ac */ /* 0x000e660008000a00 */
[----:B------:R-:W-:-:S04]  /*3ca0*/  IMAD.IADD R6, R7, 0x1, R5 ;  /* 0x0000000107067824 */ /* 0x000fc800078e0205 */
[----:B------:R-:W-:-:S04]  /*3cb0*/  IMAD.IADD R7, R8, 0x1, R6 ;  /* 0x0000000108077824 */ /* 0x000fc800078e0206 */
[----:B------:R-:W-:-:S04]  /*3cc0*/  IMAD.IADD R8, R9, 0x1, R7 ;  /* 0x0000000109087824 */ /* 0x000fc800078e0207 */
[----:B------:R-:W-:Y:S01]  /*3cd0*/  IMAD.IADD R9, R10, 0x1, R8 ;  /* 0x000000010a097824 */ /* 0x000fe200078e0208 */
[----:B------:R-:W-:Y:S03]  /*3ce0*/  STS.64 [R40], R44 ;  /* 0x0000002c28007388 */ /* 0x000fe60000000a00 */
[----:B------:R-:W-:Y:S01]  /*3cf0*/  IMAD.IADD R10, R11, 0x1, R9 ;  /* 0x000000010b0a7824 */ /* 0x000fe200078e0209 */
[----:B------:R2:W-:Y:S03]  /*3d00*/  STS.64 [R40+0x8], R4 ;  /* 0x0000080428007388 */ /* 0x0005e60000000a00 */
[----:B------:R-:W-:Y:S01]  /*3d10*/  IMAD.IADD R11, R12, 0x1, R10 ;  /* 0x000000010c0b7824 */ /* 0x000fe200078e020a */
[----:B------:R3:W-:Y:S03]  /*3d20*/  STS.64 [R40+0x10], R6 ;  /* 0x0000100628007388 */ /* 0x0007e60000000a00 */
[----:B------:R-:W-:Y:S01]  /*3d30*/  IMAD.IADD R12, R13, 0x1, R11 ;  /* 0x000000010d0c7824 */ /* 0x000fe200078e020b */
[----:B------:R-:W-:Y:S03]  /*3d40*/  STS.64 [R40+0x18], R8 ;  /* 0x0000180828007388 */ /* 0x000fe60000000a00 */
[----:B------:R-:W-:Y:S01]  /*3d50*/  IMAD.IADD R13, R14, 0x1, R12 ;  /* 0x000000010e0d7824 */ /* 0x000fe200078e020c */
[----:B------:R-:W-:Y:S01]  /*3d60*/  STS.64 [R40+0x20], R10 ;  /* 0x0000200a28007388 */ /* 0x000fe20000000a00 */
[----:B--2---:R-:W0:Y:S02]  /*3d70*/  LDC R4, c[0x0][0x398] ;  /* 0x0000e600ff047b82 */ /* 0x004e240000000800 */
[----:B------:R-:W-:Y:S01]  /*3d80*/  IMAD.IADD R14, R15, 0x1, R13 ;  /* 0x000000010f0e7824 */ /* 0x000fe200078e020d */
[----:B------:R2:W-:Y:S03]  /*3d90*/  STS.64 [R40+0x28], R12 ;  /* 0x0000280c28007388 */ /* 0x0005e60000000a00 */
[----:B------:R-:W-:Y:S01]  /*3da0*/  IMAD.IADD R15, R28, 0x1, R14 ;  /* 0x000000011c0f7824 */ /* 0x000fe200078e020e */
[----:B------:R-:W4:Y:S03]  /*3db0*/  S2R R5, SR_TID.X ;  /* 0x0000000000057919 */ /* 0x000f260000002100 */
[----:B------:R-:W-:Y:S01]  /*3dc0*/  IMAD.IADD R16, R29, 0x1, R15 ;  /* 0x000000011d107824 */ /* 0x000fe200078e020f */
[----:B------:R-:W-:Y:S03]  /*3dd0*/  STS.64 [R40+0x30], R14 ;  /* 0x0000300e28007388 */ /* 0x000fe60000000a00 */
[----:B------:R-:W-:Y:S01]  /*3de0*/  IMAD.IADD R17, R30, 0x1, R16 ;  /* 0x000000011e117824 */ /* 0x000fe200078e0210 */
[----:B---3--:R-:W3:Y:S03]  /*3df0*/  S2R R6, SR_TID.X ;  /* 0x0000000000067919 */ /* 0x008ee60000002100 */
[----:B------:R-:W-:Y:S01]  /*3e00*/  IMAD.IADD R18, R31, 0x1, R17 ;  /* 0x000000011f127824 */ /* 0x000fe200078e0211 */
[----:B------:R-:W-:Y:S03]  /*3e10*/  STS.64 [R40+0x38], R16 ;  /* 0x0000381028007388 */ /* 0x000fe60000000a00 */
[----:B------:R-:W-:-:S02]  /*3e20*/  IMAD.IADD R19, R32, 0x1, R18 ;  /* 0x0000000120137824 */ /* 0x000fc400078e0212 */
[----:B0-----:R-:W-:Y:S02]  /*3e30*/  VIADD R4, R4, UR5 ;  /* 0x0000000504047c36 */ /* 0x001fe40008000000 */
[----:B------:R-:W-:Y:S01]  /*3e40*/  IMAD.IADD R20, R33, 0x1, R19 ;  /* 0x0000000121147824 */ /* 0x000fe200078e0213 */
[----:B------:R-:W-:Y:S01]  /*3e50*/  STS.64 [R40+0x40], R18 ;  /* 0x0000401228007388 */ /* 0x000fe20000000a00 */
[----:B--2---:R-:W-:Y:S02]  /*3e60*/  IMAD R12, R4, 0x2100, RZ ;  /* 0x00002100040c7824 */ /* 0x004fe400078e02ff */
[----:B------:R-:W-:-:S04]  /*3e70*/  IMAD.IADD R21, R34, 0x1, R20 ;  /* 0x0000000122157824 */ /* 0x000fc800078e0214 */
[----:B------:R-:W-:Y:S01]  /*3e80*/  IMAD.IADD R22, R35, 0x1, R21 ;  /* 0x0000000123167824 */ /* 0x000fe200078e0215 */
[----:B------:R-:W-:Y:S03]  /*3e90*/  STS.64 [R40+0x48], R20 ;  /* 0x0000481428007388 */ /* 0x000fe60000000a00 */
[----:B------:R-:W-:Y:S01]  /*3ea0*/  IMAD.IADD R23, R36, 0x1, R22 ;  /* 0x0000000124177824 */ /* 0x000fe200078e0216 */
[C---:B----4-:R-:W-:Y:S02]  /*3eb0*/  LOP3.LUT R4, R5.reuse, 0x1f, RZ, 0xc0, !PT ;  /* 0x0000001f05047812 */ /* 0x050fe400078ec0ff */
[----:B------:R-:W-:Y:S02]  /*3ec0*/  LOP3.LUT R10, R5, 0x3e0, RZ, 0xc0, !PT ;  /* 0x000003e0050a7812 */ /* 0x000fe400078ec0ff */
[----:B------:R-:W-:Y:S01]  /*3ed0*/  STS.64 [R40+0x50], R22 ;  /* 0x0000501628007388 */ /* 0x000fe20000000a00 */
[----:B------:R-:W-:-:S03]  /*3ee0*/  NOP ;  /* 0x0000000000007918 */ /* 0x000fc60000000000 */
[----:B------:R-:W-:Y:S01]  /*3ef0*/  LDS R45, [R41] ;  /* 0x00000000292d7984 */ /* 0x000fe20000000800 */
[----:B---3--:R-:W-:Y:S01]  /*3f00*/  LOP3.LUT R8, R6, 0x3e0, RZ, 0xc0, !PT ;  /* 0x000003e006087812 */ /* 0x008fe200078ec0ff */
[----:B------:R-:W-:Y:S02]  /*3f10*/  IMAD R10, R10, 0x16, R4 ;  /* 0x000000160a0a7824 */ /* 0x000fe400078e0204 */
        /* <DEDUP_REMOVED lines=20> */
[----:B------:R0:W-:Y:S04]  /*4060*/  LDS R25, [R41+0xa80] ;  /* 0x000a800029197984 */ /* 0x0001e80000000800 */
[----:B------:R2:W-:Y:S01]  /*4070*/  @!P0 STS [UR4+0x8400], R0 ;  /* 0x00840000ff008988 */ /* 0x0005e20008000804 */
[----:B------:R-:W-:Y:S01]  /*4080*/  BAR.SYNC.DEFER_BLOCKING 0x0 ;  /* 0x0000000000007b1d */ /* 0x000fe20000010000 */
[----:B0-----:R-:W-:Y:S01]  /*4090*/  LOP3.LUT R41, R6, 0x1f, RZ, 0xc0, !PT ;  /* 0x0000001f06297812 */ /* 0x001fe200078ec0ff */
[----:B------:R-:W-:Y:S01]  /*40a0*/  VIADD R6, R10, 0x60 ;  /* 0x000000600a067836 */ /* 0x000fe20000000000 */
[----:B------:R-:W-:-:S03]  /*40b0*/  IADD3 R5, P0, PT, R12, R3, RZ ;  /* 0x000000030c057210 */ /* 0x000fc60007f1e0ff */
[----:B------:R-:W-:Y:S02]  /*40c0*/  IMAD R8, R8, 0x16, R41 ;  /* 0x0000001608087824 */ /* 0x000fe400078e0229 */
[----:B--2---:R-:W-:Y:S01]  /*40d0*/  IMAD.X R0, RZ, RZ, RZ, P0 ;  /* 0x000000ffff007224 */ /* 0x004fe200000e06ff */
[----:B-1----:R-:W-:Y:S01]  /*40e0*/  LEA R4, P0, R5, UR6, 0x2 ;  /* 0x0000000605047c11 */ /* 0x002fe2000f8010ff */
[----:B------:R-:W-:-:S03]  /*40f0*/  VIADD R41, R10, 0x20 ;  /* 0x000000200a297836 */ /* 0x000fc60000000000 */
[----:B------:R-:W-:Y:S01]  /*4100*/  LEA.HI.X R5, R5, UR7, R0, 0x2, P0 ;  /* 0x0000000705057c11 */ /* 0x000fe200080f1400 */
[C---:B------:R-:W-:Y:S01]  /*4110*/  VIADD R0, R8.reuse, 0xc0 ;  /* 0x000000c008007836 */ /* 0x040fe20000000000 */
[----:B------:R-:W0:Y:S02]  /*4120*/  LDS R2, [UR4+0x8400] ;  /* 0x00840004ff027984 */ /* 0x000e240008000800 */
[-C--:B0-----:R-:W-:Y:S01]  /*4130*/  ISETP.GE.AND P6, PT, R3, R2.reuse, PT ;  /* 0x000000020300720c */ /* 0x081fe20003fc6270 */
[C---:B------:R-:W-:Y:S01]  /*4140*/  VIADD R3, R8.reuse, 0x80 ;  /* 0x0000008008037836 */ /* 0x040fe20000000000 */
[-C--:B------:R-:W-:Y:S01]  /*4150*/  ISETP.GE.AND P5, PT, R41, R2.reuse, PT ;  /* 0x000000022900720c */ /* 0x080fe20003fa6270 */
[----:B------:R-:W-:Y:S01]  /*4160*/  VIADD R41, R8, 0xa0 ;  /* 0x000000a008297836 */ /* 0x000fe20000000000 */
[-C--:B------:R-:W-:Y:S01]  /*4170*/  ISETP.GE.AND P0, PT, R6, R2.reuse, PT ;  /* 0x000000020600720c */ /* 0x080fe20003f06270 */
[C---:B------:R-:W-:Y:S01]  /*4180*/  VIADD R6, R8.reuse, 0xe0 ;  /* 0x000000e008067836 */ /* 0x040fe20000000000 */
[-C--:B------:R-:W-:Y:S01]  /*4190*/  ISETP.GE.AND P3, PT, R3, R2.reuse, PT ;  /* 0x000000020300720c */ /* 0x080fe20003f66270 */
[----:B------:R-:W-:Y:S01]  /*41a0*/  VIADD R3, R8, 0x100 ;  /* 0x0000010008037836 */ /* 0x000fe20000000000 */
[-C--:B------:R-:W-:Y:S01]  /*41b0*/  ISETP.GE.AND P2, PT, R0, R2.reuse, PT ;  /* 0x000000020000720c */ /* 0x080fe20003f46270 */
[----:B------:R-:W-:Y:S01]  /*41c0*/  VIADD R0, R10, 0x40 ;  /* 0x000000400a007836 */ /* 0x000fe20000000000 */
[-C--:B------:R-:W-:Y:S01]  /*41d0*/  ISETP.GE.AND P4, PT, R41, R2.reuse, PT ;  /* 0x000000022900720c */ /* 0x080fe20003f86270 */
[----:B------:R-:W-:Y:S01]  /*41e0*/  VIADD R41, R8, 0x120 ;  /* 0x0000012008297836 */ /* 0x000fe20000000000 */
[-C--:B------:R-:W-:Y:S01]  /*41f0*/  ISETP.GE.AND P1, PT, R6, R2.reuse, PT ;  /* 0x000000020600720c */ /* 0x080fe20003f26270 */
[----:B------:R-:W-:Y:S01]  /*4200*/  @!P6 STG.E desc[UR8][R4.64], R45 ;  /* 0x0000002d0400e986 */ /* 0x000fe2000c101908 */
[----:B------:R-:W-:Y:S01]  /*4210*/  ISETP.GE.AND P6, PT, R3, R2, PT ;  /* 0x000000020300720c */ /* 0x000fe20003fc6270 */
[----:B------:R-:W-:-:S02]  /*4220*/  VIADD R3, R10, 0x140 ;  /* 0x000001400a037836 */ /* 0x000fc40000000000 */
[----:B------:R-:W-:Y:S01]  /*4230*/  @!P5 STG.E desc[UR8][R4.64+0x80], R47 ;  /* 0x0000802f0400d986 */ /* 0x000fe2000c101908 */
[-C--:B------:R-:W-:Y:S01]  /*4240*/  ISETP.GE.AND P5, PT, R41, R2.reuse, PT ;  /* 0x000000022900720c */ /* 0x080fe20003fa6270 */
[C---:B------:R-:W-:Y:S02]  /*4250*/  VIADD R41, R10.reuse, 0x160 ;  /* 0x000001600a297836 */ /* 0x040fe40000000000 */
[----:B------:R-:W-:Y:S01]  /*4260*/  @!P0 STG.E desc[UR8][R4.64+0x180], R49 ;  /* 0x0001803104008986 */ /* 0x000fe2000c101908 */
[-C--:B------:R-:W-:Y:S01]  /*4270*/  ISETP.GE.AND P0, PT, R3, R2.reuse, PT ;  /* 0x000000020300720c */ /* 0x080fe20003f06270 */
[C---:B------:R-:W-:Y:S02]  /*4280*/  VIADD R3, R10.reuse, 0x180 ;  /* 0x000001800a037836 */ /* 0x040fe40000000000 */
[----:B------:R-:W-:Y:S01]  /*4290*/  @!P3 STG.E desc[UR8][R4.64+0x200], R51 ;  /* 0x000200330400b986 */ /* 0x000fe2000c101908 */
[----:B------:R-:W-:Y:S01]  /*42a0*/  ISETP.GE.AND P3, PT, R41, R2, PT ;  /* 0x000000022900720c */ /* 0x000fe20003f66270 */
[----:B------:R-:W-:-:S02]  /*42b0*/  VIADD R41, R10, 0x1a0 ;  /* 0x000001a00a297836 */ /* 0x000fc40000000000 */
[----:B------:R-:W-:Y:S01]  /*42c0*/  @!P2 STG.E desc[UR8][R4.64+0x300], R43 ;  /* 0x0003002b0400a986 */ /* 0x000fe2000c101908 */
[-C--:B------:R-:W-:Y:S01]  /*42d0*/  ISETP.GE.AND P2, PT, R3, R2.reuse, PT ;  /* 0x000000020300720c */ /* 0x080fe20003f46270 */
[----:B------:R-:W-:Y:S02]  /*42e0*/  VIADD R3, R8, 0x1c0 ;  /* 0x000001c008037836 */ /* 0x000fe40000000000 */
[----:B------:R-:W-:Y:S01]  /*42f0*/  @!P4 STG.E desc[UR8][R4.64+0x280], R53 ;  /* 0x000280350400c986 */ /* 0x000fe2000c101908 */
[----:B------:R-:W-:-:S03]  /*4300*/  ISETP.GE.AND P4, PT, R0, R2, PT ;  /* 0x000000020000720c */ /* 0x000fc60003f86270 */
[----:B------:R0:W-:Y:S01]  /*4310*/  @!P1 STG.E desc[UR8][R4.64+0x380], R37 ;  /* 0x0003802504009986 */ /* 0x0001e2000c101908 */
[-C--:B------:R-:W-:Y:S01]  /*4320*/  ISETP.GE.AND P1, PT, R41, R2.reuse, PT ;  /* 0x000000022900720c */ /* 0x080fe20003f26270 */
[C---:B------:R-:W-:Y:S02]  /*4330*/  VIADD R41, R8.reuse, 0x1e0 ;  /* 0x000001e008297836 */ /* 0x040fe40000000000 */
[----:B------:R-:W-:Y:S01]  /*4340*/  @!P6 STG.E desc[UR8][R4.64+0x400], R35 ;  /* 0x000400230400e986 */ /* 0x000fe2000c101908 */
[-C--:B------:R-:W-:Y:S01]  /*4350*/  ISETP.GE.AND P6, PT, R3, R2.reuse, PT ;  /* 0x000000020300720c */ /* 0x080fe20003fc6270 */
[----:B------:R-:W-:Y:S02]  /*4360*/  VIADD R3, R8, 0x200 ;  /* 0x0000020008037836 */ /* 0x000fe40000000000 */
[----:B------:R1:W-:Y:S01]  /*4370*/  @!P5 STG.E desc[UR8][R4.64+0x480], R33 ;  /* 0x000480210400d986 */ /* 0x0003e2000c101908 */
[----:B------:R-:W-:Y:S01]  /*4380*/  ISETP.GE.AND P5, PT, R41, R2, PT ;  /* 0x000000022900720c */ /* 0x000fe20003fa6270 */
[----:B------:R-:W-:-:S02]  /*4390*/  VIADD R41, R10, 0x220 ;  /* 0x000002200a297836 */ /* 0x000fc40000000000 */
[----:B------:R2:W-:Y:S01]  /*43a0*/  @!P0 STG.E desc[UR8][R4.64+0x500], R31 ;  /* 0x0005001f04008986 */ /* 0x0005e2000c101908 */
[-C--:B------:R-:W-:Y:S01]  /*43b0*/  ISETP.GE.AND P0, PT, R3, R2.reuse, PT ;  /* 0x000000020300720c */ /* 0x080fe20003f06270 */
[----:B0-----:R-:W-:Y:S02]  /*43c0*/  VIADD R37, R10, 0x240 ;  /* 0x000002400a257836 */ /* 0x001fe40000000000 */
[C---:B------:R-:W-:Y:S01]  /*43d0*/  VIADD R3, R8.reuse, 0x260 ;  /* 0x0000026008037836 */ /* 0x040fe20000000000 */
[----:B------:R2:W-:Y:S01]  /*43e0*/  @!P4 STG.E desc[UR8][R4.64+0x100], R29 ;  /* 0x0001001d0400c986 */ /* 0x0005e2000c101908 */
[-C--:B------:R-:W-:Y:S01]  /*43f0*/  ISETP.GE.AND P4, PT, R41, R2.reuse, PT ;  /* 0x000000022900720c */ /* 0x080fe20003f86270 */
[----:B-1----:R-:W-:Y:S02]  /*4400*/  VIADD R33, R8, 0x280 ;  /* 0x0000028008217836 */ /* 0x002fe40000000000 */
        /* <DEDUP_REMOVED lines=17> */
.L_x_802:
[----:B------:R-:W-:Y:S01]  /*4520*/  BSSY B1, `(.L_x_829) ;  /* 0x0000006000017945 */ /* 0x000fe20003800000 */
[----:B------:R-:W-:Y:S01]  /*4530*/  PLOP3.LUT P0, PT, P0, PT, PT, 0x8, 0x80 ;  /* 0x000000000080781c */ /* 0x000fe2000070e170 */
[----:B------:R-:W-:-:S12]  /*4540*/  IMAD.MOV.U32 R21, RZ, RZ, -0x1 ;  /* 0xffffffffff157424 */ /* 0x000fd800078e00ff */
[----:B------:R-:W-:Y:S05]  /*4550*/  WARPSYNC.COLLECTIVE R21, `(.L_x_830) ;  /* 0x0000000015087348 */ /* 0x000fea0003c00000 */
[----:B------:R-:W-:Y:S01]  /*4560*/  VOTE.ANY P0, P0 ;  /* 0x0000000000ff7806 */ /* 0x000fe20000000100 */
[----:B------:R-:W-:-:S12]  /*4570*/  ENDCOLLECTIVE ;  /* 0x000000000000791b */ /* 0x000fd80003800000 */
.L_x_830:
[----:B------:R-:W-:Y:S05]  /*4580*/  BSYNC B1 ;  /* 0x0000000000017941 */ /* 0x000fea0003800000 */
.L_x_829:
[----:B------:R-:W-:Y:S05]  /*4590*/  BRA `(.L_x_831) ;  /* 0xffffffc800787947 */ /* 0x000fea000383ffff */
.L_x_804:
[----:B------:R-:W-:Y:S01]  /*45a0*/  BSSY B1, `(.L_x_832) ;  /* 0x0000006000017945 */ /* 0x000fe20003800000 */
[----:B------:R-:W-:Y:S01]  /*45b0*/  PLOP3.LUT P0, PT, P0, PT, PT, 0x8, 0x80 ;  /* 0x000000000080781c */ /* 0x000fe2000070e170 */
[----:B------:R-:W-:-:S12]  /*45c0*/  IMAD.MOV.U32 R21, RZ, RZ, -0x1 ;  /* 0xffffffffff157424 */ /* 0x000fd800078e00ff */
[----:B------:R-:W-:Y:S05]  /*45d0*/  WARPSYNC.COLLECTIVE R21, `(.L_x_833) ;  /* 0x0000000015087348 */ /* 0x000fea0003c00000 */
[----:B------:R-:W-:Y:S01]  /*45e0*/  VOTE.ANY P0, P0 ;  /* 0x0000000000ff7806 */ /* 0x000fe20000000100 */
[----:B------:R-:W-:-:S12]  /*45f0*/  ENDCOLLECTIVE ;  /* 0x000000000000791b */ /* 0x000fd80003800000 */
.L_x_833:
[----:B------:R-:W-:Y:S05]  /*4600*/  BSYNC B1 ;  /* 0x0000000000017941 */ /* 0x000fea0003800000 */
.L_x_832:
[----:B------:R-:W-:Y:S05]  /*4610*/  BRA `(.L_x_834) ;  /* 0xffffffc800cc7947 */ /* 0x000fea000383ffff */
.L_x_806:
[----:B------:R-:W0:Y:S01]  /*4620*/  S2R R30, SR_GEMASK ;  /* 0x00000000001e7919 */ /* 0x000e220000003c00 */
[----:B------:R-:W-:Y:S01]  /*4630*/  BSSY B1, `(.L_x_835) ;  /* 0x0000006000017945 */ /* 0x000fe20003800000 */
[----:B------:R-:W-:Y:S01]  /*4640*/  PLOP3.LUT P0, PT, P0, PT, PT, 0x8, 0x80 ;  /* 0x000000000080781c */ /* 0x000fe2000070e170 */
[----:B------:R-:W-:-:S12]  /*4650*/  IMAD.MOV.U32 R21, RZ, RZ, -0x1 ;  /* 0xffffffffff157424 */ /* 0x000fd800078e00ff */
[----:B0-----:R-:W-:Y:S05]  /*4660*/  WARPSYNC.COLLECTIVE R21, `(.L_x_836) ;  /* 0x0000000015087348 */ /* 0x001fea0003c00000 */
[----:B------:R-:W-:Y:S01]  /*4670*/  VOTE.ANY R21, PT, P0 ;  /* 0x0000000000157806 */ /* 0x000fe200000e0100 */
[----:B0-----:R-:W-:Y:S06]  /*4680*/  ENDCOLLECTIVE ;  /* 0x000000000000791b */ /* 0x001fec0003800000 */
.L_x_836:
[----:B------:R-:W-:Y:S05]  /*4690*/  BSYNC B1 ;  /* 0x0000000000017941 */ /* 0x000fea0003800000 */
.L_x_835:
[----:B------:R-:W-:Y:S01]  /*46a0*/  LOP3.LUT R21, R21, 0x80000000, R30, 0xec, !PT ;  /* 0x8000000015157812 */ /* 0x000fe200078eec1e */
[----:B------:R-:W-:Y:S02]  /*46b0*/  IMAD.MOV.U32 R17, RZ, RZ, 0x1 ;  /* 0x00000001ff117424 */ /* 0x000fe400078e00ff */
[----:B------:R-:W-:Y:S02]  /*46c0*/  VIADD R41, R39, 0x2 ;  /* 0x0000000227297836 */ /* 0x000fe40000000000 */
[----:B------:R-:W-:Y:S02]  /*46d0*/  VIADD R16, R21, 0xffffffff ;  /* 0xffffffff15107836 */ /* 0x000fe40000000000 */
[C---:B------:R-:W-:Y:S02]  /*46e0*/  VIADD R43, R39.reuse, 0x4 ;  /* 0x00000004272b7836 */ /* 0x040fe40000000000 */
[----:B------:R-:W-:Y:S01]  /*46f0*/  VIADD R44, R39, 0x8 ;  /* 0x00000008272c7836 */ /* 0x000fe20000000000 */
[----:B------:R-:W-:Y:S01]  /*4700*/  LOP3.LUT R28, R21, R16, RZ, 0xc, !PT ;  /* 0x00000010151c7212 */ /* 0x000fe200078e0cff */
[----:B------:R-:W-:-:S02]  /*4710*/  IMAD.MOV.U32 R16, RZ, RZ, R27 ;  /* 0x000000ffff107224 */ /* 0x000fc400078e001b */
[----:B------:R-:W-:Y:S01]  /*4720*/  IMAD.MOV.U32 R21, RZ, RZ, -0x1 ;  /* 0xffffffffff157424 */ /* 0x000fe200078e00ff */
[----:B------:R0:W1:Y:S01]  /*4730*/  POPC R20, R28 ;  /* 0x0000001c00147309 */ /* 0x0000620000000000 */
[----:B------:R-:W-:-:S07]  /*4740*/  VIADD R45, R39, 0x10 ;  /* 0x00000010272d7836 */ /* 0x000fce0000000000 */
[----:B01----:R-:W-:Y:S05]  /*4750*/  WARPSYNC.COLLECTIVE R21, `(.L_x_837) ;  /* 0x0000000015087348 */ /* 0x003fea0003c00000 */
[----:B-1----:R1:W2:Y:S02]  /*4760*/  SHFL.DOWN P3, R22, R16, R17, R20 ;  /* 0x0800001110167389 */ /* 0x0022a40000060014 */
[----:B012---:R-:W-:Y:S05]  /*4770*/  ENDCOLLECTIVE ;  /* 0x000000000000791b */ /* 0x007fea0003800000 */
.L_x_837:
[-C--:B------:R-:W-:Y:S02]  /*4780*/  ISETP.GE.AND P0, PT, R39, R20.reuse, PT ;  /* 0x000000142700720c */ /* 0x080fe40003f06270 */
[-C--:B------:R-:W-:Y:S01]  /*4790*/  ISETP.GT.AND P2, PT, R45, R20.reuse, PT ;  /* 0x000000142d00720c */ /* 0x080fe20003f44270 */
        /* <DEDUP_REMOVED lines=8> */
.L_x_838:
        /* <DEDUP_REMOVED lines=8> */
.L_x_839:
[----:B------:R-:W-:Y:S01]  /*48a0*/  IMAD.MOV.U32 R17, RZ, RZ, 0x8 ;  /* 0x00000008ff117424 */ /* 0x000fe200078e00ff */
[----:B------:R-:W-:Y:S02]  /*48b0*/  SEL R22, R22, RZ, !P0 ;  /* 0x000000ff16167207 */ /* 0x000fe40004000000 */
[----:B------:R-:W-:-:S03]  /*48c0*/  ISETP.GT.AND P0, PT, R44, R20, PT ;  /* 0x000000142c00720c */ /* 0x000fc60003f04270 */
[----:B------:R-:W-:Y:S02]  /*48d0*/  IMAD.IADD R27, R29, 0x1, R22 ;  /* 0x000000011d1b7824 */ /* 0x000fe400078e0216 */
[----:B------:R-:W0:Y:S02]  /*48e0*/  LDC.64 R28, c[0x0][0x390] ;  /* 0x0000e400ff1c7b82 */ /* 0x000e240000000a00 */
[----:B------:R-:W-:-:S07]  /*48f0*/  IMAD.MOV.U32 R16, RZ, RZ, R27 ;  /* 0x000000ffff107224 */ /* 0x000fce00078e001b */
[----:B0-----:R-:W-:Y:S05]  /*4900*/  WARPSYNC.COLLECTIVE R21, `(.L_x_840) ;  /* 0x0000000015087348 */ /* 0x001fea0003c00000 */
[----:B------:R1:W2:Y:S02]  /*4910*/  SHFL.DOWN P3, R22, R16, R17, R20 ;  /* 0x0800001110167389 */ /* 0x0002a40000060014 */
[----:B012---:R-:W-:Y:S05]  /*4920*/  ENDCOLLECTIVE ;  /* 0x000000000000791b */ /* 0x007fea0003800000 */
.L_x_840:
[----:B------:R-:W-:Y:S01]  /*4930*/  IMAD.MOV.U32 R17, RZ, RZ, 0x10 ;  /* 0x00000010ff117424 */ /* 0x000fe200078e00ff */
[----:B------:R-:W-:Y:S02]  /*4940*/  SEL R22, R22, RZ, !P0 ;  /* 0x000000ff16167207 */ /* 0x000fe40004000000 */
[----:B------:R-:W-:-:S03]  /*4950*/  ISETP.NE.AND P0, PT, R26, 0x65, PT ;  /* 0x000000651a00780c */ /* 0x000fc60003f05270 */
[----:B------:R-:W-:-:S04]  /*4960*/  IMAD.IADD R47, R27, 0x1, R22 ;  /* 0x000000011b2f7824 */ /* 0x000fc800078e0216 */
[----:B------:R-:W-:-:S07]  /*4970*/  IMAD.MOV.U32 R16, RZ, RZ, R47 ;  /* 0x000000ffff107224 */ /* 0x000fce00078e002f */
[----:B------:R-:W-:Y:S05]  /*4980*/  WARPSYNC.COLLECTIVE R21, `(.L_x_841) ;  /* 0x0000000015087348 */ /* 0x000fea0003c00000 */
[----:B------:R0:W1:Y:S02]  /*4990*/  SHFL.DOWN P3, R22, R16, R17, R20 ;  /* 0x0800001110167389 */ /* 0x0000640000060014 */
[----:B01----:R-:W-:Y:S05]  /*49a0*/  ENDCOLLECTIVE ;  /* 0x000000000000791b */ /* 0x003fea0003800000 */
.L_x_841:
[----:B------:R-:W-:Y:S05]  /*49b0*/  WARPSYNC.COLLECTIVE R21, `(.L_x_842) ;  /* 0x0000000015087348 */ /* 0x000fea0003c00000 */
[----:B------:R-:W-:Y:S01]  /*49c0*/  VOTE.ALL P0, P0 ;  /* 0x0000000000ff7806 */ /* 0x000fe20000000000 */
[----:B------:R-:W-:-:S12]  /*49d0*/  ENDCOLLECTIVE ;  /* 0x000000000000791b */ /* 0x000fd80003800000 */
.L_x_842:
[----:B------:R-:W-:Y:S02]  /*49e0*/  IADD3 R28, P3, PT, R28, 0x100, RZ ;  /* 0x000001001c1c7810 */ /* 0x000fe40007f7e0ff */
[----:B------:R-:W-:-:S03]  /*49f0*/  SEL R22, R22, RZ, !P2 ;  /* 0x000000ff16167207 */ /* 0x000fc60005000000 */
[----:B------:R-:W-:Y:S02]  /*4a00*/  IMAD.X R3, RZ, RZ, R29, P3 ;  /* 0x000000ffff037224 */ /* 0x000fe400018e061d */
[----:B------:R-:W-:Y:S01]  /*4a10*/  IMAD.IADD R46, R47, 0x1, R22 ;  /* 0x000000012f2e7824 */ /* 0x000fe200078e0216 */
[----:B------:R-:W-:Y:S06]  /*4a20*/  BRA `(.L_x_843) ;  /* 0xffffffc800647947 */ /* 0x000fec000383ffff */
.L_x_808:
[----:B------:R-:W-:Y:S01]  /*4a30*/  BSSY B1, `(.L_x_844) ;  /* 0x0000006000017945 */ /* 0x000fe20003800000 */
[----:B------:R-:W-:Y:S01]  /*4a40*/  PLOP3.LUT P0, PT, P0, PT, PT, 0x8, 0x80 ;  /* 0x000000000080781c */ /* 0x000fe2000070e170 */
[----:B------:R-:W-:-:S12]  /*4a50*/  IMAD.MOV.U32 R21, RZ, RZ, -0x1 ;  /* 0xffffffffff157424 */ /* 0x000fd800078e00ff */
[----:B------:R-:W-:Y:S05]  /*4a60*/  WARPSYNC.COLLECTIVE R21, `(.L_x_845) ;  /* 0x0000000015087348 */ /* 0x000fea0003c00000 */
[----:B------:R-:W-:Y:S01]  /*4a70*/  VOTE.ANY P0, P0 ;  /* 0x0000000000ff7806 */ /* 0x000fe20000000100 */
[----:B------:R-:W-:-:S12]  /*4a80*/  ENDCOLLECTIVE ;  /* 0x000000000000791b */ /* 0x000fd80003800000 */
.L_x_845:
[----:B------:R-:W-:Y:S05]  /*4a90*/  BSYNC B1 ;  /* 0x0000000000017941 */ /* 0x000fea0003800000 */
.L_x_844:
[----:B------:R-:W-:Y:S05]  /*4aa0*/  BRA `(.L_x_846) ;  /* 0xffffffc800747947 */ /* 0x000fea000383ffff */
.L_x_810:
[----:B------:R-:W-:Y:S01]  /*4ab0*/  BSSY B1, `(.L_x_847) ;  /* 0x0000006000017945 */ /* 0x000fe20003800000 */
[----:B------:R-:W-:Y:S01]  /*4ac0*/  PLOP3.LUT P0, PT, P0, PT, PT, 0x8, 0x80 ;  /* 0x000000000080781c */ /* 0x000fe2000070e170 */
[----:B------:R-:W-:-:S12]  /*4ad0*/  IMAD.MOV.U32 R21, RZ, RZ, -0x1 ;  /* 0xffffffffff157424 */ /* 0x000fd800078e00ff */
[----:B------:R-:W-:Y:S05]  /*4ae0*/  WARPSYNC.COLLECTIVE R21, `(.L_x_848) ;  /* 0x0000000015087348 */ /* 0x000fea0003c00000 */
[----:B------:R-:W-:Y:S01]  /*4af0*/  VOTE.ANY P0, P0 ;  /* 0x0000000000ff7806 */ /* 0x000fe20000000100 */
[----:B------:R-:W-:-:S12]  /*4b00*/  ENDCOLLECTIVE ;  /* 0x000000000000791b */ /* 0x000fd80003800000 */
.L_x_848:
[----:B------:R-:W-:Y:S05]  /*4b10*/  BSYNC B1 ;  /* 0x0000000000017941 */ /* 0x000fea0003800000 */
.L_x_847:
[----:B------:R-:W-:Y:S05]  /*4b20*/  BRA `(.L_x_849) ;  /* 0xffffffc800c87947 */ /* 0x000fea000383ffff */
.L_x_812:
[----:B------:R-:W-:Y:S01]  /*4b30*/  BSSY B1, `(.L_x_850) ;  /* 0x0000006000017945 */ /* 0x000fe20003800000 */
[----:B------:R-:W-:Y:S01]  /*4b40*/  PLOP3.LUT P0, PT, P0, PT, PT, 0x8, 0x80 ;  /* 0x000000000080781c */ /* 0x000fe2000070e170 */
[----:B------:R-:W-:-:S12]  /*4b50*/  IMAD.MOV.U32 R21, RZ, RZ, -0x1 ;  /* 0xffffffffff157424 */ /* 0x000fd800078e00ff */
[----:B------:R-:W-:Y:S05]  /*4b60*/  WARPSYNC.COLLECTIVE R21, `(.L_x_851) ;  /* 0x0000000015087348 */ /* 0x000fea0003c00000 */
[----:B------:R-:W-:Y:S01]  /*4b70*/  VOTE.ANY R21, PT, P0 ;  /* 0x0000000000157806 */ /* 0x000fe200000e0100 */
[----:B------:R-:W-:Y:S06]  /*4b80*/  ENDCOLLECTIVE ;  /* 0x000000000000791b */ /* 0x000fec0003800000 */
.L_x_851:
[----:B------:R-:W-:Y:S05]  /*4b90*/  BSYNC B1 ;  /* 0x0000000000017941 */ /* 0x000fea0003800000 */
.L_x_850:
        /* <DEDUP_REMOVED lines=11> */
.L_x_852:
        /* <DEDUP_REMOVED lines=9> */
.L_x_853:
        /* <DEDUP_REMOVED lines=8> */
.L_x_854:
        /* <DEDUP_REMOVED lines=8> */
.L_x_855:
        /* <DEDUP_REMOVED lines=8> */
.L_x_856:
[----:B------:R-:W-:Y:S02]  /*4e60*/  SEL R22, R22, RZ, !P0 ;  /* 0x000000ff16167207 */ /* 0x000fe40004000000 */
[----:B------:R-:W-:Y:S02]  /*4e70*/  ISETP.NE.AND P0, PT, R26, 0x65, PT ;  /* 0x000000651a00780c */ /* 0x000fe40003f05270 */
[----:B------:R-:W-:-:S11]  /*4e80*/  IADD3 R46, PT, PT, R47, R22, R46 ;  /* 0x000000162f2e7210 */ /* 0x000fd60007ffe02e */
[----:B------:R-:W-:Y:S05]  /*4e90*/  WARPSYNC.COLLECTIVE R21, `(.L_x_857) ;  /* 0x0000000015087348 */ /* 0x000fea0003c00000 */
[----:B------:R-:W-:Y:S01]  /*4ea0*/  VOTE.ALL P0, P0 ;  /* 0x0000000000ff7806 */ /* 0x000fe20000000000 */
[----:B------:R-:W-:-:S12]  /*4eb0*/  ENDCOLLECTIVE ;  /* 0x000000000000791b */ /* 0x000fd80003800000 */
.L_x_857:
[----:B------:R-:W-:Y:S05]  /*4ec0*/  BRA `(.L_x_858) ;  /* 0xffffffc800607947 */ /* 0x000fea000383ffff */
.L_x_817:
[----:B------:R-:W-:Y:S01]  /*4ed0*/  BSSY B0, `(.L_x_859) ;  /* 0x0000006000007945 */ /* 0x000fe20003800000 */
[----:B------:R-:W-:Y:S01]  /*4ee0*/  PLOP3.LUT P0, PT, P0, PT, PT, 0x8, 0x80 ;  /* 0x000000000080781c */ /* 0x000fe2000070e170 */
[----:B------:R-:W-:-:S12]  /*4ef0*/  IMAD.MOV.U32 R21, RZ, RZ, -0x1 ;  /* 0xffffffffff157424 */ /* 0x000fd800078e00ff */
[----:B------:R-:W-:Y:S05]  /*4f00*/  WARPSYNC.COLLECTIVE R21, `(.L_x_860) ;  /* 0x0000000015087348 */ /* 0x000fea0003c00000 */
[----:B------:R-:W-:Y:S01]  /*4f10*/  VOTE.ANY P0, P0 ;  /* 0x0000000000ff7806 */ /* 0x000fe20000000100 */
[----:B------:R-:W-:-:S12]  /*4f20*/  ENDCOLLECTIVE ;  /* 0x000000000000791b */ /* 0x000fd80003800000 */
.L_x_860:
[----:B------:R-:W-:Y:S05]  /*4f30*/  BSYNC B0 ;  /* 0x0000000000007941 */ /* 0x000fea0003800000 */
.L_x_859:
[----:B------:R-:W-:Y:S05]  /*4f40*/  BRA `(.L_x_861) ;  /* 0xffffffe000987947 */ /* 0x000fea000383ffff */
.L_x_819:
[----:B------:R-:W-:Y:S01]  /*4f50*/  BSSY B0, `(.L_x_862) ;  /* 0x0000006000007945 */ /* 0x000fe20003800000 */
[----:B------:R-:W-:Y:S01]  /*4f60*/  PLOP3.LUT P0, PT, P0, PT, PT, 0x8, 0x80 ;  /* 0x000000000080781c */ /* 0x000fe2000070e170 */
[----:B------:R-:W-:-:S12]  /*4f70*/  IMAD.MOV.U32 R21, RZ, RZ, -0x1 ;  /* 0xffffffffff157424 */ /* 0x000fd800078e00ff */
[----:B------:R-:W-:Y:S05]  /*4f80*/  WARPSYNC.COLLECTIVE R21, `(.L_x_863) ;  /* 0x0000000015087348 */ /* 0x000fea0003c00000 */
[----:B------:R-:W-:Y:S01]  /*4f90*/  VOTE.ANY P0, P0 ;  /* 0x0000000000ff7806 */ /* 0x000fe20000000100 */
[----:B------:R-:W-:-:S12]  /*4fa0*/  ENDCOLLECTIVE ;  /* 0x000000000000791b */ /* 0x000fd80003800000 */
.L_x_863:
[----:B------:R-:W-:Y:S05]  /*4fb0*/  BSYNC B0 ;  /* 0x0000000000007941 */ /* 0x000fea0003800000 */
.L_x_862:
[----:B------:R-:W-:Y:S05]  /*4fc0*/  BRA `(.L_x_864) ;  /* 0xffffffe000ec7947 */ /* 0x000fea000383ffff */
.L_x_821:
[----:B------:R-:W0:Y:S01]  /*4fd0*/  S2R R26, SR_GEMASK ;  /* 0x00000000001a7919 */ /* 0x000e220000003c00 */
[----:B------:R-:W-:Y:S01]  /*4fe0*/  BSSY B0, `(.L_x_865) ;  /* 0x0000006000007945 */ /* 0x000fe20003800000 */
[----:B------:R-:W-:Y:S01]  /*4ff0*/  PLOP3.LUT P0, PT, P0, PT, PT, 0x8, 0x80 ;  /* 0x000000000080781c */ /* 0x000fe2000070e170 */
[----:B------:R-:W-:-:S12]  /*5000*/  IMAD.MOV.U32 R21, RZ, RZ, -0x1 ;  /* 0xffffffffff157424 */ /* 0x000fd800078e00ff */
[----:B0-----:R-:W-:Y:S05]  /*5010*/  WARPSYNC.COLLECTIVE R21, `(.L_x_866) ;  /* 0x0000000015087348 */ /* 0x001fea0003c00000 */
[----:B------:R-:W-:Y:S01]  /*5020*/  VOTE.ANY R21, PT, P0 ;  /* 0x0000000000157806 */ /* 0x000fe200000e0100 */
[----:B0-----:R-:W-:Y:S06]  /*5030*/  ENDCOLLECTIVE ;  /* 0x000000000000791b */ /* 0x001fec0003800000 */
.L_x_866:
[----:B------:R-:W-:Y:S05]  /*5040*/  BSYNC B0 ;  /* 0x0000000000007941 */ /* 0x000fea0003800000 */
.L_x_865:
        /* <DEDUP_REMOVED lines=10> */
.L_x_867:
[----:B------:R-:W-:Y:S01]  /*50f0*/  ISETP.GE.AND P0, PT, R38, R20, PT ;  /* 0x000000142600720c */ /* 0x000fe20003f06270 */
[----:B------:R-:W-:-:S03]  /*5100*/  IMAD.MOV.U32 R17, RZ, RZ, 0x2 ;  /* 0x00000002ff117424 */ /* 0x000fc600078e00ff */
[----:B------:R-:W-:-:S05]  /*5110*/  SEL R22, R22, RZ, !P0 ;  /* 0x000000ff16167207 */ /* 0x000fca0004000000 */
[----:B------:R-:W-:Y:S02]  /*5120*/  IMAD.IADD R43, R22, 0x1, R19 ;  /* 0x00000001162b7824 */ /* 0x000fe400078e0213 */
[----:B------:R-:W-:Y:S02]  /*5130*/  VIADD R19, R38, 0x2 ;  /* 0x0000000226137836 */ /* 0x000fe40000000000 */
[----:B------:R-:W-:-:S03]  /*5140*/  IMAD.MOV.U32 R16, RZ, RZ, R43 ;  /* 0x000000ffff107224 */ /* 0x000fc600078e002b */
[----:B------:R-:W-:Y:S01]  /*5150*/  ISETP.GT.AND P0, PT, R19, R20, PT ;  /* 0x000000141300720c */ /* 0x000fe20003f04270 */
[----:B------:R-:W-:-:S12]  /*5160*/  VIADD R19, R38, 0x4 ;  /* 0x0000000426137836 */ /* 0x000fd80000000000 */
[----:B------:R-:W-:Y:S05]  /*5170*/  WARPSYNC.COLLECTIVE R21, `(.L_x_868) ;  /* 0x0000000015087348 */ /* 0x000fea0003c00000 */
[----:B------:R0:W1:Y:S02]  /*5180*/  SHFL.DOWN P3, R22, R16, R17, R20 ;  /* 0x0800001110167389 */ /* 0x0000640000060014 */
[----:B01----:R-:W-:Y:S05]  /*5190*/  ENDCOLLECTIVE ;  /* 0x000000000000791b */ /* 0x003fea0003800000 */
.L_x_868:
[----:B------:R-:W-:Y:S01]  /*51a0*/  IMAD.MOV.U32 R17, RZ, RZ, 0x4 ;  /* 0x00000004ff117424 */ /* 0x000fe200078e00ff */
[----:B------:R-:W-:Y:S02]  /*51b0*/  SEL R22, R22, RZ, !P0 ;  /* 0x000000ff16167207 */ /* 0x000fe40004000000 */
[----:B------:R-:W-:-:S03]  /*51c0*/  ISETP.GT.AND P0, PT, R19, R20, PT ;  /* 0x000000141300720c */ /* 0x000fc60003f04270 */
[----:B------:R-:W-:Y:S02]  /*51d0*/  IMAD.IADD R45, R43, 0x1, R22 ;  /* 0x000000012b2d7824 */ /* 0x000fe400078e0216 */
[----:B------:R-:W-:Y:S02]  /*51e0*/  VIADD R43, R38, 0x8 ;  /* 0x00000008262b7836 */ /* 0x000fe40000000000 */
[----:B------:R-:W-:-:S07]  /*51f0*/  IMAD.MOV.U32 R16, RZ, RZ, R45 ;  /* 0x000000ffff107224 */ /* 0x000fce00078e002d */
[----:B------:R-:W-:Y:S05]  /*5200*/  WARPSYNC.COLLECTIVE R21, `(.L_x_869) ;  /* 0x0000000015087348 */ /* 0x000fea0003c00000 */
[----:B------:R0:W1:Y:S02]  /*5210*/  SHFL.DOWN P3, R22, R16, R17, R20 ;  /* 0x0800001110167389 */ /* 0x0000640000060014 */
[----:B01----:R-:W-:Y:S05]  /*5220*/  ENDCOLLECTIVE ;  /* 0x000000000000791b */ /* 0x003fea0003800000 */
.L_x_869:
        /* <DEDUP_REMOVED lines=9> */
.L_x_870:
[----:B------:R-:W-:Y:S01]  /*52c0*/  IMAD.MOV.U32 R17, RZ, RZ, 0x10 ;  /* 0x00000010ff117424 */ /* 0x000fe200078e00ff */
[----:B------:R-:W-:Y:S02]  /*52d0*/  SEL R22, R22, RZ, !P0 ;  /* 0x000000ff16167207 */ /* 0x000fe40004000000 */
[----:B------:R-:W-:-:S03]  /*52e0*/  ISETP.NE.AND P0, PT, R18, 0x65, PT ;  /* 0x000000651200780c */ /* 0x000fc60003f05270 */
[----:B------:R-:W-:Y:S02]  /*52f0*/  IMAD.IADD R43, R19, 0x1, R22 ;  /* 0x00000001132b7824 */ /* 0x000fe400078e0216 */
[----:B------:R-:W-:Y:S02]  /*5300*/  VIADD R19, R38, 0x10 ;  /* 0x0000001026137836 */ /* 0x000fe40000000000 */
[----:B------:R-:W-:-:S03]  /*5310*/  IMAD.MOV.U32 R16, RZ, RZ, R43 ;  /* 0x000000ffff107224 */ /* 0x000fc600078e002b */
[----:B------:R-:W-:-:S13]  /*5320*/  ISETP.GT.AND P2, PT, R19, R20, PT ;  /* 0x000000141300720c */ /* 0x000fda0003f44270 */
[----:B------:R-:W-:Y:S05]  /*5330*/  WARPSYNC.COLLECTIVE R21, `(.L_x_871) ;  /* 0x0000000015087348 */ /* 0x000fea0003c00000 */
[----:B------:R0:W1:Y:S02]  /*5340*/  SHFL.DOWN P3, R22, R16, R17, R20 ;  /* 0x0800001110167389 */ /* 0x0000640000060014 */
[----:B01----:R-:W-:Y:S05]  /*5350*/  ENDCOLLECTIVE ;  /* 0x000000000000791b */ /* 0x003fea0003800000 */
.L_x_871:
[----:B------:R-:W-:Y:S05]  /*5360*/  WARPSYNC.COLLECTIVE R21, `(.L_x_872) ;  /* 0x0000000015087348 */ /* 0x000fea0003c00000 */
[----:B------:R-:W-:Y:S01]  /*5370*/  VOTE.ALL P0, P0 ;  /* 0x0000000000ff7806 */ /* 0x000fe20000000000 */
[----:B------:R-:W-:-:S12]  /*5380*/  ENDCOLLECTIVE ;  /* 0x000000000000791b */ /* 0x000fd80003800000 */
.L_x_872:
[----:B------:R-:W-:Y:S02]  /*5390*/  IADD3 R44, P3, PT, R44, 0x100, RZ ;  /* 0x000001002c2c7810 */ /* 0x000fe40007f7e0ff */
[----:B------:R-:W-:-:S03]  /*53a0*/  SEL R22, R22, RZ, !P2 ;  /* 0x000000ff16167207 */ /* 0x000fc60005000000 */
[----:B------:R-:W-:Y:S02]  /*53b0*/  IMAD.X R45, RZ, RZ, R45, P3 ;  /* 0x000000ffff2d7224 */ /* 0x000fe400018e062d */
[----:B------:R-:W-:Y:S01]  /*53c0*/  IMAD.IADD R46, R43, 0x1, R22 ;  /* 0x000000012b2e7824 */ /* 0x000fe200078e0216 */
[----:B------:R-:W-:Y:S06]  /*53d0*/  BRA `(.L_x_873) ;  /* 0xffffffe000847947 */ /* 0x000fec000383ffff */
.L_x_823:
[----:B------:R-:W-:Y:S01]  /*53e0*/  BSSY B0, `(.L_x_874) ;  /* 0x0000006000007945 */ /* 0x000fe20003800000 */
[----:B------:R-:W-:Y:S01]  /*53f0*/  PLOP3.LUT P0, PT, P0, PT, PT, 0x8, 0x80 ;  /* 0x000000000080781c */ /* 0x000fe2000070e170 */
[----:B------:R-:W-:-:S12]  /*5400*/  IMAD.MOV.U32 R21, RZ, RZ, -0x1 ;  /* 0xffffffffff157424 */ /* 0x000fd800078e00ff */
[----:B------:R-:W-:Y:S05]  /*5410*/  WARPSYNC.COLLECTIVE R21, `(.L_x_875) ;  /* 0x0000000015087348 */ /* 0x000fea0003c00000 */
[----:B------:R-:W-:Y:S01]  /*5420*/  VOTE.ANY P0, P0 ;  /* 0x0000000000ff7806 */ /* 0x000fe20000000100 */
[----:B------:R-:W-:-:S12]  /*5430*/  ENDCOLLECTIVE ;  /* 0x000000000000791b */ /* 0x000fd80003800000 */
.L_x_875:
[----:B------:R-:W-:Y:S05]  /*5440*/  BSYNC B0 ;  /* 0x0000000000007941 */ /* 0x000fea0003800000 */
.L_x_874:
[----:B------:R-:W-:Y:S05]  /*5450*/  BRA `(.L_x_876) ;  /* 0xffffffe0008c7947 */ /* 0x000fea000383ffff */
.L_x_825:
[----:B------:R-:W-:Y:S01]  /*5460*/  BSSY B0, `(.L_x_877) ;  /* 0x0000006000007945 */ /* 0x000fe20003800000 */
[----:B------:R-:W-:Y:S01]  /*5470*/  PLOP3.LUT P0, PT, P0, PT, PT, 0x8, 0x80 ;  /* 0x000000000080781c */ /* 0x000fe2000070e170 */
[----:B------:R-:W-:-:S12]  /*5480*/  IMAD.MOV.U32 R21, RZ, RZ, -0x1 ;  /* 0xffffffffff157424 */ /* 0x000fd800078e00ff */
[----:B------:R-:W-:Y:S05]  /*5490*/  WARPSYNC.COLLECTIVE R21, `(.L_x_878) ;  /* 0x0000000015087348 */ /* 0x000fea0003c00000 */
[----:B------:R-:W-:Y:S01]  /*54a0*/  VOTE.ANY P0, P0 ;  /* 0x0000000000ff7806 */ /* 0x000fe20000000100 */
[----:B------:R-:W-:-:S12]  /*54b0*/  ENDCOLLECTIVE ;  /* 0x000000000000791b */ /* 0x000fd80003800000 */
.L_x_878:
[----:B------:R-:W-:Y:S05]  /*54c0*/  BSYNC B0 ;  /* 0x0000000000007941 */ /* 0x000fea0003800000 */
.L_x_877:
[----:B------:R-:W-:Y:S05]  /*54d0*/  BRA `(.L_x_879) ;  /* 0xffffffe000e07947 */ /* 0x000fea000383ffff */
.L_x_827:
[----:B------:R-:W-:Y:S01]  /*54e0*/  BSSY B0, `(.L_x_880) ;  /* 0x0000006000007945 */ /* 0x000fe20003800000 */
[----:B------:R-:W-:Y:S01]  /*54f0*/  PLOP3.LUT P0, PT, P0, PT, PT, 0x8, 0x80 ;  /* 0x000000000080781c */ /* 0x000fe2000070e170 */
[----:B------:R-:W-:-:S12]  /*5500*/  IMAD.MOV.U32 R21, RZ, RZ, -0x1 ;  /* 0xffffffffff157424 */ /* 0x000fd800078e00ff */
[----:B------:R-:W-:Y:S05]  /*5510*/  WARPSYNC.COLLECTIVE R21, `(.L_x_881) ;  /* 0x0000000015087348 */ /* 0x000fea0003c00000 */
[----:B------:R-:W-:Y:S01]  /*5520*/  VOTE.ANY R21, PT, P0 ;  /* 0x0000000000157806 */ /* 0x000fe200000e0100 */
[----:B------:R-:W-:Y:S06]  /*5530*/  ENDCOLLECTIVE ;  /* 0x000000000000791b */ /* 0x000fec0003800000 */
.L_x_881:
[----:B------:R-:W-:Y:S05]  /*5540*/  BSYNC B0 ;  /* 0x0000000000007941 */ /* 0x000fea0003800000 */
.L_x_880:
        /* <DEDUP_REMOVED lines=11> */
.L_x_882:
        /* <DEDUP_REMOVED lines=11> */
.L_x_883:
        /* <DEDUP_REMOVED lines=9> */
.L_x_884:
        /* <DEDUP_REMOVED lines=8> */
.L_x_885:
        /* <DEDUP_REMOVED lines=9> */
.L_x_886:
[----:B------:R-:W-:Y:S02]  /*5850*/  SEL R22, R22, RZ, !P0 ;  /* 0x000000ff16167207 */ /* 0x000fe40004000000 */
[----:B------:R-:W-:Y:S02]  /*5860*/  ISETP.NE.AND P0, PT, R18, 0x65, PT ;  /* 0x000000651200780c */ /* 0x000fe40003f05270 */
[----:B------:R-:W-:-:S11]  /*5870*/  IADD3 R46, PT, PT, R47, R22, R46 ;  /* 0x000000162f2e7210 */ /* 0x000fd60007ffe02e */
[----:B------:R-:W-:Y:S05]  /*5880*/  WARPSYNC.COLLECTIVE R21, `(.L_x_887) ;  /* 0x0000000015087348 */ /* 0x000fea0003c00000 */
[----:B------:R-:W-:Y:S01]  /*5890*/  VOTE.ALL P0, P0 ;  /* 0x0000000000ff7806 */ /* 0x000fe20000000000 */
[----:B------:R-:W-:-:S12]  /*58a0*/  ENDCOLLECTIVE ;  /* 0x000000000000791b */ /* 0x000fd80003800000 */
.L_x_887:
[----:B------:R-:W-:Y:S05]  /*58b0*/  BRA `(.L_x_888) ;  /* 0xffffffe000787947 */ /* 0x000fea000383ffff */
.L_x_889:
        /* <DEDUP_REMOVED lines=12> */
.L_x_2857:


//--------------------- .text._ZN3cub18CUB_300001_SM_10006detail4scan20DeviceScanInitKernelINS0_13ScanTileStateIjLb1EEEEEvT_i --------------------------
	.section	.text._ZN3cub18CUB_300001_SM_10006detail4scan20DeviceScanInitKernelINS0_13ScanTileStateIjLb1EEEEEvT_i,"ax",@progbits
	.align	128
        .global         _ZN3cub18CUB_300001_SM_10006detail4scan20DeviceScanInitKernelINS0_13ScanTileStateIjLb1EEEEEvT_i
        .type           _ZN3cub18CUB_300001_SM_10006detail4scan20DeviceScanInitKernelINS0_13ScanTileStateIjLb1EEEEEvT_i,@function
        .size           _ZN3cub18CUB_300001_SM_10006detail4scan20DeviceScanInitKernelINS0_13ScanTileStateIjLb1EEEEEvT_i,(.L_x_2858 - _ZN3cub18CUB_300001_SM_10006detail4scan20DeviceScanInitKernelINS0_13ScanTileStateIjLb1EEEEEvT_i)
        .other          _ZN3cub18CUB_300001_SM_10006detail4scan20DeviceScanInitKernelINS0_13ScanTileStateIjLb1EEEEEvT_i,@"STO_CUDA_ENTRY STV_DEFAULT"
_ZN3cub18CUB_300001_SM_10006detail4scan20DeviceScanInitKernelINS0_13ScanTileStateIjLb1EEEEEvT_i:
.text._ZN3cub18CUB_300001_SM_10006detail4scan20DeviceScanInitKernelINS0_13ScanTileStateIjLb1EEEEEvT_i:
[----:B------:R-:W-:Y:S01]  /*0000*/  LDC R1, c[0x0][0x37c] ;  /* 0x0000df00ff017b82 */ /* 0x000fe20000000800 */
[----:B------:R-:W0:Y:S07]  /*0010*/  S2R R0, SR_TID.X ;  /* 0x0000000000007919 */ /* 0x000e2e0000002100 */
[----:B------:R-:W1:Y:S01]  /*0020*/  S2UR UR6, SR_CTAID.X ;  /* 0x00000000000679c3 */ /* 0x000e620000002500 */
[----:B------:R-:W2:Y:S07]  /*0030*/  LDCU UR4, c[0x0][0x388] ;  /* 0x00007100ff0477ac */ /* 0x000eae0008000800 */
[----:B------:R-:W1:Y:S01]  /*0040*/  LDC R5, c[0x0][0x360] ;  /* 0x0000d800ff057b82 */ /* 0x000e620000000800 */
[----:B0-----:R-:W-:Y:S01]  /*0050*/  ISETP.GT.U32.AND P0, PT, R0, 0x1f, PT ;  /* 0x0000001f0000780c */ /* 0x001fe20003f04070 */
[----:B-1----:R-:W-:-:S03]  /*0060*/  IMAD R5, R5, UR6, R0 ;  /* 0x0000000605057c24 */ /* 0x002fc6000f8e0200 */
[----:B------:R-:W-:Y:S02]  /*0070*/  ISETP.NE.OR P0, PT, RZ, UR6, P0 ;  /* 0x00000006ff007c0c */ /* 0x000fe40008705670 */
[----:B--2---:R-:W-:Y:S01]  /*0080*/  ISETP.GE.AND P1, PT, R5, UR4, PT ;  /* 0x0000000405007c0c */ /* 0x004fe2000bf26270 */
[----:B------:R-:W0:-:S12]  /*0090*/  LDCU.64 UR4, c[0x0][0x358] ;  /* 0x00006b00ff0477ac */ /* 0x000e180008000a00 */
[----:B------:R-:W1:Y:S01]  /*00a0*/  @!P1 LDC.64 R2, c[0x0][0x380] ;  /* 0x0000e000ff029b82 */ /* 0x000e620000000a00 */
[----:B------:R-:W-:Y:S01]  /*00b0*/  @!P1 MOV R4, 0x63 ;  /* 0x0000006300049802 */ /* 0x000fe20000000f00 */
[----:B-1----:R-:W-:-:S04]  /*00c0*/  @!P1 IMAD.WIDE R2, R5, 0x8, R2 ;  /* 0x0000000805029825 */ /* 0x002fc800078e0202 */
[----:B------:R-:W-:-:S05]  /*00d0*/  HFMA2 R5, -RZ, RZ, 0, 0 ;  /* 0x00000000ff057431 */ /* 0x000fca00000001ff */
[----:B0-----:R0:W-:Y:S01]  /*00e0*/  @!P1 STG.E.64 desc[UR4][R2.64+0x100], R4 ;  /* 0x0001000402009986 */ /* 0x0011e2000c101b04 */
[----:B------:R-:W-:Y:S05]  /*00f0*/  @P0 EXIT ;  /* 0x000000000000094d */ /* 0x000fea0003800000 */
[----:B0-----:R-:W0:Y:S02]  /*0100*/  LDC.64 R2, c[0x0][0x380] ;  /* 0x0000e000ff027b82 */ /* 0x001e240000000a00 */
[----:B0-----:R-:W-:-:S05]  /*0110*/  IMAD.WIDE.U32 R2, R0, 0x8, R2 ;  /* 0x0000000800027825 */ /* 0x001fca00078e0002 */
[----:B------:R-:W-:Y:S01]  /*0120*/  STG.E.64 desc[UR4][R2.64], RZ ;  /* 0x000000ff02007986 */ /* 0x000fe2000c101b04 */
[----:B------:R-:W-:Y:S05]  /*0130*/  EXIT ;  /* 0x000000000000794d */ /* 0x000fea0003800000 */
.L_x_890:
        /* <DEDUP_REMOVED lines=12> */
.L_x_2858:


//--------------------- .text._ZN3cub18CUB_300001_SM_10006detail8for_each13static_kernelINS2_12policy_hub_t12policy_500_tEmN6thrust24THRUST_300001_SM_1000_NS8cuda_cub20__uninitialized_fill7functorINS7_10device_ptrIyEEyEEEEvT0_T1_ --------------------------
	.section	.text._ZN3cub18CUB_300001_SM_10006detail8for_each13static_kernelINS2_12policy_hub_t12policy_500_tEmN6thrust24THRUST_300001_SM_1000_NS8cuda_cub20__uninitialized_fill7functorINS7_10device_ptrIyEEyEEEEvT0_T1_,"ax",@progbits
	.align	128
        .global         _ZN3cub18CUB_300001_SM_10006detail8for_each13static_kernelINS2_12policy_hub_t12policy_500_tEmN6thrust24THRUST_300001_SM_1000_NS8cuda_cub20__uninitialized_fill7functorINS7_10device_ptrIyEEyEEEEvT0_T1_
        .type           _ZN3cub18CUB_300001_SM_10006detail8for_each13static_kernelINS2_12policy_hub_t12policy_500_tEmN6thrust24THRUST_300001_SM_1000_NS8cuda_cub20__uninitialized_fill7functorINS7_10device_ptrIyEEyEEEEvT0_T1_,@function
        .size           _ZN3cub18CUB_300001_SM_10006detail8for_each13static_kernelINS2_12policy_hub_t12policy_500_tEmN6thrust24THRUST_300001_SM_1000_NS8cuda_cub20__uninitialized_fill7functorINS7_10device_ptrIyEEyEEEEvT0_T1_,(.L_x_2859 - _ZN3cub18CUB_300001_SM_10006detail8for_each13static_kernelINS2_12policy_hub_t12policy_500_tEmN6thrust24THRUST_300001_SM_1000_NS8cuda_cub20__uninitialized_fill7functorINS7_10device_ptrIyEEyEEEEvT0_T1_)
        .other          _ZN3cub18CUB_300001_SM_10006detail8for_each13static_kernelINS2_12policy_hub_t12policy_500_tEmN6thrust24THRUST_300001_SM_1000_NS8cuda_cub20__uninitialized_fill7functorINS7_10device_ptrIyEEyEEEEvT0_T1_,@"STO_CUDA_ENTRY STV_DEFAULT"
_ZN3cub18CUB_300001_SM_10006detail8for_each13static_kernelINS2_12policy_hub_t12policy_500_tEmN6thrust24THRUST_300001_SM_1000_NS8cuda_cub20__uninitialized_fill7functorINS7_10device_ptrIyEEyEEEEvT0_T1_:
.text._ZN3cub18CUB_300001_SM_10006detail8for_each13static_kernelINS2_12policy_hub_t12policy_500_tEmN6thrust24THRUST_300001_SM_1000_NS8cuda_cub20__uninitialized_fill7functorINS7_10device_ptrIyEEyEEEEvT0_T1_:
[----:B------:R-:W-:Y:S08]  /*0000*/  LDC R1, c[0x0][0x37c] ;  /* 0x0000df00ff017b82 */ /* 0x000ff00000000800 */
[----:B------:R-:W0:Y:S01]  /*0010*/  S2UR UR4, SR_CTAID.X ;  /* 0x00000000000479c3 */ /* 0x000e220000002500 */
[----:B------:R-:W1:Y:S01]  /*0020*/  LDCU.64 UR6, c[0x0][0x380] ;  /* 0x00007000ff0677ac */ /* 0x000e620008000a00 */
[----:B------:R-:W2:Y:S01]  /*0030*/  LDCU.64 UR8, c[0x0][0x358] ;  /* 0x00006b00ff0877ac */ /* 0x000ea20008000a00 */
[----:B0-----:R-:W-:-:S04]  /*0040*/  UIMAD.WIDE.U32 UR4, UR4, 0x200, URZ ;  /* 0x00000200040478a5 */ /* 0x001fc8000f8e00ff */
[----:B-1----:R-:W-:-:S04]  /*0050*/  UIADD3 UR6, UP0, UPT, -UR4, UR6, URZ ;  /* 0x0000000604067290 */ /* 0x002fc8000ff1e1ff */
[----:B------:R-:W-:Y:S02]  /*0060*/  UIADD3.X UR7, UPT, UPT, ~UR5, UR7, URZ, UP0, !UPT ;  /* 0x0000000705077290 */ /* 0x000fe400087fe5ff */
[----:B------:R-:W-:-:S04]  /*0070*/  UISETP.GE.U32.AND UP0, UPT, UR6, 0x200, UPT ;  /* 0x000002000600788c */ /* 0x000fc8000bf06070 */
[----:B------:R-:W-:-:S09]  /*0080*/  UISETP.GE.U32.AND.EX UP0, UPT, UR7, URZ, UPT, UP0 ;  /* 0x000000ff0700728c */ /* 0x000fd2000bf06100 */
[----:B--2---:R-:W-:Y:S05]  /*0090*/  BRA.U !UP0, `(.L_x_891) ;  /* 0x0000000108287547 */ /* 0x004fea000b800000 */
[----:B------:R-:W0:Y:S01]  /*00a0*/  S2R R0, SR_TID.X ;  /* 0x0000000000007919 */ /* 0x000e220000002100 */
[----:B------:R-:W1:Y:S01]  /*00b0*/  LDCU.64 UR6, c[0x0][0x388] ;  /* 0x00007100ff0677ac */ /* 0x000e620008000a00 */
[----:B------:R-:W2:Y:S01]  /*00c0*/  LDC.64 R4, c[0x0][0x390] ;  /* 0x0000e400ff047b82 */ /* 0x000ea20000000a00 */
[----:B0-----:R-:W-:-:S05]  /*00d0*/  IADD3 R0, P0, PT, R0, UR4, RZ ;  /* 0x0000000400007c10 */ /* 0x001fca000ff1e0ff */
[----:B------:R-:W-:Y:S01]  /*00e0*/  IMAD.X R3, RZ, RZ, UR5, P0 ;  /* 0x00000005ff037e24 */ /* 0x000fe200080e06ff */
[----:B-1----:R-:W-:-:S04]  /*00f0*/  LEA R2, P0, R0, UR6, 0x3 ;  /* 0x0000000600027c11 */ /* 0x002fc8000f8018ff */
[----:B------:R-:W-:-:S05]  /*0100*/  LEA.HI.X R3, R0, UR7, R3, 0x3, P0 ;  /* 0x0000000700037c11 */ /* 0x000fca00080f1c03 */
[----:B--2---:R-:W-:Y:S04]  /*0110*/  STG.E.64 desc[UR8][R2.64], R4 ;  /* 0x0000000402007986 */ /* 0x004fe8000c101b08 */
[----:B------:R-:W-:Y:S01]  /*0120*/  STG.E.64 desc[UR8][R2.64+0x800], R4 ;  /* 0x0008000402007986 */ /* 0x000fe2000c101b08 */
[----:B------:R-:W-:Y:S05]  /*0130*/  EXIT ;  /* 0x000000000000794d */ /* 0x000fea0003800000 */
.L_x_891:
[----:B------:R-:W0:Y:S01]  /*0140*/  S2R R0, SR_TID.X ;  /* 0x0000000000007919 */ /* 0x000e220000002100 */
[----:B------:R-:W-:Y:S01]  /*0150*/  IMAD.U32 R2, RZ, RZ, UR7 ;  /* 0x00000007ff027e24 */ /* 0x000fe2000f8e00ff */
[----:B------:R-:W1:Y:S01]  /*0160*/  LDCU.64 UR10, c[0x0][0x388] ;  /* 0x00007100ff0a77ac */ /* 0x000e620008000a00 */
[----:B------:R-:W-:Y:S01]  /*0170*/  IMAD.U32 R6, RZ, RZ, UR7 ;  /* 0x00000007ff067e24 */ /* 0x000fe2000f8e00ff */
[----:B0-----:R-:W-:-:S04]  /*0180*/  ISETP.LT.U32.AND P0, PT, R0, UR6, PT ;  /* 0x0000000600007c0c */ /* 0x001fc8000bf01070 */
[----:B------:R-:W-:Y:S01]  /*0190*/  ISETP.GT.U32.AND.EX P0, PT, R2, RZ, PT, P0 ;  /* 0x000000ff0200720c */ /* 0x000fe20003f04100 */
[C---:B------:R-:W-:Y:S01]  /*01a0*/  VIADD R2, R0.reuse, 0x100 ;  /* 0x0000010000027836 */ /* 0x040fe20000000000 */
[----:B------:R-:W-:-:S04]  /*01b0*/  IADD3 R0, P2, PT, R0, UR4, RZ ;  /* 0x0000000400007c10 */ /* 0x000fc8000ff5e0ff */
[----:B------:R-:W-:Y:S01]  /*01c0*/  ISETP.LT.U32.AND P1, PT, R2, UR6, PT ;  /* 0x0000000602007c0c */ /* 0x000fe2000bf21070 */
[----:B------:R-:W-:Y:S01]  /*01d0*/  IMAD.X R3, RZ, RZ, UR5, P2 ;  /* 0x00000005ff037e24 */ /* 0x000fe200090e06ff */
[----:B-1----:R-:W-:Y:S02]  /*01e0*/  LEA R2, P2, R0, UR10, 0x3 ;  /* 0x0000000a00027c11 */ /* 0x002fe4000f8418ff */
[----:B------:R-:W-:Y:S02]  /*01f0*/  ISETP.GT.U32.AND.EX P1, PT, R6, RZ, PT, P1 ;  /* 0x000000ff0600720c */ /* 0x000fe40003f24110 */
[----:B------:R-:W-:Y:S01]  /*0200*/  LEA.HI.X R3, R0, UR11, R3, 0x3, P2 ;  /* 0x0000000b00037c11 */ /* 0x000fe200090f1c03 */
[----:B------:R-:W0:Y:S04]  /*0210*/  @P0 LDC.64 R4, c[0x0][0x390] ;  /* 0x0000e400ff040b82 */ /* 0x000e280000000a00 */
[----:B0-----:R0:W-:Y:S06]  /*0220*/  @P0 STG.E.64 desc[UR8][R2.64], R4 ;  /* 0x0000000402000986 */ /* 0x0011ec000c101b08 */
[----:B------:R-:W-:Y:S05]  /*0230*/  @!P1 EXIT ;  /* 0x000000000000994d */ /* 0x000fea0003800000 */
[----:B0-----:R-:W0:Y:S02]  /*0240*/  LDC.64 R4, c[0x0][0x390] ;  /* 0x0000e400ff047b82 */ /* 0x001e240000000a00 */
[----:B0-----:R-:W-:Y:S01]  /*0250*/  STG.E.64 desc[UR8][R2.64+0x800], R4 ;  /* 0x0008000402007986 */ /* 0x001fe2000c101b08 */
[----:B------:R-:W-:Y:S05]  /*0260*/  EXIT ;  /* 0x000000000000794d */ /* 0x000fea0003800000 */
.L_x_892:
        /* <DEDUP_REMOVED lines=9> */
.L_x_2859:


//--------------------- .text._ZN3cub18CUB_300001_SM_10006detail8for_each13static_kernelINS2_12policy_hub_t12policy_500_tElN6thrust24THRUST_300001_SM_1000_NS8cuda_cub6__fill7functorINS7_6detail15normal_iteratorINS7_10device_ptrIjEEEEjEEEEvT0_T1_ --------------------------
	.section	.text._ZN3cub18CUB_300001_SM_10006detail8for_each13static_kernelINS2_12policy_hub_t12policy_500_tElN6thrust24THRUST_300001_SM_1000_NS8cuda_cub6__fill7functorINS7_6detail15normal_iteratorINS7_10device_ptrIjEEEEjEEEEvT0_T1_,"ax",@progbits
	.align	128
        .global         _ZN3cub18CUB_300001_SM_10006detail8for_each13static_kernelINS2_12policy_hub_t12policy_500_tElN6thrust24THRUST_300001_SM_1000_NS8cuda_cub6__fill7functorINS7_6detail15normal_iteratorINS7_10device_ptrIjEEEEjEEEEvT0_T1_
        .type           _ZN3cub18CUB_300001_SM_10006detail8for_each13static_kernelINS2_12policy_hub_t12policy_500_tElN6thrust24THRUST_300001_SM_1000_NS8cuda_cub6__fill7functorINS7_6detail15normal_iteratorINS7_10device_ptrIjEEEEjEEEEvT0_T1_,@function
        .size           _ZN3cub18CUB_300001_SM_10006detail8for_each13static_kernelINS2_12policy_hub_t12policy_500_tElN6thrust24THRUST_300001_SM_1000_NS8cuda_cub6__fill7functorINS7_6detail15normal_iteratorINS7_10device_ptrIjEEEEjEEEEvT0_T1_,(.L_x_2860 - _ZN3cub18CUB_300001_SM_10006detail8for_each13static_kernelINS2_12policy_hub_t12policy_500_tElN6thrust24THRUST_300001_SM_1000_NS8cuda_cub6__fill7functorINS7_6detail15normal_iteratorINS7_10device_ptrIjEEEEjEEEEvT0_T1_)
        .other          _ZN3cub18CUB_300001_SM_10006detail8for_each13static_kernelINS2_12policy_hub_t12policy_500_tElN6thrust24THRUST_300001_SM_1000_NS8cuda_cub6__fill7functorINS7_6detail15normal_iteratorINS7_10device_ptrIjEEEEjEEEEvT0_T1_,@"STO_CUDA_ENTRY STV_DEFAULT"
_ZN3cub18CUB_300001_SM_10006detail8for_each13static_kernelINS2_12policy_hub_t12policy_500_tElN6thrust24THRUST_300001_SM_1000_NS8cuda_cub6__fill7functorINS7_6detail15normal_iteratorINS7_10device_ptrIjEEEEjEEEEvT0_T1_:
.text._ZN3cub18CUB_300001_SM_10006detail8for_each13static_kernelINS2_12policy_hub_t12policy_500_tElN6thrust24THRUST_300001_SM_1000_NS8cuda_cub6__fill7functorINS7_6detail15normal_iteratorINS7_10device_ptrIjEEEEjEEEEvT0_T1_:
        /* <DEDUP_REMOVED lines=8> */
[----:B------:R-:W-:-:S09]  /*0080*/  UISETP.GE.AND.EX UP0, UPT, UR7, URZ, UPT, UP0 ;  /* 0x000000ff0700728c */ /* 0x000fd2000bf06300 */
[----:B--2---:R-:W-:Y:S05]  /*0090*/  BRA.U !UP0, `(.L_x_893) ;  /* 0x0000000108287547 */ /* 0x004fea000b800000 */
[----:B------:R-:W0:Y:S01]  /*00a0*/  S2R R0, SR_TID.X ;  /* 0x0000000000007919 */ /* 0x000e220000002100 */
[----:B------:R-:W1:Y:S01]  /*00b0*/  LDCU.64 UR6, c[0x0][0x388] ;  /* 0x00007100ff0677ac */ /* 0x000e620008000a00 */
[----:B------:R-:W2:Y:S01]  /*00c0*/  LDC R5, c[0x0][0x390] ;  /* 0x0000e400ff057b82 */ /* 0x000ea20000000800 */
[----:B0-----:R-:W-:-:S05]  /*00d0*/  IADD3 R0, P0, PT, R0, UR4, RZ ;  /* 0x0000000400007c10 */ /* 0x001fca000ff1e0ff */
[----:B------:R-:W-:Y:S01]  /*00e0*/  IMAD.X R3, RZ, RZ, UR5, P0 ;  /* 0x00000005ff037e24 */ /* 0x000fe200080e06ff */
[----:B-1----:R-:W-:-:S04]  /*00f0*/  LEA R2, P0, R0, UR6, 0x2 ;  /* 0x0000000600027c11 */ /* 0x002fc8000f8010ff */
[----:B------:R-:W-:-:S05]  /*0100*/  LEA.HI.X R3, R0, UR7, R3, 0x2, P0 ;  /* 0x0000000700037c11 */ /* 0x000fca00080f1403 */
[----:B--2---:R-:W-:Y:S04]  /*0110*/  STG.E desc[UR8][R2.64], R5 ;  /* 0x0000000502007986 */ /* 0x004fe8000c101908 */
[----:B------:R-:W-:Y:S01]  /*0120*/  STG.E desc[UR8][R2.64+0x400], R5 ;  /* 0x0004000502007986 */ /* 0x000fe2000c101908 */
[----:B------:R-:W-:Y:S05]  /*0130*/  EXIT ;  /* 0x000000000000794d */ /* 0x000fea0003800000 */
.L_x_893:
[----:B------:R-:W0:Y:S01]  /*0140*/  S2R R0, SR_TID.X ;  /* 0x0000000000007919 */ /* 0x000e220000002100 */
[----:B------:R-:W-:Y:S01]  /*0150*/  USHF.R.S32.HI UR7, URZ, 0x1f, UR6 ;  /* 0x0000001fff077899 */ /* 0x000fe20008011406 */
[----:B------:R-:W1:Y:S05]  /*0160*/  LDCU.64 UR10, c[0x0][0x388] ;  /* 0x00007100ff0a77ac */ /* 0x000e6a0008000a00 */
[----:B------:R-:W-:Y:S02]  /*0170*/  IMAD.U32 R2, RZ, RZ, UR7 ;  /* 0x00000007ff027e24 */ /* 0x000fe4000f8e00ff */
[----:B------:R-:W-:Y:S01]  /*0180*/  IMAD.U32 R4, RZ, RZ, UR7 ;  /* 0x00000007ff047e24 */ /* 0x000fe2000f8e00ff */
[----:B0-----:R-:W-:-:S04]  /*0190*/  ISETP.LT.U32.AND P0, PT, R0, UR6, PT ;  /* 0x0000000600007c0c */ /* 0x001fc8000bf01070 */
[----:B------:R-:W-:Y:S01]  /*01a0*/  ISETP.GT.AND.EX P0, PT, R2, RZ, PT, P0 ;  /* 0x000000ff0200720c */ /* 0x000fe20003f04300 */
[C---:B------:R-:W-:Y:S01]  /*01b0*/  VIADD R2, R0.reuse, 0x100 ;  /* 0x0000010000027836 */ /* 0x040fe20000000000 */
[----:B------:R-:W-:-:S04]  /*01c0*/  IADD3 R0, P2, PT, R0, UR4, RZ ;  /* 0x0000000400007c10 */ /* 0x000fc8000ff5e0ff */
[----:B------:R-:W-:Y:S01]  /*01d0*/  ISETP.LT.U32.AND P1, PT, R2, UR6, PT ;  /* 0x0000000602007c0c */ /* 0x000fe2000bf21070 */
[----:B------:R-:W-:Y:S01]  /*01e0*/  IMAD.X R3, RZ, RZ, UR5, P2 ;  /* 0x00000005ff037e24 */ /* 0x000fe200090e06ff */
[----:B-1----:R-:W-:Y:S02]  /*01f0*/  LEA R2, P2, R0, UR10, 0x2 ;  /* 0x0000000a00027c11 */ /* 0x002fe4000f8410ff */
[----:B------:R-:W-:Y:S02]  /*0200*/  ISETP.GT.AND.EX P1, PT, R4, RZ, PT, P1 ;  /* 0x000000ff0400720c */ /* 0x000fe40003f24310 */
[----:B------:R-:W-:Y:S01]  /*0210*/  LEA.HI.X R3, R0, UR11, R3, 0x2, P2 ;  /* 0x0000000b00037c11 */ /* 0x000fe200090f1403 */
[----:B------:R-:W0:Y:S04]  /*0220*/  @P0 LDC R5, c[0x0][0x390] ;  /* 0x0000e400ff050b82 */ /* 0x000e280000000800 */
[----:B0-----:R0:W-:Y:S06]  /*0230*/  @P0 STG.E desc[UR8][R2.64], R5 ;  /* 0x0000000502000986 */ /* 0x0011ec000c101908 */
[----:B------:R-:W-:Y:S05]  /*0240*/  @!P1 EXIT ;  /* 0x000000000000994d */ /* 0x000fea0003800000 */
[----:B0-----:R-:W0:Y:S02]  /*0250*/  LDC R5, c[0x0][0x390] ;  /* 0x0000e400ff057b82 */ /* 0x001e240000000800 */
[----:B0-----:R-:W-:Y:S01]  /*0260*/  STG.E desc[UR8][R2.64+0x400], R5 ;  /* 0x0004000502007986 */ /* 0x001fe2000c101908 */
[----:B------:R-:W-:Y:S05]  /*0270*/  EXIT ;  /* 0x000000000000794d */ /* 0x000fea0003800000 */
.L_x_894:
        /* <DEDUP_REMOVED lines=16> */
.L_x_2860:


//--------------------- .text._ZN3cub18CUB_300001_SM_10006detail8for_each13static_kernelINS2_12policy_hub_t12policy_500_tEmN6thrust24THRUST_300001_SM_1000_NS8cuda_cub20__uninitialized_fill7functorINS7_10device_ptrIjEEjEEEEvT0_T1_ --------------------------
	.section	.text._ZN3cub18CUB_300001_SM_10006detail8for_each13static_kernelINS2_12policy_hub_t12policy_500_tEmN6thrust24THRUST_300001_SM_1000_NS8cuda_cub20__uninitialized_fill7functorINS7_10device_ptrIjEEjEEEEvT0_T1_,"ax",@progbits
	.align	128
        .global         _ZN3cub18CUB_300001_SM_10006detail8for_each13static_kernelINS2_12policy_hub_t12policy_500_tEmN6thrust24THRUST_300001_SM_1000_NS8cuda_cub20__uninitialized_fill7functorINS7_10device_ptrIjEEjEEEEvT0_T1_
        .type           _ZN3cub18CUB_300001_SM_10006detail8for_each13static_kernelINS2_12policy_hub_t12policy_500_tEmN6thrust24THRUST_300001_SM_1000_NS8cuda_cub20__uninitialized_fill7functorINS7_10device_ptrIjEEjEEEEvT0_T1_,@function
        .size           _ZN3cub18CUB_300001_SM_10006detail8for_each13static_kernelINS2_12policy_hub_t12policy_500_tEmN6thrust24THRUST_300001_SM_1000_NS8cuda_cub20__uninitialized_fill7functorINS7_10device_ptrIjEEjEEEEvT0_T1_,(.L_x_2861 - _ZN3cub18CUB_300001_SM_10006detail8for_each13static_kernelINS2_12policy_hub_t12policy_500_tEmN6thrust24THRUST_300001_SM_1000_NS8cuda_cub20__uninitialized_fill7functorINS7_10device_ptrIjEEjEEEEvT0_T1_)
        .other          _ZN3cub18CUB_300001_SM_10006detail8for_each13static_kernelINS2_12policy_hub_t12policy_500_tEmN6thrust24THRUST_300001_SM_1000_NS8cuda_cub20__uninitialized_fill7functorINS7_10device_ptrIjEEjEEEEvT0_T1_,@"STO_CUDA_ENTRY STV_DEFAULT"
_ZN3cub18CUB_300001_SM_10006detail8for_each13static_kernelINS2_12policy_hub_t12policy_500_tEmN6thrust24THRUST_300001_SM_1000_NS8cuda_cub20__uninitialized_fill7functorINS7_10device_ptrIjEEjEEEEvT0_T1_:
.text._ZN3cub18CUB_300001_SM_10006detail8for_each13static_kernelINS2_12policy_hub_t12policy_500_tEmN6thrust24THRUST_300001_SM_1000_NS8cuda_cub20__uninitialized_fill7functorINS7_10device_ptrIjEEjEEEEvT0_T1_:
        /* <DEDUP_REMOVED lines=20> */
.L_x_895:
        /* <DEDUP_REMOVED lines=13> */
[----:B------:R-:W0:Y:S04]  /*0210*/  @P0 LDC R5, c[0x0][0x390] ;  /* 0x0000e400ff050b82 */ /* 0x000e280000000800 */
[----:B0-----:R0:W-:Y:S06]  /*0220*/  @P0 STG.E desc[UR8][R2.64], R5 ;  /* 0x0000000502000986 */ /* 0x0011ec000c101908 */
[----:B------:R-:W-:Y:S05]  /*0230*/  @!P1 EXIT ;  /* 0x000000000000994d */ /* 0x000fea0003800000 */
[----:B0-----:R-:W0:Y:S02]  /*0240*/  LDC R5, c[0x0][0x390] ;  /* 0x0000e400ff057b82 */ /* 0x001e240000000800 */
[----:B0-----:R-:W-:Y:S01]  /*0250*/  STG.E desc[UR8][R2.64+0x400], R5 ;  /* 0x0004000502007986 */ /* 0x001fe2000c101908 */
[----:B------:R-:W-:Y:S05]  /*0260*/  EXIT ;  /* 0x000000000000794d */ /* 0x000fea0003800000 */
.L_x_896:
        /* <DEDUP_REMOVED lines=9> */
.L_x_2861:


//--------------------- .text._ZN3cub18CUB_300001_SM_10006detail8for_each13static_kernelINS2_12policy_hub_t12policy_500_tElN6thrust24THRUST_300001_SM_1000_NS8cuda_cub6__fill7functorINS7_6detail15normal_iteratorINS7_10device_ptrIfEEEEfEEEEvT0_T1_ --------------------------
	.section	.text._ZN3cub18CUB_300001_SM_10006detail8for_each13static_kernelINS2_12policy_hub_t12policy_500_tElN6thrust24THRUST_300001_SM_1000_NS8cuda_cub6__fill7functorINS7_6detail15normal_iteratorINS7_10device_ptrIfEEEEfEEEEvT0_T1_,"ax",@progbits
	.align	128
        .global         _ZN3cub18CUB_300001_SM_10006detail8for_each13static_kernelINS2_12policy_hub_t12policy_500_tElN6thrust24THRUST_300001_SM_1000_NS8cuda_cub6__fill7functorINS7_6detail15normal_iteratorINS7_10device_ptrIfEEEEfEEEEvT0_T1_
        .type           _ZN3cub18CUB_300001_SM_10006detail8for_each13static_kernelINS2_12policy_hub_t12policy_500_tElN6thrust24THRUST_300001_SM_1000_NS8cuda_cub6__fill7functorINS7_6detail15normal_iteratorINS7_10device_ptrIfEEEEfEEEEvT0_T1_,@function
        .size           _ZN3cub18CUB_300001_SM_10006detail8for_each13static_kernelINS2_12policy_hub_t12policy_500_tElN6thrust24THRUST_300001_SM_1000_NS8cuda_cub6__fill7functorINS7_6detail15normal_iteratorINS7_10device_ptrIfEEEEfEEEEvT0_T1_,(.L_x_2862 - _ZN3cub18CUB_300001_SM_10006detail8for_each13static_kernelINS2_12policy_hub_t12policy_500_tElN6thrust24THRUST_300001_SM_1000_NS8cuda_cub6__fill7functorINS7_6detail15normal_iteratorINS7_10device_ptrIfEEEEfEEEEvT0_T1_)
        .other          _ZN3cub18CUB_300001_SM_10006detail8for_each13static_kernelINS2_12policy_hub_t12policy_500_tElN6thrust24THRUST_300001_SM_1000_NS8cuda_cub6__fill7functorINS7_6detail15normal_iteratorINS7_10device_ptrIfEEEEfEEEEvT0_T1_,@"STO_CUDA_ENTRY STV_DEFAULT"
_ZN3cub18CUB_300001_SM_10006detail8for_each13static_kernelINS2_12policy_hub_t12policy_500_tElN6thrust24THRUST_300001_SM_1000_NS8cuda_cub6__fill7functorINS7_6detail15normal_iteratorINS7_10device_ptrIfEEEEfEEEEvT0_T1_:
.text._ZN3cub18CUB_300001_SM_10006detail8for_each13static_kernelINS2_12policy_hub_t12policy_500_tElN6thrust24THRUST_300001_SM_1000_NS8cuda_cub6__fill7functorINS7_6detail15normal_iteratorINS7_10device_ptrIfEEEEfEEEEvT0_T1_:
        /* <DEDUP_REMOVED lines=20> */
.L_x_897:
        /* <DEDUP_REMOVED lines=20> */
.L_x_898:
        /* <DEDUP_REMOVED lines=16> */
.L_x_2862:


//--------------------- .text._ZN3cub18CUB_300001_SM_10006detail8for_each13static_kernelINS2_12policy_hub_t12policy_500_tEmN6thrust24THRUST_300001_SM_1000_NS8cuda_cub20__uninitialized_fill7functorINS7_10device_ptrIfEEfEEEEvT0_T1_ --------------------------
	.section	.text._ZN3cub18CUB_300001_SM_10006detail8for_each13static_kernelINS2_12policy_hub_t12policy_500_tEmN6thrust24THRUST_300001_SM_1000_NS8cuda_cub20__uninitialized_fill7functorINS7_10device_ptrIfEEfEEEEvT0_T1_,"ax",@progbits
	.align	128
        .global         _ZN3cub18CUB_300001_SM_10006detail8for_each13static_kernelINS2_12policy_hub_t12policy_500_tEmN6thrust24THRUST_300001_SM_1000_NS8cuda_cub20__uninitialized_fill7functorINS7_10device_ptrIfEEfEEEEvT0_T1_
        .type           _ZN3cub18CUB_300001_SM_10006detail8for_each13static_kernelINS2_12policy_hub_t12policy_500_tEmN6thrust24THRUST_300001_SM_1000_NS8cuda_cub20__uninitialized_fill7functorINS7_10device_ptrIfEEfEEEEvT0_T1_,@function
        .size           _ZN3cub18CUB_300001_SM_10006detail8for_each13static_kernelINS2_12policy_hub_t12policy_500_tEmN6thrust24THRUST_300001_SM_1000_NS8cuda_cub20__uninitialized_fill7functorINS7_10device_ptrIfEEfEEEEvT0_T1_,(.L_x_2863 - _ZN3cub18CUB_300001_SM_10006detail8for_each13static_kernelINS2_12policy_hub_t12policy_500_tEmN6thrust24THRUST_300001_SM_1000_NS8cuda_cub20__uninitialized_fill7functorINS7_10device_ptrIfEEfEEEEvT0_T1_)
        .other          _ZN3cub18CUB_300001_SM_10006detail8for_each13static_kernelINS2_12policy_hub_t12policy_500_tEmN6thrust24THRUST_300001_SM_1000_NS8cuda_cub20__uninitialized_fill7functorINS7_10device_ptrIfEEfEEEEvT0_T1_,@"STO_CUDA_ENTRY STV_DEFAULT"
_ZN3cub18CUB_300001_SM_10006detail8for_each13static_kernelINS2_12policy_hub_t12policy_500_tEmN6thrust24THRUST_300001_SM_1000_NS8cuda_cub20__uninitialized_fill7functorINS7_10device_ptrIfEEfEEEEvT0_T1_:
.text._ZN3cub18CUB_300001_SM_10006detail8for_each13static_kernelINS2_12policy_hub_t12policy_500_tEmN6thrust24THRUST_300001_SM_1000_NS8cuda_cub20__uninitialized_fill7functorINS7_10device_ptrIfEEfEEEEvT0_T1_:
        /* <DEDUP_REMOVED lines=20> */
.L_x_899:
        /* <DEDUP_REMOVED lines=19> */
.L_x_900:
        /* <DEDUP_REMOVED lines=9> */
.L_x_2863:


//--------------------- .text._ZN3cub18CUB_300001_SM_10006detail8for_each13static_kernelINS2_12policy_hub_t12policy_500_tEmN6thrust24THRUST_300001_SM_1000_NS8cuda_cub20__uninitialized_fill7functorINS7_10device_ptrImEEmEEEEvT0_T1_ --------------------------
	.section	.text._ZN3cub18CUB_300001_SM_10006detail8for_each13static_kernelINS2_12policy_hub_t12policy_500_tEmN6thrust24THRUST_300001_SM_1000_NS8cuda_cub20__uninitialized_fill7functorINS7_10device_ptrImEEmEEEEvT0_T1_,"ax",@progbits
	.align	128
        .global         _ZN3cub18CUB_300001_SM_10006detail8for_each13static_kernelINS2_12policy_hub_t12policy_500_tEmN6thrust24THRUST_300001_SM_1000_NS8cuda_cub20__uninitialized_fill7functorINS7_10device_ptrImEEmEEEEvT0_T1_
        .type           _ZN3cub18CUB_300001_SM_10006detail8for_each13static_kernelINS2_12policy_hub_t12policy_500_tEmN6thrust24THRUST_300001_SM_1000_NS8cuda_cub20__uninitialized_fill7functorINS7_10device_ptrImEEmEEEEvT0_T1_,@function
        .size           _ZN3cub18CUB_300001_SM_10006detail8for_each13static_kernelINS2_12policy_hub_t12policy_500_tEmN6thrust24THRUST_300001_SM_1000_NS8cuda_cub20__uninitialized_fill7functorINS7_10device_ptrImEEmEEEEvT0_T1_,(.L_x_2864 - _ZN3cub18CUB_300001_SM_10006detail8for_each13static_kernelINS2_12policy_hub_t12policy_500_tEmN6thrust24THRUST_300001_SM_1000_NS8cuda_cub20__uninitialized_fill7functorINS7_10device_ptrImEEmEEEEvT0_T1_)
        .other          _ZN3cub18CUB_300001_SM_10006detail8for_each13static_kernelINS2_12policy_hub_t12policy_500_tEmN6thrust24THRUST_300001_SM_1000_NS8cuda_cub20__uninitialized_fill7functorINS7_10device_ptrImEEmEEEEvT0_T1_,@"STO_CUDA_ENTRY STV_DEFAULT"
_ZN3cub18CUB_300001_SM_10006detail8for_each13static_kernelINS2_12policy_hub_t12policy_500_tEmN6thrust24THRUST_300001_SM_1000_NS8cuda_cub20__uninitialized_fill7functorINS7_10device_ptrImEEmEEEEvT0_T1_:
.text._ZN3cub18CUB_300001_SM_10006detail8for_each13static_kernelINS2_12policy_hub_t12policy_500_tEmN6thrust24THRUST_300001_SM_1000_NS8cuda_cub20__uninitialized_fill7functorINS7_10device_ptrImEEmEEEEvT0_T1_:
        /* <DEDUP_REMOVED lines=20> */
.L_x_901:
        /* <DEDUP_REMOVED lines=19> */
.L_x_902:
        /* <DEDUP_REMOVED lines=9> */
.L_x_2864:


//--------------------- .text._ZN3cub18CUB_300001_SM_10006detail11EmptyKernelIvEEvv --------------------------
	.section	.text._ZN3cub18CUB_300001_SM_10006detail11EmptyKernelIvEEvv,"ax",@progbits
	.align	128
        .global         _ZN3cub18CUB_300001_SM_10006detail11EmptyKernelIvEEvv
        .type           _ZN3cub18CUB_300001_SM_10006detail11EmptyKernelIvEEvv,@function
        .size           _ZN3cub18CUB_300001_SM_10006detail11EmptyKernelIvEEvv,(.L_x_2865 - _ZN3cub18CUB_300001_SM_10006detail11EmptyKernelIvEEvv)
        .other          _ZN3cub18CUB_300001_SM_10006detail11EmptyKernelIvEEvv,@"STO_CUDA_ENTRY STV_DEFAULT"
_ZN3cub18CUB_300001_SM_10006detail11EmptyKernelIvEEvv:
.text._ZN3cub18CUB_300001_SM_10006detail11EmptyKernelIvEEvv:
[----:B------:R-:W-:Y:S01]  /*0000*/  LDC R1, c[0x0][0x37c] ;  /* 0x0000df00ff017b82 */ /* 0x000fe20000000800 */
[----:B------:R-:W-:Y:S05]  /*0010*/  EXIT ;  /* 0x000000000000794d */ /* 0x000fea0003800000 */
.L_x_903:
        /* <DEDUP_REMOVED lines=14> */
.L_x_2865:


//--------------------- .text._Z32triangleCountingEdgeCentricNaivejjPjS_P27vertex_dictionary_structure --------------------------
	.section	.text._Z32triangleCountingEdgeCentricNaivejjPjS_P27vertex_dictionary_structure,"ax",@progbits
	.align	128
        .global         _Z32triangleCountingEdgeCentricNaivejjPjS_P27vertex_dictionary_structure
        .type           _Z32triangleCountingEdgeCentricNaivejjPjS_P27vertex_dictionary_structure,@function
        .size           _Z32triangleCountingEdgeCentricNaivejjPjS_P27vertex_dictionary_structure,(.L_x_2866 - _Z32triangleCountingEdgeCentricNaivejjPjS_P27vertex_dictionary_structure)
        .other          _Z32triangleCountingEdgeCentricNaivejjPjS_P27vertex_dictionary_structure,@"STO_CUDA_ENTRY STV_DEFAULT"
_Z32triangleCountingEdgeCentricNaivejjPjS_P27vertex_dictionary_structure:
.text._Z32triangleCountingEdgeCentricNaivejjPjS_P27vertex_dictionary_structure:
[----:B------:R-:W-:Y:S01]  /*0000*/  LDC R1, c[0x0][0x37c] ;  /* 0x0000df00ff017b82 */ /* 0x000fe20000000800 */
[----:B------:R-:W0:Y:S07]  /*0010*/  S2R R3, SR_TID.X ;  /* 0x0000000000037919 */ /* 0x000e2e0000002100 */
[----:B------:R-:W0:Y:S01]  /*0020*/  S2UR UR4, SR_CTAID.X ;  /* 0x00000000000479c3 */ /* 0x000e220000002500 */
[----:B------:R-:W1:Y:S07]  /*0030*/  LDCU UR5, c[0x0][0x380] ;  /* 0x00007000ff0577ac */ /* 0x000e6e0008000800 */
[----:B------:R-:W0:Y:S02]  /*0040*/  LDC R0, c[0x0][0x360] ;  /* 0x0000d800ff007b82 */ /* 0x000e240000000800 */
[----:B0-----:R-:W-:-:S05]  /*0050*/  IMAD R0, R0, UR4, R3 ;  /* 0x0000000400007c24 */ /* 0x001fca000f8e0203 */
[----:B-1----:R-:W-:-:S13]  /*0060*/  ISETP.GE.U32.AND P0, PT, R0, UR5, PT ;  /* 0x0000000500007c0c */ /* 0x002fda000bf06070 */
[----:B------:R-:W-:Y:S05]  /*0070*/  @P0 EXIT ;  /* 0x000000000000094d */ /* 0x000fea0003800000 */
[----:B------:R-:W0:Y:S01]  /*0080*/  LDC.64 R4, c[0x0][0x388] ;  /* 0x0000e200ff047b82 */ /* 0x000e220000000a00 */
[----:B------:R-:W1:Y:S01]  /*0090*/  LDCU UR4, c[0x0][0x384] ;  /* 0x00007080ff0477ac */ /* 0x000e620008000800 */
[----:B------:R-:W-:Y:S04]  /*00a0*/  BSSY.RECONVERGENT B0, `(.L_x_904) ;  /* 0x000001c000007945 */ /* 0x000fe80003800200 */
[----:B------:R-:W-:Y:S01]  /*00b0*/  BSSY.RELIABLE B1, `(.L_x_905) ;  /* 0x0000017000017945 */ /* 0x000fe20003800100 */
[----:B------:R-:W-:Y:S01]  /*00c0*/  IMAD.MOV.U32 R7, RZ, RZ, -0x1 ;  /* 0xffffffffff077424 */ /* 0x000fe200078e00ff */
[----:B------:R-:W2:Y:S01]  /*00d0*/  LDCU.64 UR6, c[0x0][0x358] ;  /* 0x00006b00ff0677ac */ /* 0x000ea20008000a00 */
[----:B------:R-:W-:Y:S02]  /*00e0*/  IMAD.MOV.U32 R3, RZ, RZ, RZ ;  /* 0x000000ffff037224 */ /* 0x000fe400078e00ff */
[----:B-1----:R-:W-:-:S07]  /*00f0*/  IMAD.U32 R2, RZ, RZ, UR4 ;  /* 0x00000004ff027e24 */ /* 0x002fce000f8e00ff */
.L_x_907:
[----:B------:R-:W-:Y:S02]  /*0100*/  IMAD.MOV.U32 R6, RZ, RZ, R2 ;  /* 0x000000ffff067224 */ /* 0x000fe400078e0002 */
[----:B------:R-:W-:-:S04]  /*0110*/  IMAD.MOV.U32 R11, RZ, RZ, R3 ;  /* 0x000000ffff0b7224 */ /* 0x000fc800078e0003 */
[----:B------:R-:W-:-:S05]  /*0120*/  IMAD.IADD R8, R6, 0x1, -R11 ;  /* 0x0000000106087824 */ /* 0x000fca00078e0a0b */
[----:B------:R-:W-:-:S05]  /*0130*/  LEA.HI R8, R8, R11, RZ, 0x1f ;  /* 0x0000000b08087211 */ /* 0x000fca00078ff8ff */
[----:B0-----:R-:W-:-:S06]  /*0140*/  IMAD.WIDE.U32 R2, R8, 0x4, R4 ;  /* 0x0000000408027825 */ /* 0x001fcc00078e0004 */
[----:B--2---:R-:W2:Y:S01]  /*0150*/  LDG.E R3, desc[UR6][R2.64] ;  /* 0x0000000602037981 */ /* 0x004ea2000c1e1900 */
[----:B------:R-:W-:Y:S01]  /*0160*/  IMAD.MOV.U32 R9, RZ, RZ, R0 ;  /* 0x000000ffff097224 */ /* 0x000fe200078e0000 */
[----:B--2---:R-:W-:-:S13]  /*0170*/  ISETP.NE.AND P0, PT, R3, R0, PT ;  /* 0x000000000300720c */ /* 0x004fda0003f05270 */
[----:B------:R-:W-:Y:S05]  /*0180*/  @!P0 BREAK.RELIABLE B1 ;  /* 0x0000000000018942 */ /* 0x000fea0003800100 */
[----:B------:R-:W-:Y:S05]  /*0190*/  @!P0 BRA `(.L_x_906) ;  /* 0x0000000000308947 */ /* 0x000fea0003800000 */
[----:B------:R-:W-:-:S04]  /*01a0*/  ISETP.GE.U32.AND P0, PT, R3, R0, PT ;  /* 0x000000000300720c */ /* 0x000fc80003f06070 */
[----:B------:R-:W-:-:S09]  /*01b0*/  SEL R7, R8, R7, !P0 ;  /* 0x0000000708077207 */ /* 0x000fd20004000000 */
[C---:B------:R-:W-:Y:S02]  /*01c0*/  @P0 VIADD R6, R8.reuse, 0xffffffff ;  /* 0xffffffff08060836 */ /* 0x040fe40000000000 */
[----:B------:R-:W-:Y:S02]  /*01d0*/  @!P0 VIADD R11, R8, 0x1 ;  /* 0x00000001080b8836 */ /* 0x000fe40000000000 */
[----:B------:R-:W-:Y:S02]  /*01e0*/  IMAD.MOV.U32 R2, RZ, RZ, R6 ;  /* 0x000000ffff027224 */ /* 0x000fe400078e0006 */
[----:B------:R-:W-:Y:S01]  /*01f0*/  IMAD.MOV.U32 R3, RZ, RZ, R11 ;  /* 0x000000ffff037224 */ /* 0x000fe200078e000b */
[----:B------:R-:W-:-:S13]  /*0200*/  ISETP.GT.U32.AND P1, PT, R11, R6, PT ;  /* 0x000000060b00720c */ /* 0x000fda0003f24070 */
[----:B------:R-:W-:Y:S05]  /*0210*/  @!P1 BRA `(.L_x_907) ;  /* 0xfffffffc00b89947 */ /* 0x000fea000383ffff */
[----:B------:R-:W-:Y:S05]  /*0220*/  BSYNC.RELIABLE B1 ;  /* 0x0000000000017941 */ /* 0x000fea0003800100 */
.L_x_905:
[----:B------:R-:W-:-:S05]  /*0230*/  IMAD.WIDE.U32 R2, R7, 0x4, R4 ;  /* 0x0000000407027825 */ /* 0x000fca00078e0004 */
[----:B------:R0:W5:Y:S01]  /*0240*/  LDG.E R9, desc[UR6][R2.64] ;  /* 0x0000000602097981 */ /* 0x000162000c1e1900 */
[----:B------:R-:W-:-:S07]  /*0250*/  IMAD.MOV.U32 R8, RZ, RZ, R7 ;  /* 0x000000ffff087224 */ /* 0x000fce00078e0007 */
.L_x_906:
[----:B------:R-:W-:Y:S05]  /*0260*/  BSYNC.RECONVERGENT B0 ;  /* 0x0000000000007941 */ /* 0x000fea0003800200 */
.L_x_904:
[----:B------:R-:W-:Y:S05]  /*0270*/  WARPSYNC.ALL ;  /* 0x0000000000007948 */ /* 0x000fea0003800000 */
[----:B------:R-:W1:Y:S01]  /*0280*/  LDCU.64 UR4, c[0x0][0x398] ;  /* 0x00007300ff0477ac */ /* 0x000e620008000a00 */
[----:B------:R-:W2:Y:S01]  /*0290*/  LDC.64 R12, c[0x4][0x20] ;  /* 0x01000800ff0c7b82 */ /* 0x000ea20000000a00 */
[----:B-1----:R-:W-:-:S04]  /*02a0*/  UIADD3 UR8, UP0, UPT, UR4, 0x18000000, URZ ;  /* 0x1800000004087890 */ /* 0x002fc8000ff1e0ff */
[----:B------:R-:W-:Y:S02]  /*02b0*/  UIADD3.X UR4, UPT, UPT, URZ, UR5, URZ, UP0, !UPT ;  /* 0x00000005ff047290 */ /* 0x000fe400087fe4ff */
[----:B------:R-:W-:-:S04]  /*02c0*/  IMAD.U32 R6, RZ, RZ, UR8 ;  /* 0x00000008ff067e24 */ /* 0x000fc8000f8e00ff */
[----:B------:R-:W-:-:S06]  /*02d0*/  IMAD.U32 R7, RZ, RZ, UR4 ;  /* 0x00000004ff077e24 */ /* 0x000fcc000f8e00ff */
[----:B------:R-:W0:Y:S01]  /*02e0*/  LDG.E.64 R6, desc[UR6][R6.64+0x519630] ;  /* 0x5196300606067981 */ /* 0x000e22000c1e1b00 */
[----:B-----5:R-:W-:-:S04]  /*02f0*/  IMAD.IADD R11, R0, 0x1, -R9 ;  /* 0x00000001000b7824 */ /* 0x020fc800078e0a09 */
[----:B------:R-:W-:-:S05]  /*0300*/  IMAD.HI.U32 R4, R11, -0x77777777, RZ ;  /* 0x888888890b047827 */ /* 0x000fca00078e00ff */
[----:B------:R-:W-:-:S05]  /*0310*/  SHF.R.U32.HI R0, RZ, 0x3, R4 ;  /* 0x00000003ff007819 */ /* 0x000fca0000011604 */
[----:B--2---:R-:W-:-:S05]  /*0320*/  IMAD.WIDE.U32 R12, R0, 0x8, R12 ;  /* 0x00000008000c7825 */ /* 0x004fca00078e000c */
[----:B------:R-:W2:Y:S01]  /*0330*/  LDG.E.64 R20, desc[UR6][R12.64] ;  /* 0x000000060c147981 */ /* 0x000ea2000c1e1b00 */
[----:B0-----:R-:W-:-:S06]  /*0340*/  IMAD.WIDE.U32 R2, R8, 0x8, R6 ;  /* 0x0000000808027825 */ /* 0x001fcc00078e0006 */
[----:B------:R-:W3:Y:S01]  /*0350*/  LD.E.64 R2, desc[UR6][R2.64] ;  /* 0x0000000602027980 */ /* 0x000ee2000c101b00 */
[----:B------:R-:W-:Y:S01]  /*0360*/  SHF.R.U32.HI R4, RZ, 0x3, R4 ;  /* 0x00000003ff047819 */ /* 0x000fe20000011604 */
[----:B------:R-:W-:Y:S04]  /*0370*/  BSSY.RECONVERGENT B0, `(.L_x_908) ;  /* 0x000001e000007945 */ /* 0x000fe80003800200 */
[----:B------:R-:W-:Y:S01]  /*0380*/  IMAD R11, R4, -0xf, R11 ;  /* 0xfffffff1040b7824 */ /* 0x000fe200078e020b */
[----:B--2---:R-:W-:-:S04]  /*0390*/  ISETP.NE.U32.AND P0, PT, R20, RZ, PT ;  /* 0x000000ff1400720c */ /* 0x004fc80003f05070 */
[----:B------:R-:W-:Y:S01]  /*03a0*/  ISETP.NE.AND.EX P0, PT, R21, RZ, PT, P0 ;  /* 0x000000ff1500720c */ /* 0x000fe20003f05300 */
[----:B---3--:R-:W-:Y:S02]  /*03b0*/  IMAD.MOV.U32 R4, RZ, RZ, R2 ;  /* 0x000000ffff047224 */ /* 0x008fe400078e0002 */
[----:B------:R-:W-:-:S10]  /*03c0*/  IMAD.MOV.U32 R5, RZ, RZ, R3 ;  /* 0x000000ffff057224 */ /* 0x000fd400078e0003 */
[----:B------:R-:W-:Y:S05]  /*03d0*/  @!P0 BRA `(.L_x_909) ;  /* 0x00000000005c8947 */ /* 0x000fea0003800000 */
[----:B------:R-:W-:Y:S02]  /*03e0*/  IMAD.MOV.U32 R9, RZ, RZ, R20 ;  /* 0x000000ffff097224 */ /* 0x000fe400078e0014 */
[----:B------:R-:W-:Y:S02]  /*03f0*/  IMAD.MOV.U32 R4, RZ, RZ, R2 ;  /* 0x000000ffff047224 */ /* 0x000fe400078e0002 */
[----:B------:R-:W-:-:S07]  /*0400*/  IMAD.MOV.U32 R5, RZ, RZ, R3 ;  /* 0x000000ffff057224 */ /* 0x000fce00078e0003 */
.L_x_910:
[----:B------:R-:W-:Y:S01]  /*0410*/  LOP3.LUT R10, R9, 0x1, RZ, 0xc0, !PT ;  /* 0x00000001090a7812 */ /* 0x000fe200078ec0ff */
[----:B-----5:R-:W-:Y:S02]  /*0420*/  IMAD.MOV.U32 R18, RZ, RZ, R4 ;  /* 0x000000ffff127224 */ /* 0x020fe400078e0004 */
[----:B------:R-:W-:Y:S01]  /*0430*/  IMAD.MOV.U32 R19, RZ, RZ, R5 ;  /* 0x000000ffff137224 */ /* 0x000fe200078e0005 */
[----:B------:R-:W-:-:S04]  /*0440*/  ISETP.NE.U32.AND P0, PT, R10, 0x1, PT ;  /* 0x000000010a00780c */ /* 0x000fc80003f05070 */
[----:B------:R-:W-:-:S13]  /*0450*/  ISETP.NE.U32.AND.EX P0, PT, RZ, RZ, PT, P0 ;  /* 0x000000ffff00720c */ /* 0x000fda0003f05100 */
[----:B------:R-:W5:Y:S01]  /*0460*/  @!P0 LD.E.64 R4, desc[UR6][R4.64+0x80] ;  /* 0x0000800604048980 */ /* 0x000f62000c101b00 */
[----:B------:R-:W-:-:S03]  /*0470*/  IMAD.WIDE.U32 R12, R21, -0x33333333, RZ ;  /* 0xcccccccd150c7825 */ /* 0x000fc600078e00ff */
[----:B------:R0:W5:Y:S01]  /*0480*/  @P0 LD.E.64 R4, desc[UR6][R18.64+0x88] ;  /* 0x0000880612040980 */ /* 0x000162000c101b00 */
[----:B------:R-:W-:-:S04]  /*0490*/  IMAD.WIDE.U32 R14, P0, R9, -0x33333334, R12 ;  /* 0xcccccccc090e7825 */ /* 0x000fc8000780000c */
[----:B------:R-:W-:-:S04]  /*04a0*/  IMAD.WIDE.U32 R12, R9, -0x33333333, RZ ;  /* 0xcccccccd090c7825 */ /* 0x000fc800078e00ff */
[----:B------:R-:W-:Y:S01]  /*04b0*/  IMAD.X R17, RZ, RZ, RZ, P0 ;  /* 0x000000ffff117224 */ /* 0x000fe200000e06ff */
[----:B------:R-:W-:Y:S01]  /*04c0*/  ISETP.GT.U32.AND P0, PT, R9, 0x9, PT ;  /* 0x000000090900780c */ /* 0x000fe20003f04070 */
[----:B------:R-:W-:Y:S01]  /*04d0*/  IMAD.MOV.U32 R16, RZ, RZ, R15 ;  /* 0x000000ffff107224 */ /* 0x000fe200078e000f */
[----:B------:R-:W-:Y:S02]  /*04e0*/  IADD3 RZ, P1, PT, R13, R14, RZ ;  /* 0x0000000e0dff7210 */ /* 0x000fe40007f3e0ff */
[----:B------:R-:W-:-:S03]  /*04f0*/  ISETP.GT.U32.AND.EX P0, PT, R21, RZ, PT, P0 ;  /* 0x000000ff1500720c */ /* 0x000fc60003f04100 */
[----:B------:R-:W-:-:S05]  /*0500*/  IMAD.WIDE.U32.X R12, R21, -0x33333334, R16, P1 ;  /* 0xcccccccc150c7825 */ /* 0x000fca00008e0410 */
[--C-:B------:R-:W-:Y:S02]  /*0510*/  SHF.R.U64 R9, R12, 0x3, R13.reuse ;  /* 0x000000030c097819 */ /* 0x100fe4000000120d */
[----:B------:R-:W-:-:S05]  /*0520*/  SHF.R.U32.HI R12, RZ, 0x3, R13 ;  /* 0x00000003ff0c7819 */ /* 0x000fca000001160d */
[----:B------:R-:W-:Y:S01]  /*0530*/  IMAD.MOV.U32 R21, RZ, RZ, R12 ;  /* 0x000000ffff157224 */ /* 0x000fe200078e000c */
[----:B0-----:R-:W-:Y:S06]  /*0540*/  @P0 BRA `(.L_x_910) ;  /* 0xfffffffc00b00947 */ /* 0x001fec000383ffff */
.L_x_909:
[----:B------:R-:W-:Y:S05]  /*0550*/  BSYNC.RECONVERGENT B0 ;  /* 0x0000000000007941 */ /* 0x000fea0003800200 */
.L_x_908:
[----:B-----5:R-:W-:-:S06]  /*0560*/  IMAD.WIDE.U32 R12, R11, 0x8, R4 ;  /* 0x000000080b0c7825 */ /* 0x020fcc00078e0004 */
[----:B------:R-:W2:Y:S01]  /*0570*/  LD.E.64 R12, desc[UR6][R12.64] ;  /* 0x000000060c0c7980 */ /* 0x000ea2000c101b00 */
[----:B------:R-:W-:-:S04]  /*0580*/  ISETP.NE.U32.AND P0, PT, R4, RZ, PT ;  /* 0x000000ff0400720c */ /* 0x000fc80003f05070 */
[----:B------:R-:W-:Y:S02]  /*0590*/  ISETP.NE.AND.EX P0, PT, R5, RZ, PT, P0 ;  /* 0x000000ff0500720c */ /* 0x000fe40003f05300 */
[----:B--2---:R-:W-:-:S04]  /*05a0*/  LEA R9, P1, R12, 0xfffffff8, 0x3 ;  /* 0xfffffff80c097811 */ /* 0x004fc800078218ff */
[----:B------:R-:W-:Y:S02]  /*05b0*/  LEA.HI.X R15, R12, 0xffffffff, R13, 0x3, P1 ;  /* 0xffffffff0c0f7811 */ /* 0x000fe400008f1c0d */
[----:B------:R-:W-:Y:S02]  /*05c0*/  LOP3.LUT R9, R9, 0xfffffff8, RZ, 0xc0, !PT ;  /* 0xfffffff809097812 */ /* 0x000fe400078ec0ff */
[----:B------:R-:W-:Y:S02]  /*05d0*/  LOP3.LUT R15, R15, 0x7, RZ, 0xc0, !PT ;  /* 0x000000070f0f7812 */ /* 0x000fe400078ec0ff */
[----:B------:R-:W-:-:S05]  /*05e0*/  IADD3 R6, P1, PT, R6, R9, RZ ;  /* 0x0000000906067210 */ /* 0x000fca0007f3e0ff */
[----:B------:R-:W-:Y:S01]  /*05f0*/  IMAD.X R7, R7, 0x1, R15, P1 ;  /* 0x0000000107077824 */ /* 0x000fe200008e060f */
[----:B------:R-:W-:Y:S07]  /*0600*/  @!P0 EXIT ;  /* 0x000000000000894d */ /* 0x000fee0003800000 */
[----:B------:R-:W5:Y:S01]  /*0610*/  LD.E.64 R6, desc[UR6][R6.64] ;  /* 0x0000000606067980 */ /* 0x000f62000c101b00 */
[----:B------:R-:W0:Y:S01]  /*0620*/  LDC.64 R12, c[0x0][0x390] ;  /* 0x0000e400ff0c7b82 */ /* 0x000e220000000a00 */
[----:B------:R-:W-:Y:S02]  /*0630*/  VIADD R11, R11, 0x1 ;  /* 0x000000010b0b7836 */ /* 0x000fe40000000000 */
[----:B0-----:R-:W-:-:S07]  /*0640*/  IMAD.WIDE.U32 R8, R8, 0x4, R12 ;  /* 0x0000000408087825 */ /* 0x001fce00078e000c */
.L_x_926:
[----:B------:R-:W-:Y:S01]  /*0650*/  ISETP.GT.U32.AND P0, PT, R11, 0xe, PT ;  /* 0x0000000e0b00780c */ /* 0x000fe20003f04070 */
[----:B------:R-:W-:-:S12]  /*0660*/  BSSY.RECONVERGENT B0, `(.L_x_911) ;  /* 0x000008b000007945 */ /* 0x000fd80003800200 */
[----:B0-----:R-:W-:Y:S05]  /*0670*/  @P0 BRA `(.L_x_912) ;  /* 0x0000000800240947 */ /* 0x001fea0003800000 */
.L_x_922:
[----:B0-----:R-:W-:-:S05]  /*0680*/  IMAD.WIDE.U32 R12, R11, 0x8, R4 ;  /* 0x000000080b0c7825 */ /* 0x001fca00078e0004 */
[----:B------:R-:W2:Y:S01]  /*0690*/  LD.E R10, desc[UR6][R12.64] ;  /* 0x000000060c0a7980 */ /* 0x000ea2000c101900 */
[----:B------:R-:W-:Y:S01]  /*06a0*/  BSSY.RELIABLE B1, `(.L_x_913) ;  /* 0x0000084000017945 */ /* 0x000fe20003800100 */
[----:B--2---:R-:W-:-:S13]  /*06b0*/  ISETP.NE.AND P0, PT, R10, 0x3b9aca00, PT ;  /* 0x3b9aca000a00780c */ /* 0x004fda0003f05270 */
[----:B------:R-:W-:Y:S05]  /*06c0*/  @!P0 BRA `(.L_x_914) ;  /* 0x0000000800048947 */ /* 0x000fea0003800000 */
[----:B------:R-:W-:-:S13]  /*06d0*/  ISETP.NE.AND P0, PT, R10, RZ, PT ;  /* 0x000000ff0a00720c */ /* 0x000fda0003f05270 */
[----:B------:R-:W-:Y:S05]  /*06e0*/  @!P0 BREAK.RELIABLE B1 ;  /* 0x0000000000018942 */ /* 0x000fea0003800100 */
[----:B------:R-:W-:Y:S05]  /*06f0*/  @!P0 BRA `(.L_x_912) ;  /* 0x0000000800048947 */ /* 0x000fea0003800000 */
[----:B-----5:R-:W-:Y:S01]  /*0700*/  ISETP.NE.U32.AND P0, PT, R6, RZ, PT ;  /* 0x000000ff0600720c */ /* 0x020fe20003f05070 */
[----:B------:R-:W-:Y:S03]  /*0710*/  BSSY.RECONVERGENT B2, `(.L_x_915) ;  /* 0x000007b000027945 */ /* 0x000fe60003800200 */
[----:B------:R-:W-:-:S13]  /*0720*/  ISETP.NE.AND.EX P0, PT, R7, RZ, PT, P0 ;  /* 0x000000ff0700720c */ /* 0x000fda0003f05300 */
[----:B------:R-:W-:Y:S05]  /*0730*/  @!P0 BRA `(.L_x_916) ;  /* 0x0000000400e08947 */ /* 0x000fea0003800000 */
[----:B------:R-:W2:Y:S02]  /*0740*/  LD.E R12, desc[UR6][R6.64] ;  /* 0x00000006060c7980 */ /* 0x000ea4000c101900 */
[----:B--2---:R-:W-:-:S13]  /*0750*/  ISETP.NE.AND P0, PT, R12, RZ, PT ;  /* 0x000000ff0c00720c */ /* 0x004fda0003f05270 */
[----:B------:R-:W-:Y:S05]  /*0760*/  @!P0 BRA `(.L_x_916) ;  /* 0x0000000400d48947 */ /* 0x000fea0003800000 */
[----:B------:R-:W-:Y:S02]  /*0770*/  IMAD.MOV.U32 R15, RZ, RZ, R12 ;  /* 0x000000ffff0f7224 */ /* 0x000fe400078e000c */
[----:B------:R-:W-:Y:S02]  /*0780*/  IMAD.MOV.U32 R14, RZ, RZ, RZ ;  /* 0x000000ffff0e7224 */ /* 0x000fe400078e00ff */
[----:B------:R-:W-:Y:S02]  /*0790*/  IMAD.MOV.U32 R12, RZ, RZ, R6 ;  /* 0x000000ffff0c7224 */ /* 0x000fe400078e0006 */
[----:B------:R-:W-:-:S07]  /*07a0*/  IMAD.MOV.U32 R13, RZ, RZ, R7 ;  /* 0x000000ffff0d7224 */ /* 0x000fce00078e0007 */
.L_x_921:
[----:B------:R-:W-:-:S13]  /*07b0*/  ISETP.NE.AND P0, PT, R15, R10, PT ;  /* 0x0000000a0f00720c */ /* 0x000fda0003f05270 */
[----:B------:R-:W-:Y:S05]  /*07c0*/  @!P0 BRA `(.L_x_917) ;  /* 0x0000000400b48947 */ /* 0x000fea0003800000 */
[----:B------:R-:W2:Y:S02]  /*07d0*/  LD.E R15, desc[UR6][R12.64+0x8] ;  /* 0x000008060c0f7980 */ /* 0x000ea4000c101900 */
[----:B--2---:R-:W-:-:S13]  /*07e0*/  ISETP.NE.AND P0, PT, R15, RZ, PT ;  /* 0x000000ff0f00720c */ /* 0x004fda0003f05270 */
[----:B------:R-:W-:Y:S05]  /*07f0*/  @!P0 BRA `(.L_x_916) ;  /* 0x0000000400b08947 */ /* 0x000fea0003800000 */
        /* <DEDUP_REMOVED lines=67> */
[----:B------:R-:W0:Y:S01]  /*0c30*/  LDC.64 R16, c[0x4][0x20] ;  /* 0x01000800ff107b82 */ /* 0x000e220000000a00 */
[----:B------:R-:W-:-:S04]  /*0c40*/  VIADD R14, R14, 0x1 ;  /* 0x000000010e0e7836 */ /* 0x000fc80000000000 */
[----:B0-----:R-:W-:-:S05]  /*0c50*/  IMAD.WIDE.U32 R16, R14, 0x8, R16 ;  /* 0x000000080e107825 */ /* 0x001fca00078e0010 */
[----:B------:R-:W2:Y:S01]  /*0c60*/  LDG.E.64 R24, desc[UR6][R16.64] ;  /* 0x0000000610187981 */ /* 0x000ea2000c1e1b00 */
[----:B------:R-:W-:Y:S01]  /*0c70*/  BSSY.RECONVERGENT B3, `(.L_x_918) ;  /* 0x000001b000037945 */ /* 0x000fe20003800200 */
[----:B------:R-:W-:Y:S02]  /*0c80*/  IMAD.MOV.U32 R12, RZ, RZ, R6 ;  /* 0x000000ffff0c7224 */ /* 0x000fe400078e0006 */
[----:B------:R-:W-:Y:S01]  /*0c90*/  IMAD.MOV.U32 R13, RZ, RZ, R7 ;  /* 0x000000ffff0d7224 */ /* 0x000fe200078e0007 */
[----:B--2---:R-:W-:-:S04]  /*0ca0*/  ISETP.NE.U32.AND P0, PT, R24, RZ, PT ;  /* 0x000000ff1800720c */ /* 0x004fc80003f05070 */
[----:B------:R-:W-:-:S13]  /*0cb0*/  ISETP.NE.AND.EX P0, PT, R25, RZ, PT, P0 ;  /* 0x000000ff1900720c */ /* 0x000fda0003f05300 */
[----:B------:R-:W-:Y:S05]  /*0cc0*/  @!P0 BRA `(.L_x_919) ;  /* 0x0000000000548947 */ /* 0x000fea0003800000 */
[----:B------:R-:W-:-:S07]  /*0cd0*/  IMAD.MOV.U32 R15, RZ, RZ, R24 ;  /* 0x000000ffff0f7224 */ /* 0x000fce00078e0018 */
.L_x_920:
        /* <DEDUP_REMOVED lines=11> */
[----:B------:R-:W-:Y:S01]  /*0d90*/  ISETP.GE.U32.AND P0, PT, R15, 0xa, PT ;  /* 0x0000000a0f00780c */ /* 0x000fe20003f06070 */
[----:B------:R-:W-:Y:S01]  /*0da0*/  IMAD.MOV.U32 R20, RZ, RZ, R19 ;  /* 0x000000ffff147224 */ /* 0x000fe200078e0013 */
[----:B------:R-:W-:Y:S02]  /*0db0*/  IADD3 RZ, P1, PT, R17, R18, RZ ;  /* 0x0000001211ff7210 */ /* 0x000fe40007f3e0ff */
[----:B------:R-:W-:-:S03]  /*0dc0*/  ISETP.GE.U32.AND.EX P0, PT, R25, RZ, PT, P0 ;  /* 0x000000ff1900720c */ /* 0x000fc60003f06100 */
[----:B------:R-:W-:-:S05]  /*0dd0*/  IMAD.WIDE.U32.X R16, R25, -0x33333334, R20, P1 ;  /* 0xcccccccc19107825 */ /* 0x000fca00008e0414 */
[--C-:B------:R-:W-:Y:S02]  /*0de0*/  SHF.R.U64 R15, R16, 0x3, R17.reuse ;  /* 0x00000003100f7819 */ /* 0x100fe40000001211 */
[----:B------:R-:W-:-:S05]  /*0df0*/  SHF.R.U32.HI R16, RZ, 0x3, R17 ;  /* 0x00000003ff107819 */ /* 0x000fca0000011611 */
[----:B------:R-:W-:Y:S01]  /*0e00*/  IMAD.MOV.U32 R25, RZ, RZ, R16 ;  /* 0x000000ffff197224 */ /* 0x000fe200078e0010 */
[----:B0-----:R-:W-:Y:S06]  /*0e10*/  @P0 BRA `(.L_x_920) ;  /* 0xfffffffc00b00947 */ /* 0x001fec000383ffff */
.L_x_919:
[----:B------:R-:W-:Y:S05]  /*0e20*/  BSYNC.RECONVERGENT B3 ;  /* 0x0000000000037941 */ /* 0x000fea0003800200 */
.L_x_918:
[----:B-----5:R-:W-:-:S04]  /*0e30*/  ISETP.NE.U32.AND P0, PT, R12, RZ, PT ;  /* 0x000000ff0c00720c */ /* 0x020fc80003f05070 */
[----:B------:R-:W-:-:S13]  /*0e40*/  ISETP.NE.AND.EX P0, PT, R13, RZ, PT, P0 ;  /* 0x000000ff0d00720c */ /* 0x000fda0003f05300 */
[----:B------:R-:W-:Y:S05]  /*0e50*/  @!P0 BRA `(.L_x_916) ;  /* 0x0000000000188947 */ /* 0x000fea0003800000 */
[----:B------:R-:W2:Y:S02]  /*0e60*/  LD.E R15, desc[UR6][R12.64] ;  /* 0x000000060c0f7980 */ /* 0x000ea4000c101900 */
[----:B--2---:R-:W-:-:S13]  /*0e70*/  ISETP.NE.AND P0, PT, R15, RZ, PT ;  /* 0x000000ff0f00720c */ /* 0x004fda0003f05270 */
[----:B------:R-:W-:Y:S05]  /*0e80*/  @P0 BRA `(.L_x_921) ;  /* 0xfffffff800480947 */ /* 0x000fea000383ffff */
[----:B------:R-:W-:Y:S05]  /*0e90*/  BRA `(.L_x_916) ;  /* 0x0000000000087947 */ /* 0x000fea0003800000 */
.L_x_917:
[----:B------:R-:W-:-:S05]  /*0ea0*/  IMAD.MOV.U32 R13, RZ, RZ, 0x1 ;  /* 0x00000001ff0d7424 */ /* 0x000fca00078e00ff */
[----:B------:R0:W-:Y:S02]  /*0eb0*/  REDG.E.ADD.STRONG.GPU desc[UR6][R8.64], R13 ;  /* 0x0000000d0800798e */ /* 0x0001e4000c12e106 */
.L_x_916:
[----:B------:R-:W-:Y:S05]  /*0ec0*/  BSYNC.RECONVERGENT B2 ;  /* 0x0000000000027941 */ /* 0x000fea0003800200 */
.L_x_915:
[----:B------:R-:W-:-:S07]  /*0ed0*/  VIADD R11, R11, 0x1 ;  /* 0x000000010b0b7836 */ /* 0x000fce0000000000 */
.L_x_914:
[----:B------:R-:W-:Y:S05]  /*0ee0*/  BSYNC.RELIABLE B1 ;  /* 0x0000000000017941 */ /* 0x000fea0003800100 */
.L_x_913:
[----:B------:R-:W-:-:S13]  /*0ef0*/  ISETP.GE.U32.AND P0, PT, R11, 0xf, PT ;  /* 0x0000000f0b00780c */ /* 0x000fda0003f06070 */
[----:B------:R-:W-:Y:S05]  /*0f00*/  @!P0 BRA `(.L_x_922) ;  /* 0xfffffff400dc8947 */ /* 0x000fea000383ffff */
.L_x_912:
[----:B------:R-:W-:Y:S05]  /*0f10*/  BSYNC.RECONVERGENT B0 ;  /* 0x0000000000007941 */ /* 0x000fea0003800200 */
.L_x_911:
[----:B------:R-:W-:Y:S05]  /*0f20*/  WARPSYNC.ALL ;  /* 0x0000000000007948 */ /* 0x000fea0003800000 */
[----:B------:R-:W1:Y:S01]  /*0f30*/  LDC.64 R10, c[0x4][0x20] ;  /* 0x01000800ff0a7b82 */ /* 0x000e620000000a00 */
[----:B------:R-:W-:-:S04]  /*0f40*/  VIADD R0, R0, 0x1 ;  /* 0x0000000100007836 */ /* 0x000fc80000000000 */
[----:B-1----:R-:W-:-:S05]  /*0f50*/  IMAD.WIDE.U32 R10, R0, 0x8, R10 ;  /* 0x00000008000a7825 */ /* 0x002fca00078e000a */
[----:B------:R-:W2:Y:S01]  /*0f60*/  LDG.E.64 R20, desc[UR6][R10.64] ;  /* 0x000000060a147981 */ /* 0x000ea2000c1e1b00 */
[----:B------:R-:W-:Y:S01]  /*0f70*/  BSSY.RECONVERGENT B0, `(.L_x_923) ;  /* 0x000001e000007945 */ /* 0x000fe20003800200 */
[----:B------:R-:W-:Y:S02]  /*0f80*/  IMAD.MOV.U32 R4, RZ, RZ, R2 ;  /* 0x000000ffff047224 */ /* 0x000fe400078e0002 */
[----:B------:R-:W-:Y:S01]  /*0f90*/  IMAD.MOV.U32 R5, RZ, RZ, R3 ;  /* 0x000000ffff057224 */ /* 0x000fe200078e0003 */
[----:B--2---:R-:W-:-:S04]  /*0fa0*/  ISETP.NE.U32.AND P0, PT, R20, RZ, PT ;  /* 0x000000ff1400720c */ /* 0x004fc80003f05070 */
[----:B------:R-:W-:-:S13]  /*0fb0*/  ISETP.NE.AND.EX P0, PT, R21, RZ, PT, P0 ;  /* 0x000000ff1500720c */ /* 0x000fda0003f05300 */
[----:B------:R-:W-:Y:S05]  /*0fc0*/  @!P0 BRA `(.L_x_924) ;  /* 0x0000000000608947 */ /* 0x000fea0003800000 */
[----:B------:R-:W-:Y:S02]  /*0fd0*/  IMAD.MOV.U32 R19, RZ, RZ, R20 ;  /* 0x000000ffff137224 */ /* 0x000fe400078e0014 */
[----:B------:R-:W-:Y:S02]  /*0fe0*/  IMAD.MOV.U32 R4, RZ, RZ, R2 ;  /* 0x000000ffff047224 */ /* 0x000fe400078e0002 */
[----:B------:R-:W-:-:S07]  /*0ff0*/  IMAD.MOV.U32 R5, RZ, RZ, R3 ;  /* 0x000000ffff057224 */ /* 0x000fce00078e0003 */
.L_x_925:
[----:B------:R-:W-:Y:S01]  /*1000*/  LOP3.LUT R10, R19, 0x1, RZ, 0xc0, !PT ;  /* 0x00000001130a7812 */ /* 0x000fe200078ec0ff */
[----:B-----5:R-:W-:Y:S02]  /*1010*/  IMAD.MOV.U32 R16, RZ, RZ, R4 ;  /* 0x000000ffff107224 */ /* 0x020fe400078e0004 */
[----:B------:R-:W-:Y:S01]  /*1020*/  IMAD.MOV.U32 R17, RZ, RZ, R5 ;  /* 0x000000ffff117224 */ /* 0x000fe200078e0005 */
[----:B------:R-:W-:-:S04]  /*1030*/  ISETP.NE.U32.AND P0, PT, R10, 0x1, PT ;  /* 0x000000010a00780c */ /* 0x000fc80003f05070 */
[----:B------:R-:W-:-:S13]  /*1040*/  ISETP.NE.U32.AND.EX P0, PT, RZ, RZ, PT, P0 ;  /* 0x000000ffff00720c */ /* 0x000fda0003f05100 */
[----:B-----5:R-:W5:Y:S01]  /*1050*/  @!P0 LD.E.64 R4, desc[UR6][R4.64+0x80] ;  /* 0x0000800604048980 */ /* 0x020f62000c101b00 */
[----:B------:R-:W-:-:S03]  /*1060*/  IMAD.WIDE.U32 R10, R21, -0x33333333, RZ ;  /* 0xcccccccd150a7825 */ /* 0x000fc600078e00ff */
[----:B------:R1:W5:Y:S01]  /*1070*/  @P0 LD.E.64 R4, desc[UR6][R16.64+0x88] ;  /* 0x0000880610040980 */ /* 0x000362000c101b00 */
[----:B0-----:R-:W-:-:S04]  /*1080*/  IMAD.WIDE.U32 R12, P0, R19, -0x33333334, R10 ;  /* 0xcccccccc130c7825 */ /* 0x001fc8000780000a */
        /* <DEDUP_REMOVED lines=8> */
[----:B------:R-:W-:-:S03]  /*1110*/  SHF.R.U32.HI R11, RZ, 0x3, R11 ;  /* 0x00000003ff0b7819 */ /* 0x000fc6000001160b */
[----:B------:R-:W-:Y:S02]  /*1120*/  IMAD.MOV.U32 R19, RZ, RZ, R10 ;  /* 0x000000ffff137224 */ /* 0x000fe400078e000a */
[----:B------:R-:W-:Y:S01]  /*1130*/  IMAD.MOV.U32 R21, RZ, RZ, R11 ;  /* 0x000000ffff157224 */ /* 0x000fe200078e000b */
[----:B-1----:R-:W-:Y:S06]  /*1140*/  @P0 BRA `(.L_x_925) ;  /* 0xfffffffc00ac0947 */ /* 0x002fec000383ffff */
.L_x_924:
[----:B------:R-:W-:Y:S05]  /*1150*/  BSYNC.RECONVERGENT B0 ;  /* 0x0000000000007941 */ /* 0x000fea0003800200 */
.L_x_923:
[----:B-----5:R-:W-:-:S04]  /*1160*/  ISETP.NE.U32.AND P0, PT, R4, RZ, PT ;  /* 0x000000ff0400720c */ /* 0x020fc80003f05070 */
[----:B------:R-:W-:-:S13]  /*1170*/  ISETP.NE.AND.EX P0, PT, R5, RZ, PT, P0 ;  /* 0x000000ff0500720c */ /* 0x000fda0003f05300 */
[----:B------:R-:W-:Y:S05]  /*1180*/  @!P0 EXIT ;  /* 0x000000000000894d */ /* 0x000fea0003800000 */
[----:B------:R-:W-:Y:S01]  /*1190*/  IMAD.MOV.U32 R11, RZ, RZ, RZ ;  /* 0x000000ffff0b7224 */ /* 0x000fe200078e00ff */
[----:B------:R-:W-:Y:S06]  /*11a0*/  BRA `(.L_x_926) ;  /* 0xfffffff400287947 */ /* 0x000fec000383ffff */
.L_x_927:
        /* <DEDUP_REMOVED lines=13> */
.L_x_2866:


//--------------------- .text._Z18countPerVertexEdgejPjP27vertex_dictionary_structure --------------------------
	.section	.text._Z18countPerVertexEdgejPjP27vertex_dictionary_structure,"ax",@progbits
	.align	128
        .global         _Z18countPerVertexEdgejPjP27vertex_dictionary_structure
        .type           _Z18countPerVertexEdgejPjP27vertex_dictionary_structure,@function
        .size           _Z18countPerVertexEdgejPjP27vertex_dictionary_structure,(.L_x_2867 - _Z18countPerVertexEdgejPjP27vertex_dictionary_structure)
        .other          _Z18countPerVertexEdgejPjP27vertex_dictionary_structure,@"STO_CUDA_ENTRY STV_DEFAULT"
_Z18countPerVertexEdgejPjP27vertex_dictionary_structure:
.text._Z18countPerVertexEdgejPjP27vertex_dictionary_structure:
        /* <DEDUP_REMOVED lines=8> */
[----:B------:R-:W0:Y:S01]  /*0080*/  LDCU.64 UR4, c[0x0][0x390] ;  /* 0x00007200ff0477ac */ /* 0x000e220008000a00 */
[----:B------:R-:W1:Y:S01]  /*0090*/  LDC.64 R4, c[0x0][0x388] ;  /* 0x0000e200ff047b82 */ /* 0x000e620000000a00 */
[----:B------:R-:W2:Y:S01]  /*00a0*/  LDCU.64 UR6, c[0x0][0x358] ;  /* 0x00006b00ff0677ac */ /* 0x000ea20008000a00 */
[----:B0-----:R-:W-:-:S04]  /*00b0*/  UIADD3 UR8, UP0, UPT, UR4, 0x18000000, URZ ;  /* 0x1800000004087890 */ /* 0x001fc8000ff1e0ff */
[----:B------:R-:W-:Y:S02]  /*00c0*/  UIADD3.X UR4, UPT, UPT, URZ, UR5, URZ, UP0, !UPT ;  /* 0x00000005ff047290 */ /* 0x000fe400087fe4ff */
[----:B------:R-:W-:-:S04]  /*00d0*/  MOV R6, UR8 ;  /* 0x0000000800067c02 */ /* 0x000fc80008000f00 */
[----:B------:R-:W-:-:S05]  /*00e0*/  MOV R7, UR4 ;  /* 0x0000000400077c02 */ /* 0x000fca0008000f00 */
[----:B--2---:R-:W2:Y:S02]  /*00f0*/  LDG.E.64 R2, desc[UR6][R6.64+0x519618] ;  /* 0x5196180606027981 */ /* 0x004ea4000c1e1b00 */
[----:B--2---:R-:W-:-:S06]  /*0100*/  IMAD.WIDE.U32 R2, R9, 0x4, R2 ;  /* 0x0000000409027825 */ /* 0x004fcc00078e0002 */
[----:B------:R-:W2:Y:S01]  /*0110*/  LDG.E R3, desc[UR6][R2.64] ;  /* 0x0000000602037981 */ /* 0x000ea2000c1e1900 */
[----:B-1----:R-:W-:-:S05]  /*0120*/  IMAD.WIDE.U32 R4, R9, 0x4, R4 ;  /* 0x0000000409047825 */ /* 0x002fca00078e0004 */
[----:B--2---:R-:W-:Y:S01]  /*0130*/  STG.E desc[UR6][R4.64], R3 ;  /* 0x0000000304007986 */ /* 0x004fe2000c101906 */
[----:B------:R-:W-:Y:S05]  /*0140*/  EXIT ;  /* 0x000000000000794d */ /* 0x000fea0003800000 */
.L_x_928:
        /* <DEDUP_REMOVED lines=11> */
.L_x_2867:


//--------------------- .text._Z9printDistjPj     --------------------------
	.section	.text._Z9printDistjPj,"ax",@progbits
	.align	128
        .global         _Z9printDistjPj
        .type           _Z9printDistjPj,@function
        .size           _Z9printDistjPj,(.L_x_2868 - _Z9printDistjPj)
        .other          _Z9printDistjPj,@"STO_CUDA_ENTRY STV_DEFAULT"
_Z9printDistjPj:
.text._Z9printDistjPj:
[----:B------:R-:W0:Y:S01]  /*0000*/  LDC R1, c[0x0][0x37c] ;  /* 0x0000df00ff017b82 */ /* 0x000e220000000800 */
[----:B------:R-:W1:Y:S01]  /*0010*/  LDCU UR6, c[0x0][0x380] ;  /* 0x00007000ff0677ac */ /* 0x000e620008000800 */
[----:B0-----:R-:W-:Y:S01]  /*0020*/  VIADD R1, R1, 0xfffffff8 ;  /* 0xfffffff801017836 */ /* 0x001fe20000000000 */
[----:B------:R-:W0:Y:S01]  /*0030*/  LDCU UR4, c[0x0][0x2f8] ;  /* 0x00005f00ff0477ac */ /* 0x000e220008000800 */
[----:B------:R-:W2:Y:S01]  /*0040*/  LDCU UR5, c[0x0][0x2fc] ;  /* 0x00005f80ff0577ac */ /* 0x000ea20008000800 */
[----:B-1----:R-:W-:Y:S02]  /*0050*/  UISETP.NE.AND UP0, UPT, UR6, URZ, UPT ;  /* 0x000000ff0600728c */ /* 0x002fe4000bf05270 */
[----:B0-----:R-:W-:-:S05]  /*0060*/  IADD3 R22, P0, PT, R1, UR4, RZ ;  /* 0x0000000401167c10 */ /* 0x001fca000ff1e0ff */
[----:B--2---:R-:W-:Y:S02]  /*0070*/  IMAD.X R19, RZ, RZ, UR5, P0 ;  /* 0x00000005ff137e24 */ /* 0x004fe400080e06ff */
[----:B------:R-:W-:Y:S06]  /*0080*/  BRA.U !UP0, `(.L_x_929) ;  /* 0x0000000508887547 */ /* 0x000fec000b800000 */
[----:B------:R-:W-:Y:S01]  /*0090*/  UISETP.LT.U32.AND UP0, UPT, UR6, 0x28, UPT ;  /* 0x000000280600788c */ /* 0x000fe2000bf01070 */
[----:B------:R-:W0:Y:S03]  /*00a0*/  LDCU.64 UR36, c[0x0][0x358] ;  /* 0x00006b00ff2477ac */ /* 0x000e260008000a00 */
[----:B------:R-:W-:Y:S02]  /*00b0*/  USEL UR4, UR6, 0x28, UP0 ;  /* 0x0000002806047887 */ /* 0x000fe40008000000 */
[----:B------:R-:W-:Y:S02]  /*00c0*/  UISETP.GE.U32.AND UP0, UPT, UR6, 0x4, UPT ;  /* 0x000000040600788c */ /* 0x000fe4000bf06070 */
[----:B------:R-:W-:Y:S01]  /*00d0*/  ULOP3.LUT UR39, UR4, 0x3, URZ, 0xc0, !UPT ;  /* 0x0000000304277892 */ /* 0x000fe2000f8ec0ff */
[----:B------:R-:W-:-:S06]  /*00e0*/  UMOV UR38, URZ ;  /* 0x000000ff00267c82 */ /* 0x000fcc0008000000 */
[----:B------:R-:W-:Y:S05]  /*00f0*/  BRA.U !UP0, `(.L_x_930) ;  /* 0x0000000108e87547 */ /* 0x000fea000b800000 */
[----:B------:R-:W1:Y:S01]  /*0100*/  LDCU.64 UR6, c[0x0][0x388] ;  /* 0x00007100ff0677ac */ /* 0x000e620008000a00 */
[----:B------:R-:W-:Y:S01]  /*0110*/  BSSY.RECONVERGENT B6, `(.L_x_930) ;  /* 0x0000038000067945 */ /* 0x000fe20003800200 */
[----:B------:R-:W-:Y:S02]  /*0120*/  ULOP3.LUT UR38, UR4, 0x3c, URZ, 0xc0, !UPT ;  /* 0x0000003c04267892 */ /* 0x000fe4000f8ec0ff */
[----:B-1----:R-:W-:Y:S02]  /*0130*/  UIADD3 UR4, UP0, UPT, UR6, 0x8, URZ ;  /* 0x0000000806047890 */ /* 0x002fe4000ff1e0ff */
[----:B------:R-:W-:Y:S02]  /*0140*/  UIADD3 UR6, UPT, UPT, -UR38, URZ, URZ ;  /* 0x000000ff26067290 */ /* 0x000fe4000fffe1ff */
[----:B------:R-:W-:Y:S02]  /*0150*/  UIADD3.X UR5, UPT, UPT, URZ, UR7, URZ, UP0, !UPT ;  /* 0x00000007ff057290 */ /* 0x000fe400087fe4ff */
[----:B------:R-:W-:-:S02]  /*0160*/  MOV R16, UR4 ;  /* 0x0000000400107c02 */ /* 0x000fc40008000f00 */
[----:B------:R-:W-:Y:S02]  /*0170*/  IMAD.U32 R18, RZ, RZ, UR6 ;  /* 0x00000006ff127e24 */ /* 0x000fe4000f8e00ff */
[----:B------:R-:W-:-:S07]  /*0180*/  IMAD.U32 R17, RZ, RZ, UR5 ;  /* 0x00000005ff117e24 */ /* 0x000fce000f8e00ff */
.L_x_935:
[----:B0-----:R-:W2:Y:S01]  /*0190*/  LDG.E R0, desc[UR36][R16.64+-0x8] ;  /* 0xfffff82410007981 */ /* 0x001ea2000c1e1900 */
[----:B------:R-:W-:Y:S01]  /*01a0*/  MOV R2, 0x378 ;  /* 0x0000037800027802 */ /* 0x000fe20000000f00 */
[----:B------:R-:W0:Y:S01]  /*01b0*/  LDCU.64 UR4, c[0x4][0x2d8] ;  /* 0x01005b00ff0477ac */ /* 0x000e220008000a00 */
[----:B------:R-:W-:Y:S02]  /*01c0*/  VIADD R18, R18, 0x4 ;  /* 0x0000000412127836 */ /* 0x000fe40000000000 */
[----:B------:R1:W3:Y:S01]  /*01d0*/  LDC.64 R8, c[0x4][R2] ;  /* 0x0100000002087b82 */ /* 0x0002e20000000a00 */
[----:B------:R-:W-:Y:S02]  /*01e0*/  IMAD.MOV.U32 R6, RZ, RZ, R22 ;  /* 0x000000ffff067224 */ /* 0x000fe400078e0016 */
[----:B------:R-:W-:Y:S01]  /*01f0*/  ISETP.NE.AND P0, PT, R18, RZ, PT ;  /* 0x000000ff1200720c */ /* 0x000fe20003f05270 */
[----:B------:R-:W-:-:S03]  /*0200*/  IMAD.MOV.U32 R7, RZ, RZ, R19 ;  /* 0x000000ffff077224 */ /* 0x000fc600078e0013 */
[----:B------:R-:W-:Y:S01]  /*0210*/  P2R R23, PR, RZ, 0x1 ;  /* 0x00000001ff177803 */ /* 0x000fe20000000000 */
[----:B0-----:R-:W-:Y:S01]  /*0220*/  IMAD.U32 R4, RZ, RZ, UR4 ;  /* 0x00000004ff047e24 */ /* 0x001fe2000f8e00ff */
[----:B------:R-:W-:Y:S01]  /*0230*/  MOV R5, UR5 ;  /* 0x0000000500057c02 */ /* 0x000fe20008000f00 */
[----:B--23--:R1:W-:Y:S06]  /*0240*/  STL [R1], R0 ;  /* 0x0000000001007387 */ /* 0x00c3ec0000100800 */
[----:B------:R-:W-:-:S07]  /*0250*/  LEPC R20, `(.L_x_931) ;  /* 0x000000001014794e */ /* 0x000fce0000000000 */
[----:B-1----:R-:W-:Y:S05]  /*0260*/  CALL.ABS.NOINC R8 ;  /* 0x0000000008007343 */ /* 0x002fea0003c00000 */
.L_x_931:
[----:B------:R-:W2:Y:S01]  /*0270*/  LDG.E R0, desc[UR36][R16.64+-0x4] ;  /* 0xfffffc2410007981 */ /* 0x000ea2000c1e1900 */
[----:B------:R0:W1:Y:S01]  /*0280*/  LDC.64 R8, c[0x4][R2] ;  /* 0x0100000002087b82 */ /* 0x0000620000000a00 */
[----:B------:R-:W3:Y:S01]  /*0290*/  LDCU.64 UR4, c[0x4][0x2d8] ;  /* 0x01005b00ff0477ac */ /* 0x000ee20008000a00 */
[----:B------:R-:W-:Y:S02]  /*02a0*/  IMAD.MOV.U32 R6, RZ, RZ, R22 ;  /* 0x000000ffff067224 */ /* 0x000fe400078e0016 */
[----:B------:R-:W-:Y:S02]  /*02b0*/  IMAD.MOV.U32 R7, RZ, RZ, R19 ;  /* 0x000000ffff077224 */ /* 0x000fe400078e0013 */
[----:B---3--:R-:W-:Y:S01]  /*02c0*/  IMAD.U32 R4, RZ, RZ, UR4 ;  /* 0x00000004ff047e24 */ /* 0x008fe2000f8e00ff */
[----:B------:R-:W-:Y:S01]  /*02d0*/  MOV R5, UR5 ;  /* 0x0000000500057c02 */ /* 0x000fe20008000f00 */
[----:B-12---:R0:W-:Y:S06]  /*02e0*/  STL [R1], R0 ;  /* 0x0000000001007387 */ /* 0x0061ec0000100800 */
[----:B------:R-:W-:-:S07]  /*02f0*/  LEPC R20, `(.L_x_932) ;  /* 0x000000001014794e */ /* 0x000fce0000000000 */
[----:B0-----:R-:W-:Y:S05]  /*0300*/  CALL.ABS.NOINC R8 ;  /* 0x0000000008007343 */ /* 0x001fea0003c00000 */
.L_x_932:
        /* <DEDUP_REMOVED lines=10> */
.L_x_933:
[----:B------:R-:W2:Y:S01]  /*03b0*/  LDG.E R0, desc[UR36][R16.64+0x4] ;  /* 0x0000042410007981 */ /* 0x000ea2000c1e1900 */
[----:B------:R-:W0:Y:S01]  /*03c0*/  LDC.64 R2, c[0x4][R2] ;  /* 0x0100000002027b82 */ /* 0x000e220000000a00 */
[----:B------:R-:W1:Y:S01]  /*03d0*/  LDCU.64 UR4, c[0x4][0x2d8] ;  /* 0x01005b00ff0477ac */ /* 0x000e620008000a00 */
[----:B------:R-:W-:Y:S02]  /*03e0*/  IMAD.MOV.U32 R6, RZ, RZ, R22 ;  /* 0x000000ffff067224 */ /* 0x000fe400078e0016 */
[----:B------:R-:W-:Y:S02]  /*03f0*/  IMAD.MOV.U32 R7, RZ, RZ, R19 ;  /* 0x000000ffff077224 */ /* 0x000fe400078e0013 */
[----:B-1----:R-:W-:Y:S01]  /*0400*/  IMAD.U32 R4, RZ, RZ, UR4 ;  /* 0x00000004ff047e24 */ /* 0x002fe2000f8e00ff */
[----:B------:R-:W-:Y:S01]  /*0410*/  MOV R5, UR5 ;  /* 0x0000000500057c02 */ /* 0x000fe20008000f00 */
[----:B0-2---:R1:W-:Y:S06]  /*0420*/  STL [R1], R0 ;  /* 0x0000000001007387 */ /* 0x0053ec0000100800 */
[----:B------:R-:W-:-:S07]  /*0430*/  LEPC R20, `(.L_x_934) ;  /* 0x000000001014794e */ /* 0x000fce0000000000 */
[----:B-1----:R-:W-:Y:S05]  /*0440*/  CALL.ABS.NOINC R2 ;  /* 0x0000000002007343 */ /* 0x002fea0003c00000 */
.L_x_934:
[----:B------:R-:W-:Y:S02]  /*0450*/  ISETP.NE.AND P6, PT, R23, RZ, PT ;  /* 0x000000ff1700720c */ /* 0x000fe40003fc5270 */
[----:B------:R-:W-:-:S04]  /*0460*/  IADD3 R16, P0, PT, R16, 0x10, RZ ;  /* 0x0000001010107810 */ /* 0x000fc80007f1e0ff */
[----:B------:R-:W-:-:S07]  /*0470*/  IADD3.X R17, PT, PT, RZ, R17, RZ, P0, !PT ;  /* 0x00000011ff117210 */ /* 0x000fce00007fe4ff */
[----:B------:R-:W-:Y:S05]  /*0480*/  @P6 BRA `(.L_x_935) ;  /* 0xfffffffc00406947 */ /* 0x000fea000383ffff */
[----:B------:R-:W-:Y:S05]  /*0490*/  BSYNC.RECONVERGENT B6 ;  /* 0x0000000000067941 */ /* 0x000fea0003800200 */
.L_x_930:
[----:B------:R-:W-:Y:S01]  /*04a0*/  UISETP.NE.AND UP0, UPT, UR39, URZ, UPT ;  /* 0x000000ff2700728c */ /* 0x000fe2000bf05270 */
[----:B------:R-:W-:Y:S08]  /*04b0*/  BSSY.RECONVERGENT B6, `(.L_x_929) ;  /* 0x000001f000067945 */ /* 0x000ff00003800200 */
[----:B------:R-:W-:Y:S05]  /*04c0*/  BRA.U !UP0, `(.L_x_936) ;  /* 0x0000000108747547 */ /* 0x000fea000b800000 */
[----:B------:R-:W1:Y:S01]  /*04d0*/  LDCU.64 UR4, c[0x0][0x388] ;  /* 0x00007100ff0477ac */ /* 0x000e620008000a00 */
[----:B------:R-:W-:Y:S02]  /*04e0*/  UIADD3 UR6, UPT, UPT, -UR39, URZ, URZ ;  /* 0x000000ff27067290 */ /* 0x000fe4000fffe1ff */
[----:B-1----:R-:W-:-:S06]  /*04f0*/  UIMAD.WIDE.U32 UR4, UR38, 0x4, UR4 ;  /* 0x00000004260478a5 */ /* 0x002fcc000f8e0004 */
[----:B------:R-:W-:Y:S01]  /*0500*/  IMAD.U32 R3, RZ, RZ, UR5 ;  /* 0x00000005ff037e24 */ /* 0x000fe2000f8e00ff */
[----:B------:R-:W-:Y:S01]  /*0510*/  MOV R2, UR4 ;  /* 0x0000000400027c02 */ /* 0x000fe20008000f00 */
[----:B------:R-:W-:Y:S02]  /*0520*/  IMAD.U32 R17, RZ, RZ, UR5 ;  /* 0x00000005ff117e24 */ /* 0x000fe4000f8e00ff */
[----:B------:R-:W-:Y:S01]  /*0530*/  IMAD.U32 R16, RZ, RZ, UR4 ;  /* 0x00000004ff107e24 */ /* 0x000fe2000f8e00ff */
[----:B------:R-:W-:Y:S01]  /*0540*/  MOV R17, R3 ;  /* 0x0000000300117202 */ /* 0x000fe20000000f00 */
[----:B------:R-:W-:-:S07]  /*0550*/  IMAD.U32 R2, RZ, RZ, UR6 ;  /* 0x00000006ff027e24 */ /* 0x000fce000f8e00ff */
.L_x_938:
[----:B------:R-:W-:Y:S02]  /*0560*/  IMAD.MOV.U32 R10, RZ, RZ, R16 ;  /* 0x000000ffff0a7224 */ /* 0x000fe400078e0010 */
[----:B------:R-:W-:Y:S01]  /*0570*/  IMAD.MOV.U32 R11, RZ, RZ, R17 ;  /* 0x000000ffff0b7224 */ /* 0x000fe200078e0011 */
[----:B------:R-:W-:Y:S01]  /*0580*/  MOV R8, 0x378 ;  /* 0x0000037800087802 */ /* 0x000fe20000000f00 */
[----:B------:R-:W1:Y:S03]  /*0590*/  LDCU.64 UR4, c[0x4][0x2d8] ;  /* 0x01005b00ff0477ac */ /* 0x000e660008000a00 */
[----:B0-----:R-:W2:Y:S01]  /*05a0*/  LDG.E R0, desc[UR36][R10.64] ;  /* 0x000000240a007981 */ /* 0x001ea2000c1e1900 */
[----:B------:R-:W-:Y:S01]  /*05b0*/  IADD3 R2, PT, PT, R2, 0x1, RZ ;  /* 0x0000000102027810 */ /* 0x000fe20007ffe0ff */
[----:B------:R-:W0:Y:S01]  /*05c0*/  LDC.64 R8, c[0x4][R8] ;  /* 0x0100000008087b82 */ /* 0x000e220000000a00 */
[----:B------:R-:W-:Y:S01]  /*05d0*/  MOV R6, R22 ;  /* 0x0000001600067202 */ /* 0x000fe20000000f00 */
[----:B------:R-:W-:Y:S01]  /*05e0*/  IMAD.MOV.U32 R7, RZ, RZ, R19 ;  /* 0x000000ffff077224 */ /* 0x000fe200078e0013 */
[----:B------:R-:W-:Y:S01]  /*05f0*/  ISETP.NE.AND P0, PT, R2, RZ, PT ;  /* 0x000000ff0200720c */ /* 0x000fe20003f05270 */
[----:B-1----:R-:W-:-:S02]  /*0600*/  IMAD.U32 R4, RZ, RZ, UR4 ;  /* 0x00000004ff047e24 */ /* 0x002fc4000f8e00ff */
[----:B------:R-:W-:Y:S01]  /*0610*/  IMAD.U32 R5, RZ, RZ, UR5 ;  /* 0x00000005ff057e24 */ /* 0x000fe2000f8e00ff */
[----:B--2---:R1:W-:Y:S02]  /*0620*/  STL [R1], R0 ;  /* 0x0000000001007387 */ /* 0x0043e40000100800 */
[----:B01----:R-:W-:-:S07]  /*0630*/  P2R R0, PR, RZ, 0x1 ;  /* 0x00000001ff007803 */ /* 0x003fce0000000000 */
[----:B------:R-:W-:-:S07]  /*0640*/  LEPC R20, `(.L_x_937) ;  /* 0x000000001014794e */ /* 0x000fce0000000000 */
[----:B------:R-:W-:Y:S05]  /*0650*/  CALL.ABS.NOINC R8 ;  /* 0x0000000008007343 */ /* 0x000fea0003c00000 */
.L_x_937:
[----:B------:R-:W-:Y:S02]  /*0660*/  ISETP.NE.AND P6, PT, R2, RZ, PT ;  /* 0x000000ff0200720c */ /* 0x000fe40003fc5270 */
[----:B------:R-:W-:-:S05]  /*0670*/  IADD3 R16, P0, PT, R16, 0x4, RZ ;  /* 0x0000000410107810 */ /* 0x000fca0007f1e0ff */
[----:B------:R-:W-:-:S06]  /*0680*/  IMAD.X R17, RZ, RZ, R17, P0 ;  /* 0x000000ffff117224 */ /* 0x000fcc00000e0611 */
[----:B------:R-:W-:Y:S05]  /*0690*/  @P6 BRA `(.L_x_938) ;  /* 0xfffffffc00b06947 */ /* 0x000fea000383ffff */
.L_x_936:
[----:B0-----:R-:W-:Y:S05]  /*06a0*/  BSYNC.RECONVERGENT B6 ;  /* 0x0000000000067941 */ /* 0x001fea0003800200 */
.L_x_929:
[----:B------:R-:W-:Y:S01]  /*06b0*/  MOV R0, 0x378 ;  /* 0x0000037800007802 */ /* 0x000fe20000000f00 */
[----:B------:R-:W0:Y:S01]  /*06c0*/  LDCU.64 UR4, c[0x4][0x278] ;  /* 0x01004f00ff0477ac */ /* 0x000e220008000a00 */
[----:B------:R-:W-:Y:S02]  /*06d0*/  CS2R R6, SRZ ;  /* 0x0000000000067805 */ /* 0x000fe4000001ff00 */
[----:B------:R1:W2:Y:S01]  /*06e0*/  LDC.64 R2, c[0x4][R0] ;  /* 0x0100000000027b82 */ /* 0x0002a20000000a00 */
[----:B0-----:R-:W-:Y:S01]  /*06f0*/  MOV R4, UR4 ;  /* 0x0000000400047c02 */ /* 0x001fe20008000f00 */
[----:B-1----:R-:W-:-:S07]  /*0700*/  IMAD.U32 R5, RZ, RZ, UR5 ;  /* 0x00000005ff057e24 */ /* 0x002fce000f8e00ff */
[----:B------:R-:W-:-:S07]  /*0710*/  LEPC R20, `(.L_x_939) ;  /* 0x000000001014794e */ /* 0x000fce0000000000 */
[----:B--2---:R-:W-:Y:S05]  /*0720*/  CALL.ABS.NOINC R2 ;  /* 0x0000000002007343 */ /* 0x004fea0003c00000 */
.L_x_939:
[----:B------:R-:W-:Y:S05]  /*0730*/  EXIT ;  /* 0x000000000000794d */ /* 0x000fea0003800000 */
.L_x_940:
        /* <DEDUP_REMOVED lines=12> */
.L_x_2868:


//--------------------- .text._Z47compactionVertexCentricLevelOrderQueueOptimizedmP27vertex_dictionary_structurePjPP10edge_block --------------------------
	.section	.text._Z47compactionVertexCentricLevelOrderQueueOptimizedmP27vertex_dictionary_structurePjPP10edge_block,"ax",@progbits
	.align	128
        .global         _Z47compactionVertexCentricLevelOrderQueueOptimizedmP27vertex_dictionary_structurePjPP10edge_block
        .type           _Z47compactionVertexCentricLevelOrderQueueOptimizedmP27vertex_dictionary_structurePjPP10edge_block,@function
        .size           _Z47compactionVertexCentricLevelOrderQueueOptimizedmP27vertex_dictionary_structurePjPP10edge_block,(.L_x_2869 - _Z47compactionVertexCentricLevelOrderQueueOptimizedmP27vertex_dictionary_structurePjPP10edge_block)
        .other          _Z47compactionVertexCentricLevelOrderQueueOptimizedmP27vertex_dictionary_structurePjPP10edge_block,@"STO_CUDA_ENTRY STV_DEFAULT"
_Z47compactionVertexCentricLevelOrderQueueOptimizedmP27vertex_dictionary_structurePjPP10edge_block:
.text._Z47compactionVertexCentricLevelOrderQueueOptimizedmP27vertex_dictionary_structurePjPP10edge_block:
[----:B------:R-:W-:Y:S01]  /*0000*/  LDC R1, c[0x0][0x37c] ;  /* 0x0000df00ff017b82 */ /* 0x000fe20000000800 */
[----:B------:R-:W0:Y:S01]  /*0010*/  S2R R0, SR_CTAID.X ;  /* 0x0000000000007919 */ /* 0x000e220000002500 */
[----:B------:R-:W0:Y:S01]  /*0020*/  LDCU UR4, c[0x0][0x360] ;  /* 0x00006c00ff0477ac */ /* 0x000e220008000800 */
[----:B------:R-:W0:Y:S01]  /*0030*/  S2R R3, SR_TID.X ;  /* 0x0000000000037919 */ /* 0x000e220000002100 */
[----:B------:R-:W1:Y:S01]  /*0040*/  LDCU.64 UR6, c[0x0][0x380] ;  /* 0x00007000ff0677ac */ /* 0x000e620008000a00 */
[----:B0-----:R-:W-:-:S05]  /*0050*/  IMAD R0, R0, UR4, R3 ;  /* 0x0000000400007c24 */ /* 0x001fca000f8e0203 */
[----:B-1----:R-:W-:-:S04]  /*0060*/  ISETP.GE.U32.AND P0, PT, R0, UR6, PT ;  /* 0x0000000600007c0c */ /* 0x002fc8000bf06070 */
[----:B------:R-:W-:-:S13]  /*0070*/  ISETP.GE.U32.AND.EX P0, PT, RZ, UR7, PT, P0 ;  /* 0x00000007ff007c0c */ /* 0x000fda000bf06100 */
[----:B------:R-:W-:Y:S05]  /*0080*/  @P0 EXIT ;  /* 0x000000000000094d */ /* 0x000fea0003800000 */
[----:B------:R-:W0:Y:S01]  /*0090*/  LDCU.64 UR4, c[0x0][0x388] ;  /* 0x00007100ff0477ac */ /* 0x000e220008000a00 */
[----:B------:R-:W1:Y:S01]  /*00a0*/  LDCU.64 UR6, c[0x0][0x358] ;  /* 0x00006b00ff0677ac */ /* 0x000e620008000a00 */
[----:B0-----:R-:W-:-:S04]  /*00b0*/  UIADD3 UR8, UP0, UPT, UR4, 0x18000000, URZ ;  /* 0x1800000004087890 */ /* 0x001fc8000ff1e0ff */
[----:B------:R-:W-:Y:S02]  /*00c0*/  UIADD3.X UR4, UPT, UPT, URZ, UR5, URZ, UP0, !UPT ;  /* 0x00000005ff047290 */ /* 0x000fe400087fe4ff */
[----:B------:R-:W-:-:S04]  /*00d0*/  IMAD.U32 R8, RZ, RZ, UR8 ;  /* 0x00000008ff087e24 */ /* 0x000fc8000f8e00ff */
[----:B------:R-:W-:-:S05]  /*00e0*/  IMAD.U32 R9, RZ, RZ, UR4 ;  /* 0x00000004ff097e24 */ /* 0x000fca000f8e00ff */
[----:B-1----:R-:W2:Y:S01]  /*00f0*/  LDG.E.64 R2, desc[UR6][R8.64+0x519630] ;  /* 0x5196300608027981 */ /* 0x002ea2000c1e1b00 */
[----:B------:R-:W-:Y:S01]  /*0100*/  IMAD.SHL.U32 R13, R0, 0x8, RZ ;  /* 0x00000008000d7824 */ /* 0x000fe200078e00ff */
[----:B------:R-:W-:Y:S01]  /*0110*/  SHF.R.U32.HI R11, RZ, 0x1d, R0 ;  /* 0x0000001dff0b7819 */ /* 0x000fe20000011600 */
[----:B------:R-:W0:Y:S03]  /*0120*/  LDCU.64 UR4, c[0x0][0x390] ;  /* 0x00007200ff0477ac */ /* 0x000e260008000a00 */
[----:B--2---:R-:W-:-:S05]  /*0130*/  IADD3 R14, P0, PT, R2, R13, RZ ;  /* 0x0000000d020e7210 */ /* 0x004fca0007f1e0ff */
[----:B------:R-:W-:-:S06]  /*0140*/  IMAD.X R15, R3, 0x1, R11, P0 ;  /* 0x00000001030f7824 */ /* 0x000fcc00000e060b */
[----:B------:R-:W2:Y:S01]  /*0150*/  LD.E.64 R14, desc[UR6][R14.64] ;  /* 0x000000060e0e7980 */ /* 0x000ea2000c101b00 */
[----:B0-----:R-:W-:-:S04]  /*0160*/  LEA R6, P1, R0, UR4, 0x2 ;  /* 0x0000000400067c11 */ /* 0x001fc8000f8210ff */
[----:B------:R-:W-:Y:S02]  /*0170*/  LEA.HI.X R7, R0, UR5, RZ, 0x2, P1 ;  /* 0x0000000500077c11 */ /* 0x000fe400088f14ff */
[----:B--2---:R-:W-:-:S04]  /*0180*/  ISETP.NE.U32.AND P0, PT, R14, RZ, PT ;  /* 0x000000ff0e00720c */ /* 0x004fc80003f05070 */
[----:B------:R-:W-:-:S13]  /*0190*/  ISETP.NE.AND.EX P0, PT, R15, RZ, PT, P0 ;  /* 0x000000ff0f00720c */ /* 0x000fda0003f05300 */
[----:B------:R-:W-:Y:S05]  /*01a0*/  @!P0 EXIT ;  /* 0x000000000000894d */ /* 0x000fea0003800000 */
[----:B------:R-:W2:Y:S04]  /*01b0*/  LDG.E.64 R4, desc[UR6][R8.64+0x519608] ;  /* 0x5196080608047981 */ /* 0x000ea8000c1e1b00 */
[----:B------:R-:W3:Y:S01]  /*01c0*/  LDG.E.64 R2, desc[UR6][R8.64+0x519628] ;  /* 0x5196280608027981 */ /* 0x000ee2000c1e1b00 */
[----:B--2---:R-:W-:-:S05]  /*01d0*/  IADD3 R4, P0, PT, R4, R13, RZ ;  /* 0x0000000d04047210 */ /* 0x004fca0007f1e0ff */
[----:B------:R-:W-:-:S06]  /*01e0*/  IMAD.X R5, R5, 0x1, R11, P0 ;  /* 0x0000000105057824 */ /* 0x000fcc00000e060b */
[----:B------:R-:W2:Y:S01]  /*01f0*/  LD.E.64 R4, desc[UR6][R4.64] ;  /* 0x0000000604047980 */ /* 0x000ea2000c101b00 */
[----:B---3--:R-:W-:-:S03]  /*0200*/  IADD3 R12, P0, PT, R2, R13, RZ ;  /* 0x0000000d020c7210 */ /* 0x008fc60007f1e0ff */
[----:B------:R0:W5:Y:S02]  /*0210*/  LDG.E R2, desc[UR6][R6.64] ;  /* 0x0000000606027981 */ /* 0x000164000c1e1900 */
[----:B------:R-:W-:-:S06]  /*0220*/  IMAD.X R13, R3, 0x1, R11, P0 ;  /* 0x00000001030d7824 */ /* 0x000fcc00000e060b */
[----:B------:R-:W5:Y:S01]  /*0230*/  LD.E.64 R12, desc[UR6][R12.64] ;  /* 0x000000060c0c7980 */ /* 0x000f62000c101b00 */
[----:B------:R-:W-:Y:S01]  /*0240*/  BSSY.RECONVERGENT B0, `(.L_x_941) ;  /* 0x000001f000007945 */ /* 0x000fe20003800200 */
[----:B--2---:R-:W-:-:S04]  /*0250*/  ISETP.NE.U32.AND P0, PT, R4, RZ, PT ;  /* 0x000000ff0400720c */ /* 0x004fc80003f05070 */
[----:B------:R-:W-:-:S13]  /*0260*/  ISETP.NE.AND.EX P0, PT, R5, RZ, PT, P0 ;  /* 0x000000ff0500720c */ /* 0x000fda0003f05300 */
[----:B0-----:R-:W-:Y:S05]  /*0270*/  @!P0 BRA `(.L_x_942) ;  /* 0x00000000006c8947 */ /* 0x001fea0003800000 */
[----:B------:R-:W0:Y:S01]  /*0280*/  LDC.64 R6, c[0x0][0x398] ;  /* 0x0000e600ff067b82 */ /* 0x000e220000000a00 */
[----:B------:R-:W-:Y:S02]  /*0290*/  IMAD.MOV.U32 R3, RZ, RZ, RZ ;  /* 0x000000ffff037224 */ /* 0x000fe400078e00ff */
[----:B------:R-:W-:Y:S02]  /*02a0*/  IMAD.MOV.U32 R8, RZ, RZ, R14 ;  /* 0x000000ffff087224 */ /* 0x000fe400078e000e */
[----:B------:R-:W-:-:S07]  /*02b0*/  IMAD.MOV.U32 R9, RZ, RZ, R15 ;  /* 0x000000ffff097224 */ /* 0x000fce00078e000f */
.L_x_943:
[----:B-----5:R-:W-:-:S04]  /*02c0*/  IMAD.IADD R19, R2, 0x1, R3 ;  /* 0x0000000102137824 */ /* 0x020fc800078e0203 */
[----:B0-----:R-:W-:-:S05]  /*02d0*/  IMAD.WIDE.U32 R10, R19, 0x8, R6 ;  /* 0x00000008130a7825 */ /* 0x001fca00078e0006 */
[----:B------:R0:W-:Y:S04]  /*02e0*/  STG.E.64 desc[UR6][R10.64], R8 ;  /* 0x000000080a007986 */ /* 0x0001e8000c101b06 */
[----:B------:R-:W2:Y:S01]  /*02f0*/  LD.E.64 R20, desc[UR6][R8.64+0x80] ;  /* 0x0000800608147980 */ /* 0x000ea2000c101b00 */
[----:B------:R-:W-:Y:S01]  /*0300*/  IMAD.IADD R18, R19, 0x1, R3 ;  /* 0x0000000113127824 */ /* 0x000fe200078e0203 */
[----:B--2---:R-:W-:-:S04]  /*0310*/  ISETP.NE.U32.AND P0, PT, R20, RZ, PT ;  /* 0x000000ff1400720c */ /* 0x004fc80003f05070 */
[----:B------:R-:W-:-:S13]  /*0320*/  ISETP.NE.AND.EX P0, PT, R21, RZ, PT, P0 ;  /* 0x000000ff1500720c */ /* 0x000fda0003f05300 */
[----:B------:R-:W-:-:S04]  /*0330*/  @P0 VIADD R17, R18, 0x1 ;  /* 0x0000000112110836 */ /* 0x000fc80000000000 */
[----:B------:R-:W-:-:S05]  /*0340*/  @P0 IMAD.WIDE.U32 R16, R17, 0x8, R6 ;  /* 0x0000000811100825 */ /* 0x000fca00078e0006 */
[----:B------:R1:W-:Y:S04]  /*0350*/  @P0 STG.E.64 desc[UR6][R16.64], R20 ;  /* 0x0000001410000986 */ /* 0x0003e8000c101b06 */
[----:B------:R-:W2:Y:S01]  /*0360*/  LD.E.64 R22, desc[UR6][R8.64+0x88] ;  /* 0x0000880608167980 */ /* 0x000ea2000c101b00 */
[----:B------:R-:W-:Y:S01]  /*0370*/  VIADD R19, R19, 0x1 ;  /* 0x0000000113137836 */ /* 0x000fe20000000000 */
[----:B--2---:R-:W-:-:S04]  /*0380*/  ISETP.NE.U32.AND P0, PT, R22, RZ, PT ;  /* 0x000000ff1600720c */ /* 0x004fc80003f05070 */
[----:B------:R-:W-:-:S13]  /*0390*/  ISETP.NE.AND.EX P0, PT, R23, RZ, PT, P0 ;  /* 0x000000ff1700720c */ /* 0x000fda0003f05300 */
[----:B0-----:R-:W-:Y:S02]  /*03a0*/  @P0 VIADD R11, R18, 0x2 ;  /* 0x00000002120b0836 */ /* 0x001fe40000000000 */
[----:B------:R-:W-:-:S04]  /*03b0*/  IMAD.WIDE.U32 R18, R19, 0x8, R6 ;  /* 0x0000000813127825 */ /* 0x000fc800078e0006 */
[----:B------:R-:W-:-:S05]  /*03c0*/  @P0 IMAD.WIDE.U32 R10, R11, 0x8, R6 ;  /* 0x000000080b0a0825 */ /* 0x000fca00078e0006 */
[----:B------:R1:W-:Y:S04]  /*03d0*/  @P0 STG.E.64 desc[UR6][R10.64], R22 ;  /* 0x000000160a000986 */ /* 0x0003e8000c101b06 */
[----:B------:R1:W5:Y:S01]  /*03e0*/  LDG.E.64 R8, desc[UR6][R18.64] ;  /* 0x0000000612087981 */ /* 0x000362000c1e1b00 */
[----:B------:R-:W-:-:S05]  /*03f0*/  VIADD R3, R3, 0x1 ;  /* 0x0000000103037836 */ /* 0x000fca0000000000 */
[----:B------:R-:W-:-:S04]  /*0400*/  ISETP.GT.U32.AND P0, PT, R4, R3, PT ;  /* 0x000000030400720c */ /* 0x000fc80003f04070 */
[----:B------:R-:W-:-:S13]  /*0410*/  ISETP.GT.U32.AND.EX P0, PT, R5, RZ, PT, P0 ;  /* 0x000000ff0500720c */ /* 0x000fda0003f04100 */
[----:B-1----:R-:W-:Y:S05]  /*0420*/  @P0 BRA `(.L_x_943) ;  /* 0xfffffffc00a40947 */ /* 0x002fea000383ffff */
.L_x_942:
[----:B------:R-:W-:Y:S05]  /*0430*/  BSYNC.RECONVERGENT B0 ;  /* 0x0000000000007941 */ /* 0x000fea0003800200 */
.L_x_941:
[----:B-----5:R-:W2:Y:S01]  /*0440*/  LD.E.64 R6, desc[UR6][R12.64+0x70] ;  /* 0x000070060c067980 */ /* 0x020ea2000c101b00 */
[----:B------:R-:W-:Y:S01]  /*0450*/  IADD3 R16, P2, PT, R4, -0x1, RZ ;  /* 0xffffffff04107810 */ /* 0x000fe20007f5e0ff */
[----:B------:R-:W-:Y:S01]  /*0460*/  BSSY.RECONVERGENT B0, `(.L_x_944) ;  /* 0x000008a000007945 */ /* 0x000fe20003800200 */
[----:B------:R-:W-:Y:S02]  /*0470*/  IMAD.MOV.U32 R24, RZ, RZ, 0xe ;  /* 0x0000000eff187424 */ /* 0x000fe400078e00ff */
[----:B------:R-:W-:Y:S02]  /*0480*/  IADD3.X R18, PT, PT, R5, -0x1, RZ, P2, !PT ;  /* 0xffffffff05127810 */ /* 0x000fe400017fe4ff */
[C---:B--2---:R-:W-:Y:S02]  /*0490*/  ISETP.NE.U32.AND P0, PT, R6.reuse, 0x3b9aca00, PT ;  /* 0x3b9aca000600780c */ /* 0x044fe40003f05070 */
[----:B------:R-:W-:Y:S01]  /*04a0*/  ISETP.NE.U32.AND P1, PT, R6, RZ, PT ;  /* 0x000000ff0600720c */ /* 0x000fe20003f25070 */
[----:B------:R-:W-:Y:S01]  /*04b0*/  IMAD.MOV.U32 R6, RZ, RZ, RZ ;  /* 0x000000ffff067224 */ /* 0x000fe200078e00ff */
[----:B------:R-:W-:-:S02]  /*04c0*/  ISETP.NE.AND.EX P3, PT, R7, RZ, PT, P0 ;  /* 0x000000ff0700720c */ /* 0x000fc40003f65300 */
[----:B------:R-:W-:-:S13]  /*04d0*/  ISETP.NE.AND.EX P0, PT, R7, RZ, PT, P1 ;  /* 0x000000ff0700720c */ /* 0x000fda0003f05310 */
[----:B------:R-:W-:Y:S05]  /*04e0*/  @P0 BRA P3, `(.L_x_945) ;  /* 0x0000000800040947 */ /* 0x000fea0001800000 */
[----:B------:R-:W2:Y:S01]  /*04f0*/  LD.E.64 R6, desc[UR6][R12.64+0x68] ;  /* 0x000068060c067980 */ /* 0x000ea2000c101b00 */
[----:B------:R-:W-:-:S03]  /*0500*/  IMAD.MOV.U32 R24, RZ, RZ, 0xd ;  /* 0x0000000dff187424 */ /* 0x000fc600078e00ff */
[----:B------:R0:W-:Y:S01]  /*0510*/  ST.E.64 desc[UR6][R12.64+0x70], RZ ;  /* 0x000070ff0c007985 */ /* 0x0001e2000c101b06 */
[C---:B--2---:R-:W-:Y:S02]  /*0520*/  ISETP.NE.U32.AND P0, PT, R6.reuse, 0x3b9aca00, PT ;  /* 0x3b9aca000600780c */ /* 0x044fe40003f05070 */
[----:B------:R-:W-:Y:S01]  /*0530*/  ISETP.NE.U32.AND P1, PT, R6, RZ, PT ;  /* 0x000000ff0600720c */ /* 0x000fe20003f25070 */
[----:B------:R-:W-:Y:S01]  /*0540*/  IMAD.MOV.U32 R6, RZ, RZ, RZ ;  /* 0x000000ffff067224 */ /* 0x000fe200078e00ff */
[C---:B------:R-:W-:Y:S02]  /*0550*/  ISETP.NE.AND.EX P2, PT, R7.reuse, RZ, PT, P0 ;  /* 0x000000ff0700720c */ /* 0x040fe40003f45300 */
[----:B------:R-:W-:-:S13]  /*0560*/  ISETP.NE.AND.EX P0, PT, R7, RZ, PT, P1 ;  /* 0x000000ff0700720c */ /* 0x000fda0003f05310 */
[----:B0-----:R-:W-:Y:S05]  /*0570*/  @P0 BRA P2, `(.L_x_945) ;  /* 0x0000000400e00947 */ /* 0x001fea0001000000 */
        /* <DEDUP_REMOVED lines=109> */
[----:B------:R-:W-:-:S03]  /*0c50*/  IMAD.MOV.U32 R24, RZ, RZ, RZ ;  /* 0x000000ffff187224 */ /* 0x000fc600078e00ff */
[----:B------:R0:W-:Y:S01]  /*0c60*/  ST.E.64 desc[UR6][R12.64+0x8], RZ ;  /* 0x000008ff0c007985 */ /* 0x0001e2000c101b06 */
[C---:B--2---:R-:W-:Y:S02]  /*0c70*/  ISETP.NE.U32.AND P0, PT, R6.reuse, 0x3b9aca00, PT ;  /* 0x3b9aca000600780c */ /* 0x044fe40003f05070 */
[----:B------:R-:W-:Y:S01]  /*0c80*/  ISETP.NE.U32.AND P1, PT, R6, RZ, PT ;  /* 0x000000ff0600720c */ /* 0x000fe20003f25070 */
[----:B------:R-:W-:Y:S01]  /*0c90*/  IMAD.MOV.U32 R6, RZ, RZ, RZ ;  /* 0x000000ffff067224 */ /* 0x000fe200078e00ff */
[C---:B------:R-:W-:Y:S02]  /*0ca0*/  ISETP.NE.AND.EX P0, PT, R7.reuse, RZ, PT, P0 ;  /* 0x000000ff0700720c */ /* 0x040fe40003f05300 */
[----:B------:R-:W-:-:S04]  /*0cb0*/  ISETP.NE.AND.EX P1, PT, R7, RZ, PT, P1 ;  /* 0x000000ff0700720c */ /* 0x000fc80003f25310 */
[----:B------:R-:W-:-:S13]  /*0cc0*/  PLOP3.LUT P0, PT, P0, P1, PT, 0x80, 0x8 ;  /* 0x000000000008781c */ /* 0x000fda0000703070 */
[----:B------:R0:W-:Y:S01]  /*0cd0*/  @!P0 ST.E.64 desc[UR6][R12.64], RZ ;  /* 0x000000ff0c008985 */ /* 0x0001e2000c101b06 */
[----:B------:R-:W-:Y:S02]  /*0ce0*/  @!P0 IMAD.MOV.U32 R24, RZ, RZ, -0x1 ;  /* 0xffffffffff188424 */ /* 0x000fe400078e00ff */
[----:B------:R-:W-:-:S07]  /*0cf0*/  @!P0 IMAD.MOV.U32 R6, RZ, RZ, -0x1 ;  /* 0xffffffffff068424 */ /* 0x000fce00078e00ff */
.L_x_945:
[----:B------:R-:W-:Y:S05]  /*0d00*/  BSYNC.RECONVERGENT B0 ;  /* 0x0000000000007941 */ /* 0x000fea0003800200 */
.L_x_944:
[----:B------:R-:W1:Y:S02]  /*0d10*/  LDC.64 R10, c[0x0][0x398] ;  /* 0x0000e600ff0a7b82 */ /* 0x000e640000000a00 */
[----:B-1----:R-:W-:-:S05]  /*0d20*/  IMAD.WIDE.U32 R10, R2, 0x8, R10 ;  /* 0x00000008020a7825 */ /* 0x002fca00078e000a */
[----:B------:R1:W5:Y:S01]  /*0d30*/  LDG.E.64 R8, desc[UR6][R10.64] ;  /* 0x000000060a087981 */ /* 0x000362000c1e1b00 */
[----:B------:R-:W-:Y:S01]  /*0d40*/  ISETP.GE.U32.AND P0, PT, R4, 0x2, PT ;  /* 0x000000020400780c */ /* 0x000fe20003f06070 */
[----:B------:R-:W-:Y:S01]  /*0d50*/  BSSY.RECONVERGENT B0, `(.L_x_946) ;  /* 0x0000128000007945 */ /* 0x000fe20003800200 */
[----:B------:R-:W-:Y:S02]  /*0d60*/  IMAD.MOV.U32 R7, RZ, RZ, RZ ;  /* 0x000000ffff077224 */ /* 0x000fe400078e00ff */
[----:B------:R-:W-:Y:S01]  /*0d70*/  ISETP.GE.U32.AND.EX P0, PT, R5, RZ, PT, P0 ;  /* 0x000000ff0500720c */ /* 0x000fe20003f06100 */
[----:B------:R-:W-:-:S12]  /*0d80*/  IMAD.MOV.U32 R5, RZ, RZ, RZ ;  /* 0x000000ffff057224 */ /* 0x000fd800078e00ff */
[----:B-1----:R-:W-:Y:S05]  /*0d90*/  @!P0 BRA `(.L_x_947) ;  /* 0x00000010008c8947 */ /* 0x002fea0003800000 */
[----:B------:R-:W-:Y:S02]  /*0da0*/  IMAD.MOV.U32 R29, RZ, RZ, R16 ;  /* 0x000000ffff1d7224 */ /* 0x000fe400078e0010 */
[----:B------:R-:W-:Y:S02]  /*0db0*/  IMAD.MOV.U32 R4, RZ, RZ, R18 ;  /* 0x000000ffff047224 */ /* 0x000fe400078e0012 */
[----:B------:R-:W-:Y:S02]  /*0dc0*/  IMAD.MOV.U32 R5, RZ, RZ, RZ ;  /* 0x000000ffff057224 */ /* 0x000fe400078e00ff */
[----:B------:R-:W-:-:S07]  /*0dd0*/  IMAD.MOV.U32 R7, RZ, RZ, RZ ;  /* 0x000000ffff077224 */ /* 0x000fce00078e00ff */
.L_x_964:
[----:B------:R-:W-:Y:S01]  /*0de0*/  BSSY.RECONVERGENT B1, `(.L_x_948) ;  /* 0x000010e000017945 */ /* 0x000fe20003800200 */
[----:B------:R-:W-:Y:S02]  /*0df0*/  IMAD.MOV.U32 R25, RZ, RZ, RZ ;  /* 0x000000ffff197224 */ /* 0x000fe400078e00ff */
[----:B------:R-:W-:Y:S02]  /*0e00*/  IMAD.MOV.U32 R3, RZ, RZ, RZ ;  /* 0x000000ffff037224 */ /* 0x000fe400078e00ff */
[----:B------:R-:W-:Y:S02]  /*0e10*/  IMAD.MOV.U32 R22, RZ, RZ, R29 ;  /* 0x000000ffff167224 */ /* 0x000fe400078e001d */
[----:B------:R-:W-:-:S07]  /*0e20*/  IMAD.MOV.U32 R26, RZ, RZ, R4 ;  /* 0x000000ffff1a7224 */ /* 0x000fce00078e0004 */
.L_x_963:
[----:B-----5:R-:W-:-:S04]  /*0e30*/  LEA R16, P0, R25, R8, 0x3 ;  /* 0x0000000819107211 */ /* 0x020fc800078018ff */
[----:B------:R-:W-:-:S05]  /*0e40*/  LEA.HI.X R17, R25, R9, R3, 0x3, P0 ;  /* 0x0000000919117211 */ /* 0x000fca00000f1c03 */
[----:B------:R-:W2:Y:S01]  /*0e50*/  LD.E.64 R18, desc[UR6][R16.64] ;  /* 0x0000000610127980 */ /* 0x000ea2000c101b00 */
[----:B------:R-:W-:Y:S01]  /*0e60*/  BSSY.RELIABLE B2, `(.L_x_949) ;  /* 0x00000fe000027945 */ /* 0x000fe20003800100 */
[----:B--2---:R-:W-:-:S04]  /*0e70*/  ISETP.NE.U32.AND P0, PT, R18, 0x3b9aca00, PT ;  /* 0x3b9aca001200780c */ /* 0x004fc80003f05070 */
[----:B------:R-:W-:-:S13]  /*0e80*/  ISETP.NE.AND.EX P0, PT, R19, RZ, PT, P0 ;  /* 0x000000ff1300720c */ /* 0x000fda0003f05300 */
[----:B------:R-:W-:Y:S05]  /*0e90*/  @P0 BRA `(.L_x_950) ;  /* 0x0000000c00e80947 */ /* 0x000fea0003800000 */
[----:B------:R-:W-:Y:S01]  /*0ea0*/  ISETP.NE.U32.AND P0, PT, R5, R29, PT ;  /* 0x0000001d0500720c */ /* 0x000fe20003f05070 */
[----:B------:R-:W-:Y:S01]  /*0eb0*/  BSSY.RECONVERGENT B3, `(.L_x_951) ;  /* 0x00000f2000037945 */ /* 0x000fe20003800200 */
[----:B------:R-:W-:Y:S02]  /*0ec0*/  IMAD.MOV.U32 R22, RZ, RZ, R5 ;  /* 0x000000ffff167224 */ /* 0x000fe400078e0005 */
[----:B------:R-:W-:Y:S01]  /*0ed0*/  ISETP.NE.AND.EX P0, PT, R7, R4, PT, P0 ;  /* 0x000000040700720c */ /* 0x000fe20003f05300 */
[----:B------:R-:W-:-:S12]  /*0ee0*/  IMAD.MOV.U32 R26, RZ, RZ, R7 ;  /* 0x000000ffff1a7224 */ /* 0x000fd800078e0007 */
[----:B------:R-:W-:Y:S05]  /*0ef0*/  @!P0 BRA `(.L_x_952) ;  /* 0x0000000c00b48947 */ /* 0x000fea0003800000 */
.L_x_961:
[----:B------:R-:W-:Y:S01]  /*0f00*/  ISETP.NE.U32.AND P0, PT, R24, -0x1, PT ;  /* 0xffffffff1800780c */ /* 0x000fe20003f05070 */
[----:B------:R-:W-:Y:S03]  /*0f10*/  BSSY.RELIABLE B4, `(.L_x_953) ;  /* 0x00000e6000047945 */ /* 0x000fe60003800100 */
[----:B------:R-:W-:-:S13]  /*0f20*/  ISETP.NE.AND.EX P0, PT, R6, -0x1, PT, P0 ;  /* 0xffffffff0600780c */ /* 0x000fda0003f05300 */
[----:B------:R-:W-:Y:S05]  /*0f30*/  @!P0 BRA `(.L_x_954) ;  /* 0x0000000800848947 */ /* 0x000fea0003800000 */
[----:B------:R-:W-:Y:S01]  /*0f40*/  ISETP.GE.AND P0, PT, R6, RZ, PT ;  /* 0x000000ff0600720c */ /* 0x000fe20003f06270 */
[----:B------:R-:W-:-:S12]  /*0f50*/  BSSY.RECONVERGENT B5, `(.L_x_955) ;  /* 0x000009e000057945 */ /* 0x000fd80003800200 */
[----:B------:R-:W-:Y:S05]  /*0f60*/  @!P0 BRA `(.L_x_956) ;  /* 0x0000000000408947 */ /* 0x000fea0003800000 */
[C---:B------:R-:W-:Y:S02]  /*0f70*/  IADD3 R22, P0, PT, R24.reuse, 0x1, RZ ;  /* 0x0000000118167810 */ /* 0x040fe40007f1e0ff */
[----:B------:R-:W-:-:S04]  /*0f80*/  LEA R20, P1, R24, R12, 0x3 ;  /* 0x0000000c18147211 */ /* 0x000fc800078218ff */
[--C-:B------:R-:W-:Y:S01]  /*0f90*/  LEA.HI.X R21, R24, R13, R6.reuse, 0x3, P1 ;  /* 0x0000000d18157211 */ /* 0x100fe200008f1c06 */
[----:B------:R-:W-:-:S08]  /*0fa0*/  IMAD.X R6, RZ, RZ, R6, P0 ;  /* 0x000000ffff067224 */ /* 0x000fd000000e0606 */
.L_x_958:
[----:B------:R-:W2:Y:S02]  /*0fb0*/  LD.E.64 R18, desc[UR6][R20.64] ;  /* 0x0000000614127980 */ /* 0x000ea4000c101b00 */
[----:B--2---:R-:W-:-:S04]  /*0fc0*/  ISETP.NE.U32.AND P0, PT, R18, 0x3b9aca00, PT ;  /* 0x3b9aca001200780c */ /* 0x004fc80003f05070 */
[----:B------:R-:W-:-:S13]  /*0fd0*/  ISETP.NE.AND.EX P0, PT, R19, RZ, PT, P0 ;  /* 0x000000ff1300720c */ /* 0x000fda0003f05300 */
[----:B------:R-:W-:Y:S05]  /*0fe0*/  @P0 BRA `(.L_x_957) ;  /* 0x00000004002c0947 */ /* 0x000fea0003800000 */
[----:B------:R-:W-:Y:S01]  /*0ff0*/  IADD3 R22, P0, PT, R22, -0x1, RZ ;  /* 0xffffffff16167810 */ /* 0x000fe20007f1e0ff */
[----:B------:R1:W-:Y:S03]  /*1000*/  ST.E.64 desc[UR6][R20.64], RZ ;  /* 0x000000ff14007985 */ /* 0x0003e6000c101b06 */
[----:B------:R-:W-:Y:S02]  /*1010*/  IADD3.X R6, PT, PT, R6, -0x1, RZ, P0, !PT ;  /* 0xffffffff06067810 */ /* 0x000fe400007fe4ff */
[----:B------:R-:W-:-:S04]  /*1020*/  ISETP.GT.U32.AND P0, PT, R22, RZ, PT ;  /* 0x000000ff1600720c */ /* 0x000fc80003f04070 */
[----:B------:R-:W-:Y:S02]  /*1030*/  ISETP.GT.AND.EX P0, PT, R6, RZ, PT, P0 ;  /* 0x000000ff0600720c */ /* 0x000fe40003f04300 */
[----:B-1----:R-:W-:-:S04]  /*1040*/  IADD3 R20, P1, PT, R20, -0x8, RZ ;  /* 0xfffffff814147810 */ /* 0x002fc80007f3e0ff */
[----:B------:R-:W-:-:S07]  /*1050*/  IADD3.X R21, PT, PT, R21, -0x1, RZ, P1, !PT ;  /* 0xffffffff15157810 */ /* 0x000fce0000ffe4ff */
[----:B------:R-:W-:Y:S05]  /*1060*/  @P0 BRA `(.L_x_958) ;  /* 0xfffffffc00d00947 */ /* 0x000fea000383ffff */
.L_x_956:
[----:B------:R-:W1:Y:S01]  /*1070*/  S2R R19, SR_LANEID ;  /* 0x0000000000137919 */ /* 0x000e620000000000 */
[----:B------:R-:W2:Y:S01]  /*1080*/  LDCU.64 UR4, c[0x4][0x18] ;  /* 0x01000300ff0477ac */ /* 0x000ea20008000a00 */
[----:B------:R-:W-:Y:S02]  /*1090*/  VOTEU.ANY UR8, UPT, PT ;  /* 0x0000000000087886 */ /* 0x000fe400038e0100 */
[----:B------:R-:W1:Y:S08]  /*10a0*/  FLO.U32 R24, UR8 ;  /* 0x0000000800187d00 */ /* 0x000e7000080e0000 */
[----:B------:R-:W3:Y:S01]  /*10b0*/  POPC R27, UR8 ;  /* 0x00000008001b7d09 */ /* 0x000ee20008000000 */
[----:B--2---:R-:W-:-:S04]  /*10c0*/  UIADD3 UR4, UP0, UPT, UR4, 0x4, URZ ;  /* 0x0000000404047890 */ /* 0x004fc8000ff1e0ff */
[----:B------:R-:W-:Y:S02]  /*10d0*/  UIADD3.X UR5, UPT, UPT, URZ, UR5, URZ, UP0, !UPT ;  /* 0x00000005ff057290 */ /* 0x000fe400087fe4ff */
[----:B------:R-:W-:Y:S01]  /*10e0*/  IMAD.U32 R18, RZ, RZ, UR4 ;  /* 0x00000004ff127e24 */ /* 0x000fe2000f8e00ff */
[----:B-1----:R-:W-:-:S03]  /*10f0*/  ISETP.EQ.U32.AND P0, PT, R24, R19, PT ;  /* 0x000000131800720c */ /* 0x002fc60003f02070 */
[----:B------:R-:W-:-:S10]  /*1100*/  IMAD.U32 R19, RZ, RZ, UR5 ;  /* 0x00000005ff137e24 */ /* 0x000fd4000f8e00ff */
[----:B---3--:R1:W2:Y:S01]  /*1110*/  @P0 ATOMG.E.ADD.STRONG.GPU PT, R19, desc[UR6][R18.64], R27 ;  /* 0x8000001b121309a8 */ /* 0x0082a200081ef106 */
[----:B------:R-:W3:Y:S01]  /*1120*/  LDCU.64 UR4, c[0x0][0x388] ;  /* 0x00007100ff0477ac */ /* 0x000ee20008000a00 */
[----:B------:R-:W4:Y:S02]  /*1130*/  S2R R20, SR_LTMASK ;  /* 0x0000000000147919 */ /* 0x000f240000003900 */
[----:B----4-:R-:W-:Y:S01]  /*1140*/  LOP3.LUT R26, R20, UR8, RZ, 0xc0, !PT ;  /* 0x00000008141a7c12 */ /* 0x010fe2000f8ec0ff */
[----:B---3--:R-:W-:Y:S01]  /*1150*/  UIADD3 UR8, UP0, UPT, UR4, 0x18000000, URZ ;  /* 0x1800000004087890 */ /* 0x008fe2000ff1e0ff */
[----:B------:R-:W3:Y:S02]  /*1160*/  LDC.64 R20, c[0x4][0x18] ;  /* 0x01000600ff147b82 */ /* 0x000ee40000000a00 */
[----:B------:R-:W4:Y:S01]  /*1170*/  POPC R23, R26 ;  /* 0x0000001a00177309 */ /* 0x000f220000000000 */
[----:B------:R-:W-:Y:S02]  /*1180*/  UIADD3.X UR4, UPT, UPT, URZ, UR5, URZ, UP0, !UPT ;  /* 0x00000005ff047290 */ /* 0x000fe400087fe4ff */
[----:B-1----:R-:W-:Y:S01]  /*1190*/  IMAD.U32 R18, RZ, RZ, UR8 ;  /* 0x00000008ff127e24 */ /* 0x002fe2000f8e00ff */
[----:B--2---:R1:W4:Y:S03]  /*11a0*/  SHFL.IDX PT, R6, R19, R24, 0x1f ;  /* 0x00001f1813067589 */ /* 0x00432600000e0000 */
[----:B-1----:R-:W-:-:S02]  /*11b0*/  IMAD.U32 R19, RZ, RZ, UR4 ;  /* 0x00000004ff137e24 */ /* 0x002fc4000f8e00ff */
[----:B----4-:R-:W-:-:S04]  /*11c0*/  IMAD.IADD R6, R6, 0x1, R23 ;  /* 0x0000000106067824 */ /* 0x010fc800078e0217 */
[----:B------:R-:W-:-:S05]  /*11d0*/  IMAD.HI.U32 R22, R6, 0x6b5fca6b, RZ ;  /* 0x6b5fca6b06167827 */ /* 0x000fca00078e00ff */
[----:B------:R-:W-:-:S05]  /*11e0*/  SHF.R.U32.HI R23, RZ, 0x1a, R22 ;  /* 0x0000001aff177819 */ /* 0x000fca0000011616 */
[----:B------:R-:W-:-:S04]  /*11f0*/  IMAD R23, R23, -0x9896800, R6 ;  /* 0xf676980017177824 */ /* 0x000fc800078e0206 */
[----:B---3--:R-:W-:-:S05]  /*1200*/  IMAD.WIDE.U32 R26, R23, 0x8, R20 ;  /* 0x00000008171a7825 */ /* 0x008fca00078e0014 */
[----:B------:R-:W-:Y:S04]  /*1210*/  STG.E.64 desc[UR6][R26.64+0x10], R12 ;  /* 0x0000100c1a007986 */ /* 0x000fe8000c101b06 */
[----:B------:R-:W-:Y:S04]  /*1220*/  ST.E.64 desc[UR6][R12.64+0x80], RZ ;  /* 0x000080ff0c007985 */ /* 0x000fe8000c101b06 */
[----:B------:R0:W-:Y:S04]  /*1230*/  ST.E.64 desc[UR6][R12.64+0x88], RZ ;  /* 0x000088ff0c007985 */ /* 0x0001e8000c101b06 */
[----:B------:R-:W2:Y:S04]  /*1240*/  LDG.E.64 R20, desc[UR6][R18.64+0x519628] ;  /* 0x5196280612147981 */ /* 0x000ea8000c1e1b00 */
[----:B0-----:R-:W3:Y:S01]  /*1250*/  LD.E.64 R12, desc[UR6][R12.64+0x90] ;  /* 0x000090060c0c7980 */ /* 0x001ee2000c101b00 */
[----:B------:R-:W-:Y:S01]  /*1260*/  LOP3.LUT R6, R29, 0x1, RZ, 0xc0, !PT ;  /* 0x000000011d067812 */ /* 0x000fe200078ec0ff */
[----:B------:R-:W-:-:S03]  /*1270*/  IMAD.SHL.U32 R24, R0, 0x8, RZ ;  /* 0x0000000800187824 */ /* 0x000fc600078e00ff */
[----:B------:R-:W-:Y:S02]  /*1280*/  ISETP.NE.U32.AND P0, PT, R6, 0x1, PT ;  /* 0x000000010600780c */ /* 0x000fe40003f05070 */
[----:B------:R-:W-:Y:S02]  /*1290*/  SHF.R.U32.HI R6, RZ, 0x1d, R0 ;  /* 0x0000001dff067819 */ /* 0x000fe40000011600 */
[----:B------:R-:W-:-:S13]  /*12a0*/  ISETP.NE.U32.AND.EX P0, PT, RZ, RZ, PT, P0 ;  /* 0x000000ffff00720c */ /* 0x000fda0003f05100 */
[----:B------:R-:W-:Y:S02]  /*12b0*/  @!P0 LEA.HI R27, P2, R4, R29, RZ, 0x1 ;  /* 0x0000001d041b8211 */ /* 0x000fe400078508ff */
[----:B--2---:R-:W-:-:S03]  /*12c0*/  IADD3 R22, P1, PT, R20, R24, RZ ;  /* 0x0000001814167210 */ /* 0x004fc60007f3e0ff */
[----:B------:R-:W-:Y:S02]  /*12d0*/  @!P0 IMAD.X R20, RZ, RZ, R4, P2 ;  /* 0x000000ffff148224 */ /* 0x000fe400010e0604 */
[----:B------:R-:W-:-:S03]  /*12e0*/  IMAD.X R23, R21, 0x1, R6, P1 ;  /* 0x0000000115177824 */ /* 0x000fc600008e0606 */
[C---:B------:R-:W-:Y:S01]  /*12f0*/  @!P0 SHF.L.U64.HI R21, R27.reuse, 0x2, R20 ;  /* 0x000000021b158819 */ /* 0x040fe20000010214 */
[----:B------:R-:W-:Y:S01]  /*1300*/  @!P0 IMAD.SHL.U32 R27, R27, 0x4, RZ ;  /* 0x000000041b1b8824 */ /* 0x000fe200078e00ff */
[----:B---3--:R0:W-:Y:S04]  /*1310*/  ST.E.64 desc[UR6][R22.64], R12 ;  /* 0x0000000c16007985 */ /* 0x0081e8000c101b06 */
[----:B------:R-:W-:Y:S01]  /*1320*/  @!P0 LOP3.LUT R27, R27, 0xfffffff8, RZ, 0xc0, !PT ;  /* 0xfffffff81b1b8812 */ /* 0x000fe200078ec0ff */
[----:B------:R2:W-:Y:S03]  /*1330*/  ST.E.64 desc[UR6][R12.64+0x80], RZ ;  /* 0x000080ff0c007985 */ /* 0x0005e6000c101b06 */
[----:B------:R-:W-:Y:S01]  /*1340*/  @!P0 IADD3 R20, P1, PT, R10, R27, RZ ;  /* 0x0000001b0a148210 */ /* 0x000fe20007f3e0ff */
[----:B------:R2:W-:Y:S04]  /*1350*/  ST.E.64 desc[UR6][R12.64+0x88], RZ ;  /* 0x000088ff0c007985 */ /* 0x0005e8000c101b06 */
[----:B------:R-:W-:-:S06]  /*1360*/  @!P0 IMAD.X R21, R11, 0x1, R21, P1 ;  /* 0x000000010b158824 */ /* 0x000fcc00008e0615 */
[----:B------:R-:W3:Y:S01]  /*1370*/  @!P0 LDG.E.64 R20, desc[UR6][R20.64] ;  /* 0x0000000614148981 */ /* 0x000ee2000c1e1b00 */
[----:B------:R-:W-:-:S04]  /*1380*/  @P0 LEA R26, P1, R29, R10, 0x2 ;  /* 0x0000000a1d1a0211 */ /* 0x000fc800078210ff */
[----:B------:R-:W-:Y:S01]  /*1390*/  @P0 LEA.HI.X R27, R29, R11, R4, 0x2, P1 ;  /* 0x0000000b1d1b0211 */ /* 0x000fe200008f1404 */
[----:B---3--:R2:W-:Y:S05]  /*13a0*/  @!P0 ST.E.64 desc[UR6][R20.64+0x80], RZ ;  /* 0x000080ff14008985 */ /* 0x0085ea000c101b06 */
[----:B------:R-:W3:Y:S04]  /*13b0*/  @P0 LDG.E.64 R26, desc[UR6][R26.64+-0x8] ;  /* 0xfffff8061a1a0981 */ /* 0x000ee8000c1e1b00 */
[----:B---3--:R2:W-:Y:S04]  /*13c0*/  @P0 ST.E.64 desc[UR6][R26.64+0x88], RZ ;  /* 0x000088ff1a000985 */ /* 0x0085e8000c101b06 */
[----:B------:R-:W0:Y:S02]  /*13d0*/  LDG.E.64 R18, desc[UR6][R18.64+0x519608] ;  /* 0x5196080612127981 */ /* 0x000e24000c1e1b00 */
[----:B0-----:R-:W-:-:S05]  /*13e0*/  IADD3 R22, P0, PT, R18, R24, RZ ;  /* 0x0000001812167210 */ /* 0x001fca0007f1e0ff */
[----:B------:R-:W-:-:S05]  /*13f0*/  IMAD.X R23, R19, 0x1, R6, P0 ;  /* 0x0000000113177824 */ /* 0x000fca00000e0606 */
[----:B------:R-:W3:Y:S01]  /*1400*/  LD.E.64 R18, desc[UR6][R22.64] ;  /* 0x0000000616127980 */ /* 0x000ee2000c101b00 */
[----:B------:R-:W-:Y:S01]  /*1410*/  IADD3 R29, P1, PT, R29, -0x1, RZ ;  /* 0xffffffff1d1d7810 */ /* 0x000fe20007f3e0ff */
[----:B------:R-:W-:Y:S02]  /*1420*/  IMAD.MOV.U32 R24, RZ, RZ, 0xe ;  /* 0x0000000eff187424 */ /* 0x000fe400078e00ff */
[----:B------:R-:W-:Y:S01]  /*1430*/  IMAD.MOV.U32 R6, RZ, RZ, RZ ;  /* 0x000000ffff067224 */ /* 0x000fe200078e00ff */
[----:B------:R-:W-:Y:S02]  /*1440*/  IADD3.X R4, PT, PT, R4, -0x1, RZ, P1, !PT ;  /* 0xffffffff04047810 */ /* 0x000fe40000ffe4ff */
[----:B---3--:R-:W-:-:S04]  /*1450*/  IADD3 R18, P0, PT, R18, -0x1, RZ ;  /* 0xffffffff12127810 */ /* 0x008fc80007f1e0ff */
[----:B------:R-:W-:Y:S02]  /*1460*/  IADD3.X R19, PT, PT, R19, -0x1, RZ, P0, !PT ;  /* 0xffffffff13137810 */ /* 0x000fe400007fe4ff */
[----:B------:R-:W-:-:S03]  /*1470*/  PLOP3.LUT P0, PT, PT, PT, PT, 0x8, 0x80 ;  /* 0x000000000080781c */ /* 0x000fc60003f0e170 */
[----:B------:R2:W-:Y:S01]  /*1480*/  ST.E.64 desc[UR6][R22.64], R18 ;  /* 0x0000001216007985 */ /* 0x0005e2000c101b06 */
[----:B------:R-:W-:Y:S09]  /*1490*/  BRA `(.L_x_959) ;  /* 0x0000000400247947 */ /* 0x000ff20003800000 */
.L_x_957:
[----:B------:R1:W-:Y:S01]  /*14a0*/  ST.E.64 desc[UR6][R16.64], R18 ;  /* 0x0000001210007985 */ /* 0x0003e2000c101b06 */
[C---:B------:R-:W-:Y:S02]  /*14b0*/  ISETP.NE.U32.AND P1, PT, R22.reuse, 0x1, PT ;  /* 0x000000011600780c */ /* 0x040fe40003f25070 */
[----:B------:R-:W-:Y:S01]  /*14c0*/  IADD3 R24, P2, PT, R22, -0x2, RZ ;  /* 0xfffffffe16187810 */ /* 0x000fe20007f5e0ff */
[----:B------:R1:W-:Y:S01]  /*14d0*/  ST.E.64 desc[UR6][R20.64], RZ ;  /* 0x000000ff14007985 */ /* 0x0003e2000c101b06 */
[C---:B------:R-:W-:Y:S02]  /*14e0*/  ISETP.NE.AND.EX P1, PT, R6.reuse, RZ, PT, P1 ;  /* 0x000000ff0600720c */ /* 0x040fe40003f25310 */
[----:B------:R-:W-:Y:S02]  /*14f0*/  PLOP3.LUT P0, PT, PT, PT, PT, 0x80, 0x8 ;  /* 0x000000000008781c */ /* 0x000fe40003f0f070 */
[----:B------:R-:W-:-:S09]  /*1500*/  IADD3.X R6, PT, PT, R6, -0x1, RZ, P2, !PT ;  /* 0xffffffff06067810 */ /* 0x000fd200017fe4ff */
[----:B-1----:R-:W-:Y:S05]  /*1510*/  @P1 BRA `(.L_x_959) ;  /* 0x0000000400041947 */ /* 0x002fea0003800000 */
[----:B------:R-:W1:Y:S01]  /*1520*/  S2R R19, SR_LANEID ;  /* 0x0000000000137919 */ /* 0x000e620000000000 */
[----:B------:R-:W2:Y:S01]  /*1530*/  LDCU.64 UR4, c[0x4][0x18] ;  /* 0x01000300ff0477ac */ /* 0x000ea20008000a00 */
[----:B------:R-:W3:Y:S01]  /*1540*/  LDC.64 R20, c[0x4][0x18] ;  /* 0x01000600ff147b82 */ /* 0x000ee20000000a00 */
[----:B------:R-:W-:Y:S02]  /*1550*/  VOTEU.ANY UR8, UPT, PT ;  /* 0x0000000000087886 */ /* 0x000fe400038e0100 */
[----:B------:R-:W1:Y:S08]  /*1560*/  FLO.U32 R24, UR8 ;  /* 0x0000000800187d00 */ /* 0x000e7000080e0000 */
[----:B------:R-:W4:Y:S01]  /*1570*/  POPC R27, UR8 ;  /* 0x00000008001b7d09 */ /* 0x000f220008000000 */
[----:B--2---:R-:W-:-:S04]  /*1580*/  UIADD3 UR4, UP0, UPT, UR4, 0x4, URZ ;  /* 0x0000000404047890 */ /* 0x004fc8000ff1e0ff */
[----:B------:R-:W-:Y:S02]  /*1590*/  UIADD3.X UR5, UPT, UPT, URZ, UR5, URZ, UP0, !UPT ;  /* 0x00000005ff057290 */ /* 0x000fe400087fe4ff */
[----:B------:R-:W-:Y:S01]  /*15a0*/  IMAD.U32 R18, RZ, RZ, UR4 ;  /* 0x00000004ff127e24 */ /* 0x000fe2000f8e00ff */
[----:B-1----:R-:W-:-:S03]  /*15b0*/  ISETP.EQ.U32.AND P1, PT, R24, R19, PT ;  /* 0x000000131800720c */ /* 0x002fc60003f22070 */
[----:B------:R-:W-:-:S10]  /*15c0*/  IMAD.U32 R19, RZ, RZ, UR5 ;  /* 0x00000005ff137e24 */ /* 0x000fd4000f8e00ff */
[----:B----4-:R1:W2:Y:S01]  /*15d0*/  @P1 ATOMG.E.ADD.STRONG.GPU PT, R19, desc[UR6][R18.64], R27 ;  /* 0x8000001b121319a8 */ /* 0x0102a200081ef106 */
[----:B------:R-:W4:Y:S01]  /*15e0*/  LDCU.64 UR4, c[0x0][0x388] ;  /* 0x00007100ff0477ac */ /* 0x000f220008000a00 */
[----:B------:R-:W5:Y:S02]  /*15f0*/  S2R R26, SR_LTMASK ;  /* 0x00000000001a7919 */ /* 0x000f640000003900 */
[----:B-----5:R-:W-:Y:S01]  /*1600*/  LOP3.LUT R26, R26, UR8, RZ, 0xc0, !PT ;  /* 0x000000081a1a7c12 */ /* 0x020fe2000f8ec0ff */
[----:B----4-:R-:W-:-:S03]  /*1610*/  UIADD3 UR8, UP0, UPT, UR4, 0x18000000, URZ ;  /* 0x1800000004087890 */ /* 0x010fc6000ff1e0ff */
[----:B------:R-:W4:Y:S01]  /*1620*/  POPC R23, R26 ;  /* 0x0000001a00177309 */ /* 0x000f220000000000 */
[----:B------:R-:W-:Y:S02]  /*1630*/  UIADD3.X UR4, UPT, UPT, URZ, UR5, URZ, UP0, !UPT ;  /* 0x00000005ff047290 */ /* 0x000fe400087fe4ff */
[----:B-1----:R-:W-:Y:S01]  /*1640*/  IMAD.U32 R18, RZ, RZ, UR8 ;  /* 0x00000008ff127e24 */ /* 0x002fe2000f8e00ff */
[----:B--2---:R1:W4:Y:S03]  /*1650*/  SHFL.IDX PT, R6, R19, R24, 0x1f ;  /* 0x00001f1813067589 */ /* 0x00432600000e0000 */
[----:B-1----:R-:W-:Y:S02]  /*1660*/  IMAD.U32 R19, RZ, RZ, UR4 ;  /* 0x00000004ff137e24 */ /* 0x002fe4000f8e00ff */
        /* <DEDUP_REMOVED lines=15> */
[----:B------:R-:W-:-:S05]  /*1760*/  @!P1 LEA.HI R22, P3, R4, R29, RZ, 0x1 ;  /* 0x0000001d04169211 */ /* 0x000fca00078708ff */
[----:B------:R-:W-:-:S05]  /*1770*/  @!P1 IMAD.X R23, RZ, RZ, R4, P3 ;  /* 0x000000ffff179224 */ /* 0x000fca00018e0604 */
[C---:B------:R-:W-:Y:S01]  /*1780*/  @!P1 SHF.L.U64.HI R23, R22.reuse, 0x2, R23 ;  /* 0x0000000216179819 */ /* 0x040fe20000010217 */
[----:B------:R-:W-:-:S05]  /*1790*/  @!P1 IMAD.SHL.U32 R22, R22, 0x4, RZ ;  /* 0x0000000416169824 */ /* 0x000fca00078e00ff */
[----:B------:R-:W-:Y:S02]  /*17a0*/  @!P1 LOP3.LUT R27, R22, 0xfffffff8, RZ, 0xc0, !PT ;  /* 0xfffffff8161b9812 */ /* 0x000fe400078ec0ff */
[----:B--2---:R-:W-:-:S05]  /*17b0*/  IADD3 R20, P2, PT, R20, R24, RZ ;  /* 0x0000001814147210 */ /* 0x004fca0007f5e0ff */
[----:B------:R-:W-:Y:S01]  /*17c0*/  IMAD.X R21, R21, 0x1, R6, P2 ;  /* 0x0000000115157824 */ /* 0x000fe200010e0606 */
[----:B------:R-:W-:-:S04]  /*17d0*/  @!P1 IADD3 R22, P2, PT, R10, R27, RZ ;  /* 0x0000001b0a169210 */ /* 0x000fc80007f5e0ff */
[----:B---3--:R0:W-:Y:S01]  /*17e0*/  ST.E.64 desc[UR6][R20.64], R12 ;  /* 0x0000000c14007985 */ /* 0x0081e2000c101b06 */
[----:B------:R-:W-:-:S03]  /*17f0*/  @!P1 IMAD.X R23, R11, 0x1, R23, P2 ;  /* 0x000000010b179824 */ /* 0x000fc600010e0617 */
[----:B------:R1:W-:Y:S04]  /*1800*/  ST.E.64 desc[UR6][R12.64+0x80], RZ ;  /* 0x000080ff0c007985 */ /* 0x0003e8000c101b06 */
[----:B------:R1:W-:Y:S04]  /*1810*/  ST.E.64 desc[UR6][R12.64+0x88], RZ ;  /* 0x000088ff0c007985 */ /* 0x0003e8000c101b06 */
[----:B------:R-:W2:Y:S01]  /*1820*/  @!P1 LDG.E.64 R22, desc[UR6][R22.64] ;  /* 0x0000000616169981 */ /* 0x000ea2000c1e1b00 */
[----:B------:R-:W-:-:S04]  /*1830*/  @P1 LEA R26, P2, R29, R10, 0x2 ;  /* 0x0000000a1d1a1211 */ /* 0x000fc800078410ff */
[----:B------:R-:W-:Y:S01]  /*1840*/  @P1 LEA.HI.X R27, R29, R11, R4, 0x2, P2 ;  /* 0x0000000b1d1b1211 */ /* 0x000fe200010f1404 */
[----:B--2---:R1:W-:Y:S05]  /*1850*/  @!P1 ST.E.64 desc[UR6][R22.64+0x80], RZ ;  /* 0x000080ff16009985 */ /* 0x0043ea000c101b06 */
[----:B------:R-:W2:Y:S04]  /*1860*/  @P1 LDG.E.64 R26, desc[UR6][R26.64+-0x8] ;  /* 0xfffff8061a1a1981 */ /* 0x000ea8000c1e1b00 */
[----:B--2---:R1:W-:Y:S04]  /*1870*/  @P1 ST.E.64 desc[UR6][R26.64+0x88], RZ ;  /* 0x000088ff1a001985 */ /* 0x0043e8000c101b06 */
[----:B------:R-:W0:Y:S02]  /*1880*/  LDG.E.64 R18, desc[UR6][R18.64+0x519608] ;  /* 0x5196080612127981 */ /* 0x000e24000c1e1b00 */
[----:B0-----:R-:W-:-:S05]  /*1890*/  IADD3 R20, P1, PT, R18, R24, RZ ;  /* 0x0000001812147210 */ /* 0x001fca0007f3e0ff */
[----:B------:R-:W-:-:S05]  /*18a0*/  IMAD.X R21, R19, 0x1, R6, P1 ;  /* 0x0000000113157824 */ /* 0x000fca00008e0606 */
[----:B------:R-:W2:Y:S01]  /*18b0*/  LD.E.64 R18, desc[UR6][R20.64] ;  /* 0x0000000614127980 */ /* 0x000ea2000c101b00 */
[----:B------:R-:W-:Y:S02]  /*18c0*/  IMAD.MOV.U32 R24, RZ, RZ, 0xe ;  /* 0x0000000eff187424 */ /* 0x000fe400078e00ff */
[----:B------:R-:W-:Y:S01]  /*18d0*/  IMAD.MOV.U32 R6, RZ, RZ, RZ ;  /* 0x000000ffff067224 */ /* 0x000fe200078e00ff */
[----:B--2---:R-:W-:-:S04]  /*18e0*/  IADD3 R18, P1, PT, R18, -0x1, RZ ;  /* 0xffffffff12127810 */ /* 0x004fc80007f3e0ff */
[----:B------:R-:W-:Y:S02]  /*18f0*/  IADD3.X R19, PT, PT, R19, -0x1, RZ, P1, !PT ;  /* 0xffffffff13137810 */ /* 0x000fe40000ffe4ff */
[----:B------:R-:W-:-:S03]  /*1900*/  IADD3 R29, P1, PT, R29, -0x1, RZ ;  /* 0xffffffff1d1d7810 */ /* 0x000fc60007f3e0ff */
[----:B------:R1:W-:Y:S01]  /*1910*/  ST.E.64 desc[UR6][R20.64], R18 ;  /* 0x0000001214007985 */ /* 0x0003e2000c101b06 */
[----:B------:R-:W-:-:S09]  /*1920*/  IADD3.X R4, PT, PT, R4, -0x1, RZ, P1, !PT ;  /* 0xffffffff04047810 */ /* 0x000fd20000ffe4ff */
.L_x_959:
[----:B------:R-:W-:Y:S05]  /*1930*/  BSYNC.RECONVERGENT B5 ;  /* 0x0000000000057941 */ /* 0x000fea0003800200 */
.L_x_955:
[----:B------:R-:W-:Y:S05]  /*1940*/  BRA `(.L_x_960) ;  /* 0x0000000400087947 */ /* 0x000fea0003800000 */
.L_x_954:
[----:B------:R-:W1:Y:S01]  /*1950*/  S2R R19, SR_LANEID ;  /* 0x0000000000137919 */ /* 0x000e620000000000 */
[----:B------:R-:W2:Y:S01]  /*1960*/  LDCU.64 UR4, c[0x4][0x18] ;  /* 0x01000300ff0477ac */ /* 0x000ea20008000a00 */
[----:B------:R-:W-:Y:S02]  /*1970*/  VOTEU.ANY UR8, UPT, PT ;  /* 0x0000000000087886 */ /* 0x000fe400038e0100 */
[----:B------:R-:W1:Y:S08]  /*1980*/  FLO.U32 R24, UR8 ;  /* 0x0000000800187d00 */ /* 0x000e7000080e0000 */
[----:B------:R-:W3:Y:S01]  /*1990*/  POPC R27, UR8 ;  /* 0x00000008001b7d09 */ /* 0x000ee20008000000 */
[----:B--2---:R-:W-:-:S04]  /*19a0*/  UIADD3 UR4, UP0, UPT, UR4, 0x4, URZ ;  /* 0x0000000404047890 */ /* 0x004fc8000ff1e0ff */
[----:B------:R-:W-:Y:S02]  /*19b0*/  UIADD3.X UR5, UPT, UPT, URZ, UR5, URZ, UP0, !UPT ;  /* 0x00000005ff057290 */ /* 0x000fe400087fe4ff */
[----:B------:R-:W-:-:S04]  /*19c0*/  IMAD.U32 R20, RZ, RZ, UR4 ;  /* 0x00000004ff147e24 */ /* 0x000fc8000f8e00ff */
[----:B------:R-:W-:Y:S01]  /*19d0*/  IMAD.U32 R21, RZ, RZ, UR5 ;  /* 0x00000005ff157e24 */ /* 0x000fe2000f8e00ff */
[----:B-1----:R-:W-:Y:S01]  /*19e0*/  ISETP.EQ.U32.AND P0, PT, R24, R19, PT ;  /* 0x000000131800720c */ /* 0x002fe20003f02070 */
[----:B------:R-:W1:Y:S01]  /*19f0*/  S2R R26, SR_LTMASK ;  /* 0x00000000001a7919 */ /* 0x000e620000003900 */
[----:B------:R-:W2:Y:S11]  /*1a00*/  LDC.64 R18, c[0x4][0x18] ;  /* 0x01000600ff127b82 */ /* 0x000eb60000000a00 */
[----:B---3--:R-:W3:Y:S01]  /*1a10*/  @P0 ATOMG.E.ADD.STRONG.GPU PT, R21, desc[UR6][R20.64], R27 ;  /* 0x8000001b141509a8 */ /* 0x008ee200081ef106 */
[----:B-1----:R-:W-:-:S04]  /*1a20*/  LOP3.LUT R26, R26, UR8, RZ, 0xc0, !PT ;  /* 0x000000081a1a7c12 */ /* 0x002fc8000f8ec0ff */
[----:B------:R-:W1:Y:S01]  /*1a30*/  POPC R23, R26 ;  /* 0x0000001a00177309 */ /* 0x000e620000000000 */
[----:B---3--:R-:W1:Y:S02]  /*1a40*/  SHFL.IDX PT, R6, R21, R24, 0x1f ;  /* 0x00001f1815067589 */ /* 0x008e6400000e0000 */
[----:B-1----:R-:W-:-:S04]  /*1a50*/  IMAD.IADD R6, R6, 0x1, R23 ;  /* 0x0000000106067824 */ /* 0x002fc800078e0217 */
[----:B------:R-:W-:-:S05]  /*1a60*/  IMAD.HI.U32 R22, R6, 0x6b5fca6b, RZ ;  /* 0x6b5fca6b06167827 */ /* 0x000fca00078e00ff */
[----:B------:R-:W-:-:S05]  /*1a70*/  SHF.R.U32.HI R23, RZ, 0x1a, R22 ;  /* 0x0000001aff177819 */ /* 0x000fca0000011616 */
[----:B------:R-:W-:-:S04]  /*1a80*/  IMAD R23, R23, -0x9896800, R6 ;  /* 0xf676980017177824 */ /* 0x000fc800078e0206 */
[----:B--2---:R-:W-:-:S05]  /*1a90*/  IMAD.WIDE.U32 R18, R23, 0x8, R18 ;  /* 0x0000000817127825 */ /* 0x004fca00078e0012 */
[----:B------:R-:W-:Y:S04]  /*1aa0*/  STG.E.64 desc[UR6][R18.64+0x10], R12 ;  /* 0x0000100c12007986 */ /* 0x000fe8000c101b06 */
[----:B------:R-:W-:Y:S04]  /*1ab0*/  ST.E.64 desc[UR6][R12.64+0x80], RZ ;  /* 0x000080ff0c007985 */ /* 0x000fe8000c101b06 */
[----:B------:R0:W-:Y:S04]  /*1ac0*/  ST.E.64 desc[UR6][R12.64+0x88], RZ ;  /* 0x000088ff0c007985 */ /* 0x0001e8000c101b06 */
[----:B0-----:R-:W2:Y:S01]  /*1ad0*/  LD.E.64 R12, desc[UR6][R12.64+0x90] ;  /* 0x000090060c0c7980 */ /* 0x001ea2000c101b00 */
[----:B------:R-:W-:-:S04]  /*1ae0*/  LOP3.LUT R6, R29, 0x1, RZ, 0xc0, !PT ;  /* 0x000000011d067812 */ /* 0x000fc800078ec0ff */
[----:B------:R-:W-:-:S04]  /*1af0*/  ISETP.NE.U32.AND P0, PT, R6, 0x1, PT ;  /* 0x000000010600780c */ /* 0x000fc80003f05070 */
[----:B------:R-:W-:-:S13]  /*1b00*/  ISETP.NE.U32.AND.EX P0, PT, RZ, RZ, PT, P0 ;  /* 0x000000ffff00720c */ /* 0x000fda0003f05100 */
[----:B------:R-:W-:-:S05]  /*1b10*/  @!P0 LEA.HI R6, P1, R4, R29, RZ, 0x1 ;  /* 0x0000001d04068211 */ /* 0x000fca00078308ff */
[----:B------:R-:W-:Y:S02]  /*1b20*/  @!P0 IMAD.SHL.U32 R20, R6, 0x4, RZ ;  /* 0x0000000406148824 */ /* 0x000fe400078e00ff */
[----:B------:R-:W-:-:S03]  /*1b30*/  @!P0 IMAD.X R21, RZ, RZ, R4, P1 ;  /* 0x000000ffff158224 */ /* 0x000fc600008e0604 */
[----:B------:R-:W-:Y:S02]  /*1b40*/  @!P0 LOP3.LUT R23, R20, 0xfffffff8, RZ, 0xc0, !PT ;  /* 0xfffffff814178812 */ /* 0x000fe400078ec0ff */
[----:B------:R-:W-:Y:S02]  /*1b50*/  @!P0 SHF.L.U64.HI R21, R6, 0x2, R21 ;  /* 0x0000000206158819 */ /* 0x000fe40000010215 */
[----:B------:R-:W-:-:S05]  /*1b60*/  @!P0 IADD3 R18, P1, PT, R10, R23, RZ ;  /* 0x000000170a128210 */ /* 0x000fca0007f3e0ff */
[----:B------:R-:W-:Y:S01]  /*1b70*/  @!P0 IMAD.X R19, R11, 0x1, R21, P1 ;  /* 0x000000010b138824 */ /* 0x000fe200008e0615 */
[----:B--2---:R-:W-:Y:S04]  /*1b80*/  ST.E.64 desc[UR6][R12.64+0x80], RZ ;  /* 0x000080ff0c007985 */ /* 0x004fe8000c101b06 */
[----:B------:R-:W-:Y:S04]  /*1b90*/  ST.E.64 desc[UR6][R12.64+0x88], RZ ;  /* 0x000088ff0c007985 */ /* 0x000fe8000c101b06 */
[----:B------:R-:W2:Y:S01]  /*1ba0*/  @!P0 LDG.E.64 R18, desc[UR6][R18.64] ;  /* 0x0000000612128981 */ /* 0x000ea2000c1e1b00 */
[----:B------:R-:W-:-:S04]  /*1bb0*/  @P0 LEA R26, P1, R29, R10, 0x2 ;  /* 0x0000000a1d1a0211 */ /* 0x000fc800078210ff */
[----:B------:R-:W-:Y:S01]  /*1bc0*/  @P0 LEA.HI.X R27, R29, R11, R4, 0x2, P1 ;  /* 0x0000000b1d1b0211 */ /* 0x000fe200008f1404 */
[----:B------:R-:W0:Y:S01]  /*1bd0*/  LDCU.64 UR4, c[0x0][0x388] ;  /* 0x00007100ff0477ac */ /* 0x000e220008000a00 */
[----:B--2---:R1:W-:Y:S04]  /*1be0*/  @!P0 ST.E.64 desc[UR6][R18.64+0x80], RZ ;  /* 0x000080ff12008985 */ /* 0x0043e8000c101b06 */
[----:B------:R-:W2:Y:S01]  /*1bf0*/  @P0 LDG.E.64 R26, desc[UR6][R26.64+-0x8] ;  /* 0xfffff8061a1a0981 */ /* 0x000ea2000c1e1b00 */
[----:B0-----:R-:W-:-:S04]  /*1c00*/  UIADD3 UR8, UP0, UPT, UR4, 0x18000000, URZ ;  /* 0x1800000004087890 */ /* 0x001fc8000ff1e0ff */
[----:B------:R-:W-:Y:S02]  /*1c10*/  UIADD3.X UR4, UPT, UPT, URZ, UR5, URZ, UP0, !UPT ;  /* 0x00000005ff047290 */ /* 0x000fe400087fe4ff */
[----:B------:R-:W-:-:S04]  /*1c20*/  IMAD.U32 R22, RZ, RZ, UR8 ;  /* 0x00000008ff167e24 */ /* 0x000fc8000f8e00ff */
[----:B------:R-:W-:Y:S01]  /*1c30*/  IMAD.U32 R23, RZ, RZ, UR4 ;  /* 0x00000004ff177e24 */ /* 0x000fe2000f8e00ff */
[----:B--2---:R0:W-:Y:S05]  /*1c40*/  @P0 ST.E.64 desc[UR6][R26.64+0x88], RZ ;  /* 0x000088ff1a000985 */ /* 0x0041ea000c101b06 */
[----:B------:R-:W2:Y:S02]  /*1c50*/  LDG.E.64 R22, desc[UR6][R22.64+0x519608] ;  /* 0x5196080616167981 */ /* 0x000ea4000c1e1b00 */
[----:B--2---:R-:W-:-:S04]  /*1c60*/  LEA R20, P0, R0, R22, 0x3 ;  /* 0x0000001600147211 */ /* 0x004fc800078018ff */
[----:B------:R-:W-:-:S05]  /*1c70*/  LEA.HI.X R21, R0, R23, RZ, 0x3, P0 ;  /* 0x0000001700157211 */ /* 0x000fca00000f1cff */
[----:B-1----:R-:W2:Y:S01]  /*1c80*/  LD.E.64 R18, desc[UR6][R20.64] ;  /* 0x0000000614127980 */ /* 0x002ea2000c101b00 */
[----:B------:R-:W-:Y:S02]  /*1c90*/  IMAD.MOV.U32 R24, RZ, RZ, 0xe ;  /* 0x0000000eff187424 */ /* 0x000fe400078e00ff */
[----:B------:R-:W-:Y:S02]  /*1ca0*/  IMAD.MOV.U32 R6, RZ, RZ, RZ ;  /* 0x000000ffff067224 */ /* 0x000fe400078e00ff */
[----:B------:R-:W-:Y:S02]  /*1cb0*/  IMAD.MOV.U32 R22, RZ, RZ, R5 ;  /* 0x000000ffff167224 */ /* 0x000fe400078e0005 */
[----:B0-----:R-:W-:Y:S01]  /*1cc0*/  IMAD.MOV.U32 R26, RZ, RZ, R7 ;  /* 0x000000ffff1a7224 */ /* 0x001fe200078e0007 */
[----:B--2---:R-:W-:-:S04]  /*1cd0*/  IADD3 R18, P0, PT, R18, -0x1, RZ ;  /* 0xffffffff12127810 */ /* 0x004fc80007f1e0ff */
[----:B------:R-:W-:Y:S02]  /*1ce0*/  IADD3.X R19, PT, PT, R19, -0x1, RZ, P0, !PT ;  /* 0xffffffff13137810 */ /* 0x000fe400007fe4ff */
[----:B------:R-:W-:-:S03]  /*1cf0*/  IADD3 R29, P0, PT, R29, -0x1, RZ ;  /* 0xffffffff1d1d7810 */ /* 0x000fc60007f1e0ff */
[----:B------:R1:W-:Y:S01]  /*1d00*/  ST.E.64 desc[UR6][R20.64], R18 ;  /* 0x0000001214007985 */ /* 0x0003e2000c101b06 */
[----:B------:R-:W-:Y:S02]  /*1d10*/  IADD3.X R4, PT, PT, R4, -0x1, RZ, P0, !PT ;  /* 0xffffffff04047810 */ /* 0x000fe400007fe4ff */
[----:B------:R-:W-:-:S04]  /*1d20*/  ISETP.NE.U32.AND P0, PT, R5, R29, PT ;  /* 0x0000001d0500720c */ /* 0x000fc80003f05070 */
[----:B------:R-:W-:-:S13]  /*1d30*/  ISETP.NE.AND.EX P0, PT, R7, R4, PT, P0 ;  /* 0x000000040700720c */ /* 0x000fda0003f05300 */
[----:B------:R-:W-:Y:S05]  /*1d40*/  @!P0 BREAK.RELIABLE B4 ;  /* 0x0000000000048942 */ /* 0x000fea0003800100 */
[----:B-1----:R-:W-:Y:S05]  /*1d50*/  @!P0 BRA `(.L_x_952) ;  /* 0x00000000001c8947 */ /* 0x002fea0003800000 */
[----:B------:R-:W-:-:S13]  /*1d60*/  PLOP3.LUT P0, PT, PT, PT, PT, 0x8, 0x80 ;  /* 0x000000000080781c */ /* 0x000fda0003f0e170 */
.L_x_960:
[----:B------:R-:W-:Y:S05]  /*1d70*/  BSYNC.RELIABLE B4 ;  /* 0x0000000000047941 */ /* 0x000fea0003800100 */
.L_x_953:
[----:B------:R-:W-:Y:S01]  /*1d80*/  ISETP.NE.U32.AND P1, PT, R5, R29, PT ;  /* 0x0000001d0500720c */ /* 0x000fe20003f25070 */
[----:B-12---:R-:W-:Y:S02]  /*1d90*/  IMAD.MOV.U32 R22, RZ, RZ, R29 ;  /* 0x000000ffff167224 */ /* 0x006fe400078e001d */
[----:B------:R-:W-:Y:S01]  /*1da0*/  IMAD.MOV.U32 R26, RZ, RZ, R4 ;  /* 0x000000ffff1a7224 */ /* 0x000fe200078e0004 */
[----:B------:R-:W-:-:S13]  /*1db0*/  ISETP.NE.AND.EX P1, PT, R7, R4, PT, P1 ;  /* 0x000000040700720c */ /* 0x000fda0003f25310 */
[----:B------:R-:W-:Y:S05]  /*1dc0*/  @!P0 BRA P1, `(.L_x_961) ;  /* 0xfffffff0004c8947 */ /* 0x000fea000083ffff */
.L_x_952:
[----:B------:R-:W-:Y:S05]  /*1dd0*/  BSYNC.RECONVERGENT B3 ;  /* 0x0000000000037941 */ /* 0x000fea0003800200 */
.L_x_951:
[----:B------:R-:W-:Y:S01]  /*1de0*/  ISETP.NE.U32.AND P0, PT, R5, R22, PT ;  /* 0x000000160500720c */ /* 0x000fe20003f05070 */
[----:B------:R-:W-:Y:S02]  /*1df0*/  IMAD.MOV.U32 R29, RZ, RZ, R5 ;  /* 0x000000ffff1d7224 */ /* 0x000fe400078e0005 */
[----:B------:R-:W-:Y:S01]  /*1e00*/  IMAD.MOV.U32 R4, RZ, RZ, R7 ;  /* 0x000000ffff047224 */ /* 0x000fe200078e0007 */
[----:B------:R-:W-:-:S13]  /*1e10*/  ISETP.NE.AND.EX P0, PT, R7, R26, PT, P0 ;  /* 0x0000001a0700720c */ /* 0x000fda0003f05300 */
[----:B------:R-:W-:Y:S05]  /*1e20*/  @!P0 BREAK.RELIABLE B2 ;  /* 0x0000000000028942 */ /* 0x000fea0003800100 */
[----:B------:R-:W-:Y:S05]  /*1e30*/  @!P0 BRA `(.L_x_962) ;  /* 0x0000000000208947 */ /* 0x000fea0003800000 */
.L_x_950:
[----:B------:R-:W-:Y:S05]  /*1e40*/  BSYNC.RELIABLE B2 ;  /* 0x0000000000027941 */ /* 0x000fea0003800100 */
.L_x_949:
[----:B------:R-:W-:Y:S01]  /*1e50*/  IADD3 R25, P0, PT, R25, 0x1, RZ ;  /* 0x0000000119197810 */ /* 0x000fe20007f1e0ff */
[----:B------:R-:W-:Y:S02]  /*1e60*/  IMAD.MOV.U32 R29, RZ, RZ, R22 ;  /* 0x000000ffff1d7224 */ /* 0x000fe400078e0016 */
[----:B------:R-:W-:Y:S02]  /*1e70*/  IMAD.MOV.U32 R4, RZ, RZ, R26 ;  /* 0x000000ffff047224 */ /* 0x000fe400078e001a */
[----:B------:R-:W-:Y:S01]  /*1e80*/  IMAD.X R3, RZ, RZ, R3, P0 ;  /* 0x000000ffff037224 */ /* 0x000fe200000e0603 */
[----:B------:R-:W-:-:S04]  /*1e90*/  ISETP.NE.U32.AND P0, PT, R25, 0xf, PT ;  /* 0x0000000f1900780c */ /* 0x000fc80003f05070 */
[----:B------:R-:W-:-:S13]  /*1ea0*/  ISETP.NE.AND.EX P0, PT, R3, RZ, PT, P0 ;  /* 0x000000ff0300720c */ /* 0x000fda0003f05300 */
[----:B------:R-:W-:Y:S05]  /*1eb0*/  @P0 BRA `(.L_x_963) ;  /* 0xffffffec00dc0947 */ /* 0x000fea000383ffff */
.L_x_962:
[----:B------:R-:W-:Y:S05]  /*1ec0*/  BSYNC.RECONVERGENT B1 ;  /* 0x0000000000017941 */ /* 0x000fea0003800200 */
.L_x_948:
[----:B------:R-:W-:Y:S01]  /*1ed0*/  ISETP.NE.U32.AND P0, PT, R5, R29, PT ;  /* 0x0000001d0500720c */ /* 0x000fe20003f05070 */
[----:B------:R-:W-:Y:S02]  /*1ee0*/  IMAD.MOV.U32 R16, RZ, RZ, R5 ;  /* 0x000000ffff107224 */ /* 0x000fe400078e0005 */
[----:B------:R-:W-:Y:S01]  /*1ef0*/  IMAD.MOV.U32 R18, RZ, RZ, R7 ;  /* 0x000000ffff127224 */ /* 0x000fe200078e0007 */
[----:B------:R-:W-:-:S13]  /*1f00*/  ISETP.NE.AND.EX P0, PT, R7, R4, PT, P0 ;  /* 0x000000040700720c */ /* 0x000fda0003f05300 */
[----:B------:R-:W-:Y:S05]  /*1f10*/  @!P0 BRA `(.L_x_947) ;  /* 0x00000000002c8947 */ /* 0x000fea0003800000 */
[----:B------:R-:W1:Y:S01]  /*1f20*/  LDC.64 R8, c[0x0][0x398] ;  /* 0x0000e600ff087b82 */ /* 0x000e620000000a00 */
[----:B------:R-:W-:-:S05]  /*1f30*/  IADD3 R5, P0, PT, R5, 0x1, RZ ;  /* 0x0000000105057810 */ /* 0x000fca0007f1e0ff */
[----:B------:R-:W-:-:S04]  /*1f40*/  IMAD.IADD R3, R2, 0x1, R5 ;  /* 0x0000000102037824 */ /* 0x000fc800078e0205 */
[----:B-1----:R-:W-:-:S06]  /*1f50*/  IMAD.WIDE.U32 R8, R3, 0x8, R8 ;  /* 0x0000000803087825 */ /* 0x002fcc00078e0008 */
[----:B------:R-:W5:Y:S01]  /*1f60*/  LDG.E.64 R8, desc[UR6][R8.64] ;  /* 0x0000000608087981 */ /* 0x000f62000c1e1b00 */
[----:B------:R-:W-:Y:S01]  /*1f70*/  IMAD.X R7, RZ, RZ, R7, P0 ;  /* 0x000000ffff077224 */ /* 0x000fe200000e0607 */
[----:B------:R-:W-:-:S04]  /*1f80*/  ISETP.GE.U32.AND P0, PT, R5, R29, PT ;  /* 0x0000001d0500720c */ /* 0x000fc80003f06070 */
[----:B------:R-:W-:-:S13]  /*1f90*/  ISETP.GE.AND.EX P0, PT, R7, R4, PT, P0 ;  /* 0x000000040700720c */ /* 0x000fda0003f06300 */
[----:B------:R-:W-:Y:S05]  /*1fa0*/  @!P0 BRA `(.L_x_964) ;  /* 0xffffffec008c8947 */ /* 0x000fea000383ffff */
[----:B------:R-:W-:Y:S02]  /*1fb0*/  IMAD.MOV.U32 R16, RZ, RZ, R29 ;  /* 0x000000ffff107224 */ /* 0x000fe400078e001d */
[----:B------:R-:W-:-:S07]  /*1fc0*/  IMAD.MOV.U32 R18, RZ, RZ, R4 ;  /* 0x000000ffff127224 */ /* 0x000fce00078e0004 */
.L_x_947:
[----:B------:R-:W-:Y:S05]  /*1fd0*/  BSYNC.RECONVERGENT B0 ;  /* 0x0000000000007941 */ /* 0x000fea0003800200 */
.L_x_946:
[----:B------:R-:W-:Y:S05]  /*1fe0*/  WARPSYNC.ALL ;  /* 0x0000000000007948 */ /* 0x000fea0003800000 */
[----:B------:R-:W-:Y:S01]  /*1ff0*/  ISETP.NE.U32.AND P0, PT, R5, R16, PT ;  /* 0x000000100500720c */ /* 0x000fe20003f05070 */
[----:B------:R-:W-:Y:S03]  /*2000*/  BSSY.RECONVERGENT B1, `(.L_x_965) ;  /* 0x00000ed000017945 */ /* 0x000fe60003800200 */
[----:B------:R-:W-:-:S13]  /*2010*/  ISETP.NE.AND.EX P0, PT, R7, R18, PT, P0 ;  /* 0x000000120700720c */ /* 0x000fda0003f05300 */
[----:B------:R-:W-:Y:S05]  /*2020*/  @P0 BRA `(.L_x_966) ;  /* 0x0000000c00a80947 */ /* 0x000fea0003800000 */
[----:B-----5:R-:W2:Y:S01]  /*2030*/  LD.E.64 R2, desc[UR6][R8.64+0x70] ;  /* 0x0000700608027980 */ /* 0x020ea2000c101b00 */
[----:B------:R-:W-:Y:S04]  /*2040*/  BSSY.RECONVERGENT B0, `(.L_x_967) ;  /* 0x00000c2000007945 */ /* 0x000fe80003800200 */
[----:B------:R-:W-:Y:S01]  /*2050*/  BSSY.RELIABLE B2, `(.L_x_968) ;  /* 0x000000b000027945 */ /* 0x000fe20003800100 */
[----:B--2---:R-:W-:-:S04]  /*2060*/  ISETP.NE.U32.AND P0, PT, R2, RZ, PT ;  /* 0x000000ff0200720c */ /* 0x004fc80003f05070 */
[----:B------:R-:W-:-:S13]  /*2070*/  ISETP.NE.AND.EX P0, PT, R3, RZ, PT, P0 ;  /* 0x000000ff0300720c */ /* 0x000fda0003f05300 */
[----:B------:R-:W-:Y:S05]  /*2080*/  @!P0 BRA `(.L_x_969) ;  /* 0x00000000001c8947 */ /* 0x000fea0003800000 */
[----:B------:R-:W-:Y:S01]  /*2090*/  ISETP.NE.U32.AND P0, PT, R2, 0x3b9aca00, PT ;  /* 0x3b9aca000200780c */ /* 0x000fe20003f05070 */
[----:B------:R-:W-:Y:S02]  /*20a0*/  IMAD.MOV.U32 R24, RZ, RZ, 0xe ;  /* 0x0000000eff187424 */ /* 0x000fe400078e00ff */
[----:B------:R-:W-:Y:S01]  /*20b0*/  IMAD.MOV.U32 R6, RZ, RZ, RZ ;  /* 0x000000ffff067224 */ /* 0x000fe200078e00ff */
[----:B------:R-:W-:-:S13]  /*20c0*/  ISETP.NE.AND.EX P0, PT, R3, RZ, PT, P0 ;  /* 0x000000ff0300720c */ /* 0x000fda0003f05300 */
[----:B------:R-:W-:Y:S05]  /*20d0*/  @P0 BREAK.RELIABLE B2 ;  /* 0x0000000000020942 */ /* 0x000fea0003800100 */
[----:B------:R-:W-:Y:S05]  /*20e0*/  @P0 BRA `(.L_x_970) ;  /* 0x0000000800dc0947 */ /* 0x000fea0003800000 */
[----:B------:R1:W-:Y:S02]  /*20f0*/  ST.E.64 desc[UR6][R8.64+0x70], RZ ;  /* 0x000070ff08007985 */ /* 0x0003e4000c101b06 */
.L_x_969:
[----:B------:R-:W-:Y:S05]  /*2100*/  BSYNC.RELIABLE B2 ;  /* 0x0000000000027941 */ /* 0x000fea0003800100 */
.L_x_968:
[----:B------:R-:W2:Y:S01]  /*2110*/  LD.E.64 R2, desc[UR6][R8.64+0x68] ;  /* 0x0000680608027980 */ /* 0x000ea2000c101b00 */
        /* <DEDUP_REMOVED lines=11> */
.L_x_972:
[----:B------:R-:W-:Y:S05]  /*21d0*/  BSYNC.RELIABLE B2 ;  /* 0x0000000000027941 */ /* 0x000fea0003800100 */
.L_x_971:
[----:B------:R-:W3:Y:S01]  /*21e0*/  LD.E.64 R2, desc[UR6][R8.64+0x60] ;  /* 0x0000600608027980 */ /* 0x000ee2000c101b00 */
[----:B------:R-:W-:Y:S01]  /*21f0*/  BSSY.RELIABLE B2, `(.L_x_973) ;  /* 0x000000b000027945 */ /* 0x000fe20003800100 */
[----:B---3--:R-:W-:-:S04]  /*2200*/  ISETP.NE.U32.AND P0, PT, R2, RZ, PT ;  /* 0x000000ff0200720c */ /* 0x008fc80003f05070 */
        /* <DEDUP_REMOVED lines=9> */
.L_x_974:
[----:B------:R-:W-:Y:S05]  /*22a0*/  BSYNC.RELIABLE B2 ;  /* 0x0000000000027941 */ /* 0x000fea0003800100 */
.L_x_973:
[----:B------:R-:W4:Y:S01]  /*22b0*/  LD.E.64 R2, desc[UR6][R8.64+0x58] ;  /* 0x0000580608027980 */ /* 0x000f22000c101b00 */
[----:B------:R-:W-:Y:S01]  /*22c0*/  BSSY.RELIABLE B2, `(.L_x_975) ;  /* 0x000000b000027945 */ /* 0x000fe20003800100 */
[----:B----4-:R-:W-:-:S04]  /*22d0*/  ISETP.NE.U32.AND P0, PT, R2, RZ, PT ;  /* 0x000000ff0200720c */ /* 0x010fc80003f05070 */
        /* <DEDUP_REMOVED lines=9> */
.L_x_976:
[----:B------:R-:W-:Y:S05]  /*2370*/  BSYNC.RELIABLE B2 ;  /* 0x0000000000027941 */ /* 0x000fea0003800100 */
.L_x_975:
[----:B------:R-:W5:Y:S01]  /*2380*/  LD.E.64 R2, desc[UR6][R8.64+0x50] ;  /* 0x0000500608027980 */ /* 0x000f62000c101b00 */
[----:B------:R-:W-:Y:S01]  /*2390*/  BSSY.RELIABLE B2, `(.L_x_977) ;  /* 0x000000b000027945 */ /* 0x000fe20003800100 */
[----:B-----5:R-:W-:-:S04]  /*23a0*/  ISETP.NE.U32.AND P0, PT, R2, RZ, PT ;  /* 0x000000ff0200720c */ /* 0x020fc80003f05070 */
        /* <DEDUP_REMOVED lines=9> */
.L_x_978:
[----:B------:R-:W-:Y:S05]  /*2440*/  BSYNC.RELIABLE B2 ;  /* 0x0000000000027941 */ /* 0x000fea0003800100 */
.L_x_977:
        /* <DEDUP_REMOVED lines=12> */
.L_x_980:
[----:B------:R-:W-:Y:S05]  /*2510*/  BSYNC.RELIABLE B2 ;  /* 0x0000000000027941 */ /* 0x000fea0003800100 */
.L_x_979:
        /* <DEDUP_REMOVED lines=12> */
.L_x_982:
[----:B------:R-:W-:Y:S05]  /*25e0*/  BSYNC.RELIABLE B2 ;  /* 0x0000000000027941 */ /* 0x000fea0003800100 */
.L_x_981:
        /* <DEDUP_REMOVED lines=12> */
.L_x_984:
[----:B------:R-:W-:Y:S05]  /*26b0*/  BSYNC.RELIABLE B2 ;  /* 0x0000000000027941 */ /* 0x000fea0003800100 */
.L_x_983:
        /* <DEDUP_REMOVED lines=12> */
.L_x_986:
[----:B------:R-:W-:Y:S05]  /*2780*/  BSYNC.RELIABLE B2 ;  /* 0x0000000000027941 */ /* 0x000fea0003800100 */
.L_x_985:
        /* <DEDUP_REMOVED lines=12> */
.L_x_988:
[----:B------:R-:W-:Y:S05]  /*2850*/  BSYNC.RELIABLE B2 ;  /* 0x0000000000027941 */ /* 0x000fea0003800100 */
.L_x_987:
        /* <DEDUP_REMOVED lines=12> */
.L_x_990:
[----:B------:R-:W-:Y:S05]  /*2920*/  BSYNC.RELIABLE B2 ;  /* 0x0000000000027941 */ /* 0x000fea0003800100 */
.L_x_989:
        /* <DEDUP_REMOVED lines=12> */
.L_x_992:
[----:B------:R-:W-:Y:S05]  /*29f0*/  BSYNC.RELIABLE B2 ;  /* 0x0000000000027941 */ /* 0x000fea0003800100 */
.L_x_991:
        /* <DEDUP_REMOVED lines=12> */
.L_x_994:
[----:B------:R-:W-:Y:S05]  /*2ac0*/  BSYNC.RELIABLE B2 ;  /* 0x0000000000027941 */ /* 0x000fea0003800100 */
.L_x_993:
        /* <DEDUP_REMOVED lines=12> */
.L_x_996:
[----:B------:R-:W-:Y:S05]  /*2b90*/  BSYNC.RELIABLE B2 ;  /* 0x0000000000027941 */ /* 0x000fea0003800100 */
.L_x_995:
[----:B------:R-:W5:Y:S02]  /*2ba0*/  LD.E.64 R2, desc[UR6][R8.64] ;  /* 0x0000000608027980 */ /* 0x000f64000c101b00 */
[C---:B-----5:R-:W-:Y:S02]  /*2bb0*/  ISETP.NE.U32.AND P0, PT, R2.reuse, 0x3b9aca00, PT ;  /* 0x3b9aca000200780c */ /* 0x060fe40003f05070 */
[C---:B------:R-:W-:Y:S02]  /*2bc0*/  ISETP.NE.U32.AND P1, PT, R2.reuse, RZ, PT ;  /* 0x000000ff0200720c */ /* 0x040fe40003f25070 */
[C---:B------:R-:W-:Y:S02]  /*2bd0*/  ISETP.NE.AND.EX P0, PT, R3.reuse, RZ, PT, P0 ;  /* 0x000000ff0300720c */ /* 0x040fe40003f05300 */
[----:B------:R-:W-:Y:S02]  /*2be0*/  ISETP.EQ.U32.AND P2, PT, R2, 0x3b9aca00, PT ;  /* 0x3b9aca000200780c */ /* 0x000fe40003f42070 */
[----:B------:R-:W-:-:S04]  /*2bf0*/  ISETP.NE.AND.EX P1, PT, R3, RZ, PT, P1 ;  /* 0x000000ff0300720c */ /* 0x000fc80003f25310 */
[----:B------:R-:W-:-:S04]  /*2c00*/  ISETP.EQ.OR.EX P1, PT, R3, RZ, !P1, P2 ;  /* 0x000000ff0300720c */ /* 0x000fc80004f22720 */
[----:B------:R-:W-:Y:S01]  /*2c10*/  SEL R6, RZ, 0xffffffff, !P1 ;  /* 0xffffffffff067807 */ /* 0x000fe20004800000 */
[----:B------:R0:W-:Y:S04]  /*2c20*/  @!P0 ST.E.64 desc[UR6][R8.64], RZ ;  /* 0x000000ff08008985 */ /* 0x0001e8000c101b06 */
[----:B------:R-:W-:Y:S02]  /*2c30*/  IMAD.MOV.U32 R24, RZ, RZ, R6 ;  /* 0x000000ffff187224 */ /* 0x000fe400078e0006 */
[----:B------:R-:W-:Y:S02]  /*2c40*/  @!P0 IMAD.MOV.U32 R24, RZ, RZ, -0x1 ;  /* 0xffffffffff188424 */ /* 0x000fe400078e00ff */
[----:B------:R-:W-:-:S07]  /*2c50*/  @!P0 IMAD.MOV.U32 R6, RZ, RZ, -0x1 ;  /* 0xffffffffff068424 */ /* 0x000fce00078e00ff */
.L_x_970:
[----:B------:R-:W-:Y:S05]  /*2c60*/  BSYNC.RECONVERGENT B0 ;  /* 0x0000000000007941 */ /* 0x000fea0003800200 */
.L_x_967:
[----:B------:R-:W-:-:S04]  /*2c70*/  IADD3 R2, P1, PT, R24, -0x1, RZ ;  /* 0xffffffff18027810 */ /* 0x000fc80007f3e0ff */
[----:B------:R-:W-:Y:S02]  /*2c80*/  ISETP.GT.U32.AND P0, PT, R2, 0xd, PT ;  /* 0x0000000d0200780c */ /* 0x000fe40003f04070 */
[----:B------:R-:W-:-:S04]  /*2c90*/  IADD3.X R2, PT, PT, R6, -0x1, RZ, P1, !PT ;  /* 0xffffffff06027810 */ /* 0x000fc80000ffe4ff */
[----:B------:R-:W-:-:S13]  /*2ca0*/  ISETP.GT.U32.AND.EX P0, PT, R2, RZ, PT, P0 ;  /* 0x000000ff0200720c */ /* 0x000fda0003f04100 */
[----:B------:R-:W-:Y:S05]  /*2cb0*/  @P0 BRA `(.L_x_966) ;  /* 0x0000000000840947 */ /* 0x000fea0003800000 */
[----:B------:R-:W-:Y:S02]  /*2cc0*/  IMAD.MOV.U32 R7, RZ, RZ, RZ ;  /* 0x000000ffff077224 */ /* 0x000fe400078e00ff */
[----:B------:R-:W-:-:S07]  /*2cd0*/  IMAD.MOV.U32 R17, RZ, RZ, RZ ;  /* 0x000000ffff117224 */ /* 0x000fce00078e00ff */
.L_x_999:
[----:B------:R-:W-:-:S04]  /*2ce0*/  LEA R2, P0, R7, R8, 0x3 ;  /* 0x0000000807027211 */ /* 0x000fc800078018ff */
[----:B------:R-:W-:-:S05]  /*2cf0*/  LEA.HI.X R3, R7, R9, R17, 0x3, P0 ;  /* 0x0000000907037211 */ /* 0x000fca00000f1c11 */
[----:B------:R-:W5:Y:S01]  /*2d00*/  LD.E.64 R4, desc[UR6][R2.64] ;  /* 0x0000000602047980 */ /* 0x000f62000c101b00 */
[----:B------:R-:W-:Y:S01]  /*2d10*/  BSSY.RECONVERGENT B0, `(.L_x_997) ;  /* 0x0000010000007945 */ /* 0x000fe20003800200 */
[----:B-----5:R-:W-:-:S04]  /*2d20*/  ISETP.NE.U32.AND P0, PT, R4, 0x3b9aca00, PT ;  /* 0x3b9aca000400780c */ /* 0x020fc80003f05070 */
[----:B------:R-:W-:-:S13]  /*2d30*/  ISETP.NE.AND.EX P0, PT, R5, RZ, PT, P0 ;  /* 0x000000ff0500720c */ /* 0x000fda0003f05300 */
[----:B------:R-:W-:Y:S05]  /*2d40*/  @P0 BRA `(.L_x_998) ;  /* 0x0000000000300947 */ /* 0x000fea0003800000 */
[----:B------:R-:W-:-:S04]  /*2d50*/  LEA R4, P1, R24, R8, 0x3 ;  /* 0x0000000818047211 */ /* 0x000fc800078218ff */
[----:B------:R-:W-:-:S05]  /*2d60*/  LEA.HI.X R5, R24, R9, R6, 0x3, P1 ;  /* 0x0000000918057211 */ /* 0x000fca00008f1c06 */
[----:B------:R-:W5:Y:S02]  /*2d70*/  LD.E.64 R10, desc[UR6][R4.64] ;  /* 0x00000006040a7980 */ /* 0x000f64000c101b00 */
[----:B-----5:R-:W-:-:S04]  /*2d80*/  ISETP.NE.U32.AND P1, PT, R10, 0x3b9aca00, PT ;  /* 0x3b9aca000a00780c */ /* 0x020fc80003f25070 */
[----:B------:R-:W-:-:S13]  /*2d90*/  ISETP.NE.AND.EX P1, PT, R11, RZ, PT, P1 ;  /* 0x000000ff0b00720c */ /* 0x000fda0003f25310 */
[----:B------:R0:W-:Y:S01]  /*2da0*/  @!P1 ST.E.64 desc[UR6][R4.64], RZ ;  /* 0x000000ff04009985 */ /* 0x0001e2000c101b06 */
[----:B------:R-:W-:-:S03]  /*2db0*/  @!P1 IADD3 R24, P2, PT, R24, -0x1, RZ ;  /* 0xffffffff18189810 */ /* 0x000fc60007f5e0ff */
[----:B------:R0:W-:Y:S01]  /*2dc0*/  @P1 ST.E.64 desc[UR6][R2.64], R10 ;  /* 0x0000000a02001985 */ /* 0x0001e2000c101b06 */
[----:B------:R-:W-:Y:S02]  /*2dd0*/  @P1 IADD3 R24, P3, PT, R24, -0x1, RZ ;  /* 0xffffffff18181810 */ /* 0x000fe40007f7e0ff */
[----:B------:R-:W-:Y:S01]  /*2de0*/  @!P1 IADD3.X R6, PT, PT, R6, -0x1, RZ, P2, !PT ;  /* 0xffffffff06069810 */ /* 0x000fe200017fe4ff */
[----:B------:R0:W-:Y:S03]  /*2df0*/  @P1 ST.E.64 desc[UR6][R4.64], RZ ;  /* 0x000000ff04001985 */ /* 0x0001e6000c101b06 */
[----:B------:R-:W-:-:S07]  /*2e00*/  @P1 IADD3.X R6, PT, PT, R6, -0x1, RZ, P3, !PT ;  /* 0xffffffff06061810 */ /* 0x000fce0001ffe4ff */
.L_x_998:
[----:B------:R-:W-:Y:S05]  /*2e10*/  BSYNC.RECONVERGENT B0 ;  /* 0x0000000000007941 */ /* 0x000fea0003800200 */
.L_x_997:
[----:B------:R-:W-:Y:S02]  /*2e20*/  ISETP.LT.U32.AND P1, PT, R24, 0xf, PT ;  /* 0x0000000f1800780c */ /* 0x000fe40003f21070 */
[----:B------:R-:W-:Y:S02]  /*2e30*/  @P0 IADD3 R7, P2, PT, R7, 0x1, RZ ;  /* 0x0000000107070810 */ /* 0x000fe40007f5e0ff */
[----:B------:R-:W-:-:S03]  /*2e40*/  ISETP.LT.AND.EX P1, PT, R6, RZ, PT, P1 ;  /* 0x000000ff0600720c */ /* 0x000fc60003f21310 */
[----:B------:R-:W-:Y:S01]  /*2e50*/  @P0 IMAD.X R17, RZ, RZ, R17, P2 ;  /* 0x000000ffff110224 */ /* 0x000fe200010e0611 */
[C---:B0-----:R-:W-:Y:S02]  /*2e60*/  SEL R2, R24.reuse, 0xf, P1 ;  /* 0x0000000f18027807 */ /* 0x041fe40000800000 */
[----:B------:R-:W-:Y:S02]  /*2e70*/  ISETP.GE.U32.AND P0, PT, R24, 0xf, PT ;  /* 0x0000000f1800780c */ /* 0x000fe40003f06070 */
[----:B------:R-:W-:Y:S02]  /*2e80*/  ISETP.GT.U32.AND P2, PT, R2, R7, PT ;  /* 0x000000070200720c */ /* 0x000fe40003f44070 */
[C---:B------:R-:W-:Y:S02]  /*2e90*/  SEL R2, R6.reuse, RZ, P1 ;  /* 0x000000ff06027207 */ /* 0x040fe40000800000 */
[----:B------:R-:W-:Y:S02]  /*2ea0*/  ISETP.GE.U32.AND.EX P0, PT, R6, RZ, PT, P0 ;  /* 0x000000ff0600720c */ /* 0x000fe40003f06100 */
[----:B------:R-:W-:-:S13]  /*2eb0*/  ISETP.GT.AND.EX P2, PT, R2, R17, PT, P2 ;  /* 0x000000110200720c */ /* 0x000fda0003f44320 */
[----:B------:R-:W-:Y:S05]  /*2ec0*/  @!P0 BRA P2, `(.L_x_999) ;  /* 0xfffffffc00848947 */ /* 0x000fea000103ffff */
.L_x_966:
[----:B------:R-:W-:Y:S05]  /*2ed0*/  BSYNC.RECONVERGENT B1 ;  /* 0x0000000000017941 */ /* 0x000fea0003800200 */
.L_x_965:
[----:B------:R-:W-:Y:S05]  /*2ee0*/  WARPSYNC.ALL ;  /* 0x0000000000007948 */ /* 0x000fea0003800000 */
[----:B------:R-:W0:Y:S02]  /*2ef0*/  LDCU.64 UR4, c[0x0][0x388] ;  /* 0x00007100ff0477ac */ /* 0x000e240008000a00 */
[----:B0-----:R-:W-:-:S04]  /*2f00*/  UIADD3 UR8, UP0, UPT, UR4, 0x18000000, URZ ;  /* 0x1800000004087890 */ /* 0x001fc8000ff1e0ff */
[----:B------:R-:W-:Y:S02]  /*2f10*/  UIADD3.X UR4, UPT, UPT, URZ, UR5, URZ, UP0, !UPT ;  /* 0x00000005ff047290 */ /* 0x000fe400087fe4ff */
[----:B------:R-:W-:-:S04]  /*2f20*/  IMAD.U32 R2, RZ, RZ, UR8 ;  /* 0x00000008ff027e24 */ /* 0x000fc8000f8e00ff */
[----:B------:R-:W-:-:S05]  /*2f30*/  IMAD.U32 R3, RZ, RZ, UR4 ;  /* 0x00000004ff037e24 */ /* 0x000fca000f8e00ff */
[----:B------:R-:W2:Y:S01]  /*2f40*/  LDG.E.64 R10, desc[UR6][R2.64+0x519628] ;  /* 0x51962806020a7981 */ /* 0x000ea2000c1e1b00 */
[----:B------:R-:W-:Y:S01]  /*2f50*/  IMAD.SHL.U32 R4, R0, 0x8, RZ ;  /* 0x0000000800047824 */ /* 0x000fe200078e00ff */
[----:B------:R-:W-:Y:S01]  /*2f60*/  SHF.R.U32.HI R5, RZ, 0x1d, R0 ;  /* 0x0000001dff057819 */ /* 0x000fe20000011600 */
[----:B------:R-:W-:Y:S03]  /*2f70*/  BSSY.RECONVERGENT B0, `(.L_x_1000) ;  /* 0x0000061000007945 */ /* 0x000fe60003800200 */
[----:B--2---:R-:W-:-:S05]  /*2f80*/  IADD3 R10, P0, PT, R10, R4, RZ ;  /* 0x000000040a0a7210 */ /* 0x004fca0007f1e0ff */
[----:B------:R-:W-:Y:S01]  /*2f90*/  IMAD.X R11, R11, 0x1, R5, P0 ;  /* 0x000000010b0b7824 */ /* 0x000fe200000e0605 */
[----:B------:R-:W-:-:S04]  /*2fa0*/  ISETP.GE.AND P0, PT, R6, RZ, PT ;  /* 0x000000ff0600720c */ /* 0x000fc80003f06270 */
[----:B------:R0:W-:Y:S09]  /*2fb0*/  ST.E.64 desc[UR6][R10.64], R12 ;  /* 0x0000000c0a007985 */ /* 0x0001f2000c101b06 */
[----:B------:R-:W-:Y:S05]  /*2fc0*/  @!P0 BRA `(.L_x_1001) ;  /* 0x00000004006c8947 */ /* 0x000fea0003800000 */
[----:B0----5:R-:W2:Y:S01]  /*2fd0*/  LD.E.64 R10, desc[UR6][R8.64] ;  /* 0x00000006080a7980 */ /* 0x021ea2000c101b00 */
[----:B------:R-:W-:Y:S01]  /*2fe0*/  BSSY.RECONVERGENT B1, `(.L_x_1002) ;  /* 0x0000055000017945 */ /* 0x000fe20003800200 */
[----:B------:R-:W-:Y:S01]  /*2ff0*/  IMAD.MOV.U32 R7, RZ, RZ, R24 ;  /* 0x000000ffff077224 */ /* 0x000fe200078e0018 */
[----:B--2---:R-:W-:Y:S01]  /*3000*/  ISETP.NE.U32.AND P0, PT, R10, RZ, PT ;  /* 0x000000ff0a00720c */ /* 0x004fe20003f05070 */
[----:B------:R-:W-:-:S03]  /*3010*/  IMAD.MOV.U32 R10, RZ, RZ, R6 ;  /* 0x000000ffff0a7224 */ /* 0x000fc600078e0006 */
[----:B------:R-:W-:-:S13]  /*3020*/  ISETP.NE.AND.EX P0, PT, R11, RZ, PT, P0 ;  /* 0x000000ff0b00720c */ /* 0x000fda0003f05300 */
[----:B------:R-:W-:Y:S05]  /*3030*/  @!P0 BRA `(.L_x_1003) ;  /* 0x00000004003c8947 */ /* 0x000fea0003800000 */
[----:B------:R-:W2:Y:S01]  /*3040*/  LD.E.64 R10, desc[UR6][R8.64+0x8] ;  /* 0x00000806080a7980 */ /* 0x000ea2000c101b00 */
[----:B------:R-:W-:Y:S02]  /*3050*/  IADD3 R7, P1, PT, R24, 0x1, RZ ;  /* 0x0000000118077810 */ /* 0x000fe40007f3e0ff */
[----:B--2---:R-:W-:-:S03]  /*3060*/  ISETP.NE.U32.AND P0, PT, R10, RZ, PT ;  /* 0x000000ff0a00720c */ /* 0x004fc60003f05070 */
[----:B------:R-:W-:Y:S01]  /*3070*/  IMAD.X R10, RZ, RZ, R6, P1 ;  /* 0x000000ffff0a7224 */ /* 0x000fe200008e0606 */
        /* <DEDUP_REMOVED lines=69> */
[----:B------:R-:W-:Y:S01]  /*34d0*/  IMAD.MOV.U32 R7, RZ, RZ, 0xd ;  /* 0x0000000dff077424 */ /* 0x000fe200078e00ff */
[----:B--2---:R-:W-:-:S04]  /*34e0*/  ISETP.NE.U32.AND P0, PT, R10, RZ, PT ;  /* 0x000000ff0a00720c */ /* 0x004fc80003f05070 */
[----:B------:R-:W-:-:S04]  /*34f0*/  ISETP.NE.AND.EX P0, PT, R11, RZ, PT, P0 ;  /* 0x000000ff0b00720c */ /* 0x000fc80003f05300 */
[----:B------:R-:W-:-:S04]  /*3500*/  SEL R7, R7, 0xe, !P0 ;  /* 0x0000000e07077807 */ /* 0x000fc80004000000 */
[----:B------:R-:W-:-:S05]  /*3510*/  IADD3 R7, P0, PT, R7, R24, RZ ;  /* 0x0000001807077210 */ /* 0x000fca0007f1e0ff */
[----:B------:R-:W-:-:S08]  /*3520*/  IMAD.X R10, RZ, RZ, R6, P0 ;  /* 0x000000ffff0a7224 */ /* 0x000fd000000e0606 */
.L_x_1003:
[----:B------:R-:W-:Y:S05]  /*3530*/  BSYNC.RECONVERGENT B1 ;  /* 0x0000000000017941 */ /* 0x000fea0003800200 */
.L_x_1002:
[----:B------:R-:W-:-:S04]  /*3540*/  ISETP.NE.U32.AND P0, PT, R7, 0xf, PT ;  /* 0x0000000f0700780c */ /* 0x000fc80003f05070 */
[----:B------:R-:W-:-:S04]  /*3550*/  ISETP.NE.AND.EX P0, PT, R10, RZ, PT, P0 ;  /* 0x000000ff0a00720c */ /* 0x000fc80003f05300 */
[----:B------:R-:W-:Y:S02]  /*3560*/  SEL R24, R7, RZ, P0 ;  /* 0x000000ff07187207 */ /* 0x000fe40000000000 */
[----:B------:R-:W-:-:S07]  /*3570*/  SEL R6, R10, RZ, P0 ;  /* 0x000000ff0a067207 */ /* 0x000fce0000000000 */
.L_x_1001:
[----:B------:R-:W-:Y:S05]  /*3580*/  BSYNC.RECONVERGENT B0 ;  /* 0x0000000000007941 */ /* 0x000fea0003800200 */
.L_x_1000:
[----:B0-----:R-:W2:Y:S01]  /*3590*/  LDG.E.64 R10, desc[UR6][R2.64+0x519620] ;  /* 0x51962006020a7981 */ /* 0x001ea2000c1e1b00 */
[----:B------:R-:W-:Y:S01]  /*35a0*/  ISETP.GT.U32.AND P0, PT, R24, -0x1, PT ;  /* 0xffffffff1800780c */ /* 0x000fe20003f04070 */
[----:B------:R-:W-:-:S03]  /*35b0*/  IMAD.MOV.U32 R25, RZ, RZ, R6 ;  /* 0x000000ffff197224 */ /* 0x000fc600078e0006 */
[----:B------:R-:W-:Y:S02]  /*35c0*/  ISETP.GT.AND.EX P0, PT, R6, -0x1, PT, P0 ;  /* 0xffffffff0600780c */ /* 0x000fe40003f04300 */
[----:B--2---:R-:W-:-:S05]  /*35d0*/  IADD3 R10, P1, PT, R10, R4, RZ ;  /* 0x000000040a0a7210 */ /* 0x004fca0007f3e0ff */
[----:B------:R-:W-:-:S05]  /*35e0*/  IMAD.X R11, R11, 0x1, R5, P1 ;  /* 0x000000010b0b7824 */ /* 0x000fca00008e0605 */
[----:B------:R0:W-:Y:S01]  /*35f0*/  ST.E.64 desc[UR6][R10.64], R24 ;  /* 0x000000180a007985 */ /* 0x0001e2000c101b06 */
[----:B------:R-:W-:Y:S05]  /*3600*/  @P0 EXIT ;  /* 0x000000000000094d */ /* 0x000fea0003800000 */
[----:B------:R-:W2:Y:S01]  /*3610*/  S2R R7, SR_LANEID ;  /* 0x0000000000077919 */ /* 0x000ea20000000000 */
[----:B------:R-:W1:Y:S01]  /*3620*/  LDCU.64 UR4, c[0x4][0x18] ;  /* 0x01000300ff0477ac */ /* 0x000e620008000a00 */
[----:B------:R-:W-:Y:S02]  /*3630*/  VOTEU.ANY UR8, UPT, PT ;  /* 0x0000000000087886 */ /* 0x000fe400038e0100 */
[----:B------:R-:W2:Y:S08]  /*3640*/  FLO.U32 R16, UR8 ;  /* 0x0000000800107d00 */ /* 0x000eb000080e0000 */
[----:B------:R-:W3:Y:S01]  /*3650*/  POPC R17, UR8 ;  /* 0x0000000800117d09 */ /* 0x000ee20008000000 */
[----:B-1----:R-:W-:-:S04]  /*3660*/  UIADD3 UR4, UP0, UPT, UR4, 0x4, URZ ;  /* 0x0000000404047890 */ /* 0x002fc8000ff1e0ff */
[----:B------:R-:W-:Y:S02]  /*3670*/  UIADD3.X UR5, UPT, UPT, URZ, UR5, URZ, UP0, !UPT ;  /* 0x00000005ff057290 */ /* 0x000fe400087fe4ff */
[----:B0-----:R-:W-:-:S04]  /*3680*/  IMAD.U32 R10, RZ, RZ, UR4 ;  /* 0x00000004ff0a7e24 */ /* 0x001fc8000f8e00ff */
[----:B------:R-:W-:Y:S01]  /*3690*/  IMAD.U32 R11, RZ, RZ, UR5 ;  /* 0x00000005ff0b7e24 */ /* 0x000fe2000f8e00ff */
[----:B--2---:R-:W-:Y:S01]  /*36a0*/  ISETP.EQ.U32.AND P0, PT, R16, R7, PT ;  /* 0x000000071000720c */ /* 0x004fe20003f02070 */
[----:B------:R-:W0:Y:S01]  /*36b0*/  S2R R18, SR_LTMASK ;  /* 0x0000000000127919 */ /* 0x000e220000003900 */
[----:B------:R-:W1:Y:S11]  /*36c0*/  LDC.64 R6, c[0x4][0x18] ;  /* 0x01000600ff067b82 */ /* 0x000e760000000a00 */
[----:B---3--:R-:W2:Y:S01]  /*36d0*/  @P0 ATOMG.E.ADD.STRONG.GPU PT, R11, desc[UR6][R10.64], R17 ;  /* 0x800000110a0b09a8 */ /* 0x008ea200081ef106 */
[----:B0-----:R-:W-:-:S04]  /*36e0*/  LOP3.LUT R18, R18, UR8, RZ, 0xc0, !PT ;  /* 0x0000000812127c12 */ /* 0x001fc8000f8ec0ff */
[----:B------:R-:W0:Y:S01]  /*36f0*/  POPC R13, R18 ;  /* 0x00000012000d7309 */ /* 0x000e220000000000 */
[----:B--2---:R-:W0:Y:S02]  /*3700*/  SHFL.IDX PT, R12, R11, R16, 0x1f ;  /* 0x00001f100b0c7589 */ /* 0x004e2400000e0000 */
[----:B0-----:R-:W-:-:S04]  /*3710*/  IMAD.IADD R12, R12, 0x1, R13 ;  /* 0x000000010c0c7824 */ /* 0x001fc800078e020d */
[----:B------:R-:W-:-:S05]  /*3720*/  IMAD.HI.U32 R13, R12, 0x6b5fca6b, RZ ;  /* 0x6b5fca6b0c0d7827 */ /* 0x000fca00078e00ff */
[----:B------:R-:W-:-:S05]  /*3730*/  SHF.R.U32.HI R13, RZ, 0x1a, R13 ;  /* 0x0000001aff0d7819 */ /* 0x000fca000001160d */
[----:B------:R-:W-:-:S04]  /*3740*/  IMAD R13, R13, -0x9896800, R12 ;  /* 0xf67698000d0d7824 */ /* 0x000fc800078e020c */
[----:B-1----:R-:W-:-:S05]  /*3750*/  IMAD.WIDE.U32 R6, R13, 0x8, R6 ;  /* 0x000000080d067825 */ /* 0x002fca00078e0006 */
[----:B-----5:R0:W-:Y:S04]  /*3760*/  STG.E.64 desc[UR6][R6.64+0x10], R8 ;  /* 0x0000100806007986 */ /* 0x0201e8000c101b06 */
[----:B------:R-:W2:Y:S04]  /*3770*/  LDG.E.64 R12, desc[UR6][R2.64+0x519628] ;  /* 0x51962806020c7981 */ /* 0x000ea8000c1e1b00 */
[----:B------:R-:W3:Y:S01]  /*3780*/  LD.E.64 R10, desc[UR6][R8.64+0x90] ;  /* 0x00009006080a7980 */ /* 0x000ee2000c101b00 */
[----:B--2---:R-:W-:-:S05]  /*3790*/  IADD3 R16, P0, PT, R12, R4, RZ ;  /* 0x000000040c107210 */ /* 0x004fca0007f1e0ff */
[----:B------:R-:W-:-:S05]  /*37a0*/  IMAD.X R17, R13, 0x1, R5, P0 ;  /* 0x000000010d117824 */ /* 0x000fca00000e0605 */
[----:B---3--:R1:W-:Y:S04]  /*37b0*/  ST.E.64 desc[UR6][R16.64], R10 ;  /* 0x0000000a10007985 */ /* 0x0083e8000c101b06 */
[----:B------:R-:W2:Y:S01]  /*37c0*/  LDG.E.64 R12, desc[UR6][R2.64+0x519620] ;  /* 0x51962006020c7981 */ /* 0x000ea2000c1e1b00 */
[----:B------:R-:W-:Y:S02]  /*37d0*/  IMAD.MOV.U32 R20, RZ, RZ, 0xe ;  /* 0x0000000eff147424 */ /* 0x000fe400078e00ff */
[----:B------:R-:W-:Y:S01]  /*37e0*/  IMAD.MOV.U32 R21, RZ, RZ, 0x0 ;  /* 0x00000000ff157424 */ /* 0x000fe200078e00ff */
[----:B--2---:R-:W-:-:S05]  /*37f0*/  IADD3 R18, P0, PT, R12, R4, RZ ;  /* 0x000000040c127210 */ /* 0x004fca0007f1e0ff */
[----:B------:R-:W-:-:S05]  /*3800*/  IMAD.X R19, R13, 0x1, R5, P0 ;  /* 0x000000010d137824 */ /* 0x000fca00000e0605 */
[----:B------:R2:W-:Y:S04]  /*3810*/  ST.E.64 desc[UR6][R18.64], R20 ;  /* 0x0000001412007985 */ /* 0x0005e8000c101b06 */
[----:B0-----:R-:W3:Y:S02]  /*3820*/  LDG.E.64 R6, desc[UR6][R2.64+0x519608] ;  /* 0x5196080602067981 */ /* 0x001ee4000c1e1b00 */
[----:B---3--:R-:W-:-:S05]  /*3830*/  IADD3 R6, P0, PT, R6, R4, RZ ;  /* 0x0000000406067210 */ /* 0x008fca0007f1e0ff */
[----:B------:R-:W-:-:S05]  /*3840*/  IMAD.X R7, R7, 0x1, R5, P0 ;  /* 0x0000000107077824 */ /* 0x000fca00000e0605 */
[----:B------:R-:W1:Y:S01]  /*3850*/  LD.E.64 R12, desc[UR6][R6.64] ;  /* 0x00000006060c7980 */ /* 0x000e62000c101b00 */
[----:B------:R-:W-:-:S04]  /*3860*/  ISETP.NE.U32.AND P0, PT, R8, R14, PT ;  /* 0x0000000e0800720c */ /* 0x000fc80003f05070 */
[----:B------:R-:W-:Y:S02]  /*3870*/  ISETP.NE.AND.EX P0, PT, R9, R15, PT, P0 ;  /* 0x0000000f0900720c */ /* 0x000fe40003f05300 */
[----:B-1----:R-:W-:-:S04]  /*3880*/  IADD3 R10, P1, PT, R12, -0x1, RZ ;  /* 0xffffffff0c0a7810 */ /* 0x002fc80007f3e0ff */
[----:B------:R-:W-:-:S05]  /*3890*/  IADD3.X R11, PT, PT, R13, -0x1, RZ, P1, !PT ;  /* 0xffffffff0d0b7810 */ /* 0x000fca0000ffe4ff */
[----:B------:R2:W-:Y:S02]  /*38a0*/  ST.E.64 desc[UR6][R6.64], R10 ;  /* 0x0000000a06007985 */ /* 0x0005e4000c101b06 */
[----:B------:R-:W-:Y:S05]  /*38b0*/  @P0 EXIT ;  /* 0x000000000000094d */ /* 0x000fea0003800000 */
[----:B------:R4:W-:Y:S04]  /*38c0*/  ST.E.64 desc[UR6][R8.64+0x90], RZ ;  /* 0x000090ff08007985 */ /* 0x0009e8000c101b06 */
[----:B--2---:R-:W2:Y:S02]  /*38d0*/  LDG.E.64 R6, desc[UR6][R2.64+0x519630] ;  /* 0x5196300602067981 */ /* 0x004ea4000c1e1b00 */
[----:B--2---:R-:W-:-:S05]  /*38e0*/  IADD3 R10, P0, PT, R6, R4, RZ ;  /* 0x00000004060a7210 */ /* 0x004fca0007f1e0ff */
[----:B------:R-:W-:-:S05]  /*38f0*/  IMAD.X R11, R7, 0x1, R5, P0 ;  /* 0x00000001070b7824 */ /* 0x000fca00000e0605 */
[----:B------:R-:W-:Y:S04]  /*3900*/  ST.E.64 desc[UR6][R10.64], RZ ;  /* 0x000000ff0a007985 */ /* 0x000fe8000c101b06 */
[----:B------:R-:W2:Y:S02]  /*3910*/  LDG.E.64 R6, desc[UR6][R2.64+0x519618] ;  /* 0x5196180602067981 */ /* 0x000ea4000c1e1b00 */
[----:B--2---:R-:W-:-:S04]  /*3920*/  LEA R12, P0, R0, R6, 0x2 ;  /* 0x00000006000c7211 */ /* 0x004fc800078010ff */
[----:B------:R-:W-:-:S05]  /*3930*/  LEA.HI.X R13, R0, R7, RZ, 0x2, P0 ;  /* 0x00000007000d7211 */ /* 0x000fca00000f14ff */
[----:B------:R-:W-:Y:S04]  /*3940*/  ST.E desc[UR6][R12.64], RZ ;  /* 0x000000ff0c007985 */ /* 0x000fe8000c101906 */
[----:B------:R-:W2:Y:S02]  /*3950*/  LDG.E.64 R6, desc[UR6][R2.64+0x519620] ;  /* 0x5196200602067981 */ /* 0x000ea4000c1e1b00 */
[----:B--2---:R-:W-:-:S05]  /*3960*/  IADD3 R14, P0, PT, R6, R4, RZ ;  /* 0x00000004060e7210 */ /* 0x004fca0007f1e0ff */
[----:B------:R-:W-:-:S05]  /*3970*/  IMAD.X R15, R7, 0x1, R5, P0 ;  /* 0x00000001070f7824 */ /* 0x000fca00000e0605 */
[----:B------:R-:W-:Y:S04]  /*3980*/  ST.E.64 desc[UR6][R14.64], RZ ;  /* 0x000000ff0e007985 */ /* 0x000fe8000c101b06 */
[----:B------:R-:W4:Y:S02]  /*3990*/  LDG.E.64 R6, desc[UR6][R2.64+0x519608] ;  /* 0x5196080602067981 */ /* 0x000f24000c1e1b00 */
[----:B----4-:R-:W-:-:S05]  /*39a0*/  IADD3 R8, P0, PT, R6, R4, RZ ;  /* 0x0000000406087210 */ /* 0x010fca0007f1e0ff */
[----:B------:R-:W-:-:S05]  /*39b0*/  IMAD.X R9, R7, 0x1, R5, P0 ;  /* 0x0000000107097824 */ /* 0x000fca00000e0605 */
[----:B------:R-:W-:Y:S04]  /*39c0*/  ST.E.64 desc[UR6][R8.64], RZ ;  /* 0x000000ff08007985 */ /* 0x000fe8000c101b06 */
[----:B------:R-:W2:Y:S02]  /*39d0*/  LDG.E.64 R6, desc[UR6][R2.64+0x519628] ;  /* 0x5196280602067981 */ /* 0x000ea4000c1e1b00 */
[----:B--2---:R-:W-:-:S05]  /*39e0*/  IADD3 R4, P0, PT, R6, R4, RZ ;  /* 0x0000000406047210 */ /* 0x004fca0007f1e0ff */
[----:B------:R-:W-:-:S05]  /*39f0*/  IMAD.X R5, R7, 0x1, R5, P0 ;  /* 0x0000000107057824 */ /* 0x000fca00000e0605 */
[----:B------:R-:W-:Y:S01]  /*3a00*/  ST.E.64 desc[UR6][R4.64], RZ ;  /* 0x000000ff04007985 */ /* 0x000fe2000c101b06 */
[----:B------:R-:W-:Y:S05]  /*3a10*/  EXIT ;  /* 0x000000000000794d */ /* 0x000fea0003800000 */
.L_x_1004:
        /* <DEDUP_REMOVED lines=14> */
.L_x_2869:


//--------------------- .text._Z8printarrPjj      --------------------------
	.section	.text._Z8printarrPjj,"ax",@progbits
	.align	128
        .global         _Z8printarrPjj
        .type           _Z8printarrPjj,@function
        .size           _Z8printarrPjj,(.L_x_2870 - _Z8printarrPjj)
        .other          _Z8printarrPjj,@"STO_CUDA_ENTRY STV_DEFAULT"
_Z8printarrPjj:
.text._Z8printarrPjj:
[----:B------:R-:W0:Y:S08]  /*0000*/  LDC R1, c[0x0][0x37c] ;  /* 0x0000df00ff017b82 */ /* 0x000e300000000800 */
[----:B------:R-:W1:Y:S01]  /*0010*/  LDC R0, c[0x0][0x388] ;  /* 0x0000e200ff007b82 */ /* 0x000e620000000800 */
[----:B------:R-:W2:Y:S01]  /*0020*/  LDCU UR4, c[0x0][0x2f8] ;  /* 0x00005f00ff0477ac */ /* 0x000ea20008000800 */
[----:B0-----:R-:W-:Y:S01]  /*0030*/  VIADD R1, R1, 0xfffffff8 ;  /* 0xfffffff801017836 */ /* 0x001fe20000000000 */
[----:B------:R-:W0:Y:S04]  /*0040*/  LDCU UR5, c[0x0][0x2fc] ;  /* 0x00005f80ff0577ac */ /* 0x000e280008000800 */
[----:B--2---:R-:W-:Y:S01]  /*0050*/  IADD3 R2, P1, PT, R1, UR4, RZ ;  /* 0x0000000401027c10 */ /* 0x004fe2000ff3e0ff */
[----:B-1----:R-:W-:-:S04]  /*0060*/  VIADD R24, R0, 0x1 ;  /* 0x0000000100187836 */ /* 0x002fc80000000000 */
[----:B0-----:R-:W-:Y:S01]  /*0070*/  IMAD.X R18, RZ, RZ, UR5, P1 ;  /* 0x00000005ff127e24 */ /* 0x001fe200088e06ff */
[----:B------:R-:W-:-:S13]  /*0080*/  ISETP.NE.AND P0, PT, R24, RZ, PT ;  /* 0x000000ff1800720c */ /* 0x000fda0003f05270 */
[----:B------:R-:W-:Y:S05]  /*0090*/  @!P0 BRA `(.L_x_1005) ;  /* 0x00000014006c8947 */ /* 0x000fea0003800000 */
[----:B------:R-:W-:Y:S01]  /*00a0*/  ISETP.GE.U32.AND P0, PT, R0, 0xf, PT ;  /* 0x0000000f0000780c */ /* 0x000fe20003f06070 */
[----:B------:R-:W0:Y:S01]  /*00b0*/  LDCU.64 UR36, c[0x0][0x358] ;  /* 0x00006b00ff2477ac */ /* 0x000e220008000a00 */
[----:B------:R-:W-:Y:S01]  /*00c0*/  HFMA2 R23, -RZ, RZ, 0, 0 ;  /* 0x00000000ff177431 */ /* 0x000fe200000001ff */
[----:B------:R-:W-:-:S10]  /*00d0*/  LOP3.LUT R25, R24, 0xf, RZ, 0xc0, !PT ;  /* 0x0000000f18197812 */ /* 0x000fd400078ec0ff */
[----:B------:R-:W-:Y:S05]  /*00e0*/  @!P0 BRA `(.L_x_1006) ;  /* 0x0000000800c48947 */ /* 0x000fea0003800000 */
[----:B------:R-:W1:Y:S01]  /*00f0*/  LDCU.64 UR4, c[0x0][0x380] ;  /* 0x00007000ff0477ac */ /* 0x000e620008000a00 */
[----:B------:R-:W-:Y:S01]  /*0100*/  LOP3.LUT R23, R24, 0xfffffff0, RZ, 0xc0, !PT ;  /* 0xfffffff018177812 */ /* 0x000fe200078ec0ff */
[----:B------:R-:W-:Y:S04]  /*0110*/  BSSY.RECONVERGENT B6, `(.L_x_1006) ;  /* 0x00000ae000067945 */ /* 0x000fe80003800200 */
[----:B------:R-:W-:Y:S01]  /*0120*/  IMAD.MOV R22, RZ, RZ, -R23 ;  /* 0x000000ffff167224 */ /* 0x000fe200078e0a17 */
[----:B-1----:R-:W-:-:S04]  /*0130*/  UIADD3 UR4, UP0, UPT, UR4, 0x20, URZ ;  /* 0x0000002004047890 */ /* 0x002fc8000ff1e0ff */
[----:B------:R-:W-:Y:S02]  /*0140*/  UIADD3.X UR5, UPT, UPT, URZ, UR5, URZ, UP0, !UPT ;  /* 0x00000005ff057290 */ /* 0x000fe400087fe4ff */
[----:B------:R-:W-:-:S04]  /*0150*/  IMAD.U32 R16, RZ, RZ, UR4 ;  /* 0x00000004ff107e24 */ /* 0x000fc8000f8e00ff */
[----:B------:R-:W-:-:S07]  /*0160*/  IMAD.U32 R17, RZ, RZ, UR5 ;  /* 0x00000005ff117e24 */ /* 0x000fce000f8e00ff */
.L_x_1023:
[----:B0-----:R-:W2:Y:S01]  /*0170*/  LDG.E R0, desc[UR36][R16.64+-0x20] ;  /* 0xffffe02410007981 */ /* 0x001ea2000c1e1900 */
[----:B------:R-:W-:Y:S01]  /*0180*/  MOV R19, 0x378 ;  /* 0x0000037800137802 */ /* 0x000fe20000000f00 */
[----:B------:R-:W0:Y:S01]  /*0190*/  LDCU.64 UR4, c[0x4][0x2d8] ;  /* 0x01005b00ff0477ac */ /* 0x000e220008000a00 */
[----:B------:R-:W-:Y:S01]  /*01a0*/  IADD3 R22, PT, PT, R22, 0x10, RZ ;  /* 0x0000001016167810 */ /* 0x000fe20007ffe0ff */
[----:B------:R-:W-:Y:S01]  /*01b0*/  IMAD.MOV.U32 R6, RZ, RZ, R2 ;  /* 0x000000ffff067224 */ /* 0x000fe200078e0002 */
[----:B------:R1:W3:Y:S01]  /*01c0*/  LDC.64 R8, c[0x4][R19] ;  /* 0x0100000013087b82 */ /* 0x0002e20000000a00 */
[----:B------:R-:W-:Y:S02]  /*01d0*/  MOV R7, R18 ;  /* 0x0000001200077202 */ /* 0x000fe40000000f00 */
[----:B------:R-:W-:-:S04]  /*01e0*/  ISETP.NE.AND P0, PT, R22, RZ, PT ;  /* 0x000000ff1600720c */ /* 0x000fc80003f05270 */
[----:B------:R-:W-:Y:S01]  /*01f0*/  P2R R26, PR, RZ, 0x1 ;  /* 0x00000001ff1a7803 */ /* 0x000fe20000000000 */
[----:B0-----:R-:W-:Y:S02]  /*0200*/  IMAD.U32 R4, RZ, RZ, UR4 ;  /* 0x00000004ff047e24 */ /* 0x001fe4000f8e00ff */
[----:B------:R-:W-:Y:S01]  /*0210*/  IMAD.U32 R5, RZ, RZ, UR5 ;  /* 0x00000005ff057e24 */ /* 0x000fe2000f8e00ff */
[----:B--23--:R1:W-:Y:S06]  /*0220*/  STL [R1], R0 ;  /* 0x0000000001007387 */ /* 0x00c3ec0000100800 */
[----:B------:R-:W-:-:S07]  /*0230*/  LEPC R20, `(.L_x_1007) ;  /* 0x000000001014794e */ /* 0x000fce0000000000 */
[----:B-1----:R-:W-:Y:S05]  /*0240*/  CALL.ABS.NOINC R8 ;  /* 0x0000000008007343 */ /* 0x002fea0003c00000 */
.L_x_1007:
[----:B------:R-:W2:Y:S01]  /*0250*/  LDG.E R0, desc[UR36][R16.64+-0x1c] ;  /* 0xffffe42410007981 */ /* 0x000ea2000c1e1900 */
[----:B------:R0:W1:Y:S01]  /*0260*/  LDC.64 R8, c[0x4][R19] ;  /* 0x0100000013087b82 */ /* 0x0000620000000a00 */
[----:B------:R-:W3:Y:S01]  /*0270*/  LDCU.64 UR4, c[0x4][0x2d8] ;  /* 0x01005b00ff0477ac */ /* 0x000ee20008000a00 */
[----:B------:R-:W-:Y:S01]  /*0280*/  IMAD.MOV.U32 R6, RZ, RZ, R2 ;  /* 0x000000ffff067224 */ /* 0x000fe200078e0002 */
[----:B------:R-:W-:Y:S01]  /*0290*/  MOV R7, R18 ;  /* 0x0000001200077202 */ /* 0x000fe20000000f00 */
[----:B---3--:R-:W-:Y:S02]  /*02a0*/  IMAD.U32 R4, RZ, RZ, UR4 ;  /* 0x00000004ff047e24 */ /* 0x008fe4000f8e00ff */
[----:B------:R-:W-:Y:S01]  /*02b0*/  IMAD.U32 R5, RZ, RZ, UR5 ;  /* 0x00000005ff057e24 */ /* 0x000fe2000f8e00ff */
[----:B-12---:R0:W-:Y:S06]  /*02c0*/  STL [R1], R0 ;  /* 0x0000000001007387 */ /* 0x0061ec0000100800 */
[----:B------:R-:W-:-:S07]  /*02d0*/  LEPC R20, `(.L_x_1008) ;  /* 0x000000001014794e */ /* 0x000fce0000000000 */
[----:B0-----:R-:W-:Y:S05]  /*02e0*/  CALL.ABS.NOINC R8 ;  /* 0x0000000008007343 */ /* 0x001fea0003c00000 */
.L_x_1008:
        /* <DEDUP_REMOVED lines=10> */
.L_x_1009:
        /* <DEDUP_REMOVED lines=10> */
.L_x_1010:
        /* <DEDUP_REMOVED lines=10> */
.L_x_1011:
[----:B------:R-:W2:Y:S01]  /*04d0*/  LDG.E R0, desc[UR36][R16.64+-0xc] ;  /* 0xfffff42410007981 */ /* 0x000ea2000c1e1900 */
[----:B------:R0:W1:Y:S01]  /*04e0*/  LDC.64 R8, c[0x4][R19] ;  /* 0x0100000013087b82 */ /* 0x0000620000000a00 */
[----:B------:R-:W3:Y:S01]  /*04f0*/  LDCU.64 UR4, c[0x4][0x2d8] ;  /* 0x01005b00ff0477ac */ /* 0x000ee20008000a00 */
[----:B------:R-:W-:Y:S01]  /*0500*/  MOV R6, R2 ;  /* 0x0000000200067202 */ /* 0x000fe20000000f00 */
[----:B------:R-:W-:Y:S02]  /*0510*/  IMAD.MOV.U32 R7, RZ, RZ, R18 ;  /* 0x000000ffff077224 */ /* 0x000fe400078e0012 */
[----:B---3--:R-:W-:Y:S02]  /*0520*/  IMAD.U32 R4, RZ, RZ, UR4 ;  /* 0x00000004ff047e24 */ /* 0x008fe4000f8e00ff */
[----:B------:R-:W-:Y:S01]  /*0530*/  IMAD.U32 R5, RZ, RZ, UR5 ;  /* 0x00000005ff057e24 */ /* 0x000fe2000f8e00ff */
[----:B-12---:R0:W-:Y:S06]  /*0540*/  STL [R1], R0 ;  /* 0x0000000001007387 */ /* 0x0061ec0000100800 */
[----:B------:R-:W-:-:S07]  /*0550*/  LEPC R20, `(.L_x_1012) ;  /* 0x000000001014794e */ /* 0x000fce0000000000 */
[----:B0-----:R-:W-:Y:S05]  /*0560*/  CALL.ABS.NOINC R8 ;  /* 0x0000000008007343 */ /* 0x001fea0003c00000 */
.L_x_1012:
        /* <DEDUP_REMOVED lines=10> */
.L_x_1013:
[----:B------:R-:W2:Y:S01]  /*0610*/  LDG.E R0, desc[UR36][R16.64+-0x4] ;  /* 0xfffffc2410007981 */ /* 0x000ea2000c1e1900 */
[----:B------:R0:W1:Y:S01]  /*0620*/  LDC.64 R8, c[0x4][R19] ;  /* 0x0100000013087b82 */ /* 0x0000620000000a00 */
[----:B------:R-:W3:Y:S01]  /*0630*/  LDCU.64 UR4, c[0x4][0x2d8] ;  /* 0x01005b00ff0477ac */ /* 0x000ee20008000a00 */
[----:B------:R-:W-:Y:S01]  /*0640*/  IMAD.MOV.U32 R6, RZ, RZ, R2 ;  /* 0x000000ffff067224 */ /* 0x000fe200078e0002 */
[----:B------:R-:W-:Y:S02]  /*0650*/  MOV R7, R18 ;  /* 0x0000001200077202 */ /* 0x000fe40000000f00 */
[----:B---3--:R-:W-:Y:S01]  /*0660*/  MOV R4, UR4 ;  /* 0x0000000400047c02 */ /* 0x008fe20008000f00 */
[----:B------:R-:W-:Y:S01]  /*0670*/  IMAD.U32 R5, RZ, RZ, UR5 ;  /* 0x00000005ff057e24 */ /* 0x000fe2000f8e00ff */
[----:B-12---:R0:W-:Y:S06]  /*0680*/  STL [R1], R0 ;  /* 0x0000000001007387 */ /* 0x0061ec0000100800 */
[----:B------:R-:W-:-:S07]  /*0690*/  LEPC R20, `(.L_x_1014) ;  /* 0x000000001014794e */ /* 0x000fce0000000000 */
[----:B0-----:R-:W-:Y:S05]  /*06a0*/  CALL.ABS.NOINC R8 ;  /* 0x0000000008007343 */ /* 0x001fea0003c00000 */
.L_x_1014:
        /* <DEDUP_REMOVED lines=10> */
.L_x_1015:
        /* <DEDUP_REMOVED lines=10> */
.L_x_1016:
        /* <DEDUP_REMOVED lines=10> */
.L_x_1017:
        /* <DEDUP_REMOVED lines=10> */
.L_x_1018:
        /* <DEDUP_REMOVED lines=10> */
.L_x_1019:
        /* <DEDUP_REMOVED lines=10> */
.L_x_1020:
        /* <DEDUP_REMOVED lines=10> */
.L_x_1021:
        /* <DEDUP_REMOVED lines=10> */
.L_x_1022:
[----:B------:R-:W-:Y:S02]  /*0bb0*/  ISETP.NE.AND P6, PT, R26, RZ, PT ;  /* 0x000000ff1a00720c */ /* 0x000fe40003fc5270 */
[----:B------:R-:W-:-:S04]  /*0bc0*/  IADD3 R16, P0, PT, R16, 0x40, RZ ;  /* 0x0000004010107810 */ /* 0x000fc80007f1e0ff */
[----:B------:R-:W-:-:S07]  /*0bd0*/  IADD3.X R17, PT, PT, RZ, R17, RZ, P0, !PT ;  /* 0x00000011ff117210 */ /* 0x000fce00007fe4ff */
[----:B------:R-:W-:Y:S05]  /*0be0*/  @P6 BRA `(.L_x_1023) ;  /* 0xfffffff400606947 */ /* 0x000fea000383ffff */
[----:B------:R-:W-:Y:S05]  /*0bf0*/  BSYNC.RECONVERGENT B6 ;  /* 0x0000000000067941 */ /* 0x000fea0003800200 */
.L_x_1006:
[----:B------:R-:W-:Y:S01]  /*0c00*/  ISETP.NE.AND P0, PT, R25, RZ, PT ;  /* 0x000000ff1900720c */ /* 0x000fe20003f05270 */
[----:B------:R-:W-:-:S12]  /*0c10*/  BSSY.RECONVERGENT B6, `(.L_x_1005) ;  /* 0x00000a3000067945 */ /* 0x000fd80003800200 */
[----:B------:R-:W-:Y:S05]  /*0c20*/  @!P0 BRA `(.L_x_1024) ;  /* 0x0000000800848947 */ /* 0x000fea0003800000 */
[----:B------:R-:W-:Y:S02]  /*0c30*/  ISETP.GE.U32.AND P0, PT, R25, 0x8, PT ;  /* 0x000000081900780c */ /* 0x000fe40003f06070 */
[----:B------:R-:W-:-:S11]  /*0c40*/  LOP3.LUT R22, R24, 0x7, RZ, 0xc0, !PT ;  /* 0x0000000718167812 */ /* 0x000fd600078ec0ff */
[----:B------:R-:W-:Y:S05]  /*0c50*/  @!P0 BRA `(.L_x_1025) ;  /* 0x0000000400508947 */ /* 0x000fea0003800000 */
[----:B------:R-:W1:Y:S01]  /*0c60*/  LDC.64 R16, c[0x0][0x380] ;  /* 0x0000e000ff107b82 */ /* 0x000e620000000a00 */
[----:B------:R-:W-:Y:S01]  /*0c70*/  MOV R19, 0x378 ;  /* 0x0000037800137802 */ /* 0x000fe20000000f00 */
[----:B------:R-:W2:Y:S01]  /*0c80*/  LDCU.64 UR4, c[0x4][0x2d8] ;  /* 0x01005b00ff0477ac */ /* 0x000ea20008000a00 */
[----:B-1----:R-:W-:-:S05]  /*0c90*/  IMAD.WIDE.U32 R16, R23, 0x4, R16 ;  /* 0x0000000417107825 */ /* 0x002fca00078e0010 */
[----:B0-----:R-:W3:Y:S01]  /*0ca0*/  LDG.E R0, desc[UR36][R16.64] ;  /* 0x0000002410007981 */ /* 0x001ee2000c1e1900 */
[----:B------:R0:W1:Y:S01]  /*0cb0*/  LDC.64 R8, c[0x4][R19] ;  /* 0x0100000013087b82 */ /* 0x0000620000000a00 */
[----:B--2---:R-:W-:Y:S01]  /*0cc0*/  IMAD.U32 R4, RZ, RZ, UR4 ;  /* 0x00000004ff047e24 */ /* 0x004fe2000f8e00ff */
[----:B------:R-:W-:Y:S01]  /*0cd0*/  MOV R6, R2 ;  /* 0x0000000200067202 */ /* 0x000fe20000000f00 */
[----:B------:R-:W-:Y:S02]  /*0ce0*/  IMAD.U32 R5, RZ, RZ, UR5 ;  /* 0x00000005ff057e24 */ /* 0x000fe4000f8e00ff */
[----:B------:R-:W-:Y:S01]  /*0cf0*/  IMAD.MOV.U32 R7, RZ, RZ, R18 ;  /* 0x000000ffff077224 */ /* 0x000fe200078e0012 */
[----:B-1-3--:R0:W-:Y:S06]  /*0d00*/  STL [R1], R0 ;  /* 0x0000000001007387 */ /* 0x00a1ec0000100800 */
[----:B------:R-:W-:-:S07]  /*0d10*/  LEPC R20, `(.L_x_1026) ;  /* 0x000000001014794e */ /* 0x000fce0000000000 */
[----:B0-----:R-:W-:Y:S05]  /*0d20*/  CALL.ABS.NOINC R8 ;  /* 0x0000000008007343 */ /* 0x001fea0003c00000 */
.L_x_1026:
        /* <DEDUP_REMOVED lines=10> */
.L_x_1027:
        /* <DEDUP_REMOVED lines=10> */
.L_x_1028:
        /* <DEDUP_REMOVED lines=10> */
.L_x_1029:
        /* <DEDUP_REMOVED lines=10> */
.L_x_1030:
        /* <DEDUP_REMOVED lines=10> */
.L_x_1031:
        /* <DEDUP_REMOVED lines=10> */
.L_x_1032:
        /* <DEDUP_REMOVED lines=10> */
.L_x_1033:
[----:B------:R-:W-:-:S07]  /*1190*/  IADD3 R23, PT, PT, R23, 0x8, RZ ;  /* 0x0000000817177810 */ /* 0x000fce0007ffe0ff */
.L_x_1025:
[----:B------:R-:W-:-:S13]  /*11a0*/  ISETP.NE.AND P0, PT, R22, RZ, PT ;  /* 0x000000ff1600720c */ /* 0x000fda0003f05270 */
        /* <DEDUP_REMOVED lines=17> */
.L_x_1035:
        /* <DEDUP_REMOVED lines=10> */
.L_x_1036:
        /* <DEDUP_REMOVED lines=10> */
.L_x_1037:
        /* <DEDUP_REMOVED lines=10> */
.L_x_1038:
[----:B------:R-:W-:-:S07]  /*14a0*/  VIADD R23, R23, 0x4 ;  /* 0x0000000417177836 */ /* 0x000fce0000000000 */
.L_x_1034:
[----:B------:R-:W-:-:S13]  /*14b0*/  ISETP.NE.AND P0, PT, R24, RZ, PT ;  /* 0x000000ff1800720c */ /* 0x000fda0003f05270 */
[----:B------:R-:W-:Y:S05]  /*14c0*/  @!P0 BRA `(.L_x_1024) ;  /* 0x00000000005c8947 */ /* 0x000fea0003800000 */
[----:B------:R-:W1:Y:S01]  /*14d0*/  LDC.64 R16, c[0x0][0x380] ;  /* 0x0000e000ff107b82 */ /* 0x000e620000000a00 */
[----:B------:R-:W-:Y:S01]  /*14e0*/  IADD3 R24, PT, PT, -R24, RZ, RZ ;  /* 0x000000ff18187210 */ /* 0x000fe20007ffe1ff */
[----:B-1----:R-:W-:-:S07]  /*14f0*/  IMAD.WIDE.U32 R16, R23, 0x4, R16 ;  /* 0x0000000417107825 */ /* 0x002fce00078e0010 */
.L_x_1040:
        /* <DEDUP_REMOVED lines=16> */
.L_x_1039:
[----:B------:R-:W-:Y:S02]  /*1600*/  ISETP.NE.AND P6, PT, R24, RZ, PT ;  /* 0x000000ff1800720c */ /* 0x000fe40003fc5270 */
[----:B------:R-:W-:-:S05]  /*1610*/  IADD3 R16, P0, PT, R16, 0x4, RZ ;  /* 0x0000000410107810 */ /* 0x000fca0007f1e0ff */
[----:B------:R-:W-:-:S06]  /*1620*/  IMAD.X R17, RZ, RZ, R17, P0 ;  /* 0x000000ffff117224 */ /* 0x000fcc00000e0611 */
[----:B------:R-:W-:Y:S05]  /*1630*/  @P6 BRA `(.L_x_1040) ;  /* 0xfffffffc00b06947 */ /* 0x000fea000383ffff */
.L_x_1024:
[----:B0-----:R-:W-:Y:S05]  /*1640*/  BSYNC.RECONVERGENT B6 ;  /* 0x0000000000067941 */ /* 0x001fea0003800200 */
.L_x_1005:
        /* <DEDUP_REMOVED lines=8> */
.L_x_1041:
[----:B------:R-:W-:Y:S05]  /*16d0*/  EXIT ;  /* 0x000000000000794d */ /* 0x000fea0003800000 */
.L_x_1042:
        /* <DEDUP_REMOVED lines=10> */
.L_x_2870:


//--------------------- .text._Z6helperPjS_j      --------------------------
	.section	.text._Z6helperPjS_j,"ax",@progbits
	.align	128
        .global         _Z6helperPjS_j
        .type           _Z6helperPjS_j,@function
        .size           _Z6helperPjS_j,(.L_x_2871 - _Z6helperPjS_j)
        .other          _Z6helperPjS_j,@"STO_CUDA_ENTRY STV_DEFAULT"
_Z6helperPjS_j:
.text._Z6helperPjS_j:
[----:B------:R-:W-:Y:S08]  /*0000*/  LDC R1, c[0x0][0x37c] ;  /* 0x0000df00ff017b82 */ /* 0x000ff00000000800 */
[----:B------:R-:W0:Y:S01]  /*0010*/  LDC R11, c[0x0][0x390] ;  /* 0x0000e400ff0b7b82 */ /* 0x000e220000000800 */
[----:B------:R-:W1:Y:S07]  /*0020*/  LDCU.64 UR4, c[0x0][0x358] ;  /* 0x00006b00ff0477ac */ /* 0x000e6e0008000a00 */
[----:B------:R-:W2:Y:S08]  /*0030*/  LDC.64 R6, c[0x0][0x380] ;  /* 0x0000e000ff067b82 */ /* 0x000eb00000000a00 */
[----:B------:R-:W3:Y:S01]  /*0040*/  LDC.64 R4, c[0x0][0x388] ;  /* 0x0000e200ff047b82 */ /* 0x000ee20000000a00 */
[----:B0-----:R-:W-:-:S05]  /*0050*/  IADD3 R9, PT, PT, R11, -0x1, RZ ;  /* 0xffffffff0b097810 */ /* 0x001fca0007ffe0ff */
[----:B--2---:R-:W-:-:S06]  /*0060*/  IMAD.WIDE.U32 R2, R9, 0x4, R6 ;  /* 0x0000000409027825 */ /* 0x004fcc00078e0006 */
[----:B-1----:R-:W2:Y:S01]  /*0070*/  LDG.E R2, desc[UR4][R2.64] ;  /* 0x0000000402027981 */ /* 0x002ea2000c1e1900 */
[----:B---3--:R-:W-:-:S06]  /*0080*/  IMAD.WIDE.U32 R4, R9, 0x4, R4 ;  /* 0x0000000409047825 */ /* 0x008fcc00078e0004 */
[----:B------:R-:W2:Y:S01]  /*0090*/  LDG.E R5, desc[UR4][R4.64] ;  /* 0x0000000404057981 */ /* 0x000ea2000c1e1900 */
[----:B------:R-:W-:Y:S01]  /*00a0*/  IMAD.WIDE.U32 R6, R11, 0x4, R6 ;  /* 0x000000040b067825 */ /* 0x000fe200078e0006 */
[----:B--2---:R-:W-:-:S05]  /*00b0*/  IADD3 R9, PT, PT, R2, R5, RZ ;  /* 0x0000000502097210 */ /* 0x004fca0007ffe0ff */
[----:B------:R-:W-:Y:S01]  /*00c0*/  STG.E desc[UR4][R6.64], R9 ;  /* 0x0000000906007986 */ /* 0x000fe2000c101904 */
[----:B------:R-:W-:Y:S05]  /*00d0*/  EXIT ;  /* 0x000000000000794d */ /* 0x000fea0003800000 */
.L_x_1043:
        /* <DEDUP_REMOVED lines=10> */
.L_x_2871:


//--------------------- .text._Z11doPrefixSumPjjS_ --------------------------
	.section	.text._Z11doPrefixSumPjjS_,"ax",@progbits
	.align	128
        .global         _Z11doPrefixSumPjjS_
        .type           _Z11doPrefixSumPjjS_,@function
        .size           _Z11doPrefixSumPjjS_,(.L_x_2872 - _Z11doPrefixSumPjjS_)
        .other          _Z11doPrefixSumPjjS_,@"STO_CUDA_ENTRY STV_DEFAULT"
_Z11doPrefixSumPjjS_:
.text._Z11doPrefixSumPjjS_:
[----:B------:R-:W0:Y:S08]  /*0000*/  LDC R1, c[0x0][0x37c] ;  /* 0x0000df00ff017b82 */ /* 0x000e300000000800 */
[----:B------:R-:W1:Y:S01]  /*0010*/  LDC.64 R2, c[0x0][0x390] ;  /* 0x0000e400ff027b82 */ /* 0x000e620000000a00 */
[----:B------:R-:W1:Y:S01]  /*0020*/  LDCU.64 UR10, c[0x0][0x358] ;  /* 0x00006b00ff0a77ac */ /* 0x000e620008000a00 */
[----:B0-----:R-:W-:Y:S01]  /*0030*/  VIADD R1, R1, 0xfffffff8 ;  /* 0xfffffff801017836 */ /* 0x001fe20000000000 */
[----:B------:R-:W0:Y:S01]  /*0040*/  LDCU UR6, c[0x0][0x388] ;  /* 0x00007100ff0677ac */ /* 0x000e220008000800 */
[----:B-1----:R1:W5:Y:S01]  /*0050*/  LDG.E R0, desc[UR10][R2.64] ;  /* 0x0000000a02007981 */ /* 0x002362000c1e1900 */
[----:B------:R-:W2:Y:S01]  /*0060*/  LDCU UR4, c[0x0][0x2f8] ;  /* 0x00005f00ff0477ac */ /* 0x000ea20008000800 */
[----:B------:R-:W3:Y:S01]  /*0070*/  LDCU UR5, c[0x0][0x2fc] ;  /* 0x00005f80ff0577ac */ /* 0x000ee20008000800 */
[----:B0-----:R-:W-:Y:S01]  /*0080*/  UISETP.NE.AND UP0, UPT, UR6, URZ, UPT ;  /* 0x000000ff0600728c */ /* 0x001fe2000bf05270 */
[----:B--2---:R-:W-:-:S04]  /*0090*/  IADD3 R6, P0, PT, R1, UR4, RZ ;  /* 0x0000000401067c10 */ /* 0x004fc8000ff1e0ff */
[----:B---3--:R-:W-:-:S04]  /*00a0*/  IADD3.X R7, PT, PT, RZ, UR5, RZ, P0, !PT ;  /* 0x00000005ff077c10 */ /* 0x008fc800087fe4ff */
[----:B-1----:R-:W-:Y:S05]  /*00b0*/  BRA.U !UP0, `(.L_x_1044) ;  /* 0x0000000908187547 */ /* 0x002fea000b800000 */
[----:B------:R-:W-:Y:S01]  /*00c0*/  UISETP.GE.U32.AND UP1, UPT, UR6, 0x10, UPT ;  /* 0x000000100600788c */ /* 0x000fe2000bf26070 */
[----:B------:R-:W-:Y:S01]  /*00d0*/  IMAD.MOV.U32 R8, RZ, RZ, RZ ;  /* 0x000000ffff087224 */ /* 0x000fe200078e00ff */
[----:B------:R-:W-:-:S04]  /*00e0*/  ULOP3.LUT UR7, UR6, 0xf, URZ, 0xc0, !UPT ;  /* 0x0000000f06077892 */ /* 0x000fc8000f8ec0ff */
[----:B------:R-:W-:-:S03]  /*00f0*/  UISETP.NE.AND UP0, UPT, UR7, URZ, UPT ;  /* 0x000000ff0700728c */ /* 0x000fc6000bf05270 */
[----:B------:R-:W-:Y:S08]  /*0100*/  BRA.U !UP1, `(.L_x_1045) ;  /* 0x0000000109fc7547 */ /* 0x000ff0000b800000 */
[----:B------:R-:W0:Y:S01]  /*0110*/  LDCU.64 UR4, c[0x0][0x380] ;  /* 0x00007000ff0477ac */ /* 0x000e220008000a00 */
[----:B------:R-:W-:-:S04]  /*0120*/  ULOP3.LUT UR8, UR6, 0xfffffff0, URZ, 0xc0, !UPT ;  /* 0xfffffff006087892 */ /* 0x000fc8000f8ec0ff */
[----:B------:R-:W-:Y:S02]  /*0130*/  UIADD3 UR9, UPT, UPT, -UR8, URZ, URZ ;  /* 0x000000ff08097290 */ /* 0x000fe4000fffe1ff */
[----:B------:R-:W-:Y:S01]  /*0140*/  MOV R8, UR8 ;  /* 0x0000000800087c02 */ /* 0x000fe20008000f00 */
[----:B0-----:R-:W-:-:S04]  /*0150*/  UIADD3 UR4, UP1, UPT, UR4, 0x20, URZ ;  /* 0x0000002004047890 */ /* 0x001fc8000ff3e0ff */
[----:B------:R-:W-:Y:S02]  /*0160*/  UIADD3.X UR5, UPT, UPT, URZ, UR5, URZ, UP1, !UPT ;  /* 0x00000005ff057290 */ /* 0x000fe40008ffe4ff */
[----:B------:R-:W-:-:S04]  /*0170*/  IMAD.U32 R9, RZ, RZ, UR4 ;  /* 0x00000004ff097e24 */ /* 0x000fc8000f8e00ff */
[----:B------:R-:W-:-:S07]  /*0180*/  MOV R10, UR5 ;  /* 0x00000005000a7c02 */ /* 0x000fce0008000f00 */
.L_x_1046:
[----:B------:R-:W-:Y:S01]  /*0190*/  IMAD.MOV.U32 R4, RZ, RZ, R9 ;  /* 0x000000ffff047224 */ /* 0x000fe200078e0009 */
[----:B------:R-:W-:-:S05]  /*01a0*/  MOV R5, R10 ;  /* 0x0000000a00057202 */ /* 0x000fca0000000f00 */
[----:B------:R-:W2:Y:S02]  /*01b0*/  LDG.E R9, desc[UR10][R4.64+-0x20] ;  /* 0xffffe00a04097981 */ /* 0x000ea4000c1e1900 */
[----:B--2--5:R-:W-:-:S05]  /*01c0*/  IMAD.IADD R9, R9, 0x1, R0 ;  /* 0x0000000109097824 */ /* 0x024fca00078e0200 */
[----:B------:R0:W-:Y:S04]  /*01d0*/  STG.E desc[UR10][R2.64], R9 ;  /* 0x0000000902007986 */ /* 0x0001e8000c10190a */
[----:B-1----:R-:W2:Y:S02]  /*01e0*/  LDG.E R0, desc[UR10][R4.64+-0x1c] ;  /* 0xffffe40a04007981 */ /* 0x002ea4000c1e1900 */
[----:B--2---:R-:W-:-:S05]  /*01f0*/  IADD3 R11, PT, PT, R9, R0, RZ ;  /* 0x00000000090b7210 */ /* 0x004fca0007ffe0ff */
[----:B------:R1:W-:Y:S04]  /*0200*/  STG.E desc[UR10][R2.64], R11 ;  /* 0x0000000b02007986 */ /* 0x0003e8000c10190a */
[----:B------:R-:W2:Y:S02]  /*0210*/  LDG.E R0, desc[UR10][R4.64+-0x18] ;  /* 0xffffe80a04007981 */ /* 0x000ea4000c1e1900 */
[----:B--2---:R-:W-:-:S05]  /*0220*/  IMAD.IADD R13, R11, 0x1, R0 ;  /* 0x000000010b0d7824 */ /* 0x004fca00078e0200 */
[----:B------:R2:W-:Y:S04]  /*0230*/  STG.E desc[UR10][R2.64], R13 ;  /* 0x0000000d02007986 */ /* 0x0005e8000c10190a */
[----:B------:R-:W3:Y:S02]  /*0240*/  LDG.E R0, desc[UR10][R4.64+-0x14] ;  /* 0xffffec0a04007981 */ /* 0x000ee4000c1e1900 */
[----:B---3--:R-:W-:-:S05]  /*0250*/  IADD3 R15, PT, PT, R13, R0, RZ ;  /* 0x000000000d0f7210 */ /* 0x008fca0007ffe0ff */
[----:B------:R3:W-:Y:S04]  /*0260*/  STG.E desc[UR10][R2.64], R15 ;  /* 0x0000000f02007986 */ /* 0x0007e8000c10190a */
[----:B------:R-:W0:Y:S02]  /*0270*/  LDG.E R0, desc[UR10][R4.64+-0x10] ;  /* 0xfffff00a04007981 */ /* 0x000e24000c1e1900 */
[----:B0-----:R-:W-:-:S05]  /*0280*/  IMAD.IADD R9, R15, 0x1, R0 ;  /* 0x000000010f097824 */ /* 0x001fca00078e0200 */
[----:B------:R0:W-:Y:S04]  /*0290*/  STG.E desc[UR10][R2.64], R9 ;  /* 0x0000000902007986 */ /* 0x0001e8000c10190a */
[----:B------:R-:W1:Y:S02]  /*02a0*/  LDG.E R0, desc[UR10][R4.64+-0xc] ;  /* 0xfffff40a04007981 */ /* 0x000e64000c1e1900 */
[----:B-1----:R-:W-:-:S05]  /*02b0*/  IADD3 R11, PT, PT, R9, R0, RZ ;  /* 0x00000000090b7210 */ /* 0x002fca0007ffe0ff */
        /* <DEDUP_REMOVED lines=18> */
[----:B------:R-:W-:Y:S04]  /*03e0*/  STG.E desc[UR10][R2.64], R15 ;  /* 0x0000000f02007986 */ /* 0x000fe8000c10190a */
        /* <DEDUP_REMOVED lines=9> */
[----:B------:R-:W2:Y:S01]  /*0480*/  LDG.E R0, desc[UR10][R4.64+0x1c] ;  /* 0x00001c0a04007981 */ /* 0x000ea2000c1e1900 */
[----:B------:R-:W-:Y:S01]  /*0490*/  UIADD3 UR9, UPT, UPT, UR9, 0x10, URZ ;  /* 0x0000001009097890 */ /* 0x000fe2000fffe0ff */
[----:B0-----:R-:W-:-:S03]  /*04a0*/  IADD3 R9, P0, PT, R4, 0x40, RZ ;  /* 0x0000004004097810 */ /* 0x001fc60007f1e0ff */
[----:B------:R-:W-:Y:S02]  /*04b0*/  UISETP.NE.AND UP1, UPT, UR9, URZ, UPT ;  /* 0x000000ff0900728c */ /* 0x000fe4000bf25270 */
[----:B------:R-:W-:Y:S01]  /*04c0*/  IMAD.X R10, RZ, RZ, R5, P0 ;  /* 0x000000ffff0a7224 */ /* 0x000fe200000e0605 */
[----:B--2---:R-:W-:-:S05]  /*04d0*/  IADD3 R0, PT, PT, R13, R0, RZ ;  /* 0x000000000d007210 */ /* 0x004fca0007ffe0ff */
[----:B------:R1:W-:Y:S01]  /*04e0*/  STG.E desc[UR10][R2.64], R0 ;  /* 0x0000000002007986 */ /* 0x0003e2000c10190a */
[----:B------:R-:W-:Y:S05]  /*04f0*/  BRA.U UP1, `(.L_x_1046) ;  /* 0xfffffffd01247547 */ /* 0x000fea000b83ffff */
.L_x_1045:
[----:B------:R-:W-:Y:S05]  /*0500*/  BRA.U !UP0, `(.L_x_1044) ;  /* 0x0000000508047547 */ /* 0x000fea000b800000 */
[----:B------:R-:W-:Y:S02]  /*0510*/  UISETP.GE.U32.AND UP0, UPT, UR7, 0x8, UPT ;  /* 0x000000080700788c */ /* 0x000fe4000bf06070 */
[----:B------:R-:W-:-:S04]  /*0520*/  ULOP3.LUT UR5, UR6, 0x7, URZ, 0xc0, !UPT ;  /* 0x0000000706057892 */ /* 0x000fc8000f8ec0ff */
[----:B------:R-:W-:-:S03]  /*0530*/  UISETP.NE.AND UP1, UPT, UR5, URZ, UPT ;  /* 0x000000ff0500728c */ /* 0x000fc6000bf25270 */
[----:B------:R-:W-:Y:S08]  /*0540*/  BRA.U !UP0, `(.L_x_1047) ;  /* 0x00000001086c7547 */ /* 0x000ff0000b800000 */
[----:B------:R-:W0:Y:S02]  /*0550*/  LDC.64 R4, c[0x0][0x380] ;  /* 0x0000e000ff047b82 */ /* 0x000e240000000a00 */
[----:B0-----:R-:W-:-:S05]  /*0560*/  IMAD.WIDE.U32 R4, R8, 0x4, R4 ;  /* 0x0000000408047825 */ /* 0x001fca00078e0004 */
[----:B------:R-:W2:Y:S02]  /*0570*/  LDG.E R9, desc[UR10][R4.64] ;  /* 0x0000000a04097981 */ /* 0x000ea4000c1e1900 */
[----:B--2--5:R-:W-:-:S05]  /*0580*/  IADD3 R9, PT, PT, R0, R9, RZ ;  /* 0x0000000900097210 */ /* 0x024fca0007ffe0ff */
[----:B------:R0:W-:Y:S04]  /*0590*/  STG.E desc[UR10][R2.64], R9 ;  /* 0x0000000902007986 */ /* 0x0001e8000c10190a */
[----:B-1----:R-:W2:Y:S02]  /*05a0*/  LDG.E R0, desc[UR10][R4.64+0x4] ;  /* 0x0000040a04007981 */ /* 0x002ea4000c1e1900 */
[----:B--2---:R-:W-:-:S05]  /*05b0*/  IMAD.IADD R11, R9, 0x1, R0 ;  /* 0x00000001090b7824 */ /* 0x004fca00078e0200 */
[----:B------:R1:W-:Y:S04]  /*05c0*/  STG.E desc[UR10][R2.64], R11 ;  /* 0x0000000b02007986 */ /* 0x0003e8000c10190a */
[----:B------:R-:W2:Y:S02]  /*05d0*/  LDG.E R0, desc[UR10][R4.64+0x8] ;  /* 0x0000080a04007981 */ /* 0x000ea4000c1e1900 */
[----:B--2---:R-:W-:-:S05]  /*05e0*/  IADD3 R13, PT, PT, R11, R0, RZ ;  /* 0x000000000b0d7210 */ /* 0x004fca0007ffe0ff */
[----:B------:R2:W-:Y:S04]  /*05f0*/  STG.E desc[UR10][R2.64], R13 ;  /* 0x0000000d02007986 */ /* 0x0005e8000c10190a */
[----:B------:R-:W3:Y:S02]  /*0600*/  LDG.E R0, desc[UR10][R4.64+0xc] ;  /* 0x00000c0a04007981 */ /* 0x000ee4000c1e1900 */
[----:B---3--:R-:W-:-:S05]  /*0610*/  IMAD.IADD R15, R13, 0x1, R0 ;  /* 0x000000010d0f7824 */ /* 0x008fca00078e0200 */
[----:B------:R3:W-:Y:S04]  /*0620*/  STG.E desc[UR10][R2.64], R15 ;  /* 0x0000000f02007986 */ /* 0x0007e8000c10190a */
[----:B------:R-:W0:Y:S02]  /*0630*/  LDG.E R0, desc[UR10][R4.64+0x10] ;  /* 0x0000100a04007981 */ /* 0x000e24000c1e1900 */
[----:B0-----:R-:W-:-:S05]  /*0640*/  IADD3 R9, PT, PT, R15, R0, RZ ;  /* 0x000000000f097210 */ /* 0x001fca0007ffe0ff */
[----:B------:R3:W-:Y:S04]  /*0650*/  STG.E desc[UR10][R2.64], R9 ;  /* 0x0000000902007986 */ /* 0x0007e8000c10190a */
[----:B------:R-:W1:Y:S02]  /*0660*/  LDG.E R0, desc[UR10][R4.64+0x14] ;  /* 0x0000140a04007981 */ /* 0x000e64000c1e1900 */
[----:B-1----:R-:W-:-:S05]  /*0670*/  IMAD.IADD R11, R9, 0x1, R0 ;  /* 0x00000001090b7824 */ /* 0x002fca00078e0200 */
[----:B------:R3:W-:Y:S04]  /*0680*/  STG.E desc[UR10][R2.64], R11 ;  /* 0x0000000b02007986 */ /* 0x0007e8000c10190a */
[----:B------:R-:W2:Y:S02]  /*0690*/  LDG.E R0, desc[UR10][R4.64+0x18] ;  /* 0x0000180a04007981 */ /* 0x000ea4000c1e1900 */
[----:B--2---:R-:W-:-:S05]  /*06a0*/  IADD3 R13, PT, PT, R11, R0, RZ ;  /* 0x000000000b0d7210 */ /* 0x004fca0007ffe0ff */
[----:B------:R3:W-:Y:S04]  /*06b0*/  STG.E desc[UR10][R2.64], R13 ;  /* 0x0000000d02007986 */ /* 0x0007e8000c10190a */
[----:B------:R-:W2:Y:S01]  /*06c0*/  LDG.E R0, desc[UR10][R4.64+0x1c] ;  /* 0x00001c0a04007981 */ /* 0x000ea2000c1e1900 */
[----:B------:R-:W-:Y:S01]  /*06d0*/  IADD3 R8, PT, PT, R8, 0x8, RZ ;  /* 0x0000000808087810 */ /* 0x000fe20007ffe0ff */
[----:B--2---:R-:W-:-:S05]  /*06e0*/  IMAD.IADD R0, R13, 0x1, R0 ;  /* 0x000000010d007824 */ /* 0x004fca00078e0200 */
[----:B------:R3:W-:Y:S02]  /*06f0*/  STG.E desc[UR10][R2.64], R0 ;  /* 0x0000000002007986 */ /* 0x0007e4000c10190a */
.L_x_1047:
[----:B------:R-:W-:Y:S05]  /*0700*/  BRA.U !UP1, `(.L_x_1044) ;  /* 0x0000000109847547 */ /* 0x000fea000b800000 */
[----:B------:R-:W-:Y:S02]  /*0710*/  UISETP.GE.U32.AND UP0, UPT, UR5, 0x4, UPT ;  /* 0x000000040500788c */ /* 0x000fe4000bf06070 */
[----:B------:R-:W-:-:S04]  /*0720*/  ULOP3.LUT UR4, UR6, 0x3, URZ, 0xc0, !UPT ;  /* 0x0000000306047892 */ /* 0x000fc8000f8ec0ff */
[----:B------:R-:W-:-:S03]  /*0730*/  UISETP.NE.AND UP1, UPT, UR4, URZ, UPT ;  /* 0x000000ff0400728c */ /* 0x000fc6000bf25270 */
[----:B------:R-:W-:Y:S08]  /*0740*/  BRA.U !UP0, `(.L_x_1048) ;  /* 0x00000001083c7547 */ /* 0x000ff0000b800000 */
[----:B------:R-:W0:Y:S02]  /*0750*/  LDC.64 R4, c[0x0][0x380] ;  /* 0x0000e000ff047b82 */ /* 0x000e240000000a00 */
[----:B0-----:R-:W-:-:S05]  /*0760*/  IMAD.WIDE.U32 R4, R8, 0x4, R4 ;  /* 0x0000000408047825 */ /* 0x001fca00078e0004 */
[----:B---3--:R-:W2:Y:S02]  /*0770*/  LDG.E R9, desc[UR10][R4.64] ;  /* 0x0000000a04097981 */ /* 0x008ea4000c1e1900 */
        /* <DEDUP_REMOVED lines=8> */
[----:B------:R-:W2:Y:S01]  /*0800*/  LDG.E R0, desc[UR10][R4.64+0xc] ;  /* 0x00000c0a04007981 */ /* 0x000ea2000c1e1900 */
[----:B------:R-:W-:Y:S01]  /*0810*/  VIADD R8, R8, 0x4 ;  /* 0x0000000408087836 */ /* 0x000fe20000000000 */
[----:B--2---:R-:W-:-:S05]  /*0820*/  IADD3 R0, PT, PT, R13, R0, RZ ;  /* 0x000000000d007210 */ /* 0x004fca0007ffe0ff */
[----:B------:R0:W-:Y:S02]  /*0830*/  STG.E desc[UR10][R2.64], R0 ;  /* 0x0000000002007986 */ /* 0x0001e4000c10190a */
.L_x_1048:
[----:B------:R-:W-:Y:S05]  /*0840*/  BRA.U !UP1, `(.L_x_1044) ;  /* 0x0000000109347547 */ /* 0x000fea000b800000 */
[----:B------:R-:W0:Y:S01]  /*0850*/  LDC.64 R4, c[0x0][0x380] ;  /* 0x0000e000ff047b82 */ /* 0x000e220000000a00 */
[----:B------:R-:W-:Y:S01]  /*0860*/  UIADD3 UR4, UPT, UPT, -UR4, URZ, URZ ;  /* 0x000000ff04047290 */ /* 0x000fe2000fffe1ff */
[----:B0--3--:R-:W-:-:S11]  /*0870*/  IMAD.WIDE.U32 R8, R8, 0x4, R4 ;  /* 0x0000000408087825 */ /* 0x009fd600078e0004 */
.L_x_1049:
[----:B------:R-:W-:Y:S01]  /*0880*/  IMAD.MOV.U32 R5, RZ, RZ, R9 ;  /* 0x000000ffff057224 */ /* 0x000fe200078e0009 */
[----:B------:R-:W-:-:S05]  /*0890*/  MOV R4, R8 ;  /* 0x0000000800047202 */ /* 0x000fca0000000f00 */
[----:B------:R-:W1:Y:S01]  /*08a0*/  LDG.E R5, desc[UR10][R4.64] ;  /* 0x0000000a04057981 */ /* 0x000e62000c1e1900 */
[----:B------:R-:W-:Y:S01]  /*08b0*/  UIADD3 UR4, UPT, UPT, UR4, 0x1, URZ ;  /* 0x0000000104047890 */ /* 0x000fe2000fffe0ff */
[----:B------:R-:W-:-:S03]  /*08c0*/  IADD3 R8, P0, PT, R8, 0x4, RZ ;  /* 0x0000000408087810 */ /* 0x000fc60007f1e0ff */
[----:B------:R-:W-:Y:S02]  /*08d0*/  UISETP.NE.AND UP0, UPT, UR4, URZ, UPT ;  /* 0x000000ff0400728c */ /* 0x000fe4000bf05270 */
[----:B------:R-:W-:Y:S01]  /*08e0*/  IMAD.X R9, RZ, RZ, R9, P0 ;  /* 0x000000ffff097224 */ /* 0x000fe200000e0609 */
[----:B-12--5:R-:W-:-:S05]  /*08f0*/  IADD3 R0, PT, PT, R5, R0, RZ ;  /* 0x0000000005007210 */ /* 0x026fca0007ffe0ff */
[----:B------:R2:W-:Y:S01]  /*0900*/  STG.E desc[UR10][R2.64], R0 ;  /* 0x0000000002007986 */ /* 0x0005e2000c10190a */
[----:B------:R-:W-:Y:S05]  /*0910*/  BRA.U UP0, `(.L_x_1049) ;  /* 0xfffffffd00d87547 */ /* 0x000fea000b83ffff */
.L_x_1044:
[----:B0123--:R-:W-:Y:S01]  /*0920*/  MOV R2, 0x378 ;  /* 0x0000037800027802 */ /* 0x00ffe20000000f00 */
[----:B-----5:R0:W-:Y:S01]  /*0930*/  STL [R1], R0 ;  /* 0x0000000001007387 */ /* 0x0201e20000100800 */
[----:B------:R-:W1:Y:S04]  /*0940*/  LDCU.64 UR4, c[0x4][0x370] ;  /* 0x01006e00ff0477ac */ /* 0x000e680008000a00 */
[----:B------:R-:W2:Y:S01]  /*0950*/  LDC.64 R2, c[0x4][R2] ;  /* 0x0100000002027b82 */ /* 0x000ea20000000a00 */
[----:B-1----:R-:W-:Y:S01]  /*0960*/  MOV R4, UR4 ;  /* 0x0000000400047c02 */ /* 0x002fe20008000f00 */
[----:B0-----:R-:W-:-:S07]  /*0970*/  IMAD.U32 R5, RZ, RZ, UR5 ;  /* 0x00000005ff057e24 */ /* 0x001fce000f8e00ff */
[----:B------:R-:W-:-:S07]  /*0980*/  LEPC R20, `(.L_x_1050) ;  /* 0x000000001014794e */ /* 0x000fce0000000000 */
[----:B--2---:R-:W-:Y:S05]  /*0990*/  CALL.ABS.NOINC R2 ;  /* 0x0000000002007343 */ /* 0x004fea0003c00000 */
.L_x_1050:
[----:B------:R-:W-:Y:S05]  /*09a0*/  EXIT ;  /* 0x000000000000794d */ /* 0x000fea0003800000 */
.L_x_1051:
        /* <DEDUP_REMOVED lines=13> */
.L_x_2872:


//--------------------- .text._Z18findHolesPerVertexjP27vertex_dictionary_structurePj --------------------------
	.section	.text._Z18findHolesPerVertexjP27vertex_dictionary_structurePj,"ax",@progbits
	.align	128
        .global         _Z18findHolesPerVertexjP27vertex_dictionary_structurePj
        .type           _Z18findHolesPerVertexjP27vertex_dictionary_structurePj,@function
        .size           _Z18findHolesPerVertexjP27vertex_dictionary_structurePj,(.L_x_2814 - _Z18findHolesPerVertexjP27vertex_dictionary_structurePj)
        .other          _Z18findHolesPerVertexjP27vertex_dictionary_structurePj,@"STO_CUDA_ENTRY STV_DEFAULT"
_Z18findHolesPerVertexjP27vertex_dictionary_structurePj:
.text._Z18findHolesPerVertexjP27vertex_dictionary_structurePj:
[----:B------:R-:W0:Y:S01]  /*0000*/  LDC R1, c[0x0][0x37c] ;  /* 0x0000df00ff017b82 */ /* 0x000e220000000800 */
[----:B------:R-:W1:Y:S07]  /*0010*/  S2R R3, SR_TID.X ;  /* 0x0000000000037919 */ /* 0x000e6e0000002100 */
[----:B------:R-:W1:Y:S01]  /*0020*/  S2UR UR4, SR_CTAID.X ;  /* 0x00000000000479c3 */ /* 0x000e620000002500 */
[----:B------:R-:W2:Y:S07]  /*0030*/  LDCU UR5, c[0x0][0x380] ;  /* 0x00007000ff0577ac */ /* 0x000eae0008000800 */
[----:B------:R-:W1:Y:S02]  /*0040*/  LDC R4, c[0x0][0x360] ;  /* 0x0000d800ff047b82 */ /* 0x000e640000000800 */
[----:B-1----:R-:W-:-:S05]  /*0050*/  IMAD R4, R4, UR4, R3 ;  /* 0x0000000404047c24 */ /* 0x002fca000f8e0203 */
[----:B--2---:R-:W-:-:S13]  /*0060*/  ISETP.GE.U32.AND P0, PT, R4, UR5, PT ;  /* 0x0000000504007c0c */ /* 0x004fda000bf06070 */
[----:B0-----:R-:W-:Y:S05]  /*0070*/  @P0 EXIT ;  /* 0x000000000000094d */ /* 0x001fea0003800000 */
[----:B------:R-:W0:Y:S01]  /*0080*/  LDC.64 R8, c[0x0][0x388] ;  /* 0x0000e200ff087b82 */ /* 0x000e220000000a00 */
[----:B------:R-:W1:Y:S01]  /*0090*/  LDCU.64 UR4, c[0x0][0x358] ;  /* 0x00006b00ff0477ac */ /* 0x000e620008000a00 */
[----:B0-----:R-:W-:-:S05]  /*00a0*/  IADD3 R10, P0, PT, R8, 0x18000000, RZ ;  /* 0x18000000080a7810 */ /* 0x001fca0007f1e0ff */
[----:B------:R-:W-:-:S05]  /*00b0*/  IMAD.X R11, RZ, RZ, R9, P0 ;  /* 0x000000ffff0b7224 */ /* 0x000fca00000e0609 */
[----:B-1----:R-:W2:Y:S02]  /*00c0*/  LDG.E.64 R2, desc[UR4][R10.64+0x519630] ;  /* 0x519630040a027981 */ /* 0x002ea4000c1e1b00 */
[----:B--2---:R-:W-:-:S05]  /*00d0*/  IMAD.WIDE.U32 R2, R4, 0x8, R2 ;  /* 0x0000000804027825 */ /* 0x004fca00078e0002 */
[----:B------:R-:W2:Y:S02]  /*00e0*/  LD.E.64 R6, desc[UR4][R2.64] ;  /* 0x0000000402067980 */ /* 0x000ea4000c101b00 */
[----:B--2---:R-:W-:-:S04]  /*00f0*/  ISETP.NE.U32.AND P0, PT, R6, RZ, PT ;  /* 0x000000ff0600720c */ /* 0x004fc80003f05070 */
[----:B------:R-:W-:-:S13]  /*0100*/  ISETP.NE.AND.EX P0, PT, R7, RZ, PT, P0 ;  /* 0x000000ff0700720c */ /* 0x000fda0003f05300 */
[----:B------:R-:W-:Y:S05]  /*0110*/  @!P0 EXIT ;  /* 0x000000000000894d */ /* 0x000fea0003800000 */
[----:B------:R-:W2:Y:S02]  /*0120*/  LDG.E.64 R2, desc[UR4][R8.64] ;  /* 0x0000000408027981 */ /* 0x000ea4000c1e1b00 */
[----:B--2---:R-:W-:-:S06]  /*0130*/  IMAD.WIDE.U32 R2, R4, 0x8, R2 ;  /* 0x0000000804027825 */ /* 0x004fcc00078e0002 */
[----:B------:R-:W2:Y:S02]  /*0140*/  LD.E.64 R2, desc[UR4][R2.64] ;  /* 0x0000000402027980 */ /* 0x000ea4000c101b00 */
[----:B--2---:R-:W-:-:S04]  /*0150*/  ISETP.NE.U32.AND P0, PT, R2, RZ, PT ;  /* 0x000000ff0200720c */ /* 0x004fc80003f05070 */
[----:B------:R-:W-:-:S13]  /*0160*/  ISETP.NE.AND.EX P0, PT, R3, RZ, PT, P0 ;  /* 0x000000ff0300720c */ /* 0x000fda0003f05300 */
[----:B------:R-:W-:Y:S05]  /*0170*/  @!P0 EXIT ;  /* 0x000000000000894d */ /* 0x000fea0003800000 */
[----:B------:R-:W0:Y:S01]  /*0180*/  LDCU.64 UR4, c[0x0][0x390] ;  /* 0x00007200ff0477ac */ /* 0x000e220008000a00 */
[----:B------:R-:W-:Y:S01]  /*0190*/  MOV R20, 0x1e0 ;  /* 0x000001e000147802 */ /* 0x000fe20000000f00 */
[----:B------:R-:W-:Y:S02]  /*01a0*/  IMAD.MOV.U32 R21, RZ, RZ, 0x0 ;  /* 0x00000000ff157424 */ /* 0x000fe400078e00ff */
[----:B0-----:R-:W-:Y:S02]  /*01b0*/  IMAD.U32 R8, RZ, RZ, UR4 ;  /* 0x00000004ff087e24 */ /* 0x001fe4000f8e00ff */
[----:B------:R-:W-:-:S07]  /*01c0*/  IMAD.U32 R9, RZ, RZ, UR5 ;  /* 0x00000005ff097e24 */ /* 0x000fce000f8e00ff */
[----:B------:R-:W-:Y:S05]  /*01d0*/  CALL.REL.NOINC `($_Z18findHolesPerVertexjP27vertex_dictionary_structurePj$_Z32preorderTraversalForFindingHolesjP10edge_blockPj) ;  /* 0x0000000000047944 */ /* 0x000fea0003c00000 */
[----:B------:R-:W-:Y:S05]  /*01e0*/  EXIT ;  /* 0x000000000000794d */ /* 0x000fea0003800000 */
        .type           $_Z18findHolesPerVertexjP27vertex_dictionary_structurePj$_Z32preorderTraversalForFindingHolesjP10edge_blockPj,@function
        .size           $_Z18findHolesPerVertexjP27vertex_dictionary_structurePj$_Z32preorderTraversalForFindingHolesjP10edge_blockPj,(.L_x_2814 - $_Z18findHolesPerVertexjP27vertex_dictionary_structurePj$_Z32preorderTraversalForFindingHolesjP10edge_blockPj)
$_Z18findHolesPerVertexjP27vertex_dictionary_structurePj$_Z32preorderTraversalForFindingHolesjP10edge_blockPj:
[----:B------:R-:W-:-:S05]  /*01f0*/  VIADD R1, R1, 0xffffffc8 ;  /* 0xffffffc801017836 */ /* 0x000fca0000000000 */
[----:B------:R-:W-:Y:S04]  /*0200*/  STL [R1+0x30], R27 ;  /* 0x0000301b01007387 */ /* 0x000fe80000100800 */
[----:B------:R-:W-:Y:S04]  /*0210*/  STL [R1+0x2c], R26 ;  /* 0x00002c1a01007387 */ /* 0x000fe80000100800 */
[----:B------:R0:W-:Y:S04]  /*0220*/  STL [R1+0x28], R25 ;  /* 0x0000281901007387 */ /* 0x0001e80000100800 */
[----:B------:R1:W-:Y:S04]  /*0230*/  STL [R1+0x24], R24 ;  /* 0x0000241801007387 */ /* 0x0003e80000100800 */
[----:B------:R-:W-:Y:S01]  /*0240*/  STL [R1+0x20], R23 ;  /* 0x0000201701007387 */ /* 0x000fe20000100800 */
[----:B0-----:R-:W-:-:S03]  /*0250*/  IMAD.MOV.U32 R25, RZ, RZ, R9 ;  /* 0x000000ffff197224 */ /* 0x001fc600078e0009 */
[----:B------:R-:W-:Y:S01]  /*0260*/  STL [R1+0x1c], R22 ;  /* 0x00001c1601007387 */ /* 0x000fe20000100800 */
[----:B-1----:R-:W-:-:S03]  /*0270*/  IMAD.MOV.U32 R24, RZ, RZ, R8 ;  /* 0x000000ffff187224 */ /* 0x002fc600078e0008 */
[----:B------:R-:W-:Y:S04]  /*0280*/  STL [R1+0x18], R21 ;  /* 0x0000181501007387 */ /* 0x000fe80000100800 */
[----:B------:R-:W-:Y:S04]  /*0290*/  STL [R1+0x14], R20 ;  /* 0x0000141401007387 */ /* 0x000fe80000100800 */
[----:B------:R-:W-:Y:S04]  /*02a0*/  STL [R1+0x10], R19 ;  /* 0x0000101301007387 */ /* 0x000fe80000100800 */
[----:B------:R-:W-:Y:S04]  /*02b0*/  STL [R1+0xc], R18 ;  /* 0x00000c1201007387 */ /* 0x000fe80000100800 */
[----:B------:R0:W-:Y:S04]  /*02c0*/  STL [R1+0x8], R17 ;  /* 0x0000081101007387 */ /* 0x0001e80000100800 */
[----:B------:R1:W-:Y:S04]  /*02d0*/  STL [R1+0x4], R16 ;  /* 0x0000041001007387 */ /* 0x0003e80000100800 */
[----:B------:R2:W-:Y:S01]  /*02e0*/  STL [R1], R2 ;  /* 0x0000000201007387 */ /* 0x0005e20000100800 */
[----:B0-----:R-:W0:Y:S05]  /*02f0*/  BMOV.32.CLEAR R17, B7 ;  /* 0x0000000007117355 */ /* 0x001e2a0000100000 */
[----:B-1----:R-:W1:Y:S05]  /*0300*/  BMOV.32.CLEAR R16, B6 ;  /* 0x0000000006107355 */ /* 0x002e6a0000100000 */
[----:B------:R-:W-:Y:S01]  /*0310*/  BSSY.RECONVERGENT B7, `(.L_x_1052) ;  /* 0x0000094000077945 */ /* 0x000fe20003800200 */
[----:B--2---:R-:W-:Y:S01]  /*0320*/  IMAD.MOV.U32 R2, RZ, RZ, R4 ;  /* 0x000000ffff027224 */ /* 0x004fe200078e0004 */
[----:B------:R-:W-:-:S04]  /*0330*/  ISETP.NE.U32.AND P0, PT, R6, RZ, PT ;  /* 0x000000ff0600720c */ /* 0x000fc80003f05070 */
[----:B------:R-:W-:-:S13]  /*0340*/  ISETP.NE.AND.EX P0, PT, R7, RZ, PT, P0 ;  /* 0x000000ff0700720c */ /* 0x000fda0003f05300 */
[----:B01----:R-:W-:Y:S05]  /*0350*/  @!P0 BRA `(.L_x_1053) ;  /* 0x00000008003c8947 */ /* 0x003fea0003800000 */
[----:B------:R-:W0:Y:S01]  /*0360*/  LDC.64 R26, c[0x0][0x358] ;  /* 0x0000d600ff1a7b82 */ /* 0x000e220000000a00 */
[----:B------:R-:W-:Y:S01]  /*0370*/  BSSY.RECONVERGENT B6, `(.L_x_1053) ;  /* 0x000008d000067945 */ /* 0x000fe20003800200 */
[----:B------:R-:W-:Y:S02]  /*0380*/  IMAD.MOV.U32 R22, RZ, RZ, R6 ;  /* 0x000000ffff167224 */ /* 0x000fe400078e0006 */
[----:B------:R-:W-:Y:S02]  /*0390*/  IMAD.MOV.U32 R23, RZ, RZ, R7 ;  /* 0x000000ffff177224 */ /* 0x000fe400078e0007 */
[----:B------:R-:W-:-:S07]  /*03a0*/  IMAD.WIDE.U32 R18, R2, 0x4, R24 ;  /* 0x0000000402127825 */ /* 0x000fce00078e0018 */
.L_x_1054:
[----:B0-----:R-:W-:Y:S02]  /*03b0*/  R2UR UR4, R26 ;  /* 0x000000001a0472ca */ /* 0x001fe400000e0000 */
[----:B------:R-:W-:-:S13]  /*03c0*/  R2UR UR5, R27 ;  /* 0x000000001b0572ca */ /* 0x000fda00000e0000 */
[----:B------:R-:W2:Y:S02]  /*03d0*/  LD.E.64 R4, desc[UR4][R22.64] ;  /* 0x0000000416047980 */ /* 0x000ea4000c101b00 */
[----:B--2---:R-:W-:-:S04]  /*03e0*/  ISETP.NE.U32.AND P0, PT, R4, 0x3b9aca00, PT ;  /* 0x3b9aca000400780c */ /* 0x004fc80003f05070 */
[----:B------:R-:W-:-:S13]  /*03f0*/  ISETP.NE.AND.EX P0, PT, R5, RZ, PT, P0 ;  /* 0x000000ff0500720c */ /* 0x000fda0003f05300 */
[----:B------:R-:W-:Y:S02]  /*0400*/  @!P0 R2UR UR4, R26 ;  /* 0x000000001a0482ca */ /* 0x000fe400000e0000 */
[----:B------:R-:W-:-:S13]  /*0410*/  @!P0 R2UR UR5, R27 ;  /* 0x000000001b0582ca */ /* 0x000fda00000e0000 */
[----:B------:R-:W2:Y:S01]  /*0420*/  @!P0 LDG.E R0, desc[UR4][R18.64] ;  /* 0x0000000412008981 */ /* 0x000ea2000c1e1900 */
[----:B------:R-:W-:Y:S02]  /*0430*/  R2UR UR6, R26 ;  /* 0x000000001a0672ca */ /* 0x000fe400000e0000 */
[----:B------:R-:W-:Y:S01]  /*0440*/  R2UR UR7, R27 ;  /* 0x000000001b0772ca */ /* 0x000fe200000e0000 */
[----:B--2---:R-:W-:-:S05]  /*0450*/  @!P0 VIADD R3, R0, 0x1 ;  /* 0x0000000100038836 */ /* 0x004fca0000000000 */
[----:B------:R0:W-:Y:S07]  /*0460*/  @!P0 STG.E desc[UR4][R18.64], R3 ;  /* 0x0000000312008986 */ /* 0x0001ee000c101904 */
[----:B------:R-:W2:Y:S02]  /*0470*/  LD.E.64 R4, desc[UR6][R22.64+0x8] ;  /* 0x0000080616047980 */ /* 0x000ea4000c101b00 */
[----:B--2---:R-:W-:-:S04]  /*0480*/  ISETP.NE.U32.AND P0, PT, R4, 0x3b9aca00, PT ;  /* 0x3b9aca000400780c */ /* 0x004fc80003f05070 */
[----:B------:R-:W-:-:S13]  /*0490*/  ISETP.NE.AND.EX P0, PT, R5, RZ, PT, P0 ;  /* 0x000000ff0500720c */ /* 0x000fda0003f05300 */
[----:B------:R-:W-:Y:S02]  /*04a0*/  @!P0 R2UR UR4, R26 ;  /* 0x000000001a0482ca */ /* 0x000fe400000e0000 */
[----:B------:R-:W-:-:S13]  /*04b0*/  @!P0 R2UR UR5, R27 ;  /* 0x000000001b0582ca */ /* 0x000fda00000e0000 */
[----:B------:R-:W2:Y:S02]  /*04c0*/  @!P0 LDG.E R7, desc[UR4][R18.64] ;  /* 0x0000000412078981 */ /* 0x000ea4000c1e1900 */
[----:B--2---:R-:W-:-:S05]  /*04d0*/  @!P0 VIADD R7, R7, 0x1 ;  /* 0x0000000107078836 */ /* 0x004fca0000000000 */
[----:B------:R1:W-:Y:S04]  /*04e0*/  @!P0 STG.E desc[UR4][R18.64], R7 ;  /* 0x0000000712008986 */ /* 0x0003e8000c101904 */
[----:B------:R-:W2:Y:S02]  /*04f0*/  LD.E.64 R4, desc[UR6][R22.64+0x10] ;  /* 0x0000100616047980 */ /* 0x000ea4000c101b00 */
[----:B--2---:R-:W-:-:S04]  /*0500*/  ISETP.NE.U32.AND P0, PT, R4, 0x3b9aca00, PT ;  /* 0x3b9aca000400780c */ /* 0x004fc80003f05070 */
[----:B------:R-:W-:-:S13]  /*0510*/  ISETP.NE.AND.EX P0, PT, R5, RZ, PT, P0 ;  /* 0x000000ff0500720c */ /* 0x000fda0003f05300 */
[----:B------:R-:W-:Y:S02]  /*0520*/  @!P0 R2UR UR4, R26 ;  /* 0x000000001a0482ca */ /* 0x000fe400000e0000 */
[----:B------:R-:W-:-:S13]  /*0530*/  @!P0 R2UR UR5, R27 ;  /* 0x000000001b0582ca */ /* 0x000fda00000e0000 */
[----:B0-----:R-:W2:Y:S02]  /*0540*/  @!P0 LDG.E R3, desc[UR4][R18.64] ;  /* 0x0000000412038981 */ /* 0x001ea4000c1e1900 */
[----:B--2---:R-:W-:-:S05]  /*0550*/  @!P0 VIADD R3, R3, 0x1 ;  /* 0x0000000103038836 */ /* 0x004fca0000000000 */
[----:B------:R0:W-:Y:S04]  /*0560*/  @!P0 STG.E desc[UR4][R18.64], R3 ;  /* 0x0000000312008986 */ /* 0x0001e8000c101904 */
[----:B------:R-:W2:Y:S02]  /*0570*/  LD.E.64 R4, desc[UR6][R22.64+0x18] ;  /* 0x0000180616047980 */ /* 0x000ea4000c101b00 */
[----:B--2---:R-:W-:-:S04]  /*0580*/  ISETP.NE.U32.AND P0, PT, R4, 0x3b9aca00, PT ;  /* 0x3b9aca000400780c */ /* 0x004fc80003f05070 */
[----:B------:R-:W-:-:S13]  /*0590*/  ISETP.NE.AND.EX P0, PT, R5, RZ, PT, P0 ;  /* 0x000000ff0500720c */ /* 0x000fda0003f05300 */
[----:B------:R-:W-:Y:S02]  /*05a0*/  @!P0 R2UR UR4, R26 ;  /* 0x000000001a0482ca */ /* 0x000fe400000e0000 */
[----:B------:R-:W-:-:S13]  /*05b0*/  @!P0 R2UR UR5, R27 ;  /* 0x000000001b0582ca */ /* 0x000fda00000e0000 */
[----:B-1----:R-:W2:Y:S02]  /*05c0*/  @!P0 LDG.E R7, desc[UR4][R18.64] ;  /* 0x0000000412078981 */ /* 0x002ea4000c1e1900 */
        /* <DEDUP_REMOVED lines=65> */
[----:B------:R-:W-:Y:S04]  /*09e0*/  @!P0 STG.E desc[UR4][R18.64], R7 ;  /* 0x0000000712008986 */ /* 0x000fe8000c101904 */
        /* <DEDUP_REMOVED lines=24> */
[----:B------:R0:W5:Y:S01]  /*0b70*/  LD.E.64 R6, desc[UR6][R22.64+0x80] ;  /* 0x0000800616067980 */ /* 0x000162000c101b00 */
[----:B------:R-:W-:Y:S01]  /*0b80*/  IMAD.MOV.U32 R4, RZ, RZ, R2 ;  /* 0x000000ffff047224 */ /* 0x000fe200078e0002 */
[----:B------:R-:W-:Y:S01]  /*0b90*/  MOV R20, 0xbe0 ;  /* 0x00000be000147802 */ /* 0x000fe20000000f00 */
[----:B------:R-:W-:Y:S02]  /*0ba0*/  IMAD.MOV.U32 R8, RZ, RZ, R24 ;  /* 0x000000ffff087224 */ /* 0x000fe400078e0018 */
[----:B-1----:R-:W-:Y:S02]  /*0bb0*/  IMAD.MOV.U32 R9, RZ, RZ, R25 ;  /* 0x000000ffff097224 */ /* 0x002fe400078e0019 */
[----:B------:R-:W-:-:S07]  /*0bc0*/  IMAD.MOV.U32 R21, RZ, RZ, 0x0 ;  /* 0x00000000ff157424 */ /* 0x000fce00078e00ff */
[----:B0----5:R-:W-:Y:S05]  /*0bd0*/  CALL.REL.NOINC `($_Z18findHolesPerVertexjP27vertex_dictionary_structurePj$_Z32preorderTraversalForFindingHolesjP10edge_blockPj) ;  /* 0xfffffff400847944 */ /* 0x021fea0003c3ffff */
[----:B------:R-:W-:Y:S02]  /*0be0*/  R2UR UR4, R26 ;  /* 0x000000001a0472ca */ /* 0x000fe400000e0000 */
[----:B------:R-:W-:-:S13]  /*0bf0*/  R2UR UR5, R27 ;  /* 0x000000001b0572ca */ /* 0x000fda00000e0000 */
[----:B------:R-:W2:Y:S02]  /*0c00*/  LD.E.64 R22, desc[UR4][R22.64+0x88] ;  /* 0x0000880416167980 */ /* 0x000ea4000c101b00 */
[----:B--2---:R-:W-:-:S04]  /*0c10*/  ISETP.NE.U32.AND P0, PT, R22, RZ, PT ;  /* 0x000000ff1600720c */ /* 0x004fc80003f05070 */
[----:B------:R-:W-:-:S13]  /*0c20*/  ISETP.NE.AND.EX P0, PT, R23, RZ, PT, P0 ;  /* 0x000000ff1700720c */ /* 0x000fda0003f05300 */
[----:B------:R-:W-:Y:S05]  /*0c30*/  @P0 BRA `(.L_x_1054) ;  /* 0xfffffff400dc0947 */ /* 0x000fea000383ffff */
[----:B------:R-:W-:Y:S05]  /*0c40*/  BSYNC.RECONVERGENT B6 ;  /* 0x0000000000067941 */ /* 0x000fea0003800200 */
.L_x_1053:
[----:B------:R-:W-:Y:S05]  /*0c50*/  BSYNC.RECONVERGENT B7 ;  /* 0x0000000000077941 */ /* 0x000fea0003800200 */
.L_x_1052:
[----:B------:R-:W2:Y:S01]  /*0c60*/  LDL R20, [R1+0x14] ;  /* 0x0000140001147983 */ /* 0x000ea20000100800 */
[----:B------:R0:W-:Y:S05]  /*0c70*/  BMOV.32 B6, R16 ;  /* 0x0000001006007356 */ /* 0x0001ea0000000000 */
[----:B------:R-:W2:Y:S01]  /*0c80*/  LDL R21, [R1+0x18] ;  /* 0x0000180001157983 */ /* 0x000ea20000100800 */
[----:B------:R1:W-:Y:S05]  /*0c90*/  BMOV.32 B7, R17 ;  /* 0x0000001107007356 */ /* 0x0003ea0000000000 */
[----:B------:R-:W2:Y:S04]  /*0ca0*/  LDL R2, [R1] ;  /* 0x0000000001027983 */ /* 0x000ea80000100800 */
[----:B0-----:R-:W2:Y:S04]  /*0cb0*/  LDL R16, [R1+0x4] ;  /* 0x0000040001107983 */ /* 0x001ea80000100800 */
[----:B-1----:R-:W2:Y:S04]  /*0cc0*/  LDL R17, [R1+0x8] ;  /* 0x0000080001117983 */ /* 0x002ea80000100800 */
[----:B------:R-:W2:Y:S04]  /*0cd0*/  LDL R18, [R1+0xc] ;  /* 0x00000c0001127983 */ /* 0x000ea80000100800 */
[----:B------:R-:W2:Y:S04]  /*0ce0*/  LDL R19, [R1+0x10] ;  /* 0x0000100001137983 */ /* 0x000ea80000100800 */
[----:B------:R-:W2:Y:S04]  /*0cf0*/  LDL R22, [R1+0x1c] ;  /* 0x00001c0001167983 */ /* 0x000ea80000100800 */
[----:B------:R-:W2:Y:S04]  /*0d00*/  LDL R23, [R1+0x20] ;  /* 0x0000200001177983 */ /* 0x000ea80000100800 */
[----:B------:R-:W2:Y:S04]  /*0d10*/  LDL R24, [R1+0x24] ;  /* 0x0000240001187983 */ /* 0x000ea80000100800 */
[----:B------:R-:W2:Y:S04]  /*0d20*/  LDL R25, [R1+0x28] ;  /* 0x0000280001197983 */ /* 0x000ea80000100800 */
[----:B------:R-:W2:Y:S04]  /*0d30*/  LDL R26, [R1+0x2c] ;  /* 0x00002c00011a7983 */ /* 0x000ea80000100800 */
[----:B------:R0:W2:Y:S02]  /*0d40*/  LDL R27, [R1+0x30] ;  /* 0x00003000011b7983 */ /* 0x0000a40000100800 */
[----:B0-----:R-:W-:Y:S01]  /*0d50*/  VIADD R1, R1, 0x38 ;  /* 0x0000003801017836 */ /* 0x001fe20000000000 */
[----:B--2---:R-:W-:Y:S06]  /*0d60*/  RET.REL.NODEC R20 `(_Z18findHolesPerVertexjP27vertex_dictionary_structurePj) ;  /* 0xfffffff014a47950 */ /* 0x004fec0003c3ffff */
.L_x_1055:
        /* <DEDUP_REMOVED lines=9> */
.L_x_2814:


//--------------------- .text._Z38compactionVertexCentricLevelOrderQueuemP27vertex_dictionary_structurePjPP10edge_block --------------------------
	.section	.text._Z38compactionVertexCentricLevelOrderQueuemP27vertex_dictionary_structurePjPP10edge_block,"ax",@progbits
	.align	128
        .global         _Z38compactionVertexCentricLevelOrderQueuemP27vertex_dictionary_structurePjPP10edge_block
        .type           _Z38compactionVertexCentricLevelOrderQueuemP27vertex_dictionary_structurePjPP10edge_block,@function
        .size           _Z38compactionVertexCentricLevelOrderQueuemP27vertex_dictionary_structurePjPP10edge_block,(.L_x_2874 - _Z38compactionVertexCentricLevelOrderQueuemP27vertex_dictionary_structurePjPP10edge_block)
        .other          _Z38compactionVertexCentricLevelOrderQueuemP27vertex_dictionary_structurePjPP10edge_block,@"STO_CUDA_ENTRY STV_DEFAULT"
_Z38compactionVertexCentricLevelOrderQueuemP27vertex_dictionary_structurePjPP10edge_block:
.text._Z38compactionVertexCentricLevelOrderQueuemP27vertex_dictionary_structurePjPP10edge_block:
        /* <DEDUP_REMOVED lines=28> */
[----:B------:R0:W5:Y:S01]  /*01c0*/  LDG.E R23, desc[UR6][R6.64] ;  /* 0x0000000606177981 */ /* 0x000162000c1e1900 */
[----:B--2---:R-:W-:-:S05]  /*01d0*/  IADD3 R10, P0, PT, R2, R5, RZ ;  /* 0x00000005020a7210 */ /* 0x004fca0007f1e0ff */
[----:B------:R-:W-:Y:S02]  /*01e0*/  IMAD.X R11, R3, 0x1, R15, P0 ;  /* 0x00000001030b7824 */ /* 0x000fe400000e060f */
[----:B------:R-:W2:Y:S04]  /*01f0*/  LDG.E.64 R2, desc[UR6][R12.64+0x519608] ;  /* 0x519608060c027981 */ /* 0x000ea8000c1e1b00 */
[----:B------:R-:W3:Y:S01]  /*0200*/  LD.E.64 R10, desc[UR6][R10.64] ;  /* 0x000000060a0a7980 */ /* 0x000ee2000c101b00 */
[----:B--2---:R-:W-:-:S05]  /*0210*/  IADD3 R4, P0, PT, R2, R5, RZ ;  /* 0x0000000502047210 */ /* 0x004fca0007f1e0ff */
[----:B------:R-:W-:Y:S02]  /*0220*/  IMAD.X R5, R3, 0x1, R15, P0 ;  /* 0x0000000103057824 */ /* 0x000fe400000e060f */
[----:B---3--:R-:W2:Y:S04]  /*0230*/  LD.E.64 R2, desc[UR6][R10.64+0x70] ;  /* 0x000070060a027980 */ /* 0x008ea8000c101b00 */
[----:B------:R-:W3:Y:S01]  /*0240*/  LD.E.64 R4, desc[UR6][R4.64] ;  /* 0x0000000604047980 */ /* 0x000ee2000c101b00 */
[----:B------:R-:W-:Y:S01]  /*0250*/  BSSY.RECONVERGENT B0, `(.L_x_1056) ;  /* 0x000008b000007945 */ /* 0x000fe20003800200 */
[----:B------:R-:W-:Y:S02]  /*0260*/  IMAD.MOV.U32 R17, RZ, RZ, 0xe ;  /* 0x0000000eff117424 */ /* 0x000fe400078e00ff */
[----:B------:R-:W-:Y:S01]  /*0270*/  IMAD.MOV.U32 R0, RZ, RZ, RZ ;  /* 0x000000ffff007224 */ /* 0x000fe200078e00ff */
[----:B--2---:R-:W-:-:S02]  /*0280*/  ISETP.NE.U32.AND P0, PT, R2, 0x3b9aca00, PT ;  /* 0x3b9aca000200780c */ /* 0x004fc40003f05070 */
[----:B------:R-:W-:Y:S02]  /*0290*/  ISETP.NE.U32.AND P1, PT, R2, RZ, PT ;  /* 0x000000ff0200720c */ /* 0x000fe40003f25070 */
[C---:B------:R-:W-:Y:S02]  /*02a0*/  ISETP.NE.AND.EX P2, PT, R3.reuse, RZ, PT, P0 ;  /* 0x000000ff0300720c */ /* 0x040fe40003f45300 */
[----:B------:R-:W-:Y:S02]  /*02b0*/  ISETP.NE.AND.EX P0, PT, R3, RZ, PT, P1 ;  /* 0x000000ff0300720c */ /* 0x000fe40003f05310 */
[----:B---3--:R-:W-:-:S04]  /*02c0*/  IADD3 R3, P1, PT, R4, -0x1, RZ ;  /* 0xffffffff04037810 */ /* 0x008fc80007f3e0ff */
[----:B------:R-:W-:-:S07]  /*02d0*/  IADD3.X R2, PT, PT, R5, -0x1, RZ, P1, !PT ;  /* 0xffffffff05027810 */ /* 0x000fce0000ffe4ff */
[----:B0-----:R-:W-:Y:S05]  /*02e0*/  @P0 BRA P2, `(.L_x_1057) ;  /* 0x0000000800040947 */ /* 0x001fea0001000000 */
[----:B------:R-:W2:Y:S01]  /*02f0*/  LD.E.64 R4, desc[UR6][R10.64+0x68] ;  /* 0x000068060a047980 */ /* 0x000ea2000c101b00 */
[----:B------:R-:W-:Y:S02]  /*0300*/  IMAD.MOV.U32 R17, RZ, RZ, 0xd ;  /* 0x0000000dff117424 */ /* 0x000fe400078e00ff */
[----:B------:R-:W-:Y:S01]  /*0310*/  IMAD.MOV.U32 R0, RZ, RZ, RZ ;  /* 0x000000ffff007224 */ /* 0x000fe200078e00ff */
[----:B------:R0:W-:Y:S01]  /*0320*/  ST.E.64 desc[UR6][R10.64+0x70], RZ ;  /* 0x000070ff0a007985 */ /* 0x0001e2000c101b06 */
[C---:B--2---:R-:W-:Y:S02]  /*0330*/  ISETP.NE.U32.AND P0, PT, R4.reuse, 0x3b9aca00, PT ;  /* 0x3b9aca000400780c */ /* 0x044fe40003f05070 */
[----:B------:R-:W-:Y:S02]  /*0340*/  ISETP.NE.U32.AND P1, PT, R4, RZ, PT ;  /* 0x000000ff0400720c */ /* 0x000fe40003f25070 */
[C---:B------:R-:W-:Y:S02]  /*0350*/  ISETP.NE.AND.EX P2, PT, R5.reuse, RZ, PT, P0 ;  /* 0x000000ff0500720c */ /* 0x040fe40003f45300 */
[----:B------:R-:W-:-:S13]  /*0360*/  ISETP.NE.AND.EX P0, PT, R5, RZ, PT, P1 ;  /* 0x000000ff0500720c */ /* 0x000fda0003f05310 */
        /* <DEDUP_REMOVED lines=110> */
[----:B------:R-:W-:Y:S02]  /*0a50*/  IMAD.MOV.U32 R17, RZ, RZ, RZ ;  /* 0x000000ffff117224 */ /* 0x000fe400078e00ff */
[----:B------:R-:W-:Y:S01]  /*0a60*/  IMAD.MOV.U32 R0, RZ, RZ, RZ ;  /* 0x000000ffff007224 */ /* 0x000fe200078e00ff */
[----:B------:R0:W-:Y:S01]  /*0a70*/  ST.E.64 desc[UR6][R10.64+0x8], RZ ;  /* 0x000008ff0a007985 */ /* 0x0001e2000c101b06 */
[C---:B--2---:R-:W-:Y:S02]  /*0a80*/  ISETP.NE.U32.AND P0, PT, R4.reuse, 0x3b9aca00, PT ;  /* 0x3b9aca000400780c */ /* 0x044fe40003f05070 */
[----:B------:R-:W-:Y:S02]  /*0a90*/  ISETP.NE.U32.AND P1, PT, R4, RZ, PT ;  /* 0x000000ff0400720c */ /* 0x000fe40003f25070 */
[C---:B------:R-:W-:Y:S02]  /*0aa0*/  ISETP.NE.AND.EX P0, PT, R5.reuse, RZ, PT, P0 ;  /* 0x000000ff0500720c */ /* 0x040fe40003f05300 */
[----:B------:R-:W-:-:S04]  /*0ab0*/  ISETP.NE.AND.EX P1, PT, R5, RZ, PT, P1 ;  /* 0x000000ff0500720c */ /* 0x000fc80003f25310 */
[----:B------:R-:W-:-:S13]  /*0ac0*/  PLOP3.LUT P0, PT, P0, P1, PT, 0x80, 0x8 ;  /* 0x000000000008781c */ /* 0x000fda0000703070 */
[----:B------:R0:W-:Y:S01]  /*0ad0*/  @!P0 ST.E.64 desc[UR6][R10.64], RZ ;  /* 0x000000ff0a008985 */ /* 0x0001e2000c101b06 */
[----:B------:R-:W-:Y:S02]  /*0ae0*/  @!P0 IMAD.MOV.U32 R17, RZ, RZ, -0x1 ;  /* 0xffffffffff118424 */ /* 0x000fe400078e00ff */
[----:B------:R-:W-:-:S07]  /*0af0*/  @!P0 IMAD.MOV.U32 R0, RZ, RZ, -0x1 ;  /* 0xffffffffff008424 */ /* 0x000fce00078e00ff */
.L_x_1057:
[----:B------:R-:W-:Y:S05]  /*0b00*/  BSYNC.RECONVERGENT B0 ;  /* 0x0000000000007941 */ /* 0x000fea0003800200 */
.L_x_1056:
[----:B------:R-:W-:Y:S01]  /*0b10*/  ISETP.GE.U32.AND P0, PT, R3, 0x1, PT ;  /* 0x000000010300780c */ /* 0x000fe20003f06070 */
[----:B------:R-:W-:Y:S01]  /*0b20*/  BSSY.RECONVERGENT B5, `(.L_x_1058) ;  /* 0x000019c000057945 */ /* 0x000fe20003800200 */
[----:B------:R-:W-:Y:S01]  /*0b30*/  CS2R R6, SRZ ;  /* 0x0000000000067805 */ /* 0x000fe2000001ff00 */
[----:B------:R-:W-:Y:S01]  /*0b40*/  IMAD.MOV.U32 R12, RZ, RZ, R8 ;  /* 0x000000ffff0c7224 */ /* 0x000fe200078e0008 */
[----:B------:R-:W-:Y:S01]  /*0b50*/  ISETP.GE.AND.EX P0, PT, R2, RZ, PT, P0 ;  /* 0x000000ff0200720c */ /* 0x000fe20003f06300 */
[----:B------:R-:W-:-:S12]  /*0b60*/  IMAD.MOV.U32 R13, RZ, RZ, R9 ;  /* 0x000000ffff0d7224 */ /* 0x000fd800078e0009 */
[----:B------:R-:W-:Y:S05]  /*0b70*/  @!P0 BRA `(.L_x_1059) ;  /* 0x0000001800588947 */ /* 0x000fea0003800000 */
[----:B------:R-:W-:Y:S01]  /*0b80*/  IMAD.MOV.U32 R5, RZ, RZ, R3 ;  /* 0x000000ffff057224 */ /* 0x000fe200078e0003 */
[----:B------:R-:W-:Y:S01]  /*0b90*/  CS2R R6, SRZ ;  /* 0x0000000000067805 */ /* 0x000fe2000001ff00 */
[----:B------:R-:W-:Y:S02]  /*0ba0*/  IMAD.MOV.U32 R4, RZ, RZ, R2 ;  /* 0x000000ffff047224 */ /* 0x000fe400078e0002 */
[----:B------:R-:W-:Y:S02]  /*0bb0*/  IMAD.MOV.U32 R12, RZ, RZ, R8 ;  /* 0x000000ffff0c7224 */ /* 0x000fe400078e0008 */
[----:B------:R-:W-:-:S07]  /*0bc0*/  IMAD.MOV.U32 R13, RZ, RZ, R9 ;  /* 0x000000ffff0d7224 */ /* 0x000fce00078e0009 */
.L_x_1085:
[----:B------:R-:W-:Y:S01]  /*0bd0*/  BSSY.RECONVERGENT B4, `(.L_x_1060) ;  /* 0x0000174000047945 */ /* 0x000fe20003800200 */
[----:B------:R-:W-:Y:S01]  /*0be0*/  CS2R R2, SRZ ;  /* 0x0000000000027805 */ /* 0x000fe2000001ff00 */
[----:B------:R-:W-:Y:S02]  /*0bf0*/  IMAD.MOV.U32 R25, RZ, RZ, R5 ;  /* 0x000000ffff197224 */ /* 0x000fe400078e0005 */
[----:B-----5:R-:W-:-:S07]  /*0c00*/  IMAD.MOV.U32 R16, RZ, RZ, R4 ;  /* 0x000000ffff107224 */ /* 0x020fce00078e0004 */
.L_x_1084:
[----:B------:R-:W-:-:S04]  /*0c10*/  LEA R14, P0, R3, R12, 0x3 ;  /* 0x0000000c030e7211 */ /* 0x000fc800078018ff */
        /* <DEDUP_REMOVED lines=12> */
.L_x_1082:
        /* <DEDUP_REMOVED lines=11> */
.L_x_1070:
        /* <DEDUP_REMOVED lines=12> */
.L_x_1068:
        /* <DEDUP_REMOVED lines=9> */
[----:B-1----:R-:W-:-:S13]  /*0ee0*/  ISETP.EQ.U32.AND P0, PT, R24, R17, PT ;  /* 0x000000111800720c */ /* 0x002fda0003f02070 */
        /* <DEDUP_REMOVED lines=10> */
[----:B-1----:R-:W-:-:S05]  /*0f90*/  IMAD.U32 R19, RZ, RZ, UR4 ;  /* 0x00000004ff137e24 */ /* 0x002fca000f8e00ff */
[----:B------:R-:W1:Y:S01]  /*0fa0*/  LDCU.64 UR4, c[0x4][0x20] ;  /* 0x01000400ff0477ac */ /* 0x000e620008000a00 */
        /* <DEDUP_REMOVED lines=10> */
[----:B------:R-:W-:-:S04]  /*1050*/  LOP3.LUT R0, R5, 0x1, RZ, 0xc0, !PT ;  /* 0x0000000105007812 */ /* 0x000fc800078ec0ff */
[----:B------:R-:W-:-:S04]  /*1060*/  ISETP.NE.U32.AND P0, PT, R0, RZ, PT ;  /* 0x000000ff0000720c */ /* 0x000fc80003f05070 */
[----:B------:R-:W-:-:S13]  /*1070*/  ISETP.NE.AND.EX P0, PT, RZ, RZ, PT, P0 ;  /* 0x000000ffff00720c */ /* 0x000fda0003f05300 */
[----:B------:R-:W-:Y:S02]  /*1080*/  @P0 LEA.HI R20, P1, R4, R5, RZ, 0x1 ;  /* 0x0000000504140211 */ /* 0x000fe400078308ff */
[----:B------:R-:W-:-:S03]  /*1090*/  @!P0 SHF.R.S64 R16, R5, 0x1, R4 ;  /* 0x0000000105108819 */ /* 0x000fc60000001004 */
[----:B------:R-:W-:-:S05]  /*10a0*/  @P0 IMAD.X R21, RZ, RZ, R4, P1 ;  /* 0x000000ffff150224 */ /* 0x000fca00008e0604 */
[--C-:B------:R-:W-:Y:S02]  /*10b0*/  @P0 SHF.R.S64 R17, R20, 0x1, R21.reuse ;  /* 0x0000000114110819 */ /* 0x100fe40000001015 */
[----:B------:R-:W-:Y:S02]  /*10c0*/  @!P0 IADD3 R17, P1, PT, R16, -0x1, RZ ;  /* 0xffffffff10118810 */ /* 0x000fe40007f3e0ff */
[----:B------:R-:W-:Y:S02]  /*10d0*/  @!P0 SHF.R.S32.HI R16, RZ, 0x1, R4 ;  /* 0x00000001ff108819 */ /* 0x000fe40000011404 */
[----:B------:R-:W-:Y:S02]  /*10e0*/  @P0 SHF.R.S32.HI R20, RZ, 0x1, R21 ;  /* 0x00000001ff140819 */ /* 0x000fe40000011415 */
[----:B------:R-:W-:Y:S02]  /*10f0*/  @!P0 IADD3.X R20, PT, PT, R16, -0x1, RZ, P1, !PT ;  /* 0xffffffff10148810 */ /* 0x000fe40000ffe4ff */
[----:B-1----:R-:W-:-:S04]  /*1100*/  LEA R16, P1, R17, UR4, 0x3 ;  /* 0x0000000411107c11 */ /* 0x002fc8000f8218ff */
[----:B------:R-:W-:Y:S02]  /*1110*/  LEA.HI.X R17, R17, UR5, R20, 0x3, P1 ;  /* 0x0000000511117c11 */ /* 0x000fe400088f1c14 */
[----:B--2---:R-:W-:-:S04]  /*1120*/  LEA R18, P0, R22, R18, 0x3 ;  /* 0x0000001216127211 */ /* 0x004fc800078018ff */
[----:B------:R-:W-:-:S05]  /*1130*/  LEA.HI.X R19, R22, R19, RZ, 0x3, P0 ;  /* 0x0000001316137211 */ /* 0x000fca00000f1cff */
[----:B---3--:R0:W-:Y:S04]  /*1140*/  ST.E.64 desc[UR6][R18.64], R10 ;  /* 0x0000000a12007985 */ /* 0x0081e8000c101b06 */
[----:B------:R0:W-:Y:S04]  /*1150*/  ST.E.64 desc[UR6][R10.64+0x80], RZ ;  /* 0x000080ff0a007985 */ /* 0x0001e8000c101b06 */
[----:B------:R0:W-:Y:S04]  /*1160*/  ST.E.64 desc[UR6][R10.64+0x88], RZ ;  /* 0x000088ff0a007985 */ /* 0x0001e8000c101b06 */
[----:B------:R-:W2:Y:S01]  /*1170*/  LDG.E.64 R16, desc[UR6][R16.64] ;  /* 0x0000000610107981 */ /* 0x000ea2000c1e1b00 */
[----:B------:R-:W-:Y:S01]  /*1180*/  BSSY.RECONVERGENT B6, `(.L_x_1071) ;  /* 0x000001d000067945 */ /* 0x000fe20003800200 */
[----:B------:R-:W-:-:S02]  /*1190*/  IMAD.MOV.U32 R20, RZ, RZ, R8 ;  /* 0x000000ffff147224 */ /* 0x000fc400078e0008 */
[----:B------:R-:W-:Y:S01]  /*11a0*/  IMAD.MOV.U32 R21, RZ, RZ, R9 ;  /* 0x000000ffff157224 */ /* 0x000fe200078e0009 */
[----:B--2---:R-:W-:-:S04]  /*11b0*/  ISETP.NE.U32.AND P0, PT, R16, RZ, PT ;  /* 0x000000ff1000720c */ /* 0x004fc80003f05070 */
[----:B------:R-:W-:-:S13]  /*11c0*/  ISETP.NE.AND.EX P0, PT, R17, RZ, PT, P0 ;  /* 0x000000ff1100720c */ /* 0x000fda0003f05300 */
[----:B0-----:R-:W-:Y:S05]  /*11d0*/  @!P0 BRA `(.L_x_1072) ;  /* 0x00000000005c8947 */ /* 0x001fea0003800000 */
[----:B------:R-:W-:Y:S02]  /*11e0*/  IMAD.MOV.U32 R26, RZ, RZ, R16 ;  /* 0x000000ffff1a7224 */ /* 0x000fe400078e0010 */
[----:B------:R-:W-:Y:S02]  /*11f0*/  IMAD.MOV.U32 R27, RZ, RZ, R17 ;  /* 0x000000ffff1b7224 */ /* 0x000fe400078e0011 */
[----:B------:R-:W-:Y:S02]  /*1200*/  IMAD.MOV.U32 R20, RZ, RZ, R8 ;  /* 0x000000ffff147224 */ /* 0x000fe400078e0008 */
[----:B------:R-:W-:-:S07]  /*1210*/  IMAD.MOV.U32 R21, RZ, RZ, R9 ;  /* 0x000000ffff157224 */ /* 0x000fce00078e0009 */
.L_x_1073:
[----:B------:R-:W-:Y:S01]  /*1220*/  LOP3.LUT R16, R26, 0x1, RZ, 0xc0, !PT ;  /* 0x000000011a107812 */ /* 0x000fe200078ec0ff */
[----:B-----5:R-:W-:Y:S02]  /*1230*/  IMAD.MOV.U32 R24, RZ, RZ, R20 ;  /* 0x000000ffff187224 */ /* 0x020fe400078e0014 */
[----:B------:R-:W-:Y:S01]  /*1240*/  IMAD.MOV.U32 R25, RZ, RZ, R21 ;  /* 0x000000ffff197224 */ /* 0x000fe200078e0015 */
[----:B------:R-:W-:-:S04]  /*1250*/  ISETP.NE.U32.AND P0, PT, R16, 0x1, PT ;  /* 0x000000011000780c */ /* 0x000fc80003f05070 */
[----:B------:R-:W-:-:S13]  /*1260*/  ISETP.NE.U32.AND.EX P0, PT, RZ, RZ, PT, P0 ;  /* 0x000000ffff00720c */ /* 0x000fda0003f05100 */
[----:B-----5:R-:W5:Y:S01]  /*1270*/  @!P0 LD.E.64 R20, desc[UR6][R20.64+0x80] ;  /* 0x0000800614148980 */ /* 0x020f62000c101b00 */
[----:B------:R-:W-:-:S04]  /*1280*/  IMAD.WIDE.U32 R16, R27, -0x33333333, RZ ;  /* 0xcccccccd1b107825 */ /* 0x000fc800078e00ff */
[C---:B------:R-:W-:Y:S01]  /*1290*/  IMAD.WIDE.U32 R18, R26.reuse, -0x33333333, RZ ;  /* 0xcccccccd1a127825 */ /* 0x040fe200078e00ff */
[----:B------:R0:W5:Y:S03]  /*12a0*/  @P0 LD.E.64 R20, desc[UR6][R24.64+0x88] ;  /* 0x0000880618140980 */ /* 0x000166000c101b00 */
[----:B------:R-:W-:-:S04]  /*12b0*/  IMAD.WIDE.U32 R16, P0, R26, -0x33333334, R16 ;  /* 0xcccccccc1a107825 */ /* 0x000fc80007800010 */
[----:B------:R-:W-:Y:S01]  /*12c0*/  IMAD.MOV.U32 R18, RZ, RZ, R17 ;  /* 0x000000ffff127224 */ /* 0x000fe200078e0011 */
[----:B------:R-:W-:Y:S01]  /*12d0*/  IADD3 RZ, P1, PT, R19, R16, RZ ;  /* 0x0000001013ff7210 */ /* 0x000fe20007f3e0ff */
[----:B------:R-:W-:Y:S01]  /*12e0*/  IMAD.X R19, RZ, RZ, RZ, P0 ;  /* 0x000000ffff137224 */ /* 0x000fe200000e06ff */
[----:B------:R-:W-:-:S03]  /*12f0*/  ISETP.GT.U32.AND P0, PT, R26, 0x9, PT ;  /* 0x000000091a00780c */ /* 0x000fc60003f04070 */
[C---:B------:R-:W-:Y:S01]  /*1300*/  IMAD.WIDE.U32.X R18, R27.reuse, -0x33333334, R18, P1 ;  /* 0xcccccccc1b127825 */ /* 0x040fe200008e0412 */
[----:B------:R-:W-:-:S04]  /*1310*/  ISETP.GT.U32.AND.EX P0, PT, R27, RZ, PT, P0 ;  /* 0x000000ff1b00720c */ /* 0x000fc80003f04100 */
[--C-:B------:R-:W-:Y:S02]  /*1320*/  SHF.R.U64 R26, R18, 0x3, R19.reuse ;  /* 0x00000003121a7819 */ /* 0x100fe40000001213 */
[----:B------:R-:W-:-:S07]  /*1330*/  SHF.R.U32.HI R27, RZ, 0x3, R19 ;  /* 0x00000003ff1b7819 */ /* 0x000fce0000011613 */
[----:B0-----:R-:W-:Y:S05]  /*1340*/  @P0 BRA `(.L_x_1073) ;  /* 0xfffffffc00b40947 */ /* 0x001fea000383ffff */
.L_x_1072:
[----:B------:R-:W-:Y:S05]  /*1350*/  BSYNC.RECONVERGENT B6 ;  /* 0x0000000000067941 */ /* 0x000fea0003800200 */
.L_x_1071:
[----:B------:R-:W0:Y:S01]  /*1360*/  LDCU.64 UR4, c[0x0][0x388] ;  /* 0x00007100ff0477ac */ /* 0x000e220008000a00 */
[----:B------:R-:W-:-:S04]  /*1370*/  ISETP.NE.U32.AND P0, PT, R0, RZ, PT ;  /* 0x000000ff0000720c */ /* 0x000fc80003f05070 */
[----:B------:R-:W-:Y:S01]  /*1380*/  ISETP.NE.AND.EX P0, PT, RZ, RZ, PT, P0 ;  /* 0x000000ffff00720c */ /* 0x000fe20003f05300 */
[----:B0-----:R-:W-:-:S12]  /*1390*/  UIADD3 UR8, UP0, UPT, UR4, 0x18000000, URZ ;  /* 0x1800000004087890 */ /* 0x001fd8000ff1e0ff */
[----:B-----5:R2:W-:Y:S01]  /*13a0*/  @P0 ST.E.64 desc[UR6][R20.64+0x80], RZ ;  /* 0x000080ff14000985 */ /* 0x0205e2000c101b06 */
[----:B------:R-:W-:-:S03]  /*13b0*/  UIADD3.X UR4, UPT, UPT, URZ, UR5, URZ, UP0, !UPT ;  /* 0x00000005ff047290 */ /* 0x000fc600087fe4ff */
[----:B------:R2:W-:Y:S01]  /*13c0*/  @!P0 ST.E.64 desc[UR6][R20.64+0x88], RZ ;  /* 0x000088ff14008985 */ /* 0x0005e2000c101b06 */
[----:B------:R-:W-:Y:S02]  /*13d0*/  IMAD.U32 R26, RZ, RZ, UR8 ;  /* 0x00000008ff1a7e24 */ /* 0x000fe4000f8e00ff */
[----:B------:R-:W-:-:S05]  /*13e0*/  IMAD.U32 R27, RZ, RZ, UR4 ;  /* 0x00000004ff1b7e24 */ /* 0x000fca000f8e00ff */
[----:B------:R-:W3:Y:S02]  /*13f0*/  LDG.E.64 R16, desc[UR6][R26.64+0x519608] ;  /* 0x519608061a107981 */ /* 0x000ee4000c1e1b00 */
[----:B---3--:R-:W-:-:S04]  /*1400*/  LEA R18, P0, R22, R16, 0x3 ;  /* 0x0000001016127211 */ /* 0x008fc800078018ff */
[----:B------:R-:W-:-:S05]  /*1410*/  LEA.HI.X R19, R22, R17, RZ, 0x3, P0 ;  /* 0x0000001116137211 */ /* 0x000fca00000f1cff */
[----:B------:R-:W3:Y:S01]  /*1420*/  LD.E.64 R16, desc[UR6][R18.64] ;  /* 0x0000000612107980 */ /* 0x000ee2000c101b00 */
[----:B------:R-:W-:Y:S01]  /*1430*/  IADD3 R5, P1, PT, R5, -0x1, RZ ;  /* 0xffffffff05057810 */ /* 0x000fe20007f3e0ff */
[----:B------:R-:W-:-:S03]  /*1440*/  IMAD.MOV.U32 R0, RZ, RZ, RZ ;  /* 0x000000ffff007224 */ /* 0x000fc600078e00ff */
[----:B------:R-:W-:Y:S02]  /*1450*/  IADD3.X R4, PT, PT, R4, -0x1, RZ, P1, !PT ;  /* 0xffffffff04047810 */ /* 0x000fe40000ffe4ff */
[----:B---3--:R-:W-:-:S04]  /*1460*/  IADD3 R24, P0, PT, R16, -0x1, RZ ;  /* 0xffffffff10187810 */ /* 0x008fc80007f1e0ff */
[----:B------:R-:W-:Y:S01]  /*1470*/  IADD3.X R25, PT, PT, R17, -0x1, RZ, P0, !PT ;  /* 0xffffffff11197810 */ /* 0x000fe200007fe4ff */
[----:B------:R-:W-:Y:S01]  /*1480*/  IMAD.MOV.U32 R17, RZ, RZ, 0xe ;  /* 0x0000000eff117424 */ /* 0x000fe200078e00ff */
[----:B------:R-:W-:-:S03]  /*1490*/  PLOP3.LUT P0, PT, PT, PT, PT, 0x8, 0x80 ;  /* 0x000000000080781c */ /* 0x000fc60003f0e170 */
[----:B------:R2:W-:Y:S01]  /*14a0*/  ST.E.64 desc[UR6][R18.64], R24 ;  /* 0x0000001812007985 */ /* 0x0005e2000c101b06 */
[----:B------:R-:W-:Y:S09]  /*14b0*/  BRA `(.L_x_1074) ;  /* 0x0000000400ac7947 */ /* 0x000ff20003800000 */
.L_x_1069:
        /* <DEDUP_REMOVED lines=18> */
[----:B------:R-:W1:Y:S03]  /*15e0*/  S2R R26, SR_LTMASK ;  /* 0x00000000001a7919 */ /* 0x000e660000003900 */
[----:B------:R-:W2:Y:S01]  /*15f0*/  LDCU.64 UR4, c[0x0][0x388] ;  /* 0x00007100ff0477ac */ /* 0x000ea20008000a00 */
[----:B------:R-:W4:Y:S08]  /*1600*/  LDC.64 R16, c[0x4][0x18] ;  /* 0x01000600ff107b82 */ /* 0x000f300000000a00 */
[----:B---3--:R3:W4:Y:S01]  /*1610*/  @P1 ATOMG.E.ADD.STRONG.GPU PT, R19, desc[UR6][R18.64], R25 ;  /* 0x80000019121319a8 */ /* 0x00872200081ef106 */
[----:B-1----:R-:W-:Y:S01]  /*1620*/  LOP3.LUT R26, R26, UR8, RZ, 0xc0, !PT ;  /* 0x000000081a1a7c12 */ /* 0x002fe2000f8ec0ff */
[----:B--2---:R-:W-:-:S03]  /*1630*/  UIADD3 UR8, UP0, UPT, UR4, 0x18000000, URZ ;  /* 0x1800000004087890 */ /* 0x004fc6000ff1e0ff */
[----:B------:R-:W1:Y:S01]  /*1640*/  POPC R21, R26 ;  /* 0x0000001a00157309 */ /* 0x000e620000000000 */
[----:B------:R-:W-:Y:S02]  /*1650*/  UIADD3.X UR4, UPT, UPT, URZ, UR5, URZ, UP0, !UPT ;  /* 0x00000005ff047290 */ /* 0x000fe400087fe4ff */
[----:B---3--:R-:W-:Y:S01]  /*1660*/  IMAD.U32 R18, RZ, RZ, UR8 ;  /* 0x00000008ff127e24 */ /* 0x008fe2000f8e00ff */
[----:B----4-:R2:W1:Y:S03]  /*1670*/  SHFL.IDX PT, R0, R19, R24, 0x1f ;  /* 0x00001f1813007589 */ /* 0x01046600000e0000 */
[----:B--2---:R-:W-:-:S05]  /*1680*/  IMAD.U32 R19, RZ, RZ, UR4 ;  /* 0x00000004ff137e24 */ /* 0x004fca000f8e00ff */
[----:B------:R-:W2:Y:S01]  /*1690*/  LDCU.64 UR4, c[0x4][0x20] ;  /* 0x01000400ff0477ac */ /* 0x000ea20008000a00 */
[----:B-1----:R-:W-:-:S04]  /*16a0*/  IMAD.IADD R0, R0, 0x1, R21 ;  /* 0x0000000100007824 */ /* 0x002fc800078e0215 */
[----:B------:R-:W-:-:S05]  /*16b0*/  IMAD.HI.U32 R20, R0, 0x6b5fca6b, RZ ;  /* 0x6b5fca6b00147827 */ /* 0x000fca00078e00ff */
[----:B------:R-:W-:-:S05]  /*16c0*/  SHF.R.U32.HI R21, RZ, 0x1a, R20 ;  /* 0x0000001aff157819 */ /* 0x000fca0000011614 */
[----:B------:R-:W-:-:S04]  /*16d0*/  IMAD R21, R21, -0x9896800, R0 ;  /* 0xf676980015157824 */ /* 0x000fc800078e0200 */
[----:B------:R-:W-:-:S05]  /*16e0*/  IMAD.WIDE.U32 R16, R21, 0x8, R16 ;  /* 0x0000000815107825 */ /* 0x000fca00078e0010 */
[----:B------:R0:W-:Y:S04]  /*16f0*/  STG.E.64 desc[UR6][R16.64+0x10], R10 ;  /* 0x0000100a10007986 */ /* 0x0001e8000c101b06 */
[----:B------:R-:W3:Y:S04]  /*1700*/  LDG.E.64 R18, desc[UR6][R18.64+0x519628] ;  /* 0x5196280612127981 */ /* 0x000ee8000c1e1b00 */
[----:B0-----:R-:W4:Y:S01]  /*1710*/  LD.E.64 R10, desc[UR6][R10.64+0x90] ;  /* 0x000090060a0a7980 */ /* 0x001f22000c101b00 */
[----:B------:R-:W-:-:S04]  /*1720*/  LOP3.LUT R0, R5, 0x1, RZ, 0xc0, !PT ;  /* 0x0000000105007812 */ /* 0x000fc800078ec0ff */
[----:B------:R-:W-:-:S04]  /*1730*/  ISETP.NE.U32.AND P1, PT, R0, RZ, PT ;  /* 0x000000ff0000720c */ /* 0x000fc80003f25070 */
[----:B------:R-:W-:-:S13]  /*1740*/  ISETP.NE.AND.EX P1, PT, RZ, RZ, PT, P1 ;  /* 0x000000ffff00720c */ /* 0x000fda0003f25310 */
[----:B------:R-:W-:Y:S02]  /*1750*/  @P1 LEA.HI R20, P2, R4, R5, RZ, 0x1 ;  /* 0x0000000504141211 */ /* 0x000fe400078508ff */
[--C-:B------:R-:W-:Y:S02]  /*1760*/  @!P1 SHF.R.S64 R24, R5, 0x1, R4.reuse ;  /* 0x0000000105189819 */ /* 0x100fe40000001004 */
[--C-:B------:R-:W-:Y:S01]  /*1770*/  @!P1 SHF.R.S32.HI R16, RZ, 0x1, R4.reuse ;  /* 0x00000001ff109819 */ /* 0x100fe20000011404 */
[----:B------:R-:W-:-:S05]  /*1780*/  @P1 IMAD.X R21, RZ, RZ, R4, P2 ;  /* 0x000000ffff151224 */ /* 0x000fca00010e0604 */
[--C-:B------:R-:W-:Y:S02]  /*1790*/  @P1 SHF.R.S64 R20, R20, 0x1, R21.reuse ;  /* 0x0000000114141819 */ /* 0x100fe40000001015 */
[----:B------:R-:W-:Y:S02]  /*17a0*/  @!P1 IADD3 R20, P2, PT, R24, -0x1, RZ ;  /* 0xffffffff18149810 */ /* 0x000fe40007f5e0ff */
[----:B------:R-:W-:Y:S02]  /*17b0*/  @P1 SHF.R.S32.HI R17, RZ, 0x1, R21 ;  /* 0x00000001ff111819 */ /* 0x000fe40000011415 */
[----:B------:R-:W-:Y:S02]  /*17c0*/  @!P1 IADD3.X R17, PT, PT, R16, -0x1, RZ, P2, !PT ;  /* 0xffffffff10119810 */ /* 0x000fe400017fe4ff */
[----:B--2---:R-:W-:-:S04]  /*17d0*/  LEA R16, P2, R20, UR4, 0x3 ;  /* 0x0000000414107c11 */ /* 0x004fc8000f8418ff */
[----:B------:R-:W-:Y:S02]  /*17e0*/  LEA.HI.X R17, R20, UR5, R17, 0x3, P2 ;  /* 0x0000000514117c11 */ /* 0x000fe400090f1c11 */
[----:B---3--:R-:W-:-:S04]  /*17f0*/  LEA R18, P1, R22, R18, 0x3 ;  /* 0x0000001216127211 */ /* 0x008fc800078218ff */
[----:B------:R-:W-:-:S05]  /*1800*/  LEA.HI.X R19, R22, R19, RZ, 0x3, P1 ;  /* 0x0000001316137211 */ /* 0x000fca00008f1cff */
[----:B----4-:R0:W-:Y:S04]  /*1810*/  ST.E.64 desc[UR6][R18.64], R10 ;  /* 0x0000000a12007985 */ /* 0x0101e8000c101b06 */
        /* <DEDUP_REMOVED lines=13> */
.L_x_1077:
        /* <DEDUP_REMOVED lines=19> */
.L_x_1076:
[----:B------:R-:W-:Y:S05]  /*1a20*/  BSYNC.RECONVERGENT B6 ;  /* 0x0000000000067941 */ /* 0x000fea0003800200 */
.L_x_1075:
        /* <DEDUP_REMOVED lines=9> */
[----:B------:R-:W2:Y:S02]  /*1ac0*/  LDG.E.64 R16, desc[UR6][R26.64+0x519608] ;  /* 0x519608061a107981 */ /* 0x000ea4000c1e1b00 */
[----:B--2---:R-:W-:-:S04]  /*1ad0*/  LEA R18, P1, R22, R16, 0x3 ;  /* 0x0000001016127211 */ /* 0x004fc800078218ff */
[----:B------:R-:W-:-:S05]  /*1ae0*/  LEA.HI.X R19, R22, R17, RZ, 0x3, P1 ;  /* 0x0000001116137211 */ /* 0x000fca00008f1cff */
[----:B------:R-:W2:Y:S01]  /*1af0*/  LD.E.64 R16, desc[UR6][R18.64] ;  /* 0x0000000612107980 */ /* 0x000ea2000c101b00 */
[----:B------:R-:W-:Y:S01]  /*1b00*/  IMAD.MOV.U32 R0, RZ, RZ, RZ ;  /* 0x000000ffff007224 */ /* 0x000fe200078e00ff */
[----:B--2---:R-:W-:-:S04]  /*1b10*/  IADD3 R24, P1, PT, R16, -0x1, RZ ;  /* 0xffffffff10187810 */ /* 0x004fc80007f3e0ff */
[----:B------:R-:W-:Y:S01]  /*1b20*/  IADD3.X R25, PT, PT, R17, -0x1, RZ, P1, !PT ;  /* 0xffffffff11197810 */ /* 0x000fe20000ffe4ff */
[----:B------:R-:W-:Y:S01]  /*1b30*/  IMAD.MOV.U32 R17, RZ, RZ, 0xe ;  /* 0x0000000eff117424 */ /* 0x000fe200078e00ff */
[----:B------:R-:W-:-:S03]  /*1b40*/  IADD3 R5, P1, PT, R5, -0x1, RZ ;  /* 0xffffffff05057810 */ /* 0x000fc60007f3e0ff */
[----:B------:R1:W-:Y:S01]  /*1b50*/  ST.E.64 desc[UR6][R18.64], R24 ;  /* 0x0000001812007985 */ /* 0x0003e2000c101b06 */
[----:B------:R-:W-:-:S09]  /*1b60*/  IADD3.X R4, PT, PT, R4, -0x1, RZ, P1, !PT ;  /* 0xffffffff04047810 */ /* 0x000fd20000ffe4ff */
.L_x_1074:
[----:B------:R-:W-:Y:S05]  /*1b70*/  BSYNC.RECONVERGENT B0 ;  /* 0x0000000000007941 */ /* 0x000fea0003800200 */
.L_x_1067:
[----:B------:R-:W-:Y:S05]  /*1b80*/  BRA `(.L_x_1078) ;  /* 0x00000004008c7947 */ /* 0x000fea0003800000 */
.L_x_1066:
        /* <DEDUP_REMOVED lines=11> */
[----:B------:R-:W2:Y:S02]  /*1c40*/  LDC.64 R16, c[0x4][0x18] ;  /* 0x01000600ff107b82 */ /* 0x000ea40000000a00 */
[----:B------:R-:W4:Y:S09]  /*1c50*/  LDCU.64 UR4, c[0x4][0x20] ;  /* 0x01000400ff0477ac */ /* 0x000f320008000a00 */
        /* <DEDUP_REMOVED lines=24> */
[----:B----4-:R-:W-:-:S04]  /*1de0*/  LEA R18, P0, R16, UR4, 0x3 ;  /* 0x0000000410127c11 */ /* 0x010fc8000f8018ff */
[----:B------:R-:W-:Y:S01]  /*1df0*/  LEA.HI.X R19, R16, UR5, R17, 0x3, P0 ;  /* 0x0000000510137c11 */ /* 0x000fe200080f1c11 */
[----:B--2---:R0:W-:Y:S04]  /*1e00*/  ST.E.64 desc[UR6][R10.64+0x80], RZ ;  /* 0x000080ff0a007985 */ /* 0x0041e8000c101b06 */
        /* <DEDUP_REMOVED lines=12> */
.L_x_1081:
        /* <DEDUP_REMOVED lines=19> */
.L_x_1080:
[----:B------:R-:W-:Y:S05]  /*2000*/  BSYNC.RECONVERGENT B0 ;  /* 0x0000000000007941 */ /* 0x000fea0003800200 */
.L_x_1079:
[----:B------:R-:W0:Y:S01]  /*2010*/  LDCU.64 UR4, c[0x0][0x388] ;  /* 0x00007100ff0477ac */ /* 0x000e220008000a00 */
[----:B------:R-:W-:-:S04]  /*2020*/  ISETP.NE.U32.AND P0, PT, R0, RZ, PT ;  /* 0x000000ff0000720c */ /* 0x000fc80003f05070 */
[----:B------:R-:W-:Y:S01]  /*2030*/  ISETP.NE.AND.EX P0, PT, RZ, RZ, PT, P0 ;  /* 0x000000ffff00720c */ /* 0x000fe20003f05300 */
[----:B0-----:R-:W-:-:S12]  /*2040*/  UIADD3 UR8, UP0, UPT, UR4, 0x18000000, URZ ;  /* 0x1800000004087890 */ /* 0x001fd8000ff1e0ff */
[----:B-----5:R-:W-:Y:S01]  /*2050*/  @P0 ST.E.64 desc[UR6][R16.64+0x80], RZ ;  /* 0x000080ff10000985 */ /* 0x020fe2000c101b06 */
        /* <DEDUP_REMOVED lines=8> */
[----:B0-----:R-:W-:Y:S02]  /*20e0*/  IMAD.MOV.U32 R17, RZ, RZ, 0xe ;  /* 0x0000000eff117424 */ /* 0x001fe400078e00ff */
[----:B------:R-:W-:Y:S02]  /*20f0*/  IMAD.MOV.U32 R0, RZ, RZ, RZ ;  /* 0x000000ffff007224 */ /* 0x000fe400078e00ff */
[----:B------:R-:W-:Y:S02]  /*2100*/  IMAD.MOV.U32 R25, RZ, RZ, R6 ;  /* 0x000000ffff197224 */ /* 0x000fe400078e0006 */
[----:B------:R-:W-:Y:S01]  /*2110*/  IMAD.MOV.U32 R16, RZ, RZ, R7 ;  /* 0x000000ffff107224 */ /* 0x000fe200078e0007 */
        /* <DEDUP_REMOVED lines=10> */
.L_x_1078:
[----:B------:R-:W-:Y:S05]  /*21c0*/  BSYNC.RELIABLE B1 ;  /* 0x0000000000017941 */ /* 0x000fea0003800100 */
.L_x_1065:
[----:B------:R-:W-:Y:S01]  /*21d0*/  ISETP.NE.U32.AND P1, PT, R6, R5, PT ;  /* 0x000000050600720c */ /* 0x000fe20003f25070 */
[----:B-12---:R-:W-:Y:S02]  /*21e0*/  IMAD.MOV.U32 R25, RZ, RZ, R5 ;  /* 0x000000ffff197224 */ /* 0x006fe400078e0005 */
[----:B------:R-:W-:Y:S01]  /*21f0*/  IMAD.MOV.U32 R16, RZ, RZ, R4 ;  /* 0x000000ffff107224 */ /* 0x000fe200078e0004 */
[----:B------:R-:W-:-:S13]  /*2200*/  ISETP.NE.AND.EX P1, PT, R7, R4, PT, P1 ;  /* 0x000000040700720c */ /* 0x000fda0003f25310 */
[----:B------:R-:W-:Y:S05]  /*2210*/  @!P0 BRA P1, `(.L_x_1082) ;  /* 0xffffffe800b08947 */ /* 0x000fea000083ffff */
.L_x_1064:
[----:B------:R-:W-:Y:S05]  /*2220*/  BSYNC.RECONVERGENT B2 ;  /* 0x0000000000027941 */ /* 0x000fea0003800200 */
.L_x_1063:
[----:B------:R-:W-:Y:S01]  /*2230*/  ISETP.NE.U32.AND P0, PT, R6, R25, PT ;  /* 0x000000190600720c */ /* 0x000fe20003f05070 */
[----:B------:R-:W-:Y:S02]  /*2240*/  IMAD.MOV.U32 R5, RZ, RZ, R6 ;  /* 0x000000ffff057224 */ /* 0x000fe400078e0006 */
[----:B------:R-:W-:Y:S01]  /*2250*/  IMAD.MOV.U32 R4, RZ, RZ, R7 ;  /* 0x000000ffff047224 */ /* 0x000fe200078e0007 */
[----:B------:R-:W-:-:S13]  /*2260*/  ISETP.NE.AND.EX P0, PT, R7, R16, PT, P0 ;  /* 0x000000100700720c */ /* 0x000fda0003f05300 */
[----:B------:R-:W-:Y:S05]  /*2270*/  @!P0 BREAK.RELIABLE B3 ;  /* 0x0000000000038942 */ /* 0x000fea0003800100 */
[----:B------:R-:W-:Y:S05]  /*2280*/  @!P0 BRA `(.L_x_1083) ;  /* 0x0000000000208947 */ /* 0x000fea0003800000 */
.L_x_1062:
[----:B------:R-:W-:Y:S05]  /*2290*/  BSYNC.RELIABLE B3 ;  /* 0x0000000000037941 */ /* 0x000fea0003800100 */
.L_x_1061:
[----:B------:R-:W-:Y:S01]  /*22a0*/  IADD3 R3, P0, PT, R3, 0x1, RZ ;  /* 0x0000000103037810 */ /* 0x000fe20007f1e0ff */
[----:B------:R-:W-:Y:S02]  /*22b0*/  IMAD.MOV.U32 R5, RZ, RZ, R25 ;  /* 0x000000ffff057224 */ /* 0x000fe400078e0019 */
[----:B------:R-:W-:Y:S02]  /*22c0*/  IMAD.MOV.U32 R4, RZ, RZ, R16 ;  /* 0x000000ffff047224 */ /* 0x000fe400078e0010 */
[----:B------:R-:W-:Y:S01]  /*22d0*/  IMAD.X R2, RZ, RZ, R2, P0 ;  /* 0x000000ffff027224 */ /* 0x000fe200000e0602 */
[----:B------:R-:W-:-:S04]  /*22e0*/  ISETP.NE.U32.AND P0, PT, R3, 0xf, PT ;  /* 0x0000000f0300780c */ /* 0x000fc80003f05070 */
[----:B------:R-:W-:-:S13]  /*22f0*/  ISETP.NE.AND.EX P0, PT, R2, RZ, PT, P0 ;  /* 0x000000ff0200720c */ /* 0x000fda0003f05300 */
[----:B------:R-:W-:Y:S05]  /*2300*/  @P0 BRA `(.L_x_1084) ;  /* 0xffffffe800400947 */ /* 0x000fea000383ffff */
.L_x_1083:
[----:B------:R-:W-:Y:S05]  /*2310*/  BSYNC.RECONVERGENT B4 ;  /* 0x0000000000047941 */ /* 0x000fea0003800200 */
.L_x_1060:
[----:B------:R-:W-:Y:S01]  /*2320*/  ISETP.NE.U32.AND P0, PT, R6, R5, PT ;  /* 0x000000050600720c */ /* 0x000fe20003f05070 */
[----:B------:R-:W-:Y:S02]  /*2330*/  IMAD.MOV.U32 R3, RZ, RZ, R6 ;  /* 0x000000ffff037224 */ /* 0x000fe400078e0006 */
[----:B------:R-:W-:Y:S01]  /*2340*/  IMAD.MOV.U32 R2, RZ, RZ, R7 ;  /* 0x000000ffff027224 */ /* 0x000fe200078e0007 */
[----:B------:R-:W-:-:S13]  /*2350*/  ISETP.NE.AND.EX P0, PT, R7, R4, PT, P0 ;  /* 0x000000040700720c */ /* 0x000fda0003f05300 */
[----:B------:R-:W-:Y:S05]  /*2360*/  @!P0 BRA `(.L_x_1059) ;  /* 0x00000000005c8947 */ /* 0x000fea0003800000 */
[----:B------:R-:W2:Y:S01]  /*2370*/  LD.E.64 R20, desc[UR6][R12.64+0x80] ;  /* 0x000080060c147980 */ /* 0x000ea2000c101b00 */
[----:B------:R-:W1:Y:S01]  /*2380*/  LDC.64 R2, c[0x0][0x398] ;  /* 0x0000e600ff027b82 */ /* 0x000e620000000a00 */
[----:B-----5:R-:W-:Y:S01]  /*2390*/  IMAD R27, R6, 0x2, R23 ;  /* 0x00000002061b7824 */ /* 0x020fe200078e0217 */
[----:B--2---:R-:W-:-:S04]  /*23a0*/  ISETP.NE.U32.AND P0, PT, R20, RZ, PT ;  /* 0x000000ff1400720c */ /* 0x004fc80003f05070 */
[----:B------:R-:W-:-:S13]  /*23b0*/  ISETP.NE.AND.EX P0, PT, R21, RZ, PT, P0 ;  /* 0x000000ff1500720c */ /* 0x000fda0003f05300 */
[----:B-1----:R-:W-:-:S05]  /*23c0*/  @P0 IMAD.WIDE.U32 R24, R27, 0x8, R2 ;  /* 0x000000081b180825 */ /* 0x002fca00078e0002 */
[----:B------:R1:W-:Y:S04]  /*23d0*/  @P0 STG.E.64 desc[UR6][R24.64], R20 ;  /* 0x0000001418000986 */ /* 0x0003e8000c101b06 */
[----:B------:R-:W2:Y:S02]  /*23e0*/  LD.E.64 R14, desc[UR6][R12.64+0x88] ;  /* 0x000088060c0e7980 */ /* 0x000ea4000c101b00 */
[----:B--2---:R-:W-:-:S04]  /*23f0*/  ISETP.NE.U32.AND P0, PT, R14, RZ, PT ;  /* 0x000000ff0e00720c */ /* 0x004fc80003f05070 */
[----:B------:R-:W-:-:S13]  /*2400*/  ISETP.NE.AND.EX P0, PT, R15, RZ, PT, P0 ;  /* 0x000000ff0f00720c */ /* 0x000fda0003f05300 */
[C---:B------:R-:W-:Y:S02]  /*2410*/  @P0 VIADD R19, R27.reuse, 0x1 ;  /* 0x000000011b130836 */ /* 0x040fe40000000000 */
[----:B------:R-:W-:Y:S02]  /*2420*/  IMAD.IADD R27, R27, 0x1, -R6 ;  /* 0x000000011b1b7824 */ /* 0x000fe400078e0a06 */
[----:B------:R-:W-:-:S04]  /*2430*/  @P0 IMAD.WIDE.U32 R18, R19, 0x8, R2 ;  /* 0x0000000813120825 */ /* 0x000fc800078e0002 */
[----:B------:R-:W-:Y:S01]  /*2440*/  IMAD.WIDE.U32 R2, R27, 0x8, R2 ;  /* 0x000000081b027825 */ /* 0x000fe200078e0002 */
[----:B------:R1:W-:Y:S04]  /*2450*/  @P0 STG.E.64 desc[UR6][R18.64], R14 ;  /* 0x0000000e12000986 */ /* 0x0003e8000c101b06 */
[----:B------:R1:W5:Y:S01]  /*2460*/  LDG.E.64 R12, desc[UR6][R2.64] ;  /* 0x00000006020c7981 */ /* 0x000362000c1e1b00 */
[----:B------:R-:W-:-:S05]  /*2470*/  IADD3 R6, P0, PT, R6, 0x1, RZ ;  /* 0x0000000106067810 */ /* 0x000fca0007f1e0ff */
[----:B------:R-:W-:Y:S01]  /*2480*/  IMAD.X R7, RZ, RZ, R7, P0 ;  /* 0x000000ffff077224 */ /* 0x000fe200000e0607 */
[----:B------:R-:W-:-:S04]  /*2490*/  ISETP.GE.U32.AND P0, PT, R6, R5, PT ;  /* 0x000000050600720c */ /* 0x000fc80003f06070 */
[----:B------:R-:W-:-:S13]  /*24a0*/  ISETP.GE.AND.EX P0, PT, R7, R4, PT, P0 ;  /* 0x000000040700720c */ /* 0x000fda0003f06300 */
[----:B-1----:R-:W-:Y:S05]  /*24b0*/  @!P0 BRA `(.L_x_1085) ;  /* 0xffffffe400c48947 */ /* 0x002fea000383ffff */
[----:B------:R-:W-:Y:S02]  /*24c0*/  IMAD.MOV.U32 R3, RZ, RZ, R5 ;  /* 0x000000ffff037224 */ /* 0x000fe400078e0005 */
[----:B------:R-:W-:-:S07]  /*24d0*/  IMAD.MOV.U32 R2, RZ, RZ, R4 ;  /* 0x000000ffff027224 */ /* 0x000fce00078e0004 */
.L_x_1059:
[----:B------:R-:W-:Y:S05]  /*24e0*/  BSYNC.RECONVERGENT B5 ;  /* 0x0000000000057941 */ /* 0x000fea0003800200 */
.L_x_1058:
        /* <DEDUP_REMOVED lines=18> */
.L_x_1090:
[----:B------:R-:W-:Y:S05]  /*2610*/  BSYNC.RELIABLE B2 ;  /* 0x0000000000027941 */ /* 0x000fea0003800100 */
.L_x_1089:
        /* <DEDUP_REMOVED lines=12> */
.L_x_1093:
[----:B------:R-:W-:Y:S05]  /*26e0*/  BSYNC.RELIABLE B2 ;  /* 0x0000000000027941 */ /* 0x000fea0003800100 */
.L_x_1092:
        /* <DEDUP_REMOVED lines=12> */
.L_x_1095:
[----:B------:R-:W-:Y:S05]  /*27b0*/  BSYNC.RELIABLE B2 ;  /* 0x0000000000027941 */ /* 0x000fea0003800100 */
.L_x_1094:
        /* <DEDUP_REMOVED lines=12> */
.L_x_1097:
[----:B------:R-:W-:Y:S05]  /*2880*/  BSYNC.RELIABLE B2 ;  /* 0x0000000000027941 */ /* 0x000fea0003800100 */
.L_x_1096:
        /* <DEDUP_REMOVED lines=12> */
.L_x_1099:
[----:B------:R-:W-:Y:S05]  /*2950*/  BSYNC.RELIABLE B2 ;  /* 0x0000000000027941 */ /* 0x000fea0003800100 */
.L_x_1098:
        /* <DEDUP_REMOVED lines=12> */
.L_x_1101:
[----:B------:R-:W-:Y:S05]  /*2a20*/  BSYNC.RELIABLE B2 ;  /* 0x0000000000027941 */ /* 0x000fea0003800100 */
.L_x_1100:
        /* <DEDUP_REMOVED lines=12> */
.L_x_1103:
[----:B------:R-:W-:Y:S05]  /*2af0*/  BSYNC.RELIABLE B2 ;  /* 0x0000000000027941 */ /* 0x000fea0003800100 */
.L_x_1102:
        /* <DEDUP_REMOVED lines=12> */
.L_x_1105:
[----:B------:R-:W-:Y:S05]  /*2bc0*/  BSYNC.RELIABLE B2 ;  /* 0x0000000000027941 */ /* 0x000fea0003800100 */
.L_x_1104:
        /* <DEDUP_REMOVED lines=12> */
.L_x_1107:
[----:B------:R-:W-:Y:S05]  /*2c90*/  BSYNC.RELIABLE B2 ;  /* 0x0000000000027941 */ /* 0x000fea0003800100 */
.L_x_1106:
        /* <DEDUP_REMOVED lines=12> */
.L_x_1109:
[----:B------:R-:W-:Y:S05]  /*2d60*/  BSYNC.RELIABLE B2 ;  /* 0x0000000000027941 */ /* 0x000fea0003800100 */
.L_x_1108:
        /* <DEDUP_REMOVED lines=12> */
.L_x_1111:
[----:B------:R-:W-:Y:S05]  /*2e30*/  BSYNC.RELIABLE B2 ;  /* 0x0000000000027941 */ /* 0x000fea0003800100 */
.L_x_1110:
        /* <DEDUP_REMOVED lines=12> */
.L_x_1113:
[----:B------:R-:W-:Y:S05]  /*2f00*/  BSYNC.RELIABLE B2 ;  /* 0x0000000000027941 */ /* 0x000fea0003800100 */
.L_x_1112:
        /* <DEDUP_REMOVED lines=12> */
.L_x_1115:
[----:B------:R-:W-:Y:S05]  /*2fd0*/  BSYNC.RELIABLE B2 ;  /* 0x0000000000027941 */ /* 0x000fea0003800100 */
.L_x_1114:
        /* <DEDUP_REMOVED lines=12> */
.L_x_1117:
[----:B------:R-:W-:Y:S05]  /*30a0*/  BSYNC.RELIABLE B2 ;  /* 0x0000000000027941 */ /* 0x000fea0003800100 */
.L_x_1116:
        /* <DEDUP_REMOVED lines=12> */
.L_x_1091:
[----:B------:R-:W-:Y:S05]  /*3170*/  BSYNC.RECONVERGENT B0 ;  /* 0x0000000000007941 */ /* 0x000fea0003800200 */
.L_x_1088:
[----:B------:R-:W-:-:S04]  /*3180*/  IADD3 R2, P1, PT, R17, -0x1, RZ ;  /* 0xffffffff11027810 */ /* 0x000fc80007f3e0ff */
[----:B------:R-:W-:Y:S02]  /*3190*/  ISETP.GT.U32.AND P0, PT, R2, 0xd, PT ;  /* 0x0000000d0200780c */ /* 0x000fe40003f04070 */
[----:B------:R-:W-:-:S04]  /*31a0*/  IADD3.X R2, PT, PT, R0, -0x1, RZ, P1, !PT ;  /* 0xffffffff00027810 */ /* 0x000fc80000ffe4ff */
[----:B------:R-:W-:-:S13]  /*31b0*/  ISETP.GT.U32.AND.EX P0, PT, R2, RZ, PT, P0 ;  /* 0x000000ff0200720c */ /* 0x000fda0003f04100 */
[----:B------:R-:W-:Y:S05]  /*31c0*/  @P0 BRA `(.L_x_1087) ;  /* 0x0000000000840947 */ /* 0x000fea0003800000 */
[----:B------:R-:W-:Y:S02]  /*31d0*/  IMAD.MOV.U32 R15, RZ, RZ, RZ ;  /* 0x000000ffff0f7224 */ /* 0x000fe400078e00ff */
[----:B------:R-:W-:-:S07]  /*31e0*/  IMAD.MOV.U32 R19, RZ, RZ, RZ ;  /* 0x000000ffff137224 */ /* 0x000fce00078e00ff */
.L_x_1120:
        /* <DEDUP_REMOVED lines=19> */
.L_x_1119:
[----:B------:R-:W-:Y:S05]  /*3320*/  BSYNC.RECONVERGENT B0 ;  /* 0x0000000000007941 */ /* 0x000fea0003800200 */
.L_x_1118:
        /* <DEDUP_REMOVED lines=11> */
.L_x_1087:
[----:B------:R-:W-:Y:S05]  /*33e0*/  BSYNC.RECONVERGENT B1 ;  /* 0x0000000000017941 */ /* 0x000fea0003800200 */
.L_x_1086:
        /* <DEDUP_REMOVED lines=17> */
[----:B--2---:R-:W-:Y:S01]  /*3500*/  ISETP.NE.U32.AND P0, PT, R6, RZ, PT ;  /* 0x000000ff0600720c */ /* 0x004fe20003f05070 */
[----:B------:R-:W-:-:S03]  /*3510*/  IMAD.MOV.U32 R6, RZ, RZ, R17 ;  /* 0x000000ffff067224 */ /* 0x000fc600078e0011 */
[----:B------:R-:W-:Y:S01]  /*3520*/  ISETP.NE.AND.EX P0, PT, R7, RZ, PT, P0 ;  /* 0x000000ff0700720c */ /* 0x000fe20003f05300 */
[----:B------:R-:W-:-:S12]  /*3530*/  IMAD.MOV.U32 R7, RZ, RZ, R0 ;  /* 0x000000ffff077224 */ /* 0x000fd800078e0000 */
[----:B------:R-:W-:Y:S05]  /*3540*/  @!P0 BRA `(.L_x_1124) ;  /* 0x00000004003c8947 */ /* 0x000fea0003800000 */
[----:B------:R-:W2:Y:S02]  /*3550*/  LD.E.64 R6, desc[UR6][R12.64+0x8] ;  /* 0x000008060c067980 */ /* 0x000ea4000c101b00 */
[----:B--2---:R-:W-:Y:S02]  /*3560*/  ISETP.NE.U32.AND P0, PT, R6, RZ, PT ;  /* 0x000000ff0600720c */ /* 0x004fe40003f05070 */
[----:B------:R-:W-:Y:S02]  /*3570*/  IADD3 R6, P1, PT, R17, 0x1, RZ ;  /* 0x0000000111067810 */ /* 0x000fe40007f3e0ff */
[----:B------:R-:W-:-:S03]  /*3580*/  ISETP.NE.AND.EX P0, PT, R7, RZ, PT, P0 ;  /* 0x000000ff0700720c */ /* 0x000fc60003f05300 */
[----:B------:R-:W-:-:S10]  /*3590*/  IMAD.X R7, RZ, RZ, R0, P1 ;  /* 0x000000ffff077224 */ /* 0x000fd400008e0600 */
        /* <DEDUP_REMOVED lines=68> */
[----:B--2---:R-:W-:Y:S01]  /*39e0*/  ISETP.NE.U32.AND P0, PT, R6, RZ, PT ;  /* 0x000000ff0600720c */ /* 0x004fe20003f05070 */
[----:B------:R-:W-:-:S03]  /*39f0*/  IMAD.MOV.U32 R6, RZ, RZ, 0xd ;  /* 0x0000000dff067424 */ /* 0x000fc600078e00ff */
[----:B------:R-:W-:-:S04]  /*3a00*/  ISETP.NE.AND.EX P0, PT, R7, RZ, PT, P0 ;  /* 0x000000ff0700720c */ /* 0x000fc80003f05300 */
[----:B------:R-:W-:-:S04]  /*3a10*/  SEL R6, R6, 0xe, !P0 ;  /* 0x0000000e06067807 */ /* 0x000fc80004000000 */
[----:B------:R-:W-:-:S05]  /*3a20*/  IADD3 R6, P0, PT, R6, R17, RZ ;  /* 0x0000001106067210 */ /* 0x000fca0007f1e0ff */
[----:B------:R-:W-:-:S08]  /*3a30*/  IMAD.X R7, RZ, RZ, R0, P0 ;  /* 0x000000ffff077224 */ /* 0x000fd000000e0600 */
.L_x_1124:
[----:B------:R-:W-:Y:S05]  /*3a40*/  BSYNC.RECONVERGENT B1 ;  /* 0x0000000000017941 */ /* 0x000fea0003800200 */
.L_x_1123:
[----:B------:R-:W-:-:S04]  /*3a50*/  ISETP.NE.U32.AND P0, PT, R6, 0xf, PT ;  /* 0x0000000f0600780c */ /* 0x000fc80003f05070 */
[----:B------:R-:W-:-:S04]  /*3a60*/  ISETP.NE.AND.EX P0, PT, R7, RZ, PT, P0 ;  /* 0x000000ff0700720c */ /* 0x000fc80003f05300 */
[----:B------:R-:W-:Y:S02]  /*3a70*/  SEL R17, R6, RZ, P0 ;  /* 0x000000ff06117207 */ /* 0x000fe40000000000 */
[----:B------:R-:W-:-:S07]  /*3a80*/  SEL R0, R7, RZ, P0 ;  /* 0x000000ff07007207 */ /* 0x000fce0000000000 */
.L_x_1122:
[----:B------:R-:W-:Y:S05]  /*3a90*/  BSYNC.RECONVERGENT B0 ;  /* 0x0000000000007941 */ /* 0x000fea0003800200 */
.L_x_1121:
[----:B0-----:R-:W2:Y:S01]  /*3aa0*/  LDG.E.64 R6, desc[UR6][R2.64+0x519620] ;  /* 0x5196200602067981 */ /* 0x001ea2000c1e1b00 */
[----:B------:R-:W-:-:S04]  /*3ab0*/  ISETP.GT.U32.AND P0, PT, R17, -0x1, PT ;  /* 0xffffffff1100780c */ /* 0x000fc80003f04070 */
[----:B------:R-:W-:Y:S02]  /*3ac0*/  ISETP.GT.AND.EX P0, PT, R0, -0x1, PT, P0 ;  /* 0xffffffff0000780c */ /* 0x000fe40003f04300 */
[----:B--2---:R-:W-:Y:S01]  /*3ad0*/  IADD3 R10, P1, PT, R6, R4, RZ ;  /* 0x00000004060a7210 */ /* 0x004fe20007f3e0ff */
[----:B------:R-:W-:-:S04]  /*3ae0*/  IMAD.MOV.U32 R6, RZ, RZ, R17 ;  /* 0x000000ffff067224 */ /* 0x000fc800078e0011 */
[----:B------:R-:W-:Y:S02]  /*3af0*/  IMAD.X R11, R7, 0x1, R5, P1 ;  /* 0x00000001070b7824 */ /* 0x000fe400008e0605 */
[----:B------:R-:W-:-:S05]  /*3b00*/  IMAD.MOV.U32 R7, RZ, RZ, R0 ;  /* 0x000000ffff077224 */ /* 0x000fca00078e0000 */
[----:B------:R0:W-:Y:S01]  /*3b10*/  ST.E.64 desc[UR6][R10.64], R6 ;  /* 0x000000060a007985 */ /* 0x0001e2000c101b06 */
[----:B------:R-:W-:Y:S05]  /*3b20*/  @P0 EXIT ;  /* 0x000000000000094d */ /* 0x000fea0003800000 */
[----:B0-----:R-:W0:Y:S01]  /*3b30*/  S2R R7, SR_LANEID ;  /* 0x0000000000077919 */ /* 0x001e220000000000 */
[----:B------:R-:W2:Y:S01]  /*3b40*/  LDCU.64 UR4, c[0x4][0x18] ;  /* 0x01000300ff0477ac */ /* 0x000ea20008000a00 */
[----:B------:R-:W-:Y:S02]  /*3b50*/  VOTEU.ANY UR8, UPT, PT ;  /* 0x0000000000087886 */ /* 0x000fe400038e0100 */
[----:B------:R-:W0:Y:S08]  /*3b60*/  FLO.U32 R16, UR8 ;  /* 0x0000000800107d00 */ /* 0x000e3000080e0000 */
[----:B------:R-:W1:Y:S01]  /*3b70*/  POPC R17, UR8 ;  /* 0x0000000800117d09 */ /* 0x000e620008000000 */
[----:B--2---:R-:W-:-:S04]  /*3b80*/  UIADD3 UR4, UP0, UPT, UR4, 0x4, URZ ;  /* 0x0000000404047890 */ /* 0x004fc8000ff1e0ff */
[----:B------:R-:W-:Y:S02]  /*3b90*/  UIADD3.X UR5, UPT, UPT, URZ, UR5, URZ, UP0, !UPT ;  /* 0x00000005ff057290 */ /* 0x000fe400087fe4ff */
[----:B------:R-:W-:-:S04]  /*3ba0*/  IMAD.U32 R10, RZ, RZ, UR4 ;  /* 0x00000004ff0a7e24 */ /* 0x000fc8000f8e00ff */
[----:B------:R-:W-:Y:S01]  /*3bb0*/  IMAD.U32 R11, RZ, RZ, UR5 ;  /* 0x00000005ff0b7e24 */ /* 0x000fe2000f8e00ff */
[----:B0-----:R-:W-:Y:S01]  /*3bc0*/  ISETP.EQ.U32.AND P0, PT, R16, R7, PT ;  /* 0x000000071000720c */ /* 0x001fe20003f02070 */
[----:B------:R-:W0:Y:S01]  /*3bd0*/  S2R R18, SR_LTMASK ;  /* 0x0000000000127919 */ /* 0x000e220000003900 */
[----:B------:R-:W2:Y:S11]  /*3be0*/  LDC.64 R6, c[0x4][0x18] ;  /* 0x01000600ff067b82 */ /* 0x000eb60000000a00 */
[----:B-1----:R-:W3:Y:S01]  /*3bf0*/  @P0 ATOMG.E.ADD.STRONG.GPU PT, R11, desc[UR6][R10.64], R17 ;  /* 0x800000110a0b09a8 */ /* 0x002ee200081ef106 */
[----:B0-----:R-:W-:-:S04]  /*3c00*/  LOP3.LUT R18, R18, UR8, RZ, 0xc0, !PT ;  /* 0x0000000812127c12 */ /* 0x001fc8000f8ec0ff */
[----:B------:R-:W0:Y:S01]  /*3c10*/  POPC R15, R18 ;  /* 0x00000012000f7309 */ /* 0x000e220000000000 */
[----:B---3--:R-:W0:Y:S02]  /*3c20*/  SHFL.IDX PT, R0, R11, R16, 0x1f ;  /* 0x00001f100b007589 */ /* 0x008e2400000e0000 */
[----:B0-----:R-:W-:-:S04]  /*3c30*/  IMAD.IADD R0, R0, 0x1, R15 ;  /* 0x0000000100007824 */ /* 0x001fc800078e020f */
[----:B------:R-:W-:-:S05]  /*3c40*/  IMAD.HI.U32 R14, R0, 0x6b5fca6b, RZ ;  /* 0x6b5fca6b000e7827 */ /* 0x000fca00078e00ff */
[----:B------:R-:W-:-:S05]  /*3c50*/  SHF.R.U32.HI R15, RZ, 0x1a, R14 ;  /* 0x0000001aff0f7819 */ /* 0x000fca000001160e */
[----:B------:R-:W-:-:S04]  /*3c60*/  IMAD R15, R15, -0x9896800, R0 ;  /* 0xf67698000f0f7824 */ /* 0x000fc800078e0200 */
[----:B--2---:R-:W-:-:S05]  /*3c70*/  IMAD.WIDE.U32 R6, R15, 0x8, R6 ;  /* 0x000000080f067825 */ /* 0x004fca00078e0006 */
        /* <DEDUP_REMOVED lines=12> */
[----:B0-----:R-:W2:Y:S02]  /*3d40*/  LDG.E.64 R6, desc[UR6][R2.64+0x519608] ;  /* 0x5196080602067981 */ /* 0x001ea4000c1e1b00 */
[----:B--2---:R-:W-:-:S05]  /*3d50*/  IADD3 R6, P0, PT, R6, R4, RZ ;  /* 0x0000000406067210 */ /* 0x004fca0007f1e0ff */
[----:B------:R-:W-:-:S05]  /*3d60*/  IMAD.X R7, R7, 0x1, R5, P0 ;  /* 0x0000000107077824 */ /* 0x000fca00000e0605 */
[----:B------:R-:W2:Y:S01]  /*3d70*/  LD.E.64 R14, desc[UR6][R6.64] ;  /* 0x00000006060e7980 */ /* 0x000ea2000c101b00 */
[----:B------:R-:W-:-:S04]  /*3d80*/  ISETP.NE.U32.AND P0, PT, R12, R8, PT ;  /* 0x000000080c00720c */ /* 0x000fc80003f05070 */
[----:B------:R-:W-:Y:S02]  /*3d90*/  ISETP.NE.AND.EX P0, PT, R13, R9, PT, P0 ;  /* 0x000000090d00720c */ /* 0x000fe40003f05300 */
[----:B--2---:R-:W-:-:S04]  /*3da0*/  IADD3 R8, P1, PT, R14, -0x1, RZ ;  /* 0xffffffff0e087810 */ /* 0x004fc80007f3e0ff */
[----:B------:R-:W-:-:S05]  /*3db0*/  IADD3.X R9, PT, PT, R15, -0x1, RZ, P1, !PT ;  /* 0xffffffff0f097810 */ /* 0x000fca0000ffe4ff */
[----:B------:R1:W-:Y:S02]  /*3dc0*/  ST.E.64 desc[UR6][R6.64], R8 ;  /* 0x0000000806007985 */ /* 0x0003e4000c101b06 */
[----:B------:R-:W-:Y:S05]  /*3dd0*/  @P0 EXIT ;  /* 0x000000000000094d */ /* 0x000fea0003800000 */
[----:B------:R4:W-:Y:S04]  /*3de0*/  ST.E.64 desc[UR6][R12.64+0x90], RZ ;  /* 0x000090ff0c007985 */ /* 0x0009e8000c101b06 */
[----:B-1----:R-:W2:Y:S02]  /*3df0*/  LDG.E.64 R6, desc[UR6][R2.64+0x519630] ;  /* 0x5196300602067981 */ /* 0x002ea4000c1e1b00 */
        /* <DEDUP_REMOVED lines=20> */
.L_x_1125:
        /* <DEDUP_REMOVED lines=12> */
.L_x_2874:


//--------------------- .text._Z19findTotalEdgeBlocksjPjS_S_ --------------------------
	.section	.text._Z19findTotalEdgeBlocksjPjS_S_,"ax",@progbits
	.align	128
        .global         _Z19findTotalEdgeBlocksjPjS_S_
        .type           _Z19findTotalEdgeBlocksjPjS_S_,@function
        .size           _Z19findTotalEdgeBlocksjPjS_S_,(.L_x_2875 - _Z19findTotalEdgeBlocksjPjS_S_)
        .other          _Z19findTotalEdgeBlocksjPjS_S_,@"STO_CUDA_ENTRY STV_DEFAULT"
_Z19findTotalEdgeBlocksjPjS_S_:
.text._Z19findTotalEdgeBlocksjPjS_S_:
[----:B------:R-:W-:Y:S08]  /*0000*/  LDC R1, c[0x0][0x37c] ;  /* 0x0000df00ff017b82 */ /* 0x000ff00000000800 */
[----:B------:R-:W0:Y:S01]  /*0010*/  LDC R15, c[0x0][0x380] ;  /* 0x0000e000ff0f7b82 */ /* 0x000e220000000800 */
[----:B------:R-:W1:Y:S07]  /*0020*/  LDCU.64 UR4, c[0x0][0x358] ;  /* 0x00006b00ff0477ac */ /* 0x000e6e0008000a00 */
[----:B------:R-:W2:Y:S08]  /*0030*/  LDC.64 R8, c[0x0][0x390] ;  /* 0x0000e400ff087b82 */ /* 0x000eb00000000a00 */
[----:B------:R-:W3:Y:S01]  /*0040*/  LDC.64 R4, c[0x0][0x398] ;  /* 0x0000e600ff047b82 */ /* 0x000ee20000000a00 */
[----:B0-----:R-:W-:-:S05]  /*0050*/  IADD3 R7, PT, PT, R15, -0x1, RZ ;  /* 0xffffffff0f077810 */ /* 0x001fca0007ffe0ff */
[----:B--2---:R-:W-:-:S05]  /*0060*/  IMAD.WIDE.U32 R2, R7, 0x4, R8 ;  /* 0x0000000407027825 */ /* 0x004fca00078e0008 */
[----:B-1----:R-:W2:Y:S01]  /*0070*/  LDG.E R0, desc[UR4][R2.64] ;  /* 0x0000000402007981 */ /* 0x002ea2000c1e1900 */
[----:B---3--:R-:W-:-:S05]  /*0080*/  IMAD.WIDE.U32 R4, R7, 0x4, R4 ;  /* 0x0000000407047825 */ /* 0x008fca00078e0004 */
[----:B------:R-:W2:Y:S01]  /*0090*/  LDG.E R11, desc[UR4][R4.64] ;  /* 0x00000004040b7981 */ /* 0x000ea2000c1e1900 */
[----:B------:R-:W0:Y:S01]  /*00a0*/  LDC.64 R6, c[0x0][0x388] ;  /* 0x0000e200ff067b82 */ /* 0x000e220000000a00 */
[----:B--2---:R-:W-:-:S05]  /*00b0*/  IADD3 R11, PT, PT, R0, R11, RZ ;  /* 0x0000000b000b7210 */ /* 0x004fca0007ffe0ff */
[----:B0-----:R-:W-:Y:S04]  /*00c0*/  STG.E desc[UR4][R6.64], R11 ;  /* 0x0000000b06007986 */ /* 0x001fe8000c101904 */
[----:B------:R-:W2:Y:S04]  /*00d0*/  LDG.E R0, desc[UR4][R2.64] ;  /* 0x0000000402007981 */ /* 0x000ea8000c1e1900 */
[----:B------:R-:W2:Y:S01]  /*00e0*/  LDG.E R13, desc[UR4][R4.64] ;  /* 0x00000004040d7981 */ /* 0x000ea2000c1e1900 */
[----:B------:R-:W-:Y:S01]  /*00f0*/  IMAD.WIDE.U32 R8, R15, 0x4, R8 ;  /* 0x000000040f087825 */ /* 0x000fe200078e0008 */
[----:B--2---:R-:W-:-:S05]  /*0100*/  IADD3 R13, PT, PT, R0, R13, RZ ;  /* 0x0000000d000d7210 */ /* 0x004fca0007ffe0ff */
[----:B------:R-:W-:Y:S01]  /*0110*/  STG.E desc[UR4][R8.64], R13 ;  /* 0x0000000d08007986 */ /* 0x000fe2000c101904 */
[----:B------:R-:W-:Y:S05]  /*0120*/  EXIT ;  /* 0x000000000000794d */ /* 0x000fea0003800000 */
.L_x_1126:
        /* <DEDUP_REMOVED lines=13> */
.L_x_2875:


//--------------------- .text._Z19findBlocksPerVertexmP27vertex_dictionary_structurePj --------------------------
	.section	.text._Z19findBlocksPerVertexmP27vertex_dictionary_structurePj,"ax",@progbits
	.align	128
        .global         _Z19findBlocksPerVertexmP27vertex_dictionary_structurePj
        .type           _Z19findBlocksPerVertexmP27vertex_dictionary_structurePj,@function
        .size           _Z19findBlocksPerVertexmP27vertex_dictionary_structurePj,(.L_x_2876 - _Z19findBlocksPerVertexmP27vertex_dictionary_structurePj)
        .other          _Z19findBlocksPerVertexmP27vertex_dictionary_structurePj,@"STO_CUDA_ENTRY STV_DEFAULT"
_Z19findBlocksPerVertexmP27vertex_dictionary_structurePj:
.text._Z19findBlocksPerVertexmP27vertex_dictionary_structurePj:
[----:B------:R-:W-:Y:S01]  /*0000*/  LDC R1, c[0x0][0x37c] ;  /* 0x0000df00ff017b82 */ /* 0x000fe20000000800 */
[----:B------:R-:W0:Y:S07]  /*0010*/  S2R R0, SR_TID.X ;  /* 0x0000000000007919 */ /* 0x000e2e0000002100 */
[----:B------:R-:W0:Y:S01]  /*0020*/  S2UR UR4, SR_CTAID.X ;  /* 0x00000000000479c3 */ /* 0x000e220000002500 */
[----:B------:R-:W1:Y:S07]  /*0030*/  LDCU.64 UR6, c[0x0][0x380] ;  /* 0x00007000ff0677ac */ /* 0x000e6e0008000a00 */
[----:B------:R-:W0:Y:S02]  /*0040*/  LDC R5, c[0x0][0x360] ;  /* 0x0000d800ff057b82 */ /* 0x000e240000000800 */
        /* <DEDUP_REMOVED lines=11> */
[----:B------:R-:W0:Y:S01]  /*0100*/  LDCU.64 UR4, c[0x0][0x390] ;  /* 0x00007200ff0477ac */ /* 0x000e220008000a00 */
[----:B--2---:R-:W-:-:S04]  /*0110*/  LEA R2, P0, R5, R2, 0x3 ;  /* 0x0000000205027211 */ /* 0x004fc800078018ff */
[----:B------:R-:W-:-:S06]  /*0120*/  LEA.HI.X R3, R5, R3, RZ, 0x3, P0 ;  /* 0x0000000305037211 */ /* 0x000fcc00000f1cff */
[----:B------:R-:W2:Y:S01]  /*0130*/  LDG.E R3, desc[UR6][R2.64] ;  /* 0x0000000602037981 */ /* 0x000ea2000c1e1900 */
[----:B0-----:R-:W-:-:S04]  /*0140*/  LEA R4, P0, R5, UR4, 0x2 ;  /* 0x0000000405047c11 */ /* 0x001fc8000f8010ff */
[----:B------:R-:W-:-:S05]  /*0150*/  LEA.HI.X R5, R5, UR5, RZ, 0x2, P0 ;  /* 0x0000000505057c11 */ /* 0x000fca00080f14ff */
[----:B--2---:R-:W-:Y:S01]  /*0160*/  STG.E desc[UR6][R4.64], R3 ;  /* 0x0000000304007986 */ /* 0x004fe2000c101906 */
[----:B------:R-:W-:Y:S05]  /*0170*/  EXIT ;  /* 0x000000000000794d */ /* 0x000fea0003800000 */
.L_x_1127:
        /* <DEDUP_REMOVED lines=16> */
.L_x_2876:


//--------------------- .text._Z7helper1jPjS_     --------------------------
	.section	.text._Z7helper1jPjS_,"ax",@progbits
	.align	128
        .global         _Z7helper1jPjS_
        .type           _Z7helper1jPjS_,@function
        .size           _Z7helper1jPjS_,(.L_x_2877 - _Z7helper1jPjS_)
        .other          _Z7helper1jPjS_,@"STO_CUDA_ENTRY STV_DEFAULT"
_Z7helper1jPjS_:
.text._Z7helper1jPjS_:
[----:B------:R-:W-:Y:S08]  /*0000*/  LDC R1, c[0x0][0x37c] ;  /* 0x0000df00ff017b82 */ /* 0x000ff00000000800 */
[----:B------:R-:W0:Y:S01]  /*0010*/  LDC R5, c[0x0][0x380] ;  /* 0x0000e000ff057b82 */ /* 0x000e220000000800 */
[----:B------:R-:W1:Y:S07]  /*0020*/  LDCU.64 UR4, c[0x0][0x358] ;  /* 0x00006b00ff0477ac */ /* 0x000e6e0008000a00 */
[----:B------:R-:W0:Y:S02]  /*0030*/  LDC.64 R2, c[0x0][0x388] ;  /* 0x0000e200ff027b82 */ /* 0x000e240000000a00 */
[----:B0-----:R-:W-:-:S06]  /*0040*/  IMAD.WIDE.U32 R2, R5, 0x4, R2 ;  /* 0x0000000405027825 */ /* 0x001fcc00078e0002 */
[----:B-1----:R-:W2:Y:S01]  /*0050*/  LDG.E R3, desc[UR4][R2.64] ;  /* 0x0000000402037981 */ /* 0x002ea2000c1e1900 */
[----:B------:R-:W2:Y:S03]  /*0060*/  LDC.64 R4, c[0x0][0x390] ;  /* 0x0000e400ff047b82 */ /* 0x000ea60000000a00 */
[----:B--2---:R-:W-:Y:S01]  /*0070*/  STG.E desc[UR4][R4.64], R3 ;  /* 0x0000000304007986 */ /* 0x004fe2000c101904 */
[----:B------:R-:W-:Y:S05]  /*0080*/  EXIT ;  /* 0x000000000000794d */ /* 0x000fea0003800000 */
.L_x_1128:
        /* <DEDUP_REMOVED lines=15> */
.L_x_2877:


//--------------------- .text._Z25recoveredMemoryPercentagePjS_S_P27vertex_dictionary_structuremPdS_S_ --------------------------
	.section	.text._Z25recoveredMemoryPercentagePjS_S_P27vertex_dictionary_structuremPdS_S_,"ax",@progbits
	.align	128
        .global         _Z25recoveredMemoryPercentagePjS_S_P27vertex_dictionary_structuremPdS_S_
        .type           _Z25recoveredMemoryPercentagePjS_S_P27vertex_dictionary_structuremPdS_S_,@function
        .size           _Z25recoveredMemoryPercentagePjS_S_P27vertex_dictionary_structuremPdS_S_,(.L_x_2815 - _Z25recoveredMemoryPercentagePjS_S_P27vertex_dictionary_structuremPdS_S_)
        .other          _Z25recoveredMemoryPercentagePjS_S_P27vertex_dictionary_structuremPdS_S_,@"STO_CUDA_ENTRY STV_DEFAULT"
_Z25recoveredMemoryPercentagePjS_S_P27vertex_dictionary_structuremPdS_S_:
.text._Z25recoveredMemoryPercentagePjS_S_P27vertex_dictionary_structuremPdS_S_:
[----:B------:R-:W0:Y:S08]  /*0000*/  LDC R1, c[0x0][0x37c] ;  /* 0x0000df00ff017b82 */ /* 0x000e300000000800 */
[----:B------:R-:W1:Y:S01]  /*0010*/  LDC.64 R8, c[0x4][0x18] ;  /* 0x01000600ff087b82 */ /* 0x000e620000000a00 */
[----:B------:R-:W1:Y:S01]  /*0020*/  LDCU.64 UR36, c[0x0][0x358] ;  /* 0x00006b00ff2477ac */ /* 0x000e620008000a00 */
[----:B0-----:R-:W-:Y:S01]  /*0030*/  VIADD R1, R1, 0xfffffff8 ;  /* 0xfffffff801017836 */ /* 0x001fe20000000000 */
[----:B------:R-:W0:Y:S01]  /*0040*/  LDCU UR4, c[0x0][0x2f8] ;  /* 0x00005f00ff0477ac */ /* 0x000e220008000800 */
[----:B------:R-:W-:Y:S01]  /*0050*/  MOV R16, 0x378 ;  /* 0x0000037800107802 */ /* 0x000fe20000000f00 */
[----:B------:R-:W2:Y:S01]  /*0060*/  LDCU UR5, c[0x0][0x2fc] ;  /* 0x00005f80ff0577ac */ /* 0x000ea20008000800 */
[----:B------:R-:W3:Y:S01]  /*0070*/  LDCU.64 UR6, c[0x4][0x320] ;  /* 0x01006400ff0677ac */ /* 0x000ee20008000a00 */
[----:B-1----:R-:W4:Y:S01]  /*0080*/  LDG.E.64 R10, desc[UR36][R8.64] ;  /* 0x00000024080a7981 */ /* 0x002f22000c1e1b00 */
[----:B------:R1:W1:Y:S01]  /*0090*/  LDC.64 R12, c[0x4][R16] ;  /* 0x01000000100c7b82 */ /* 0x0002620000000a00 */
[----:B0-----:R-:W-:Y:S01]  /*00a0*/  IADD3 R18, P0, PT, R1, UR4, RZ ;  /* 0x0000000401127c10 */ /* 0x001fe2000ff1e0ff */
[----:B---3--:R-:W-:-:S02]  /*00b0*/  IMAD.U32 R4, RZ, RZ, UR6 ;  /* 0x00000006ff047e24 */ /* 0x008fc4000f8e00ff */
[----:B------:R-:W-:Y:S02]  /*00c0*/  IMAD.U32 R5, RZ, RZ, UR7 ;  /* 0x00000007ff057e24 */ /* 0x000fe4000f8e00ff */
[----:B------:R-:W-:Y:S02]  /*00d0*/  IMAD.MOV.U32 R6, RZ, RZ, R18 ;  /* 0x000000ffff067224 */ /* 0x000fe400078e0012 */
[----:B----4-:R-:W-:-:S04]  /*00e0*/  IMAD.HI.U32 R0, R11, 0x6b5fca6b, RZ ;  /* 0x6b5fca6b0b007827 */ /* 0x010fc800078e00ff */
[----:B------:R-:W-:Y:S01]  /*00f0*/  IMAD.HI.U32 R2, R10, 0x6b5fca6b, RZ ;  /* 0x6b5fca6b0a027827 */ /* 0x000fe200078e00ff */
[----:B------:R-:W-:-:S04]  /*0100*/  SHF.R.U32.HI R0, RZ, 0x1a, R0 ;  /* 0x0000001aff007819 */ /* 0x000fc80000011600 */
[----:B------:R-:W-:Y:S01]  /*0110*/  SHF.R.U32.HI R3, RZ, 0x1a, R2 ;  /* 0x0000001aff037819 */ /* 0x000fe20000011602 */
[----:B------:R-:W-:Y:S02]  /*0120*/  IMAD R11, R0, -0x9896800, R11 ;  /* 0xf6769800000b7824 */ /* 0x000fe400078e020b */
[----:B--2---:R-:W-:Y:S02]  /*0130*/  IMAD.X R2, RZ, RZ, UR5, P0 ;  /* 0x00000005ff027e24 */ /* 0x004fe400080e06ff */
[----:B------:R-:W-:Y:S01]  /*0140*/  IMAD R10, R3, -0x9896800, R10 ;  /* 0xf6769800030a7824 */ /* 0x000fe200078e020a */
[----:B------:R0:W-:Y:S01]  /*0150*/  STL [R1], R11 ;  /* 0x0000000b01007387 */ /* 0x0001e20000100800 */
[----:B------:R-:W-:-:S03]  /*0160*/  IMAD.MOV.U32 R7, RZ, RZ, R2 ;  /* 0x000000ffff077224 */ /* 0x000fc600078e0002 */
[----:B-1----:R0:W-:Y:S04]  /*0170*/  STG.E.64 desc[UR36][R8.64], R10 ;  /* 0x0000000a08007986 */ /* 0x0021e8000c101b24 */
[----:B------:R-:W-:-:S07]  /*0180*/  LEPC R20, `(.L_x_1129) ;  /* 0x000000001014794e */ /* 0x000fce0000000000 */
[----:B0-----:R-:W-:Y:S05]  /*0190*/  CALL.ABS.NOINC R12 ;  /* 0x000000000c007343 */ /* 0x001fea0003c00000 */
.L_x_1129:
[----:B------:R-:W0:Y:S01]  /*01a0*/  LDC.64 R8, c[0x4][0x18] ;  /* 0x01000600ff087b82 */ /* 0x000e220000000a00 */
[----:B------:R-:W1:Y:S01]  /*01b0*/  LDCU.64 UR4, c[0x4][0x328] ;  /* 0x01006500ff0477ac */ /* 0x000e620008000a00 */
[----:B0-----:R-:W2:Y:S06]  /*01c0*/  LDG.E R0, desc[UR36][R8.64] ;  /* 0x0000002408007981 */ /* 0x001eac000c1e1900 */
[----:B------:R0:W3:Y:S01]  /*01d0*/  LDC.64 R10, c[0x4][R16] ;  /* 0x01000000100a7b82 */ /* 0x0000e20000000a00 */
[----:B-1----:R-:W-:Y:S02]  /*01e0*/  IMAD.U32 R4, RZ, RZ, UR4 ;  /* 0x00000004ff047e24 */ /* 0x002fe4000f8e00ff */
[----:B------:R-:W-:-:S02]  /*01f0*/  IMAD.U32 R5, RZ, RZ, UR5 ;  /* 0x00000005ff057e24 */ /* 0x000fc4000f8e00ff */
[----:B------:R-:W-:Y:S02]  /*0200*/  IMAD.MOV.U32 R6, RZ, RZ, R18 ;  /* 0x000000ffff067224 */ /* 0x000fe400078e0012 */
[----:B------:R-:W-:Y:S01]  /*0210*/  IMAD.MOV.U32 R7, RZ, RZ, R2 ;  /* 0x000000ffff077224 */ /* 0x000fe200078e0002 */
[----:B--23--:R0:W-:Y:S06]  /*0220*/  STL [R1], R0 ;  /* 0x0000000001007387 */ /* 0x00c1ec0000100800 */
[----:B------:R-:W-:-:S07]  /*0230*/  LEPC R20, `(.L_x_1130) ;  /* 0x000000001014794e */ /* 0x000fce0000000000 */
[----:B0-----:R-:W-:Y:S05]  /*0240*/  CALL.ABS.NOINC R10 ;  /* 0x000000000a007343 */ /* 0x001fea0003c00000 */
.L_x_1130:
[----:B------:R-:W0:Y:S01]  /*0250*/  LDC.64 R6, c[0x4][0x18] ;  /* 0x01000600ff067b82 */ /* 0x000e220000000a00 */
[----:B------:R-:W1:Y:S01]  /*0260*/  LDCU.64 UR4, c[0x4][0x330] ;  /* 0x01006600ff0477ac */ /* 0x000e620008000a00 */
[----:B0-----:R-:W2:Y:S06]  /*0270*/  LDG.E.64 R6, desc[UR36][R6.64] ;  /* 0x0000002406067981 */ /* 0x001eac000c1e1b00 */
[----:B------:R-:W0:Y:S01]  /*0280*/  LDC.64 R8, c[0x0][0x388] ;  /* 0x0000e200ff087b82 */ /* 0x000e220000000a00 */
[----:B-1----:R-:W-:Y:S02]  /*0290*/  IMAD.U32 R4, RZ, RZ, UR4 ;  /* 0x00000004ff047e24 */ /* 0x002fe4000f8e00ff */
[----:B------:R-:W-:-:S05]  /*02a0*/  IMAD.U32 R5, RZ, RZ, UR5 ;  /* 0x00000005ff057e24 */ /* 0x000fca000f8e00ff */
[----:B------:R1:W3:Y:S01]  /*02b0*/  LDC.64 R10, c[0x4][R16] ;  /* 0x01000000100a7b82 */ /* 0x0002e20000000a00 */
[C---:B--2---:R-:W-:Y:S01]  /*02c0*/  ISETP.GE.U32.AND P0, PT, R7.reuse, R6, PT ;  /* 0x000000060700720c */ /* 0x044fe20003f06070 */
[----:B------:R-:W-:Y:S02]  /*02d0*/  IMAD.IADD R0, R7, 0x1, -R6 ;  /* 0x0000000107007824 */ /* 0x000fe400078e0a06 */
[----:B------:R-:W-:Y:S02]  /*02e0*/  IMAD.MOV.U32 R6, RZ, RZ, R18 ;  /* 0x000000ffff067224 */ /* 0x000fe400078e0012 */
[----:B------:R-:W-:-:S08]  /*02f0*/  IMAD.MOV.U32 R7, RZ, RZ, R2 ;  /* 0x000000ffff077224 */ /* 0x000fd000078e0002 */
[----:B------:R-:W-:-:S05]  /*0300*/  @!P0 VIADD R0, R0, 0x9896800 ;  /* 0x0989680000008836 */ /* 0x000fca0000000000 */
[----:B------:R1:W-:Y:S04]  /*0310*/  STL [R1], R0 ;  /* 0x0000000001007387 */ /* 0x0003e80000100800 */
[----:B0--3--:R1:W-:Y:S02]  /*0320*/  STG.E desc[UR36][R8.64], R0 ;  /* 0x0000000008007986 */ /* 0x0093e4000c101924 */
[----:B------:R-:W-:-:S07]  /*0330*/  LEPC R20, `(.L_x_1131) ;  /* 0x000000001014794e */ /* 0x000fce0000000000 */
[----:B-1----:R-:W-:Y:S05]  /*0340*/  CALL.ABS.NOINC R10 ;  /* 0x000000000a007343 */ /* 0x002fea0003c00000 */
.L_x_1131:
[----:B------:R-:W0:Y:S01]  /*0350*/  LDC.64 R10, c[0x0][0x388] ;  /* 0x0000e200ff0a7b82 */ /* 0x000e220000000a00 */
[----:B------:R-:W1:Y:S07]  /*0360*/  LDCU.64 UR4, c[0x4][0x338] ;  /* 0x01006700ff0477ac */ /* 0x000e6e0008000a00 */
[----:B------:R-:W2:Y:S01]  /*0370*/  LDC.64 R8, c[0x0][0x380] ;  /* 0x0000e000ff087b82 */ /* 0x000ea20000000a00 */
[----:B0-----:R-:W3:Y:S04]  /*0380*/  LDG.E R10, desc[UR36][R10.64] ;  /* 0x000000240a0a7981 */ /* 0x001ee8000c1e1900 */
[----:B--2---:R-:W3:Y:S03]  /*0390*/  LDG.E R9, desc[UR36][R8.64] ;  /* 0x0000002408097981 */ /* 0x004ee6000c1e1900 */
[----:B------:R0:W2:Y:S01]  /*03a0*/  LDC.64 R12, c[0x4][R16] ;  /* 0x01000000100c7b82 */ /* 0x0000a20000000a00 */
[----:B-1----:R-:W-:-:S02]  /*03b0*/  IMAD.U32 R4, RZ, RZ, UR4 ;  /* 0x00000004ff047e24 */ /* 0x002fc4000f8e00ff */
[----:B------:R-:W-:Y:S02]  /*03c0*/  IMAD.U32 R5, RZ, RZ, UR5 ;  /* 0x00000005ff057e24 */ /* 0x000fe4000f8e00ff */
[----:B------:R-:W-:Y:S02]  /*03d0*/  IMAD.MOV.U32 R6, RZ, RZ, R18 ;  /* 0x000000ffff067224 */ /* 0x000fe400078e0012 */
[----:B------:R-:W-:Y:S02]  /*03e0*/  IMAD.MOV.U32 R7, RZ, RZ, R2 ;  /* 0x000000ffff077224 */ /* 0x000fe400078e0002 */
[----:B---3--:R-:W-:-:S05]  /*03f0*/  IMAD.IADD R22, R10, 0x1, -R9 ;  /* 0x000000010a167824 */ /* 0x008fca00078e0a09 */
[----:B--2---:R0:W-:Y:S02]  /*0400*/  STL [R1], R22 ;  /* 0x0000001601007387 */ /* 0x0041e40000100800 */
[----:B------:R-:W-:-:S07]  /*0410*/  LEPC R20, `(.L_x_1132) ;  /* 0x000000001014794e */ /* 0x000fce0000000000 */
[----:B0-----:R-:W-:Y:S05]  /*0420*/  CALL.ABS.NOINC R12 ;  /* 0x000000000c007343 */ /* 0x001fea0003c00000 */
.L_x_1132:
[----:B------:R-:W-:Y:S01]  /*0430*/  IMAD.WIDE.U32 R22, R22, 0x98, RZ ;  /* 0x0000009816167825 */ /* 0x000fe200078e00ff */
[----:B------:R0:W1:Y:S01]  /*0440*/  LDC.64 R8, c[0x4][R16] ;  /* 0x0100000010087b82 */ /* 0x0000620000000a00 */
[----:B------:R-:W2:Y:S02]  /*0450*/  LDCU.64 UR4, c[0x4][0x340] ;  /* 0x01006800ff0477ac */ /* 0x000ea40008000a00 */
[----:B------:R-:W-:Y:S01]  /*0460*/  IMAD.MOV.U32 R6, RZ, RZ, R18 ;  /* 0x000000ffff067224 */ /* 0x000fe200078e0012 */
[----:B------:R-:W-:Y:S01]  /*0470*/  SHF.R.U64 R0, R22, 0x14, R23 ;  /* 0x0000001416007819 */ /* 0x000fe20000001217 */
[----:B------:R-:W-:-:S04]  /*0480*/  IMAD.MOV.U32 R7, RZ, RZ, R2 ;  /* 0x000000ffff077224 */ /* 0x000fc800078e0002 */
[----:B------:R0:W-:Y:S01]  /*0490*/  STL [R1], R0 ;  /* 0x0000000001007387 */ /* 0x0001e20000100800 */
[----:B--2---:R-:W-:Y:S02]  /*04a0*/  IMAD.U32 R4, RZ, RZ, UR4 ;  /* 0x00000004ff047e24 */ /* 0x004fe4000f8e00ff */
[----:B0-----:R-:W-:-:S07]  /*04b0*/  IMAD.U32 R5, RZ, RZ, UR5 ;  /* 0x00000005ff057e24 */ /* 0x001fce000f8e00ff */
[----:B------:R-:W-:-:S07]  /*04c0*/  LEPC R20, `(.L_x_1133) ;  /* 0x000000001014794e */ /* 0x000fce0000000000 */
[----:B-1----:R-:W-:Y:S05]  /*04d0*/  CALL.ABS.NOINC R8 ;  /* 0x0000000008007343 */ /* 0x002fea0003c00000 */
.L_x_1133:
[----:B------:R-:W0:Y:S01]  /*04e0*/  LDC.64 R16, c[0x4][R16] ;  /* 0x0100000010107b82 */ /* 0x000e220000000a00 */
[----:B------:R-:W1:Y:S01]  /*04f0*/  LDCU.64 UR4, c[0x4][0x278] ;  /* 0x01004f00ff0477ac */ /* 0x000e620008000a00 */
[----:B------:R-:W-:Y:S01]  /*0500*/  CS2R R6, SRZ ;  /* 0x0000000000067805 */ /* 0x000fe2000001ff00 */
[----:B-1----:R-:W-:Y:S02]  /*0510*/  IMAD.U32 R4, RZ, RZ, UR4 ;  /* 0x00000004ff047e24 */ /* 0x002fe4000f8e00ff */
[----:B------:R-:W-:-:S07]  /*0520*/  IMAD.U32 R5, RZ, RZ, UR5 ;  /* 0x00000005ff057e24 */ /* 0x000fce000f8e00ff */
[----:B------:R-:W-:-:S07]  /*0530*/  LEPC R20, `(.L_x_1134) ;  /* 0x000000001014794e */ /* 0x000fce0000000000 */
[----:B0-----:R-:W-:Y:S05]  /*0540*/  CALL.ABS.NOINC R16 ;  /* 0x0000000010007343 */ /* 0x001fea0003c00000 */
.L_x_1134:
[----:B------:R-:W0:Y:S01]  /*0550*/  LDC.64 R4, c[0x0][0x3a0] ;  /* 0x0000e800ff047b82 */ /* 0x000e220000000a00 */
[----:B------:R-:W-:Y:S02]  /*0560*/  IMAD.MOV.U32 R28, RZ, RZ, 0x0 ;  /* 0x00000000ff1c7424 */ /* 0x000fe400078e00ff */
[----:B------:R-:W-:Y:S01]  /*0570*/  IMAD.MOV.U32 R29, RZ, RZ, 0x40200000 ;  /* 0x40200000ff1d7424 */ /* 0x000fe200078e00ff */
[----:B0-----:R-:W-:-:S04]  /*0580*/  ISETP.NE.U32.AND P0, PT, R4, RZ, PT ;  /* 0x000000ff0400720c */ /* 0x001fc80003f05070 */
[----:B------:R-:W-:-:S13]  /*0590*/  ISETP.NE.AND.EX P0, PT, R5, RZ, PT, P0 ;  /* 0x000000ff0500720c */ /* 0x000fda0003f05300 */
[----:B------:R-:W-:Y:S05]  /*05a0*/  @!P0 BRA `(.L_x_1135) ;  /* 0x0000000800788947 */ /* 0x000fea0003800000 */
[----:B------:R-:W0:Y:S02]  /*05b0*/  LDCU.64 UR4, c[0x0][0x398] ;  /* 0x00007300ff0477ac */ /* 0x000e240008000a00 */
[----:B0-----:R-:W-:-:S04]  /*05c0*/  UIADD3 UR6, UP0, UPT, UR4, 0x18000000, URZ ;  /* 0x1800000004067890 */ /* 0x001fc8000ff1e0ff */
[----:B------:R-:W-:Y:S02]  /*05d0*/  UIADD3.X UR4, UPT, UPT, URZ, UR5, URZ, UP0, !UPT ;  /* 0x00000005ff047290 */ /* 0x000fe400087fe4ff */
[----:B------:R-:W-:-:S04]  /*05e0*/  IMAD.U32 R6, RZ, RZ, UR6 ;  /* 0x00000006ff067e24 */ /* 0x000fc8000f8e00ff */
[----:B------:R-:W-:-:S06]  /*05f0*/  IMAD.U32 R7, RZ, RZ, UR4 ;  /* 0x00000004ff077e24 */ /* 0x000fcc000f8e00ff */
[----:B------:R-:W5:Y:S01]  /*0600*/  LDG.E.64 R6, desc[UR36][R6.64+0x519608] ;  /* 0x5196082406067981 */ /* 0x000f62000c1e1b00 */
[C---:B------:R-:W-:Y:S01]  /*0610*/  ISETP.GE.U32.AND P1, PT, R4.reuse, 0x10, PT ;  /* 0x000000100400780c */ /* 0x040fe20003f26070 */
[----:B------:R-:W-:Y:S01]  /*0620*/  IMAD.MOV.U32 R3, RZ, RZ, RZ ;  /* 0x000000ffff037224 */ /* 0x000fe200078e00ff */
[----:B------:R-:W-:Y:S02]  /*0630*/  LOP3.LUT R0, R4, 0xf, RZ, 0xc0, !PT ;  /* 0x0000000f04007812 */ /* 0x000fe400078ec0ff */
[----:B------:R-:W-:Y:S02]  /*0640*/  CS2R R28, SRZ ;  /* 0x00000000001c7805 */ /* 0x000fe4000001ff00 */
[----:B------:R-:W-:Y:S01]  /*0650*/  ISETP.GE.U32.AND.EX P1, PT, R5, RZ, PT, P1 ;  /* 0x000000ff0500720c */ /* 0x000fe20003f26110 */
[----:B------:R-:W-:Y:S01]  /*0660*/  IMAD.MOV.U32 R5, RZ, RZ, RZ ;  /* 0x000000ffff057224 */ /* 0x000fe200078e00ff */
[----:B------:R-:W-:-:S04]  /*0670*/  ISETP.NE.U32.AND P0, PT, R0, RZ, PT ;  /* 0x000000ff0000720c */ /* 0x000fc80003f05070 */
[----:B------:R-:W-:-:S07]  /*0680*/  ISETP.NE.AND.EX P0, PT, RZ, RZ, PT, P0 ;  /* 0x000000ffff00720c */ /* 0x000fce0003f05300 */
[----:B------:R-:W-:Y:S06]  /*0690*/  @!P1 BRA `(.L_x_1136) ;  /* 0x0000000400049947 */ /* 0x000fec0003800000 */
[----:B------:R-:W0:Y:S01]  /*06a0*/  LDCU UR4, c[0x0][0x3a4] ;  /* 0x00007480ff0477ac */ /* 0x000e220008000800 */
[----:B-----5:R-:W-:Y:S01]  /*06b0*/  IADD3 R8, P1, PT, R6, 0x40, RZ ;  /* 0x0000004006087810 */ /* 0x020fe20007f3e0ff */
[----:B------:R-:W-:Y:S01]  /*06c0*/  BSSY.RECONVERGENT B0, `(.L_x_1136) ;  /* 0x000003e000007945 */ /* 0x000fe20003800200 */
[----:B------:R-:W-:Y:S02]  /*06d0*/  LOP3.LUT R3, R4, 0xfffffff0, RZ, 0xc0, !PT ;  /* 0xfffffff004037812 */ /* 0x000fe400078ec0ff */
[----:B------:R-:W-:Y:S01]  /*06e0*/  CS2R R28, SRZ ;  /* 0x00000000001c7805 */ /* 0x000fe2000001ff00 */
[----:B------:R-:W-:Y:S02]  /*06f0*/  IMAD.X R9, RZ, RZ, R7, P1 ;  /* 0x000000ffff097224 */ /* 0x000fe400008e0607 */
[----:B------:R-:W-:Y:S01]  /*0700*/  IMAD.MOV.U32 R19, RZ, RZ, R3 ;  /* 0x000000ffff137224 */ /* 0x000fe200078e0003 */
[----:B0-----:R-:W-:Y:S01]  /*0710*/  MOV R5, UR4 ;  /* 0x0000000400057c02 */ /* 0x001fe20008000f00 */
[----:B------:R-:W-:-:S07]  /*0720*/  IMAD.U32 R26, RZ, RZ, UR4 ;  /* 0x00000004ff1a7e24 */ /* 0x000fce000f8e00ff */
.L_x_1137:
[----:B------:R-:W2:Y:S04]  /*0730*/  LD.E.64 R12, desc[UR36][R8.64+-0x40] ;  /* 0xffffc024080c7980 */ /* 0x000ea8000c101b00 */
[----:B------:R-:W3:Y:S04]  /*0740*/  LD.E.64 R22, desc[UR36][R8.64+-0x38] ;  /* 0xffffc82408167980 */ /* 0x000ee8000c101b00 */
[----:B------:R-:W4:Y:S04]  /*0750*/  LD.E.64 R20, desc[UR36][R8.64+-0x30] ;  /* 0xffffd02408147980 */ /* 0x000f28000c101b00 */
[----:B------:R-:W5:Y:S01]  /*0760*/  LD.E.64 R24, desc[UR36][R8.64+-0x28] ;  /* 0xffffd82408187980 */ /* 0x000f62000c101b00 */
[----:B--2---:R0:W1:Y:S03]  /*0770*/  I2F.F64.U64 R14, R12 ;  /* 0x0000000c000e7312 */ /* 0x0040660000301800 */
[----:B0-----:R-:W2:Y:S05]  /*0780*/  LD.E.64 R12, desc[UR36][R8.64+-0x20] ;  /* 0xffffe024080c7980 */ /* 0x001eaa000c101b00 */
[----:B---3--:R0:W3:Y:S01]  /*0790*/  I2F.F64.U64 R16, R22 ;  /* 0x0000001600107312 */ /* 0x0080e20000301800 */
[----:B-1----:R-:W-:Y:S01]  /*07a0*/  DADD R14, R14, R28 ;  /* 0x000000000e0e7229 */ /* 0x002fe2000000001c */
[----:B------:R-:W2:Y:S04]  /*07b0*/  LD.E.64 R28, desc[UR36][R8.64+0x8] ;  /* 0x00000824081c7980 */ /* 0x000ea8000c101b00 */
[----:B0-----:R-:W2:Y:S02]  /*07c0*/  LD.E.64 R22, desc[UR36][R8.64+-0x18] ;  /* 0xffffe82408167980 */ /* 0x001ea4000c101b00 */
[----:B----4-:R0:W1:Y:S01]  /*07d0*/  I2F.F64.U64 R10, R20 ;  /* 0x00000014000a7312 */ /* 0x0100620000301800 */
[----:B---3--:R-:W-:Y:S01]  /*07e0*/  DADD R16, R14, R16 ;  /* 0x000000000e107229 */ /* 0x008fe20000000010 */
[----:B0-----:R-:W3:Y:S06]  /*07f0*/  LD.E.64 R20, desc[UR36][R8.64+-0x10] ;  /* 0xfffff02408147980 */ /* 0x001eec000c101b00 */
[----:B-----5:R0:W4:Y:S02]  /*0800*/  I2F.F64.U64 R14, R24 ;  /* 0x00000018000e7312 */ /* 0x0201240000301800 */
[----:B0-----:R-:W5:Y:S01]  /*0810*/  LD.E.64 R24, desc[UR36][R8.64+-0x8] ;  /* 0xfffff82408187980 */ /* 0x001f62000c101b00 */
[----:B-1----:R-:W-:-:S03]  /*0820*/  DADD R10, R16, R10 ;  /* 0x00000000100a7229 */ /* 0x002fc6000000000a */
[----:B------:R-:W5:Y:S05]  /*0830*/  LD.E.64 R16, desc[UR36][R8.64] ;  /* 0x0000002408107980 */ /* 0x000f6a000c101b00 */
[----:B----4-:R-:W-:Y:S01]  /*0840*/  DADD R14, R10, R14 ;  /* 0x000000000a0e7229 */ /* 0x010fe2000000000e */
[----:B--2---:R-:W0:Y:S08]  /*0850*/  I2F.F64.U64 R12, R12 ;  /* 0x0000000c000c7312 */ /* 0x004e300000301800 */
[----:B------:R1:W2:Y:S01]  /*0860*/  I2F.F64.U64 R10, R22 ;  /* 0x00000016000a7312 */ /* 0x0002a20000301800 */
[----:B0-----:R-:W-:Y:S01]  /*0870*/  DADD R12, R14, R12 ;  /* 0x000000000e0c7229 */ /* 0x001fe2000000000c */
[----:B-1----:R-:W4:Y:S06]  /*0880*/  LD.E.64 R22, desc[UR36][R8.64+0x10] ;  /* 0x0000102408167980 */ /* 0x002f2c000c101b00 */
[----:B---3--:R-:W0:Y:S01]  /*0890*/  I2F.F64.U64 R14, R20 ;  /* 0x00000014000e7312 */ /* 0x008e220000301800 */
[----:B--2---:R-:W-:-:S07]  /*08a0*/  DADD R10, R12, R10 ;  /* 0x000000000c0a7229 */ /* 0x004fce000000000a */
[----:B-----5:R1:W2:Y:S01]  /*08b0*/  I2F.F64.U64 R12, R24 ;  /* 0x00000018000c7312 */ /* 0x0202a20000301800 */
[----:B0-----:R-:W-:Y:S01]  /*08c0*/  DADD R14, R10, R14 ;  /* 0x000000000a0e7229 */ /* 0x001fe2000000000e */
[----:B-1----:R-:W3:Y:S06]  /*08d0*/  LD.E.64 R24, desc[UR36][R8.64+0x18] ;  /* 0x0000182408187980 */ /* 0x002eec000c101b00 */
[----:B------:R0:W1:Y:S01]  /*08e0*/  I2F.F64.U64 R10, R16 ;  /* 0x00000010000a7312 */ /* 0x0000620000301800 */
[----:B--2---:R-:W-:Y:S02]  /*08f0*/  DADD R12, R14, R12 ;  /* 0x000000000e0c7229 */ /* 0x004fe4000000000c */
[----:B------:R-:W2:Y:S04]  /*0900*/  LD.E.64 R14, desc[UR36][R8.64+0x28] ;  /* 0x00002824080e7980 */ /* 0x000ea8000c101b00 */
[----:B0-----:R-:W5:Y:S01]  /*0910*/  LD.E.64 R16, desc[UR36][R8.64+0x20] ;  /* 0x0000202408107980 */ /* 0x001f62000c101b00 */
[----:B------:R-:W0:Y:S01]  /*0920*/  I2F.F64.U64 R20, R28 ;  /* 0x0000001c00147312 */ /* 0x000e220000301800 */
[----:B-1----:R-:W-:-:S02]  /*0930*/  DADD R10, R12, R10 ;  /* 0x000000000c0a7229 */ /* 0x002fc4000000000a */
[----:B------:R-:W2:Y:S06]  /*0940*/  LD.E.64 R12, desc[UR36][R8.64+0x30] ;  /* 0x00003024080c7980 */ /* 0x000eac000c101b00 */
[----:B0-----:R-:W-:Y:S02]  /*0950*/  DADD R20, R10, R20 ;  /* 0x000000000a147229 */ /* 0x001fe40000000014 */
[----:B------:R0:W2:Y:S01]  /*0960*/  LD.E.64 R10, desc[UR36][R8.64+0x38] ;  /* 0x00003824080a7980 */ /* 0x0000a2000c101b00 */
[----:B------:R-:W-:-:S04]  /*0970*/  IADD3 R19, P1, PT, R19, -0x10, RZ ;  /* 0xfffffff013137810 */ /* 0x000fc80007f3e0ff */
[----:B------:R-:W-:Y:S02]  /*0980*/  IADD3.X R26, PT, PT, R26, -0x1, RZ, P1, !PT ;  /* 0xffffffff1a1a7810 */ /* 0x000fe40000ffe4ff */
[----:B------:R-:W-:-:S04]  /*0990*/  ISETP.NE.U32.AND P1, PT, R19, RZ, PT ;  /* 0x000000ff1300720c */ /* 0x000fc80003f25070 */
[----:B------:R-:W-:Y:S02]  /*09a0*/  ISETP.NE.AND.EX P1, PT, R26, RZ, PT, P1 ;  /* 0x000000ff1a00720c */ /* 0x000fe40003f25310 */
[----:B0-----:R-:W-:-:S05]  /*09b0*/  IADD3 R8, P2, PT, R8, 0x80, RZ ;  /* 0x0000008008087810 */ /* 0x001fca0007f5e0ff */
[----:B------:R-:W-:Y:S01]  /*09c0*/  IMAD.X R9, RZ, RZ, R9, P2 ;  /* 0x000000ffff097224 */ /* 0x000fe200010e0609 */
[----:B----4-:R-:W0:Y:S02]  /*09d0*/  I2F.F64.U64 R22, R22 ;  /* 0x0000001600167312 */ /* 0x010e240000301800 */
[----:B0-----:R-:W-:-:S06]  /*09e0*/  DADD R20, R20, R22 ;  /* 0x0000000014147229 */ /* 0x001fcc0000000016 */
[----:B---3--:R-:W0:Y:S08]  /*09f0*/  I2F.F64.U64 R24, R24 ;  /* 0x0000001800187312 */ /* 0x008e300000301800 */
[----:B-----5:R-:W1:Y:S01]  /*0a00*/  I2F.F64.U64 R16, R16 ;  /* 0x0000001000107312 */ /* 0x020e620000301800 */
[----:B0-----:R-:W-:-:S07]  /*0a10*/  DADD R20, R20, R24 ;  /* 0x0000000014147229 */ /* 0x001fce0000000018 */
[----:B--2---:R-:W0:Y:S01]  /*0a20*/  I2F.F64.U64 R14, R14 ;  /* 0x0000000e000e7312 */ /* 0x004e220000301800 */
[----:B-1----:R-:W-:-:S07]  /*0a30*/  DADD R20, R20, R16 ;  /* 0x0000000014147229 */ /* 0x002fce0000000010 */
[----:B------:R-:W1:Y:S01]  /*0a40*/  I2F.F64.U64 R12, R12 ;  /* 0x0000000c000c7312 */ /* 0x000e620000301800 */
[----:B0-----:R-:W-:-:S07]  /*0a50*/  DADD R20, R20, R14 ;  /* 0x0000000014147229 */ /* 0x001fce000000000e */
[----:B------:R-:W0:Y:S01]  /*0a60*/  I2F.F64.U64 R10, R10 ;  /* 0x0000000a000a7312 */ /* 0x000e220000301800 */
[----:B-1----:R-:W-:-:S08]  /*0a70*/  DADD R20, R20, R12 ;  /* 0x0000000014147229 */ /* 0x002fd0000000000c */
[----:B0-----:R-:W-:Y:S01]  /*0a80*/  DADD R28, R20, R10 ;  /* 0x00000000141c7229 */ /* 0x001fe2000000000a */
[----:B------:R-:W-:Y:S10]  /*0a90*/  @P1 BRA `(.L_x_1137) ;  /* 0xfffffffc00241947 */ /* 0x000ff4000383ffff */
[----:B------:R-:W-:Y:S05]  /*0aa0*/  BSYNC.RECONVERGENT B0 ;  /* 0x0000000000007941 */ /* 0x000fea0003800200 */
.L_x_1136:
[----:B------:R-:W-:Y:S05]  /*0ab0*/  @!P0 BRA `(.L_x_1138) ;  /* 0x0000000400288947 */ /* 0x000fea0003800000 */
[----:B------:R-:W-:Y:S02]  /*0ac0*/  ISETP.GE.U32.AND P0, PT, R0, 0x8, PT ;  /* 0x000000080000780c */ /* 0x000fe40003f06070 */
[----:B------:R-:W-:Y:S02]  /*0ad0*/  LOP3.LUT R19, R4, 0x7, RZ, 0xc0, !PT ;  /* 0x0000000704137812 */ /* 0x000fe400078ec0ff */
[----:B------:R-:W-:Y:S02]  /*0ae0*/  ISETP.GE.U32.AND.EX P0, PT, RZ, RZ, PT, P0 ;  /* 0x000000ffff00720c */ /* 0x000fe40003f06100 */
[----:B------:R-:W-:-:S04]  /*0af0*/  ISETP.NE.U32.AND P1, PT, R19, RZ, PT ;  /* 0x000000ff1300720c */ /* 0x000fc80003f25070 */
[----:B------:R-:W-:-:S07]  /*0b00*/  ISETP.NE.AND.EX P1, PT, RZ, RZ, PT, P1 ;  /* 0x000000ffff00720c */ /* 0x000fce0003f25310 */
[----:B------:R-:W-:Y:S06]  /*0b10*/  @!P0 BRA `(.L_x_1139) ;  /* 0x0000000000708947 */ /* 0x000fec0003800000 */
[----:B-----5:R-:W-:-:S04]  /*0b20*/  LEA R26, P0, R3, R6, 0x3 ;  /* 0x00000006031a7211 */ /* 0x020fc800078018ff */
[----:B------:R-:W-:-:S05]  /*0b30*/  LEA.HI.X R27, R3, R7, R5, 0x3, P0 ;  /* 0x00000007031b7211 */ /* 0x000fca00000f1c05 */
[----:B------:R-:W2:Y:S04]  /*0b40*/  LD.E.64 R24, desc[UR36][R26.64] ;  /* 0x000000241a187980 */ /* 0x000ea8000c101b00 */
[----:B------:R-:W3:Y:S04]  /*0b50*/  LD.E.64 R22, desc[UR36][R26.64+0x8] ;  /* 0x000008241a167980 */ /* 0x000ee8000c101b00 */
[----:B------:R-:W4:Y:S04]  /*0b60*/  LD.E.64 R20, desc[UR36][R26.64+0x10] ;  /* 0x000010241a147980 */ /* 0x000f28000c101b00 */
[----:B------:R-:W4:Y:S04]  /*0b70*/  LD.E.64 R16, desc[UR36][R26.64+0x18] ;  /* 0x000018241a107980 */ /* 0x000f28000c101b00 */
[----:B------:R-:W4:Y:S04]  /*0b80*/  LD.E.64 R14, desc[UR36][R26.64+0x20] ;  /* 0x000020241a0e7980 */ /* 0x000f28000c101b00 */
[----:B------:R-:W4:Y:S04]  /*0b90*/  LD.E.64 R12, desc[UR36][R26.64+0x28] ;  /* 0x000028241a0c7980 */ /* 0x000f28000c101b00 */
[----:B------:R-:W4:Y:S04]  /*0ba0*/  LD.E.64 R10, desc[UR36][R26.64+0x30] ;  /* 0x000030241a0a7980 */ /* 0x000f28000c101b00 */
[----:B------:R-:W4:Y:S01]  /*0bb0*/  LD.E.64 R8, desc[UR36][R26.64+0x38] ;  /* 0x000038241a087980 */ /* 0x000f22000c101b00 */
[----:B------:R-:W-:-:S05]  /*0bc0*/  IADD3 R3, P0, PT, R3, 0x8, RZ ;  /* 0x0000000803037810 */ /* 0x000fca0007f1e0ff */
[----:B------:R-:W-:Y:S01]  /*0bd0*/  IMAD.X R5, RZ, RZ, R5, P0 ;  /* 0x000000ffff057224 */ /* 0x000fe200000e0605 */
[----:B--2---:R-:W0:Y:S08]  /*0be0*/  I2F.F64.U64 R24, R24 ;  /* 0x0000001800187312 */ /* 0x004e300000301800 */
[----:B---3--:R-:W1:Y:S01]  /*0bf0*/  I2F.F64.U64 R22, R22 ;  /* 0x0000001600167312 */ /* 0x008e620000301800 */
[----:B0-----:R-:W-:-:S07]  /*0c00*/  DADD R28, R28, R24 ;  /* 0x000000001c1c7229 */ /* 0x001fce0000000018 */
[----:B----4-:R-:W0:Y:S01]  /*0c10*/  I2F.F64.U64 R20, R20 ;  /* 0x0000001400147312 */ /* 0x010e220000301800 */
[----:B-1----:R-:W-:-:S07]  /*0c20*/  DADD R28, R28, R22 ;  /* 0x000000001c1c7229 */ /* 0x002fce0000000016 */
[----:B------:R-:W1:Y:S01]  /*0c30*/  I2F.F64.U64 R16, R16 ;  /* 0x0000001000107312 */ /* 0x000e620000301800 */
[----:B0-----:R-:W-:-:S07]  /*0c40*/  DADD R28, R28, R20 ;  /* 0x000000001c1c7229 */ /* 0x001fce0000000014 */
[----:B------:R-:W0:Y:S01]  /*0c50*/  I2F.F64.U64 R14, R14 ;  /* 0x0000000e000e7312 */ /* 0x000e220000301800 */
[----:B-1----:R-:W-:-:S07]  /*0c60*/  DADD R28, R28, R16 ;  /* 0x000000001c1c7229 */ /* 0x002fce0000000010 */
[----:B------:R-:W1:Y:S01]  /*0c70*/  I2F.F64.U64 R12, R12 ;  /* 0x0000000c000c7312 */ /* 0x000e620000301800 */
[----:B0-----:R-:W-:-:S07]  /*0c80*/  DADD R28, R28, R14 ;  /* 0x000000001c1c7229 */ /* 0x001fce000000000e */
[----:B------:R-:W0:Y:S01]  /*0c90*/  I2F.F64.U64 R10, R10 ;  /* 0x0000000a000a7312 */ /* 0x000e220000301800 */
[----:B-1----:R-:W-:-:S07]  /*0ca0*/  DADD R28, R28, R12 ;  /* 0x000000001c1c7229 */ /* 0x002fce000000000c */
[----:B------:R-:W1:Y:S01]  /*0cb0*/  I2F.F64.U64 R8, R8 ;  /* 0x0000000800087312 */ /* 0x000e620000301800 */
[----:B0-----:R-:W-:-:S08]  /*0cc0*/  DADD R28, R28, R10 ;  /* 0x000000001c1c7229 */ /* 0x001fd0000000000a */
[----:B-1----:R-:W-:-:S11]  /*0cd0*/  DADD R28, R28, R8 ;  /* 0x000000001c1c7229 */ /* 0x002fd60000000008 */
.L_x_1139:
[----:B------:R-:W-:Y:S04]  /*0ce0*/  BSSY.RECONVERGENT B0, `(.L_x_1138) ;  /* 0x0000027000007945 */ /* 0x000fe80003800200 */
[----:B------:R-:W-:Y:S05]  /*0cf0*/  @!P1 BRA `(.L_x_1140) ;  /* 0x0000000000949947 */ /* 0x000fea0003800000 */
[----:B------:R-:W-:-:S04]  /*0d00*/  ISETP.GE.U32.AND P0, PT, R19, 0x4, PT ;  /* 0x000000041300780c */ /* 0x000fc80003f06070 */
[----:B------:R-:W-:-:S13]  /*0d10*/  ISETP.GE.U32.AND.EX P0, PT, RZ, RZ, PT, P0 ;  /* 0x000000ffff00720c */ /* 0x000fda0003f06100 */
[----:B-----5:R-:W-:-:S04]  /*0d20*/  @P0 LEA R12, P1, R3, R6, 0x3 ;  /* 0x00000006030c0211 */ /* 0x020fc800078218ff */
[----:B------:R-:W-:-:S05]  /*0d30*/  @P0 LEA.HI.X R13, R3, R7, R5, 0x3, P1 ;  /* 0x00000007030d0211 */ /* 0x000fca00008f1c05 */
[----:B------:R-:W2:Y:S04]  /*0d40*/  @P0 LD.E.64 R14, desc[UR36][R12.64] ;  /* 0x000000240c0e0980 */ /* 0x000ea8000c101b00 */
[----:B------:R-:W3:Y:S04]  /*0d50*/  @P0 LD.E.64 R20, desc[UR36][R12.64+0x8] ;  /* 0x000008240c140980 */ /* 0x000ee8000c101b00 */
[----:B------:R-:W4:Y:S04]  /*0d60*/  @P0 LD.E.64 R8, desc[UR36][R12.64+0x10] ;  /* 0x000010240c080980 */ /* 0x000f28000c101b00 */
[----:B------:R-:W4:Y:S01]  /*0d70*/  @P0 LD.E.64 R10, desc[UR36][R12.64+0x18] ;  /* 0x000018240c0a0980 */ /* 0x000f22000c101b00 */
[----:B------:R-:W-:Y:S01]  /*0d80*/  LOP3.LUT R19, R4, 0x3, RZ, 0xc0, !PT ;  /* 0x0000000304137812 */ /* 0x000fe200078ec0ff */
[----:B------:R-:W-:Y:S01]  /*0d90*/  IMAD.MOV.U32 R22, RZ, RZ, RZ ;  /* 0x000000ffff167224 */ /* 0x000fe200078e00ff */
[----:B------:R-:W-:-:S02]  /*0da0*/  @P0 IADD3 R3, P2, PT, R3, 0x4, RZ ;  /* 0x0000000403030810 */ /* 0x000fc40007f5e0ff */
[----:B------:R-:W-:-:S03]  /*0db0*/  ISETP.NE.U32.AND P1, PT, R19, RZ, PT ;  /* 0x000000ff1300720c */ /* 0x000fc60003f25070 */
[----:B------:R-:W-:Y:S01]  /*0dc0*/  @P0 IMAD.X R5, RZ, RZ, R5, P2 ;  /* 0x000000ffff050224 */ /* 0x000fe200010e0605 */
[----:B------:R-:W-:Y:S01]  /*0dd0*/  ISETP.NE.AND.EX P1, PT, R22, RZ, PT, P1 ;  /* 0x000000ff1600720c */ /* 0x000fe20003f25310 */
[----:B--2---:R-:W0:Y:S08]  /*0de0*/  @P0 I2F.F64.U64 R14, R14 ;  /* 0x0000000e000e0312 */ /* 0x004e300000301800 */
[----:B---3--:R-:W1:Y:S01]  /*0df0*/  @P0 I2F.F64.U64 R20, R20 ;  /* 0x0000001400140312 */ /* 0x008e620000301800 */
[----:B0-----:R-:W-:-:S07]  /*0e00*/  @P0 DADD R16, R28, R14 ;  /* 0x000000001c100229 */ /* 0x001fce000000000e */
[----:B----4-:R-:W0:Y:S01]  /*0e10*/  @P0 I2F.F64.U64 R8, R8 ;  /* 0x0000000800080312 */ /* 0x010e220000301800 */
[----:B-1----:R-:W-:-:S07]  /*0e20*/  @P0 DADD R16, R16, R20 ;  /* 0x0000000010100229 */ /* 0x002fce0000000014 */
[----:B------:R-:W1:Y:S01]  /*0e30*/  @P0 I2F.F64.U64 R10, R10 ;  /* 0x0000000a000a0312 */ /* 0x000e620000301800 */
[----:B0-----:R-:W-:-:S08]  /*0e40*/  @P0 DADD R16, R16, R8 ;  /* 0x0000000010100229 */ /* 0x001fd00000000008 */
[----:B-1----:R-:W-:Y:S01]  /*0e50*/  @P0 DADD R28, R16, R10 ;  /* 0x00000000101c0229 */ /* 0x002fe2000000000a */
[----:B------:R-:W-:Y:S10]  /*0e60*/  @!P1 BRA `(.L_x_1140) ;  /* 0x0000000000389947 */ /* 0x000ff40003800000 */
[----:B------:R-:W-:-:S04]  /*0e70*/  LEA R0, P0, R3, R6, 0x3 ;  /* 0x0000000603007211 */ /* 0x000fc800078018ff */
[----:B------:R-:W-:-:S09]  /*0e80*/  LEA.HI.X R3, R3, R7, R5, 0x3, P0 ;  /* 0x0000000703037211 */ /* 0x000fd200000f1c05 */
.L_x_1141:
[----:B------:R-:W-:Y:S02]  /*0e90*/  IMAD.MOV.U32 R6, RZ, RZ, R0 ;  /* 0x000000ffff067224 */ /* 0x000fe400078e0000 */
[----:B------:R-:W-:-:S05]  /*0ea0*/  IMAD.MOV.U32 R7, RZ, RZ, R3 ;  /* 0x000000ffff077224 */ /* 0x000fca00078e0003 */
[----:B------:R-:W2:Y:S01]  /*0eb0*/  LD.E.64 R4, desc[UR36][R6.64] ;  /* 0x0000002406047980 */ /* 0x000ea2000c101b00 */
[----:B------:R-:W-:Y:S02]  /*0ec0*/  IADD3 R19, P0, PT, R19, -0x1, RZ ;  /* 0xffffffff13137810 */ /* 0x000fe40007f1e0ff */
[----:B------:R-:W-:Y:S02]  /*0ed0*/  IADD3 R0, P1, PT, R0, 0x8, RZ ;  /* 0x0000000800007810 */ /* 0x000fe40007f3e0ff */
[----:B------:R-:W-:Y:S02]  /*0ee0*/  IADD3.X R22, PT, PT, R22, -0x1, RZ, P0, !PT ;  /* 0xffffffff16167810 */ /* 0x000fe400007fe4ff */
[----:B------:R-:W-:Y:S01]  /*0ef0*/  ISETP.NE.U32.AND P0, PT, R19, RZ, PT ;  /* 0x000000ff1300720c */ /* 0x000fe20003f05070 */
[----:B------:R-:W-:-:S03]  /*0f00*/  IMAD.X R3, RZ, RZ, R3, P1 ;  /* 0x000000ffff037224 */ /* 0x000fc600008e0603 */
[----:B------:R-:W-:Y:S01]  /*0f10*/  ISETP.NE.AND.EX P0, PT, R22, RZ, PT, P0 ;  /* 0x000000ff1600720c */ /* 0x000fe20003f05300 */
[----:B--2---:R-:W0:Y:S02]  /*0f20*/  I2F.F64.U64 R4, R4 ;  /* 0x0000000400047312 */ /* 0x004e240000301800 */
[----:B0-----:R-:W-:-:S10]  /*0f30*/  DADD R28, R4, R28 ;  /* 0x00000000041c7229 */ /* 0x001fd4000000001c */
[----:B------:R-:W-:Y:S05]  /*0f40*/  @P0 BRA `(.L_x_1141) ;  /* 0xfffffffc00d00947 */ /* 0x000fea000383ffff */
.L_x_1140:
[----:B------:R-:W-:Y:S05]  /*0f50*/  BSYNC.RECONVERGENT B0 ;  /* 0x0000000000007941 */ /* 0x000fea0003800200 */
.L_x_1138:
[----:B------:R-:W-:Y:S02]  /*0f60*/  IMAD.MOV.U32 R4, RZ, RZ, 0x0 ;  /* 0x00000000ff047424 */ /* 0x000fe400078e00ff */
[----:B------:R-:W-:-:S06]  /*0f70*/  IMAD.MOV.U32 R5, RZ, RZ, 0x40200000 ;  /* 0x40200000ff057424 */ /* 0x000fcc00078e00ff */
[----:B------:R-:W-:-:S11]  /*0f80*/  DFMA R28, R28, 152, R4 ;  /* 0x406300001c1c782b */ /* 0x000fd60000000004 */
.L_x_1135:
[----:B------:R-:W0:Y:S01]  /*0f90*/  LDC.64 R8, c[0x0][0x3a8] ;  /* 0x0000ea00ff087b82 */ /* 0x000e220000000a00 */
[----:B------:R-:W-:Y:S01]  /*0fa0*/  MOV R0, 0x378 ;  /* 0x0000037800007802 */ /* 0x000fe20000000f00 */
[----:B------:R-:W1:Y:S01]  /*0fb0*/  LDCU.64 UR4, c[0x4][0x348] ;  /* 0x01006900ff0477ac */ /* 0x000e620008000a00 */
[----:B0-----:R-:W2:Y:S05]  /*0fc0*/  LDG.E.64 R8, desc[UR36][R8.64] ;  /* 0x0000002408087981 */ /* 0x001eaa000c1e1b00 */
[----:B------:R0:W3:Y:S01]  /*0fd0*/  LDC.64 R10, c[0x4][R0] ;  /* 0x01000000000a7b82 */ /* 0x0000e20000000a00 */
[----:B-1----:R-:W-:Y:S01]  /*0fe0*/  IMAD.U32 R4, RZ, RZ, UR4 ;  /* 0x00000004ff047e24 */ /* 0x002fe2000f8e00ff */
[----:B------:R0:W-:Y:S01]  /*0ff0*/  STL.64 [R1], R28 ;  /* 0x0000001c01007387 */ /* 0x0001e20000100a00 */
[----:B------:R-:W-:-:S02]  /*1000*/  IMAD.U32 R5, RZ, RZ, UR5 ;  /* 0x00000005ff057e24 */ /* 0x000fc4000f8e00ff */
[----:B-----5:R-:W-:Y:S02]  /*1010*/  IMAD.MOV.U32 R6, RZ, RZ, R18 ;  /* 0x000000ffff067224 */ /* 0x020fe400078e0012 */
[----:B------:R-:W-:Y:S01]  /*1020*/  IMAD.MOV.U32 R7, RZ, RZ, R2 ;  /* 0x000000ffff077224 */ /* 0x000fe200078e0002 */
[----:B0-23--:R-:W-:-:S11]  /*1030*/  DADD R16, R8, -R28 ;  /* 0x0000000008107229 */ /* 0x00dfd6000000081c */
[----:B------:R-:W-:-:S07]  /*1040*/  LEPC R20, `(.L_x_1142) ;  /* 0x000000001014794e */ /* 0x000fce0000000000 */
[----:B------:R-:W-:Y:S05]  /*1050*/  CALL.ABS.NOINC R10 ;  /* 0x000000000a007343 */ /* 0x000fea0003c00000 */
.L_x_1142:
[----:B------:R-:W0:Y:S02]  /*1060*/  LDC.64 R6, c[0x0][0x3a8] ;  /* 0x0000ea00ff067b82 */ /* 0x000e240000000a00 */
[----:B0-----:R-:W2:Y:S01]  /*1070*/  LDG.E.64 R6, desc[UR36][R6.64] ;  /* 0x0000002406067981 */ /* 0x001ea2000c1e1b00 */
[----:B------:R-:W-:Y:S01]  /*1080*/  IMAD.MOV.U32 R4, RZ, RZ, 0x1 ;  /* 0x00000001ff047424 */ /* 0x000fe200078e00ff */
[----:B------:R-:W-:Y:S01]  /*1090*/  FSETP.GEU.AND P1, PT, |R17|, 6.5827683646048100446e-37, PT ;  /* 0x036000001100780b */ /* 0x000fe20003f2e200 */
[----:B------:R-:W-:Y:S01]  /*10a0*/  BSSY.RECONVERGENT B0, `(.L_x_1143) ;  /* 0x0000015000007945 */ /* 0x000fe20003800200 */
[----:B--2---:R-:W0:Y:S03]  /*10b0*/  MUFU.RCP64H R5, R7 ;  /* 0x0000000700057308 */ /* 0x004e260000001800 */
[----:B0-----:R-:W-:-:S08]  /*10c0*/  DFMA R8, -R6, R4, 1 ;  /* 0x3ff000000608742b */ /* 0x001fd00000000104 */
[----:B------:R-:W-:-:S08]  /*10d0*/  DFMA R8, R8, R8, R8 ;  /* 0x000000080808722b */ /* 0x000fd00000000008 */
[----:B------:R-:W-:-:S08]  /*10e0*/  DFMA R8, R4, R8, R4 ;  /* 0x000000080408722b */ /* 0x000fd00000000004 */
[----:B------:R-:W-:-:S08]  /*10f0*/  DFMA R4, -R6, R8, 1 ;  /* 0x3ff000000604742b */ /* 0x000fd00000000108 */
[----:B------:R-:W-:-:S08]  /*1100*/  DFMA R4, R8, R4, R8 ;  /* 0x000000040804722b */ /* 0x000fd00000000008 */
[----:B------:R-:W-:-:S08]  /*1110*/  DMUL R8, R16, R4 ;  /* 0x0000000410087228 */ /* 0x000fd00000000000 */
[----:B------:R-:W-:-:S08]  /*1120*/  DFMA R10, -R6, R8, R16 ;  /* 0x00000008060a722b */ /* 0x000fd00000000110 */
[----:B------:R-:W-:-:S10]  /*1130*/  DFMA R4, R4, R10, R8 ;  /* 0x0000000a0404722b */ /* 0x000fd40000000008 */
[----:B------:R-:W-:-:S05]  /*1140*/  FFMA R0, RZ, R7, R5 ;  /* 0x00000007ff007223 */ /* 0x000fca0000000005 */
[----:B------:R-:W-:-:S13]  /*1150*/  FSETP.GT.AND P0, PT, |R0|, 1.469367938527859385e-39, PT ;  /* 0x001000000000780b */ /* 0x000fda0003f04200 */
[----:B------:R-:W-:Y:S05]  /*1160*/  @P0 BRA P1, `(.L_x_1144) ;  /* 0x0000000000200947 */ /* 0x000fea0000800000 */
[----:B------:R-:W-:Y:S01]  /*1170*/  IMAD.MOV.U32 R10, RZ, RZ, R16 ;  /* 0x000000ffff0a7224 */ /* 0x000fe200078e0010 */
[----:B------:R-:W-:Y:S01]  /*1180*/  MOV R12, 0x11d0 ;  /* 0x000011d0000c7802 */ /* 0x000fe20000000f00 */
[----:B------:R-:W-:Y:S02]  /*1190*/  IMAD.MOV.U32 R11, RZ, RZ, R17 ;  /* 0x000000ffff0b7224 */ /* 0x000fe400078e0011 */
[----:B------:R-:W-:Y:S02]  /*11a0*/  IMAD.MOV.U32 R4, RZ, RZ, R6 ;  /* 0x000000ffff047224 */ /* 0x000fe400078e0006 */
[----:B------:R-:W-:-:S07]  /*11b0*/  IMAD.MOV.U32 R9, RZ, RZ, R7 ;  /* 0x000000ffff097224 */ /* 0x000fce00078e0007 */
[----:B------:R-:W-:Y:S05]  /*11c0*/  CALL.REL.NOINC `($__internal_0_$__cuda_sm20_div_rn_f64_full) ;  /* 0x00000004003c7944 */ /* 0x000fea0003c00000 */
[----:B------:R-:W-:Y:S02]  /*11d0*/  IMAD.MOV.U32 R4, RZ, RZ, R16 ;  /* 0x000000ffff047224 */ /* 0x000fe400078e0010 */
[----:B------:R-:W-:-:S07]  /*11e0*/  IMAD.MOV.U32 R5, RZ, RZ, R17 ;  /* 0x000000ffff057224 */ /* 0x000fce00078e0011 */
.L_x_1144:
[----:B------:R-:W-:Y:S05]  /*11f0*/  BSYNC.RECONVERGENT B0 ;  /* 0x0000000000007941 */ /* 0x000fea0003800200 */
.L_x_1143:
[----:B------:R-:W-:Y:S01]  /*1200*/  DMUL R8, R4, 100 ;  /* 0x4059000004087828 */ /* 0x000fe20000000000 */
[----:B------:R-:W-:Y:S01]  /*1210*/  MOV R0, 0x378 ;  /* 0x0000037800007802 */ /* 0x000fe20000000f00 */
[----:B------:R-:W0:Y:S01]  /*1220*/  LDCU.64 UR4, c[0x4][0x350] ;  /* 0x01006a00ff0477ac */ /* 0x000e220008000a00 */
[----:B------:R-:W-:Y:S02]  /*1230*/  IMAD.MOV.U32 R6, RZ, RZ, R18 ;  /* 0x000000ffff067224 */ /* 0x000fe400078e0012 */
[----:B------:R1:W2:Y:S01]  /*1240*/  LDC.64 R10, c[0x4][R0] ;  /* 0x01000000000a7b82 */ /* 0x0002a20000000a00 */
[----:B------:R-:W-:Y:S01]  /*1250*/  IMAD.MOV.U32 R7, RZ, RZ, R2 ;  /* 0x000000ffff077224 */ /* 0x000fe200078e0002 */
[----:B------:R1:W-:Y:S01]  /*1260*/  STL.64 [R1], R8 ;  /* 0x0000000801007387 */ /* 0x0003e20000100a00 */
[----:B0-----:R-:W-:Y:S01]  /*1270*/  IMAD.U32 R4, RZ, RZ, UR4 ;  /* 0x00000004ff047e24 */ /* 0x001fe2000f8e00ff */
[----:B-1----:R-:W-:-:S07]  /*1280*/  MOV R5, UR5 ;  /* 0x0000000500057c02 */ /* 0x002fce0008000f00 */
[----:B------:R-:W-:-:S07]  /*1290*/  LEPC R20, `(.L_x_1145) ;  /* 0x000000001014794e */ /* 0x000fce0000000000 */
[----:B--2---:R-:W-:Y:S05]  /*12a0*/  CALL.ABS.NOINC R10 ;  /* 0x000000000a007343 */ /* 0x004fea0003c00000 */
.L_x_1145:
[----:B------:R-:W0:Y:S02]  /*12b0*/  LDC.64 R6, c[0x0][0x3b0] ;  /* 0x0000ec00ff067b82 */ /* 0x000e240000000a00 */
[----:B0-----:R-:W2:Y:S06]  /*12c0*/  LDG.E R0, desc[UR36][R6.64] ;  /* 0x0000002406007981 */ /* 0x001eac000c1e1900 */
[----:B------:R-:W0:Y:S02]  /*12d0*/  LDC.64 R8, c[0x0][0x3b8] ;  /* 0x0000ee00ff087b82 */ /* 0x000e240000000a00 */
[----:B0-----:R-:W3:Y:S01]  /*12e0*/  LDG.E R9, desc[UR36][R8.64] ;  /* 0x0000002408097981 */ /* 0x001ee2000c1e1900 */
[----:B------:R-:W-:Y:S01]  /*12f0*/  IMAD.MOV.U32 R10, RZ, RZ, 0x1 ;  /* 0x00000001ff0a7424 */ /* 0x000fe200078e00ff */
[----:B--2---:R-:W0:Y:S08]  /*1300*/  I2F.F64.U32 R4, R0 ;  /* 0x0000000000047312 */ /* 0x004e300000201800 */
[----:B0-----:R-:W0:Y:S01]  /*1310*/  MUFU.RCP64H R11, R5 ;  /* 0x00000005000b7308 */ /* 0x001e220000001800 */
[----:B---3--:R-:W-:-:S07]  /*1320*/  IMAD.IADD R3, R0, 0x1, -R9 ;  /* 0x0000000100037824 */ /* 0x008fce00078e0a09 */
[----:B------:R-:W1:Y:S01]  /*1330*/  I2F.F64.U32 R6, R3 ;  /* 0x0000000300067312 */ /* 0x000e620000201800 */
[----:B0-----:R-:W-:-:S08]  /*1340*/  DFMA R12, -R4, R10, 1 ;  /* 0x3ff00000040c742b */ /* 0x001fd0000000010a */
[----:B------:R-:W-:Y:S01]  /*1350*/  DFMA R12, R12, R12, R12 ;  /* 0x0000000c0c0c722b */ /* 0x000fe2000000000c */
[----:B-1----:R-:W-:-:S07]  /*1360*/  FSETP.GEU.AND P1, PT, |R7|, 6.5827683646048100446e-37, PT ;  /* 0x036000000700780b */ /* 0x002fce0003f2e200 */
        /* <DEDUP_REMOVED lines=12> */
[----:B------:R-:W-:-:S07]  /*1430*/  IMAD.MOV.U32 R9, RZ, RZ, R5 ;  /* 0x000000ffff097224 */ /* 0x000fce00078e0005 */
[----:B------:R-:W-:Y:S05]  /*1440*/  CALL.REL.NOINC `($__internal_0_$__cuda_sm20_div_rn_f64_full) ;  /* 0x00000000009c7944 */ /* 0x000fea0003c00000 */
.L_x_1146:
[----:B------:R-:W-:Y:S01]  /*1450*/  MOV R19, 0x378 ;  /* 0x0000037800137802 */ /* 0x000fe20000000f00 */
[----:B------:R0:W-:Y:S01]  /*1460*/  STL [R1], R0 ;  /* 0x0000000001007387 */ /* 0x0001e20000100800 */
[----:B------:R-:W1:Y:S01]  /*1470*/  LDCU.64 UR4, c[0x4][0x358] ;  /* 0x01006b00ff0477ac */ /* 0x000e620008000a00 */
[----:B------:R-:W-:Y:S01]  /*1480*/  DMUL R16, R16, 100 ;  /* 0x4059000010107828 */ /* 0x000fe20000000000 */
[----:B------:R0:W2:Y:S01]  /*1490*/  LDC.64 R8, c[0x4][R19] ;  /* 0x0100000013087b82 */ /* 0x0000a20000000a00 */
[----:B------:R-:W-:Y:S02]  /*14a0*/  IMAD.MOV.U32 R6, RZ, RZ, R18 ;  /* 0x000000ffff067224 */ /* 0x000fe400078e0012 */
[----:B------:R-:W-:Y:S02]  /*14b0*/  IMAD.MOV.U32 R7, RZ, RZ, R2 ;  /* 0x000000ffff077224 */ /* 0x000fe400078e0002 */
[----:B-1----:R-:W-:Y:S02]  /*14c0*/  IMAD.U32 R4, RZ, RZ, UR4 ;  /* 0x00000004ff047e24 */ /* 0x002fe4000f8e00ff */
[----:B0-----:R-:W-:-:S07]  /*14d0*/  IMAD.U32 R5, RZ, RZ, UR5 ;  /* 0x00000005ff057e24 */ /* 0x001fce000f8e00ff */
[----:B------:R-:W-:-:S07]  /*14e0*/  LEPC R20, `(.L_x_1147) ;  /* 0x000000001014794e */ /* 0x000fce0000000000 */
[----:B--2---:R-:W-:Y:S05]  /*14f0*/  CALL.ABS.NOINC R8 ;  /* 0x0000000008007343 */ /* 0x004fea0003c00000 */
.L_x_1147:
        /* <DEDUP_REMOVED lines=11> */
.L_x_1148:
[----:B------:R0:W-:Y:S01]  /*15b0*/  STL.64 [R1], R16 ;  /* 0x0000001001007387 */ /* 0x0001e20000100a00 */
[----:B------:R0:W1:Y:S01]  /*15c0*/  LDC.64 R8, c[0x4][R19] ;  /* 0x0100000013087b82 */ /* 0x0000620000000a00 */
[----:B------:R-:W2:Y:S01]  /*15d0*/  LDCU.64 UR4, c[0x4][0x368] ;  /* 0x01006d00ff0477ac */ /* 0x000ea20008000a00 */
[----:B------:R-:W-:Y:S02]  /*15e0*/  IMAD.MOV.U32 R6, RZ, RZ, R18 ;  /* 0x000000ffff067224 */ /* 0x000fe400078e0012 */
[----:B------:R-:W-:Y:S02]  /*15f0*/  IMAD.MOV.U32 R7, RZ, RZ, R2 ;  /* 0x000000ffff077224 */ /* 0x000fe400078e0002 */
[----:B--2---:R-:W-:Y:S02]  /*1600*/  IMAD.U32 R4, RZ, RZ, UR4 ;  /* 0x00000004ff047e24 */ /* 0x004fe4000f8e00ff */
[----:B0-----:R-:W-:-:S07]  /*1610*/  IMAD.U32 R5, RZ, RZ, UR5 ;  /* 0x00000005ff057e24 */ /* 0x001fce000f8e00ff */
[----:B------:R-:W-:-:S07]  /*1620*/  LEPC R20, `(.L_x_1149) ;  /* 0x000000001014794e */ /* 0x000fce0000000000 */
[----:B-1----:R-:W-:Y:S05]  /*1630*/  CALL.ABS.NOINC R8 ;  /* 0x0000000008007343 */ /* 0x002fea0003c00000 */
.L_x_1149:
[----:B------:R0:W1:Y:S01]  /*1640*/  LDC.64 R2, c[0x4][R19] ;  /* 0x0100000013027b82 */ /* 0x0000620000000a00 */
[----:B------:R-:W2:Y:S01]  /*1650*/  LDCU.64 UR4, c[0x4][0x278] ;  /* 0x01004f00ff0477ac */ /* 0x000ea20008000a00 */
[----:B------:R-:W-:Y:S01]  /*1660*/  CS2R R6, SRZ ;  /* 0x0000000000067805 */ /* 0x000fe2000001ff00 */
[----:B--2---:R-:W-:Y:S02]  /*1670*/  IMAD.U32 R4, RZ, RZ, UR4 ;  /* 0x00000004ff047e24 */ /* 0x004fe4000f8e00ff */
[----:B0-----:R-:W-:-:S07]  /*1680*/  IMAD.U32 R5, RZ, RZ, UR5 ;  /* 0x00000005ff057e24 */ /* 0x001fce000f8e00ff */
[----:B------:R-:W-:-:S07]  /*1690*/  LEPC R20, `(.L_x_1150) ;  /* 0x000000001014794e */ /* 0x000fce0000000000 */
[----:B-1----:R-:W-:Y:S05]  /*16a0*/  CALL.ABS.NOINC R2 ;  /* 0x0000000002007343 */ /* 0x002fea0003c00000 */
.L_x_1150:
[----:B------:R-:W-:Y:S05]  /*16b0*/  EXIT ;  /* 0x000000000000794d */ /* 0x000fea0003800000 */
        .weak           $__internal_0_$__cuda_sm20_div_rn_f64_full
        .type           $__internal_0_$__cuda_sm20_div_rn_f64_full,@function
        .size           $__internal_0_$__cuda_sm20_div_rn_f64_full,(.L_x_2815 - $__internal_0_$__cuda_sm20_div_rn_f64_full)
$__internal_0_$__cuda_sm20_div_rn_f64_full:
[C---:B------:R-:W-:Y:S01]  /*16c0*/  FSETP.GEU.AND P0, PT, |R9|.reuse, 1.469367938527859385e-39, PT ;  /* 0x001000000900780b */ /* 0x040fe20003f0e200 */
[--C-:B------:R-:W-:Y:S01]  /*16d0*/  IMAD.MOV.U32 R8, RZ, RZ, R4.reuse ;  /* 0x000000ffff087224 */ /* 0x100fe200078e0004 */
[----:B------:R-:W-:Y:S01]  /*16e0*/  LOP3.LUT R6, R9, 0x800fffff, RZ, 0xc0, !PT ;  /* 0x800fffff09067812 */ /* 0x000fe200078ec0ff */
[----:B------:R-:W-:Y:S01]  /*16f0*/  IMAD.MOV.U32 R13, RZ, RZ, 0x1ca00000 ;  /* 0x1ca00000ff0d7424 */ /* 0x000fe200078e00ff */
[C---:B------:R-:W-:Y:S01]  /*1700*/  FSETP.GEU.AND P2, PT, |R11|.reuse, 1.469367938527859385e-39, PT ;  /* 0x001000000b00780b */ /* 0x040fe20003f4e200 */
[----:B------:R-:W-:Y:S01]  /*1710*/  BSSY.RECONVERGENT B1, `(.L_x_1151) ;  /* 0x0000054000017945 */ /* 0x000fe20003800200 */
[----:B------:R-:W-:Y:S01]  /*1720*/  LOP3.LUT R7, R6, 0x3ff00000, RZ, 0xfc, !PT ;  /* 0x3ff0000006077812 */ /* 0x000fe200078efcff */
[----:B------:R-:W-:Y:S01]  /*1730*/  IMAD.MOV.U32 R6, RZ, RZ, R4 ;  /* 0x000000ffff067224 */ /* 0x000fe200078e0004 */
[----:B------:R-:W-:Y:S02]  /*1740*/  MOV R14, 0x1 ;  /* 0x00000001000e7802 */ /* 0x000fe40000000f00 */
[----:B------:R-:W-:-:S02]  /*1750*/  LOP3.LUT R3, R11, 0x7ff00000, RZ, 0xc0, !PT ;  /* 0x7ff000000b037812 */ /* 0x000fc400078ec0ff */
[----:B------:R-:W-:Y:S01]  /*1760*/  LOP3.LUT R20, R9, 0x7ff00000, RZ, 0xc0, !PT ;  /* 0x7ff0000009147812 */ /* 0x000fe200078ec0ff */
[----:B------:R-:W-:-:S03]  /*1770*/  @!P0 DMUL R6, R8, 8.98846567431157953865e+307 ;  /* 0x7fe0000008068828 */ /* 0x000fc60000000000 */
[----:B------:R-:W-:Y:S01]  /*1780*/  ISETP.GE.U32.AND P1, PT, R3, R20, PT ;  /* 0x000000140300720c */ /* 0x000fe20003f26070 */
[----:B------:R-:W-:Y:S01]  /*1790*/  IMAD.MOV.U32 R19, RZ, RZ, R20 ;  /* 0x000000ffff137224 */ /* 0x000fe200078e0014 */
[----:B------:R-:W-:Y:S01]  /*17a0*/  @!P2 LOP3.LUT R16, R9, 0x7ff00000, RZ, 0xc0, !PT ;  /* 0x7ff000000910a812 */ /* 0x000fe200078ec0ff */
[----:B------:R-:W0:Y:S03]  /*17b0*/  MUFU.RCP64H R15, R7 ;  /* 0x00000007000f7308 */ /* 0x000e260000001800 */
[----:B------:R-:W-:Y:S02]  /*17c0*/  @!P2 ISETP.GE.U32.AND P3, PT, R3, R16, PT ;  /* 0x000000100300a20c */ /* 0x000fe40003f66070 */
[----:B------:R-:W-:Y:S02]  /*17d0*/  @!P0 LOP3.LUT R19, R7, 0x7ff00000, RZ, 0xc0, !PT ;  /* 0x7ff0000007138812 */ /* 0x000fe400078ec0ff */
[----:B------:R-:W-:-:S03]  /*17e0*/  @!P2 SEL R17, R13, 0x63400000, !P3 ;  /* 0x634000000d11a807 */ /* 0x000fc60005800000 */
[----:B------:R-:W-:Y:S01]  /*17f0*/  VIADD R24, R19, 0xffffffff ;  /* 0xffffffff13187836 */ /* 0x000fe20000000000 */
[----:B------:R-:W-:-:S04]  /*1800*/  @!P2 LOP3.LUT R22, R17, 0x80000000, R11, 0xf8, !PT ;  /* 0x800000001116a812 */ /* 0x000fc800078ef80b */
[----:B------:R-:W-:Y:S01]  /*1810*/  @!P2 LOP3.LUT R23, R22, 0x100000, RZ, 0xfc, !PT ;  /* 0x001000001617a812 */ /* 0x000fe200078efcff */
[----:B------:R-:W-:Y:S01]  /*1820*/  @!P2 IMAD.MOV.U32 R22, RZ, RZ, RZ ;  /* 0x000000ffff16a224 */ /* 0x000fe200078e00ff */
[----:B0-----:R-:W-:-:S08]  /*1830*/  DFMA R4, R14, -R6, 1 ;  /* 0x3ff000000e04742b */ /* 0x001fd00000000806 */
[----:B------:R-:W-:-:S08]  /*1840*/  DFMA R4, R4, R4, R4 ;  /* 0x000000040404722b */ /* 0x000fd00000000004 */
[----:B------:R-:W-:Y:S01]  /*1850*/  DFMA R14, R14, R4, R14 ;  /* 0x000000040e0e722b */ /* 0x000fe2000000000e */
[----:B------:R-:W-:Y:S01]  /*1860*/  SEL R5, R13, 0x63400000, !P1 ;  /* 0x634000000d057807 */ /* 0x000fe20004800000 */
[----:B------:R-:W-:-:S03]  /*1870*/  IMAD.MOV.U32 R4, RZ, RZ, R10 ;  /* 0x000000ffff047224 */ /* 0x000fc600078e000a */
[----:B------:R-:W-:-:S03]  /*1880*/  LOP3.LUT R5, R5, 0x800fffff, R11, 0xf8, !PT ;  /* 0x800fffff05057812 */ /* 0x000fc600078ef80b */
[----:B------:R-:W-:-:S03]  /*1890*/  DFMA R16, R14, -R6, 1 ;  /* 0x3ff000000e10742b */ /* 0x000fc60000000806 */
[----:B------:R-:W-:Y:S01]  /*18a0*/  @!P2 DFMA R4, R4, 2, -R22 ;  /* 0x400000000404a82b */ /* 0x000fe20000000816 */
[----:B------:R-:W-:-:S04]  /*18b0*/  IMAD.MOV.U32 R22, RZ, RZ, R3 ;  /* 0x000000ffff167224 */ /* 0x000fc800078e0003 */
[----:B------:R-:W-:-:S05]  /*18c0*/  DFMA R14, R14, R16, R14 ;  /* 0x000000100e0e722b */ /* 0x000fca000000000e */
[----:B------:R-:W-:-:S03]  /*18d0*/  @!P2 LOP3.LUT R22, R5, 0x7ff00000, RZ, 0xc0, !PT ;  /* 0x7ff000000516a812 */ /* 0x000fc600078ec0ff */
[----:B------:R-:W-:Y:S02]  /*18e0*/  DMUL R16, R14, R4 ;  /* 0x000000040e107228 */ /* 0x000fe40000000000 */
[----:B------:R-:W-:-:S05]  /*18f0*/  VIADD R23, R22, 0xffffffff ;  /* 0xffffffff16177836 */ /* 0x000fca0000000000 */
[----:B------:R-:W-:Y:S01]  /*1900*/  ISETP.GT.U32.AND P0, PT, R23, 0x7feffffe, PT ;  /* 0x7feffffe1700780c */ /* 0x000fe20003f04070 */
[----:B------:R-:W-:-:S03]  /*1910*/  DFMA R20, R16, -R6, R4 ;  /* 0x800000061014722b */ /* 0x000fc60000000004 */
[----:B------:R-:W-:-:S05]  /*1920*/  ISETP.GT.U32.OR P0, PT, R24, 0x7feffffe, P0 ;  /* 0x7feffffe1800780c */ /* 0x000fca0000704470 */
[----:B------:R-:W-:-:S08]  /*1930*/  DFMA R14, R14, R20, R16 ;  /* 0x000000140e0e722b */ /* 0x000fd00000000010 */
[----:B------:R-:W-:Y:S05]  /*1940*/  @P0 BRA `(.L_x_1152) ;  /* 0x00000000006c0947 */ /* 0x000fea0003800000 */
[----:B------:R-:W-:-:S04]  /*1950*/  LOP3.LUT R16, R9, 0x7ff00000, RZ, 0xc0, !PT ;  /* 0x7ff0000009107812 */ /* 0x000fc800078ec0ff */
[CC--:B------:R-:W-:Y:S02]  /*1960*/  VIADDMNMX R10, R3.reuse, -R16.reuse, 0xb9600000, !PT ;  /* 0xb9600000030a7446 */ /* 0x0c0fe40007800910 */
[----:B------:R-:W-:Y:S02]  /*1970*/  ISETP.GE.U32.AND P0, PT, R3, R16, PT ;  /* 0x000000100300720c */ /* 0x000fe40003f06070 */
[----:B------:R-:W-:Y:S02]  /*1980*/  VIMNMX R10, PT, PT, R10, 0x46a00000, PT ;  /* 0x46a000000a0a7848 */ /* 0x000fe40003fe0100 */
[----:B------:R-:W-:-:S05]  /*1990*/  SEL R3, R13, 0x63400000, !P0 ;  /* 0x634000000d037807 */ /* 0x000fca0004000000 */
[----:B------:R-:W-:Y:S02]  /*19a0*/  IMAD.IADD R3, R10, 0x1, -R3 ;  /* 0x000000010a037824 */ /* 0x000fe400078e0a03 */
[----:B------:R-:W-:Y:S02]  /*19b0*/  IMAD.MOV.U32 R10, RZ, RZ, RZ ;  /* 0x000000ffff0a7224 */ /* 0x000fe400078e00ff */
[----:B------:R-:W-:-:S06]  /*19c0*/  VIADD R11, R3, 0x7fe00000 ;  /* 0x7fe00000030b7836 */ /* 0x000fcc0000000000 */
[----:B------:R-:W-:-:S10]  /*19d0*/  DMUL R16, R14, R10 ;  /* 0x0000000a0e107228 */ /* 0x000fd40000000000 */
[----:B------:R-:W-:-:S13]  /*19e0*/  FSETP.GTU.AND P0, PT, |R17|, 1.469367938527859385e-39, PT ;  /* 0x001000001100780b */ /* 0x000fda0003f0c200 */
[----:B------:R-:W-:Y:S05]  /*19f0*/  @P0 BRA `(.L_x_1153) ;  /* 0x0000000000940947 */ /* 0x000fea0003800000 */
[----:B------:R-:W-:Y:S01]  /*1a00*/  DFMA R4, R14, -R6, R4 ;  /* 0x800000060e04722b */ /* 0x000fe20000000004 */
[----:B------:R-:W-:-:S09]  /*1a10*/  IMAD.MOV.U32 R10, RZ, RZ, RZ ;  /* 0x000000ffff0a7224 */ /* 0x000fd200078e00ff */
[C---:B------:R-:W-:Y:S02]  /*1a20*/  FSETP.NEU.AND P0, PT, R5.reuse, RZ, PT ;  /* 0x000000ff0500720b */ /* 0x040fe40003f0d000 */
[----:B------:R-:W-:-:S04]  /*1a30*/  LOP3.LUT R9, R5, 0x80000000, R9, 0x48, !PT ;  /* 0x8000000005097812 */ /* 0x000fc800078e4809 */
[----:B------:R-:W-:-:S07]  /*1a40*/  LOP3.LUT R11, R9, R11, RZ, 0xfc, !PT ;  /* 0x0000000b090b7212 */ /* 0x000fce00078efcff */
[----:B------:R-:W-:Y:S05]  /*1a50*/  @!P0 BRA `(.L_x_1153) ;  /* 0x00000000007c8947 */ /* 0x000fea0003800000 */
[----:B------:R-:W-:Y:S01]  /*1a60*/  IMAD.MOV R5, RZ, RZ, -R3 ;  /* 0x000000ffff057224 */ /* 0x000fe200078e0a03 */
[----:B------:R-:W-:Y:S01]  /*1a70*/  DMUL.RP R10, R14, R10 ;  /* 0x0000000a0e0a7228 */ /* 0x000fe20000008000 */
[----:B------:R-:W-:Y:S01]  /*1a80*/  IMAD.MOV.U32 R4, RZ, RZ, RZ ;  /* 0x000000ffff047224 */ /* 0x000fe200078e00ff */
[----:B------:R-:W-:-:S05]  /*1a90*/  IADD3 R3, PT, PT, -R3, -0x43300000, RZ ;  /* 0xbcd0000003037810 */ /* 0x000fca0007ffe1ff */
[----:B------:R-:W-:-:S03]  /*1aa0*/  DFMA R4, R16, -R4, R14 ;  /* 0x800000041004722b */ /* 0x000fc6000000000e */
[----:B------:R-:W-:-:S07]  /*1ab0*/  LOP3.LUT R9, R11, R9, RZ, 0x3c, !PT ;  /* 0x000000090b097212 */ /* 0x000fce00078e3cff */
[----:B------:R-:W-:-:S04]  /*1ac0*/  FSETP.NEU.AND P0, PT, |R5|, R3, PT ;  /* 0x000000030500720b */ /* 0x000fc80003f0d200 */
[----:B------:R-:W-:Y:S02]  /*1ad0*/  FSEL R16, R10, R16, !P0 ;  /* 0x000000100a107208 */ /* 0x000fe40004000000 */
[----:B------:R-:W-:Y:S01]  /*1ae0*/  FSEL R17, R9, R17, !P0 ;  /* 0x0000001109117208 */ /* 0x000fe20004000000 */
[----:B------:R-:W-:Y:S06]  /*1af0*/  BRA `(.L_x_1153) ;  /* 0x0000000000547947 */ /* 0x000fec0003800000 */
.L_x_1152:
[----:B------:R-:W-:-:S14]  /*1b00*/  DSETP.NAN.AND P0, PT, R10, R10, PT ;  /* 0x0000000a0a00722a */ /* 0x000fdc0003f08000 */
[----:B------:R-:W-:Y:S05]  /*1b10*/  @P0 BRA `(.L_x_1154) ;  /* 0x0000000000440947 */ /* 0x000fea0003800000 */
[----:B------:R-:W-:-:S14]  /*1b20*/  DSETP.NAN.AND P0, PT, R8, R8, PT ;  /* 0x000000080800722a */ /* 0x000fdc0003f08000 */
[----:B------:R-:W-:Y:S05]  /*1b30*/  @P0 BRA `(.L_x_1155) ;  /* 0x0000000000300947 */ /* 0x000fea0003800000 */
[----:B------:R-:W-:Y:S01]  /*1b40*/  ISETP.NE.AND P0, PT, R22, R19, PT ;  /* 0x000000131600720c */ /* 0x000fe20003f05270 */
[----:B------:R-:W-:Y:S02]  /*1b50*/  IMAD.MOV.U32 R16, RZ, RZ, 0x0 ;  /* 0x00000000ff107424 */ /* 0x000fe400078e00ff */
[----:B------:R-:W-:-:S10]  /*1b60*/  IMAD.MOV.U32 R17, RZ, RZ, -0x80000 ;  /* 0xfff80000ff117424 */ /* 0x000fd400078e00ff */
[----:B------:R-:W-:Y:S05]  /*1b70*/  @!P0 BRA `(.L_x_1153) ;  /* 0x0000000000348947 */ /* 0x000fea0003800000 */
[----:B------:R-:W-:Y:S02]  /*1b80*/  ISETP.NE.AND P0, PT, R22, 0x7ff00000, PT ;  /* 0x7ff000001600780c */ /* 0x000fe40003f05270 */
[----:B------:R-:W-:Y:S02]  /*1b90*/  LOP3.LUT R17, R11, 0x80000000, R9, 0x48, !PT ;  /* 0x800000000b117812 */ /* 0x000fe400078e4809 */
[----:B------:R-:W-:-:S13]  /*1ba0*/  ISETP.EQ.OR P0, PT, R19, RZ, !P0 ;  /* 0x000000ff1300720c */ /* 0x000fda0004702670 */
[----:B------:R-:W-:Y:S01]  /*1bb0*/  @P0 LOP3.LUT R3, R17, 0x7ff00000, RZ, 0xfc, !PT ;  /* 0x7ff0000011030812 */ /* 0x000fe200078efcff */
[----:B------:R-:W-:Y:S02]  /*1bc0*/  @!P0 IMAD.MOV.U32 R16, RZ, RZ, RZ ;  /* 0x000000ffff108224 */ /* 0x000fe400078e00ff */
[----:B------:R-:W-:Y:S02]  /*1bd0*/  @P0 IMAD.MOV.U32 R16, RZ, RZ, RZ ;  /* 0x000000ffff100224 */ /* 0x000fe400078e00ff */
[----:B------:R-:W-:Y:S01]  /*1be0*/  @P0 IMAD.MOV.U32 R17, RZ, RZ, R3 ;  /* 0x000000ffff110224 */ /* 0x000fe200078e0003 */
[----:B------:R-:W-:Y:S06]  /*1bf0*/  BRA `(.L_x_1153) ;  /* 0x0000000000147947 */ /* 0x000fec0003800000 */
.L_x_1155:
[----:B------:R-:W-:Y:S01]  /*1c00*/  LOP3.LUT R17, R9, 0x80000, RZ, 0xfc, !PT ;  /* 0x0008000009117812 */ /* 0x000fe200078efcff */
[----:B------:R-:W-:Y:S01]  /*1c10*/  IMAD.MOV.U32 R16, RZ, RZ, R8 ;  /* 0x000000ffff107224 */ /* 0x000fe200078e0008 */
[----:B------:R-:W-:Y:S06]  /*1c20*/  BRA `(.L_x_1153) ;  /* 0x0000000000087947 */ /* 0x000fec0003800000 */
.L_x_1154:
[----:B------:R-:W-:Y:S01]  /*1c30*/  LOP3.LUT R17, R11, 0x80000, RZ, 0xfc, !PT ;  /* 0x000800000b117812 */ /* 0x000fe200078efcff */
[----:B------:R-:W-:-:S07]  /*1c40*/  IMAD.MOV.U32 R16, RZ, RZ, R10 ;  /* 0x000000ffff107224 */ /* 0x000fce00078e000a */
.L_x_1153:
[----:B------:R-:W-:Y:S05]  /*1c50*/  BSYNC.RECONVERGENT B1 ;  /* 0x0000000000017941 */ /* 0x000fea0003800200 */
.L_x_1151:
[----:B------:R-:W-:-:S04]  /*1c60*/  IMAD.MOV.U32 R13, RZ, RZ, 0x0 ;  /* 0x00000000ff0d7424 */ /* 0x000fc800078e00ff */
[----:B------:R-:W-:Y:S05]  /*1c70*/  RET.REL.NODEC R12 `(_Z25recoveredMemoryPercentagePjS_S_P27vertex_dictionary_structuremPdS_S_) ;  /* 0xffffffe00ce07950 */ /* 0x000fea0003c3ffff */
.L_x_1156:
        /* <DEDUP_REMOVED lines=16> */
.L_x_2815:


//--------------------- .text._Z22recoveredMemoryKernel2PjS_ --------------------------
	.section	.text._Z22recoveredMemoryKernel2PjS_,"ax",@progbits
	.align	128
        .global         _Z22recoveredMemoryKernel2PjS_
        .type           _Z22recoveredMemoryKernel2PjS_,@function
        .size           _Z22recoveredMemoryKernel2PjS_,(.L_x_2879 - _Z22recoveredMemoryKernel2PjS_)
        .other          _Z22recoveredMemoryKernel2PjS_,@"STO_CUDA_ENTRY STV_DEFAULT"
_Z22recoveredMemoryKernel2PjS_:
.text._Z22recoveredMemoryKernel2PjS_:
[----:B------:R-:W0:Y:S08]  /*0000*/  LDC R1, c[0x0][0x37c] ;  /* 0x0000df00ff017b82 */ /* 0x000e300000000800 */
[----:B------:R-:W1:Y:S01]  /*0010*/  LDC.64 R8, c[0x4][0x18] ;  /* 0x01000600ff087b82 */ /* 0x000e620000000a00 */
[----:B------:R-:W1:Y:S01]  /*0020*/  LDCU.64 UR36, c[0x0][0x358] ;  /* 0x00006b00ff2477ac */ /* 0x000e620008000a00 */
[----:B0-----:R-:W-:Y:S01]  /*0030*/  VIADD R1, R1, 0xfffffff8 ;  /* 0xfffffff801017836 */ /* 0x001fe20000000000 */
[----:B------:R-:W0:Y:S01]  /*0040*/  LDCU UR4, c[0x0][0x2f8] ;  /* 0x00005f00ff0477ac */ /* 0x000e220008000800 */
[----:B------:R-:W2:Y:S01]  /*0050*/  LDCU UR5, c[0x0][0x2fc] ;  /* 0x00005f80ff0577ac */ /* 0x000ea20008000800 */
[----:B------:R-:W3:Y:S01]  /*0060*/  LDCU.64 UR6, c[0x4][0x320] ;  /* 0x01006400ff0677ac */ /* 0x000ee20008000a00 */
[----:B-1----:R-:W4:Y:S01]  /*0070*/  LDG.E.64 R10, desc[UR36][R8.64] ;  /* 0x00000024080a7981 */ /* 0x002f22000c1e1b00 */
[----:B0-----:R-:W-:-:S05]  /*0080*/  IADD3 R17, P0, PT, R1, UR4, RZ ;  /* 0x0000000401117c10 */ /* 0x001fca000ff1e0ff */
[----:B--2---:R-:W-:Y:S01]  /*0090*/  IMAD.X R16, RZ, RZ, UR5, P0 ;  /* 0x00000005ff107e24 */ /* 0x004fe200080e06ff */
[----:B---3--:R-:W-:Y:S01]  /*00a0*/  MOV R4, UR6 ;  /* 0x0000000600047c02 */ /* 0x008fe20008000f00 */
[----:B------:R-:W-:Y:S02]  /*00b0*/  IMAD.U32 R5, RZ, RZ, UR7 ;  /* 0x00000007ff057e24 */ /* 0x000fe4000f8e00ff */
[----:B------:R-:W-:Y:S01]  /*00c0*/  IMAD.MOV.U32 R6, RZ, RZ, R17 ;  /* 0x000000ffff067224 */ /* 0x000fe200078e0011 */
[----:B------:R-:W-:Y:S01]  /*00d0*/  MOV R7, R16 ;  /* 0x0000001000077202 */ /* 0x000fe20000000f00 */
[----:B----4-:R-:W-:-:S04]  /*00e0*/  IMAD.HI.U32 R0, R11, 0x6b5fca6b, RZ ;  /* 0x6b5fca6b0b007827 */ /* 0x010fc800078e00ff */
[----:B------:R-:W-:Y:S01]  /*00f0*/  IMAD.HI.U32 R2, R10, 0x6b5fca6b, RZ ;  /* 0x6b5fca6b0a027827 */ /* 0x000fe200078e00ff */
[----:B------:R-:W-:-:S04]  /*0100*/  SHF.R.U32.HI R0, RZ, 0x1a, R0 ;  /* 0x0000001aff007819 */ /* 0x000fc80000011600 */
[----:B------:R-:W-:Y:S01]  /*0110*/  SHF.R.U32.HI R3, RZ, 0x1a, R2 ;  /* 0x0000001aff037819 */ /* 0x000fe20000011602 */
[----:B------:R-:W-:Y:S01]  /*0120*/  IMAD R11, R0, -0x9896800, R11 ;  /* 0xf6769800000b7824 */ /* 0x000fe200078e020b */
[----:B------:R-:W-:-:S03]  /*0130*/  MOV R2, 0x378 ;  /* 0x0000037800027802 */ /* 0x000fc60000000f00 */
[----:B------:R-:W-:Y:S01]  /*0140*/  IMAD R10, R3, -0x9896800, R10 ;  /* 0xf6769800030a7824 */ /* 0x000fe200078e020a */
[----:B------:R0:W-:Y:S01]  /*0150*/  STL [R1], R11 ;  /* 0x0000000b01007387 */ /* 0x0001e20000100800 */
[----:B------:R0:W1:Y:S03]  /*0160*/  LDC.64 R12, c[0x4][R2] ;  /* 0x01000000020c7b82 */ /* 0x0000660000000a00 */
[----:B------:R0:W-:Y:S02]  /*0170*/  STG.E.64 desc[UR36][R8.64], R10 ;  /* 0x0000000a08007986 */ /* 0x0001e4000c101b24 */
[----:B------:R-:W-:-:S07]  /*0180*/  LEPC R20, `(.L_x_1157) ;  /* 0x000000001014794e */ /* 0x000fce0000000000 */
[----:B01----:R-:W-:Y:S05]  /*0190*/  CALL.ABS.NOINC R12 ;  /* 0x000000000c007343 */ /* 0x003fea0003c00000 */
.L_x_1157:
[----:B------:R-:W0:Y:S01]  /*01a0*/  LDC.64 R8, c[0x4][0x18] ;  /* 0x01000600ff087b82 */ /* 0x000e220000000a00 */
[----:B------:R-:W1:Y:S01]  /*01b0*/  LDCU.64 UR4, c[0x4][0x328] ;  /* 0x01006500ff0477ac */ /* 0x000e620008000a00 */
[----:B0-----:R-:W2:Y:S06]  /*01c0*/  LDG.E R0, desc[UR36][R8.64] ;  /* 0x0000002408007981 */ /* 0x001eac000c1e1900 */
[----:B------:R0:W3:Y:S01]  /*01d0*/  LDC.64 R10, c[0x4][R2] ;  /* 0x01000000020a7b82 */ /* 0x0000e20000000a00 */
[----:B-1----:R-:W-:Y:S01]  /*01e0*/  IMAD.U32 R4, RZ, RZ, UR4 ;  /* 0x00000004ff047e24 */ /* 0x002fe2000f8e00ff */
[----:B------:R-:W-:Y:S01]  /*01f0*/  MOV R6, R17 ;  /* 0x0000001100067202 */ /* 0x000fe20000000f00 */
[----:B------:R-:W-:-:S02]  /*0200*/  IMAD.U32 R5, RZ, RZ, UR5 ;  /* 0x00000005ff057e24 */ /* 0x000fc4000f8e00ff */
[----:B------:R-:W-:Y:S01]  /*0210*/  IMAD.MOV.U32 R7, RZ, RZ, R16 ;  /* 0x000000ffff077224 */ /* 0x000fe200078e0010 */
[----:B--23--:R0:W-:Y:S06]  /*0220*/  STL [R1], R0 ;  /* 0x0000000001007387 */ /* 0x00c1ec0000100800 */
[----:B------:R-:W-:-:S07]  /*0230*/  LEPC R20, `(.L_x_1158) ;  /* 0x000000001014794e */ /* 0x000fce0000000000 */
[----:B0-----:R-:W-:Y:S05]  /*0240*/  CALL.ABS.NOINC R10 ;  /* 0x000000000a007343 */ /* 0x001fea0003c00000 */
.L_x_1158:
        /* <DEDUP_REMOVED lines=8> */
[----:B------:R-:W-:Y:S01]  /*02d0*/  IMAD.IADD R0, R7, 0x1, -R6 ;  /* 0x0000000107007824 */ /* 0x000fe200078e0a06 */
[----:B------:R-:W-:Y:S01]  /*02e0*/  MOV R6, R17 ;  /* 0x0000001100067202 */ /* 0x000fe20000000f00 */
[----:B------:R-:W-:-:S10]  /*02f0*/  IMAD.MOV.U32 R7, RZ, RZ, R16 ;  /* 0x000000ffff077224 */ /* 0x000fd400078e0010 */
[----:B------:R-:W-:-:S05]  /*0300*/  @!P0 IADD3 R0, PT, PT, R0, 0x9896800, RZ ;  /* 0x0989680000008810 */ /* 0x000fca0007ffe0ff */
[----:B------:R1:W-:Y:S04]  /*0310*/  STL [R1], R0 ;  /* 0x0000000001007387 */ /* 0x0003e80000100800 */
[----:B0--3--:R1:W-:Y:S02]  /*0320*/  STG.E desc[UR36][R8.64], R0 ;  /* 0x0000000008007986 */ /* 0x0093e4000c101924 */
[----:B------:R-:W-:-:S07]  /*0330*/  LEPC R20, `(.L_x_1159) ;  /* 0x000000001014794e */ /* 0x000fce0000000000 */
[----:B-1----:R-:W-:Y:S05]  /*0340*/  CALL.ABS.NOINC R10 ;  /* 0x000000000a007343 */ /* 0x002fea0003c00000 */
.L_x_1159:
[----:B------:R-:W0:Y:S01]  /*0350*/  LDC.64 R10, c[0x0][0x388] ;  /* 0x0000e200ff0a7b82 */ /* 0x000e220000000a00 */
[----:B------:R-:W1:Y:S07]  /*0360*/  LDCU.64 UR4, c[0x4][0x338] ;  /* 0x01006700ff0477ac */ /* 0x000e6e0008000a00 */
[----:B------:R-:W2:Y:S01]  /*0370*/  LDC.64 R8, c[0x0][0x380] ;  /* 0x0000e000ff087b82 */ /* 0x000ea20000000a00 */
[----:B0-----:R-:W3:Y:S04]  /*0380*/  LDG.E R10, desc[UR36][R10.64] ;  /* 0x000000240a0a7981 */ /* 0x001ee8000c1e1900 */
[----:B--2---:R-:W3:Y:S03]  /*0390*/  LDG.E R9, desc[UR36][R8.64] ;  /* 0x0000002408097981 */ /* 0x004ee6000c1e1900 */
[----:B------:R0:W2:Y:S01]  /*03a0*/  LDC.64 R12, c[0x4][R2] ;  /* 0x01000000020c7b82 */ /* 0x0000a20000000a00 */
[----:B-1----:R-:W-:Y:S01]  /*03b0*/  IMAD.U32 R4, RZ, RZ, UR4 ;  /* 0x00000004ff047e24 */ /* 0x002fe2000f8e00ff */
[----:B------:R-:W-:Y:S01]  /*03c0*/  MOV R5, UR5 ;  /* 0x0000000500057c02 */ /* 0x000fe20008000f00 */
[----:B------:R-:W-:Y:S01]  /*03d0*/  IMAD.MOV.U32 R6, RZ, RZ, R17 ;  /* 0x000000ffff067224 */ /* 0x000fe200078e0011 */
[----:B------:R-:W-:-:S02]  /*03e0*/  MOV R7, R16 ;  /* 0x0000001000077202 */ /* 0x000fc40000000f00 */
[----:B---3--:R-:W-:-:S05]  /*03f0*/  IADD3 R18, PT, PT, R10, -R9, RZ ;  /* 0x800000090a127210 */ /* 0x008fca0007ffe0ff */
[----:B--2---:R0:W-:Y:S02]  /*0400*/  STL [R1], R18 ;  /* 0x0000001201007387 */ /* 0x0041e40000100800 */
[----:B------:R-:W-:-:S07]  /*0410*/  LEPC R20, `(.L_x_1160) ;  /* 0x000000001014794e */ /* 0x000fce0000000000 */
[----:B0-----:R-:W-:Y:S05]  /*0420*/  CALL.ABS.NOINC R12 ;  /* 0x000000000c007343 */ /* 0x001fea0003c00000 */
.L_x_1160:
[----:B------:R-:W-:Y:S01]  /*0430*/  IMAD.WIDE.U32 R18, R18, 0x98, RZ ;  /* 0x0000009812127825 */ /* 0x000fe200078e00ff */
[----:B------:R0:W1:Y:S01]  /*0440*/  LDC.64 R8, c[0x4][R2] ;  /* 0x0100000002087b82 */ /* 0x0000620000000a00 */
[----:B------:R-:W2:Y:S01]  /*0450*/  LDCU.64 UR4, c[0x4][0x340] ;  /* 0x01006800ff0477ac */ /* 0x000ea20008000a00 */
[----:B------:R-:W-:Y:S01]  /*0460*/  MOV R7, R16 ;  /* 0x0000001000077202 */ /* 0x000fe20000000f00 */
[----:B------:R-:W-:Y:S01]  /*0470*/  IMAD.MOV.U32 R6, RZ, RZ, R17 ;  /* 0x000000ffff067224 */ /* 0x000fe200078e0011 */
[----:B------:R-:W-:-:S05]  /*0480*/  SHF.R.U64 R0, R18, 0x14, R19 ;  /* 0x0000001412007819 */ /* 0x000fca0000001213 */
[----:B------:R0:W-:Y:S01]  /*0490*/  STL [R1], R0 ;  /* 0x0000000001007387 */ /* 0x0001e20000100800 */
[----:B--2---:R-:W-:Y:S01]  /*04a0*/  IMAD.U32 R4, RZ, RZ, UR4 ;  /* 0x00000004ff047e24 */ /* 0x004fe2000f8e00ff */
[----:B0-----:R-:W-:-:S07]  /*04b0*/  MOV R5, UR5 ;  /* 0x0000000500057c02 */ /* 0x001fce0008000f00 */
[----:B------:R-:W-:-:S07]  /*04c0*/  LEPC R20, `(.L_x_1161) ;  /* 0x000000001014794e */ /* 0x000fce0000000000 */
[----:B-1----:R-:W-:Y:S05]  /*04d0*/  CALL.ABS.NOINC R8 ;  /* 0x0000000008007343 */ /* 0x002fea0003c00000 */
.L_x_1161:
[----:B------:R-:W0:Y:S01]  /*04e0*/  LDC.64 R2, c[0x4][R2] ;  /* 0x0100000002027b82 */ /* 0x000e220000000a00 */
[----:B------:R-:W1:Y:S01]  /*04f0*/  LDCU.64 UR4, c[0x4][0x278] ;  /* 0x01004f00ff0477ac */ /* 0x000e620008000a00 */
[----:B------:R-:W-:Y:S01]  /*0500*/  CS2R R6, SRZ ;  /* 0x0000000000067805 */ /* 0x000fe2000001ff00 */
[----:B-1----:R-:W-:Y:S01]  /*0510*/  IMAD.U32 R4, RZ, RZ, UR4 ;  /* 0x00000004ff047e24 */ /* 0x002fe2000f8e00ff */
[----:B------:R-:W-:-:S07]  /*0520*/  MOV R5, UR5 ;  /* 0x0000000500057c02 */ /* 0x000fce0008000f00 */
[----:B------:R-:W-:-:S07]  /*0530*/  LEPC R20, `(.L_x_1162) ;  /* 0x000000001014794e */ /* 0x000fce0000000000 */
[----:B0-----:R-:W-:Y:S05]  /*0540*/  CALL.ABS.NOINC R2 ;  /* 0x0000000002007343 */ /* 0x001fea0003c00000 */
.L_x_1162:
[----:B------:R-:W-:Y:S05]  /*0550*/  EXIT ;  /* 0x000000000000794d */ /* 0x000fea0003800000 */
.L_x_1163:
        /* <DEDUP_REMOVED lines=10> */
.L_x_2879:


//--------------------- .text._Z22recoveredMemoryKernel1PjPdS_P27vertex_dictionary_structure --------------------------
	.section	.text._Z22recoveredMemoryKernel1PjPdS_P27vertex_dictionary_structure,"ax",@progbits
	.align	128
        .global         _Z22recoveredMemoryKernel1PjPdS_P27vertex_dictionary_structure
        .type           _Z22recoveredMemoryKernel1PjPdS_P27vertex_dictionary_structure,@function
        .size           _Z22recoveredMemoryKernel1PjPdS_P27vertex_dictionary_structure,(.L_x_2880 - _Z22recoveredMemoryKernel1PjPdS_P27vertex_dictionary_structure)
        .other          _Z22recoveredMemoryKernel1PjPdS_P27vertex_dictionary_structure,@"STO_CUDA_ENTRY STV_DEFAULT"
_Z22recoveredMemoryKernel1PjPdS_P27vertex_dictionary_structure:
.text._Z22recoveredMemoryKernel1PjPdS_P27vertex_dictionary_structure:
        /* <DEDUP_REMOVED lines=26> */
.L_x_1164:
[----:B------:R-:W0:Y:S01]  /*01a0*/  LDC.64 R8, c[0x4][0x18] ;  /* 0x01000600ff087b82 */ /* 0x000e220000000a00 */
[----:B------:R-:W1:Y:S01]  /*01b0*/  LDCU.64 UR4, c[0x4][0x308] ;  /* 0x01006100ff0477ac */ /* 0x000e620008000a00 */
[----:B0-----:R-:W2:Y:S06]  /*01c0*/  LDG.E R0, desc[UR36][R8.64] ;  /* 0x0000002408007981 */ /* 0x001eac000c1e1900 */
[----:B------:R0:W3:Y:S01]  /*01d0*/  LDC.64 R10, c[0x4][R2] ;  /* 0x01000000020a7b82 */ /* 0x0000e20000000a00 */
[----:B-1----:R-:W-:Y:S01]  /*01e0*/  IMAD.U32 R4, RZ, RZ, UR4 ;  /* 0x00000004ff047e24 */ /* 0x002fe2000f8e00ff */
[----:B------:R-:W-:Y:S01]  /*01f0*/  MOV R5, UR5 ;  /* 0x0000000500057c02 */ /* 0x000fe20008000f00 */
[----:B------:R-:W-:Y:S01]  /*0200*/  IMAD.MOV.U32 R6, RZ, RZ, R17 ;  /* 0x000000ffff067224 */ /* 0x000fe200078e0011 */
[----:B------:R-:W-:Y:S01]  /*0210*/  MOV R7, R16 ;  /* 0x0000001000077202 */ /* 0x000fe20000000f00 */
[----:B--23--:R0:W-:Y:S06]  /*0220*/  STL [R1], R0 ;  /* 0x0000000001007387 */ /* 0x00c1ec0000100800 */
[----:B------:R-:W-:-:S07]  /*0230*/  LEPC R20, `(.L_x_1165) ;  /* 0x000000001014794e */ /* 0x000fce0000000000 */
[----:B0-----:R-:W-:Y:S05]  /*0240*/  CALL.ABS.NOINC R10 ;  /* 0x000000000a007343 */ /* 0x001fea0003c00000 */
.L_x_1165:
[----:B------:R-:W0:Y:S01]  /*0250*/  LDC.64 R6, c[0x4][0x18] ;  /* 0x01000600ff067b82 */ /* 0x000e220000000a00 */
[----:B------:R-:W1:Y:S01]  /*0260*/  LDCU.64 UR4, c[0x4][0x310] ;  /* 0x01006200ff0477ac */ /* 0x000e620008000a00 */
[----:B0-----:R-:W2:Y:S06]  /*0270*/  LDG.E.64 R6, desc[UR36][R6.64] ;  /* 0x0000002406067981 */ /* 0x001eac000c1e1b00 */
[----:B------:R-:W0:Y:S01]  /*0280*/  LDC.64 R8, c[0x0][0x380] ;  /* 0x0000e000ff087b82 */ /* 0x000e220000000a00 */
[----:B-1----:R-:W-:Y:S01]  /*0290*/  IMAD.U32 R4, RZ, RZ, UR4 ;  /* 0x00000004ff047e24 */ /* 0x002fe2000f8e00ff */
[----:B------:R-:W-:-:S06]  /*02a0*/  MOV R5, UR5 ;  /* 0x0000000500057c02 */ /* 0x000fcc0008000f00 */
        /* <DEDUP_REMOVED lines=10> */
.L_x_1166:
[----:B------:R-:W0:Y:S08]  /*0350*/  LDC.64 R6, c[0x0][0x390] ;  /* 0x0000e400ff067b82 */ /* 0x000e300000000a00 */
[----:B------:R-:W1:Y:S01]  /*0360*/  LDC.64 R10, c[0x0][0x388] ;  /* 0x0000e200ff0a7b82 */ /* 0x000e620000000a00 */
[----:B------:R-:W-:Y:S02]  /*0370*/  HFMA2 R5, -RZ, RZ, 2.193359375, 0 ;  /* 0x40630000ff057431 */ /* 0x000fe400000001ff */
[----:B------:R-:W-:Y:S01]  /*0380*/  IMAD.MOV.U32 R4, RZ, RZ, 0x0 ;  /* 0x00000000ff047424 */ /* 0x000fe200078e00ff */
[----:B------:R-:W2:Y:S01]  /*0390*/  LDCU.64 UR4, c[0x4][0x318] ;  /* 0x01006300ff0477ac */ /* 0x000ea20008000a00 */
[----:B0-----:R0:W3:Y:S03]  /*03a0*/  LDG.E R0, desc[UR36][R6.64] ;  /* 0x0000002406007981 */ /* 0x0010e6000c1e1900 */
[----:B------:R-:W4:Y:S01]  /*03b0*/  LDC.64 R2, c[0x4][R2] ;  /* 0x0100000002027b82 */ /* 0x000f220000000a00 */
[----:B0-----:R-:W-:Y:S01]  /*03c0*/  IMAD.MOV.U32 R6, RZ, RZ, R17 ;  /* 0x000000ffff067224 */ /* 0x001fe200078e0011 */
[----:B------:R-:W-:Y:S01]  /*03d0*/  MOV R7, R16 ;  /* 0x0000001000077202 */ /* 0x000fe20000000f00 */
[----:B---3--:R-:W0:Y:S02]  /*03e0*/  I2F.F64.U32 R8, R0 ;  /* 0x0000000000087312 */ /* 0x008e240000201800 */
[----:B0-----:R-:W-:Y:S01]  /*03f0*/  DFMA R8, R8, R4, 8 ;  /* 0x402000000808742b */ /* 0x001fe20000000004 */
[----:B--2---:R-:W-:Y:S01]  /*0400*/  IMAD.U32 R4, RZ, RZ, UR4 ;  /* 0x00000004ff047e24 */ /* 0x004fe2000f8e00ff */
[----:B------:R-:W-:-:S05]  /*0410*/  MOV R5, UR5 ;  /* 0x0000000500057c02 */ /* 0x000fca0008000f00 */
[----:B------:R0:W-:Y:S04]  /*0420*/  STL.64 [R1], R8 ;  /* 0x0000000801007387 */ /* 0x0001e80000100a00 */
[----:B-1--4-:R0:W-:Y:S02]  /*0430*/  STG.E.64 desc[UR36][R10.64], R8 ;  /* 0x000000080a007986 */ /* 0x0121e4000c101b24 */
[----:B------:R-:W-:-:S07]  /*0440*/  LEPC R20, `(.L_x_1167) ;  /* 0x000000001014794e */ /* 0x000fce0000000000 */
[----:B0-----:R-:W-:Y:S05]  /*0450*/  CALL.ABS.NOINC R2 ;  /* 0x0000000002007343 */ /* 0x001fea0003c00000 */
.L_x_1167:
[----:B------:R-:W-:Y:S05]  /*0460*/  EXIT ;  /* 0x000000000000794d */ /* 0x000fea0003800000 */
.L_x_1168:
        /* <DEDUP_REMOVED lines=9> */
.L_x_2880:


//--------------------- .text._Z14printQueuePtrsv --------------------------
	.section	.text._Z14printQueuePtrsv,"ax",@progbits
	.align	128
        .global         _Z14printQueuePtrsv
        .type           _Z14printQueuePtrsv,@function
        .size           _Z14printQueuePtrsv,(.L_x_2881 - _Z14printQueuePtrsv)
        .other          _Z14printQueuePtrsv,@"STO_CUDA_ENTRY STV_DEFAULT"
_Z14printQueuePtrsv:
.text._Z14printQueuePtrsv:
        /* <DEDUP_REMOVED lines=8> */
[----:B0-----:R-:W-:-:S04]  /*0080*/  IADD3 R16, P0, PT, R1, UR4, RZ ;  /* 0x0000000401107c10 */ /* 0x001fc8000ff1e0ff */
[----:B------:R-:W-:Y:S01]  /*0090*/  MOV R6, R16 ;  /* 0x0000001000067202 */ /* 0x000fe20000000f00 */
[----:B--2---:R-:W-:Y:S01]  /*00a0*/  IMAD.X R17, RZ, RZ, UR5, P0 ;  /* 0x00000005ff117e24 */ /* 0x004fe200080e06ff */
[----:B---3--:R-:W-:Y:S01]  /*00b0*/  MOV R4, UR6 ;  /* 0x0000000600047c02 */ /* 0x008fe20008000f00 */
[----:B------:R-:W-:Y:S02]  /*00c0*/  IMAD.U32 R5, RZ, RZ, UR7 ;  /* 0x00000007ff057e24 */ /* 0x000fe4000f8e00ff */
[----:B------:R-:W-:Y:S02]  /*00d0*/  IMAD.MOV.U32 R7, RZ, RZ, R17 ;  /* 0x000000ffff077224 */ /* 0x000fe400078e0011 */
        /* <DEDUP_REMOVED lines=12> */
.L_x_1169:
[----:B------:R-:W0:Y:S01]  /*01a0*/  LDC.64 R8, c[0x4][0x18] ;  /* 0x01000600ff087b82 */ /* 0x000e220000000a00 */
[----:B------:R-:W1:Y:S01]  /*01b0*/  LDCU.64 UR4, c[0x4][0x2f8] ;  /* 0x01005f00ff0477ac */ /* 0x000e620008000a00 */
[----:B0-----:R-:W2:Y:S06]  /*01c0*/  LDG.E R0, desc[UR36][R8.64] ;  /* 0x0000002408007981 */ /* 0x001eac000c1e1900 */
[----:B------:R-:W0:Y:S01]  /*01d0*/  LDC.64 R2, c[0x4][R2] ;  /* 0x0100000002027b82 */ /* 0x000e220000000a00 */
[----:B-1----:R-:W-:Y:S01]  /*01e0*/  MOV R4, UR4 ;  /* 0x0000000400047c02 */ /* 0x002fe20008000f00 */
[----:B------:R-:W-:Y:S01]  /*01f0*/  IMAD.U32 R5, RZ, RZ, UR5 ;  /* 0x00000005ff057e24 */ /* 0x000fe2000f8e00ff */
[----:B------:R-:W-:Y:S01]  /*0200*/  MOV R6, R16 ;  /* 0x0000001000067202 */ /* 0x000fe20000000f00 */
[----:B------:R-:W-:Y:S01]  /*0210*/  IMAD.MOV.U32 R7, RZ, RZ, R17 ;  /* 0x000000ffff077224 */ /* 0x000fe200078e0011 */
[----:B0-2---:R1:W-:Y:S06]  /*0220*/  STL [R1], R0 ;  /* 0x0000000001007387 */ /* 0x0053ec0000100800 */
[----:B------:R-:W-:-:S07]  /*0230*/  LEPC R20, `(.L_x_1170) ;  /* 0x000000001014794e */ /* 0x000fce0000000000 */
[----:B-1----:R-:W-:Y:S05]  /*0240*/  CALL.ABS.NOINC R2 ;  /* 0x0000000002007343 */ /* 0x002fea0003c00000 */
.L_x_1170:
[----:B------:R-:W-:Y:S05]  /*0250*/  EXIT ;  /* 0x000000000000794d */ /* 0x000fea0003800000 */
.L_x_1171:
        /* <DEDUP_REMOVED lines=10> */
.L_x_2881:


//--------------------- .text._Z23compactionVertexCentricmP27vertex_dictionary_structure --------------------------
	.section	.text._Z23compactionVertexCentricmP27vertex_dictionary_structure,"ax",@progbits
	.align	128
        .global         _Z23compactionVertexCentricmP27vertex_dictionary_structure
        .type           _Z23compactionVertexCentricmP27vertex_dictionary_structure,@function
        .size           _Z23compactionVertexCentricmP27vertex_dictionary_structure,(.L_x_2882 - _Z23compactionVertexCentricmP27vertex_dictionary_structure)
        .other          _Z23compactionVertexCentricmP27vertex_dictionary_structure,@"STO_CUDA_ENTRY STV_DEFAULT"
_Z23compactionVertexCentricmP27vertex_dictionary_structure:
.text._Z23compactionVertexCentricmP27vertex_dictionary_structure:
        /* <DEDUP_REMOVED lines=17> */
[----:B------:R-:W-:-:S04]  /*0110*/  SHF.R.U32.HI R22, RZ, 0x1d, R24 ;  /* 0x0000001dff167819 */ /* 0x000fc80000011618 */
[----:B--2---:R-:W-:-:S05]  /*0120*/  IADD3 R8, P0, PT, R2, R23, RZ ;  /* 0x0000001702087210 */ /* 0x004fca0007f1e0ff */
[----:B------:R-:W-:-:S06]  /*0130*/  IMAD.X R9, R3, 0x1, R22, P0 ;  /* 0x0000000103097824 */ /* 0x000fcc00000e0616 */
[----:B------:R-:W2:Y:S02]  /*0140*/  LD.E.64 R8, desc[UR6][R8.64] ;  /* 0x0000000608087980 */ /* 0x000ea4000c101b00 */
        /* <DEDUP_REMOVED lines=8> */
[----:B---3--:R-:W-:-:S05]  /*01d0*/  IADD3 R2, P0, PT, R4, R23, RZ ;  /* 0x0000001704027210 */ /* 0x008fca0007f1e0ff */
[----:B------:R-:W-:-:S06]  /*01e0*/  IMAD.X R3, R5, 0x1, R22, P0 ;  /* 0x0000000105037824 */ /* 0x000fcc00000e0616 */
[----:B------:R-:W3:Y:S04]  /*01f0*/  LD.E.64 R2, desc[UR6][R2.64] ;  /* 0x0000000602027980 */ /* 0x000ee8000c101b00 */
[----:B--2---:R-:W2:Y:S01]  /*0200*/  LD.E.64 R4, desc[UR6][R10.64+0x70] ;  /* 0x000070060a047980 */ /* 0x004ea2000c101b00 */
[----:B------:R-:W-:Y:S01]  /*0210*/  BSSY.RECONVERGENT B0, `(.L_x_1172) ;  /* 0x0000079000007945 */ /* 0x000fe20003800200 */
[----:B------:R-:W-:Y:S02]  /*0220*/  IMAD.MOV.U32 R0, RZ, RZ, 0xe ;  /* 0x0000000eff007424 */ /* 0x000fe400078e00ff */
[----:B------:R-:W-:Y:S01]  /*0230*/  IMAD.MOV.U32 R25, RZ, RZ, RZ ;  /* 0x000000ffff197224 */ /* 0x000fe200078e00ff */
[----:B---3--:R-:W-:-:S04]  /*0240*/  IADD3 R6, P2, PT, R2, -0x1, RZ ;  /* 0xffffffff02067810 */ /* 0x008fc80007f5e0ff */
[----:B------:R-:W-:Y:S02]  /*0250*/  IADD3.X R7, PT, PT, R3, -0x1, RZ, P2, !PT ;  /* 0xffffffff03077810 */ /* 0x000fe400017fe4ff */
[C---:B--2---:R-:W-:Y:S02]  /*0260*/  ISETP.NE.U32.AND P0, PT, R4.reuse, 0x3b9aca00, PT ;  /* 0x3b9aca000400780c */ /* 0x044fe40003f05070 */
[----:B------:R-:W-:Y:S02]  /*0270*/  ISETP.NE.U32.AND P1, PT, R4, RZ, PT ;  /* 0x000000ff0400720c */ /* 0x000fe40003f25070 */
[C---:B------:R-:W-:Y:S02]  /*0280*/  ISETP.NE.AND.EX P3, PT, R5.reuse, RZ, PT, P0 ;  /* 0x000000ff0500720c */ /* 0x040fe40003f65300 */
[----:B------:R-:W-:-:S13]  /*0290*/  ISETP.NE.AND.EX P0, PT, R5, RZ, PT, P1 ;  /* 0x000000ff0500720c */ /* 0x000fda0003f05310 */
[----:B------:R-:W-:Y:S05]  /*02a0*/  @P0 BRA P3, `(.L_x_1173) ;  /* 0x0000000400bc0947 */ /* 0x000fea0001800000 */
[----:B------:R-:W2:Y:S01]  /*02b0*/  LD.E.64 R2, desc[UR6][R10.64+0x68] ;  /* 0x000068060a027980 */ /* 0x000ea2000c101b00 */
[----:B------:R-:W-:Y:S02]  /*02c0*/  IMAD.MOV.U32 R0, RZ, RZ, 0xd ;  /* 0x0000000dff007424 */ /* 0x000fe400078e00ff */
[----:B------:R-:W-:Y:S01]  /*02d0*/  IMAD.MOV.U32 R25, RZ, RZ, RZ ;  /* 0x000000ffff197224 */ /* 0x000fe200078e00ff */
        /* <DEDUP_REMOVED lines=101> */
[----:B------:R-:W2:Y:S02]  /*0930*/  LD.E.64 R2, desc[UR6][R10.64] ;  /* 0x000000060a027980 */ /* 0x000ea4000c101b00 */
[C---:B--2---:R-:W-:Y:S02]  /*0940*/  ISETP.NE.U32.AND P0, PT, R2.reuse, RZ, PT ;  /* 0x000000ff0200720c */ /* 0x044fe40003f05070 */
[----:B------:R-:W-:Y:S02]  /*0950*/  ISETP.EQ.U32.AND P1, PT, R2, 0x3b9aca00, PT ;  /* 0x3b9aca000200780c */ /* 0x000fe40003f22070 */
[----:B------:R-:W-:-:S04]  /*0960*/  ISETP.NE.AND.EX P0, PT, R3, RZ, PT, P0 ;  /* 0x000000ff0300720c */ /* 0x000fc80003f05300 */
[----:B------:R-:W-:-:S04]  /*0970*/  ISETP.EQ.OR.EX P0, PT, R3, RZ, !P0, P1 ;  /* 0x000000ff0300720c */ /* 0x000fc80004702710 */
[----:B------:R-:W-:-:S05]  /*0980*/  SEL R0, RZ, 0xffffffff, !P0 ;  /* 0xffffffffff007807 */ /* 0x000fca0004000000 */
[----:B------:R-:W-:-:S07]  /*0990*/  IMAD.MOV.U32 R25, RZ, RZ, R0 ;  /* 0x000000ffff197224 */ /* 0x000fce00078e0000 */
.L_x_1173:
[----:B------:R-:W-:Y:S05]  /*09a0*/  BSYNC.RECONVERGENT B0 ;  /* 0x0000000000007941 */ /* 0x000fea0003800200 */
.L_x_1172:
        /* <DEDUP_REMOVED lines=12> */
.L_x_1204:
[----:B------:R-:W-:Y:S01]  /*0a70*/  BSSY.RECONVERGENT B4, `(.L_x_1176) ;  /* 0x0000180000047945 */ /* 0x000fe20003800200 */
[----:B------:R-:W-:Y:S01]  /*0a80*/  IMAD.MOV.U32 R6, RZ, RZ, R16 ;  /* 0x000000ffff067224 */ /* 0x000fe200078e0010 */
[----:B------:R-:W-:Y:S01]  /*0a90*/  CS2R R2, SRZ ;  /* 0x0000000000027805 */ /* 0x000fe2000001ff00 */
[----:B------:R-:W-:Y:S02]  /*0aa0*/  IMAD.MOV.U32 R7, RZ, RZ, R17 ;  /* 0x000000ffff077224 */ /* 0x000fe400078e0011 */
[----:B------:R-:W-:Y:S02]  /*0ab0*/  IMAD.MOV.U32 R19, RZ, RZ, R5 ;  /* 0x000000ffff137224 */ /* 0x000fe400078e0005 */
[----:B-----5:R-:W-:-:S07]  /*0ac0*/  IMAD.MOV.U32 R18, RZ, RZ, R4 ;  /* 0x000000ffff127224 */ /* 0x020fce00078e0004 */
.L_x_1200:
        /* <DEDUP_REMOVED lines=13> */
.L_x_1198:
        /* <DEDUP_REMOVED lines=11> */
.L_x_1186:
[----:B------:R-:W2:Y:S02]  /*0c50*/  LD.E.64 R16, desc[UR6][R18.64] ;  /* 0x0000000612107980 */ /* 0x000ea4000c101b00 */
[----:B--2---:R-:W-:-:S04]  /*0c60*/  ISETP.NE.U32.AND P0, PT, R16, 0x3b9aca00, PT ;  /* 0x3b9aca001000780c */ /* 0x004fc80003f05070 */
[----:B------:R-:W-:-:S13]  /*0c70*/  ISETP.NE.AND.EX P0, PT, R17, RZ, PT, P0 ;  /* 0x000000ff1100720c */ /* 0x000fda0003f05300 */
[----:B------:R-:W-:Y:S05]  /*0c80*/  @P0 BRA `(.L_x_1185) ;  /* 0x0000000400b80947 */ /* 0x000fea0003800000 */
[----:B------:R-:W-:Y:S02]  /*0c90*/  IADD3 R20, P0, PT, R20, -0x1, RZ ;  /* 0xffffffff14147810 */ /* 0x000fe40007f1e0ff */
[----:B------:R-:W-:Y:S02]  /*0ca0*/  IADD3 R18, P1, PT, R18, -0x8, RZ ;  /* 0xfffffff812127810 */ /* 0x000fe40007f3e0ff */
[----:B------:R-:W-:Y:S02]  /*0cb0*/  IADD3.X R25, PT, PT, R25, -0x1, RZ, P0, !PT ;  /* 0xffffffff19197810 */ /* 0x000fe400007fe4ff */
[----:B------:R-:W-:Y:S02]  /*0cc0*/  ISETP.GT.U32.AND P0, PT, R20, RZ, PT ;  /* 0x000000ff1400720c */ /* 0x000fe40003f04070 */
[----:B------:R-:W-:Y:S02]  /*0cd0*/  IADD3.X R19, PT, PT, R19, -0x1, RZ, P1, !PT ;  /* 0xffffffff13137810 */ /* 0x000fe40000ffe4ff */
[----:B------:R-:W-:-:S13]  /*0ce0*/  ISETP.GT.AND.EX P0, PT, R25, RZ, PT, P0 ;  /* 0x000000ff1900720c */ /* 0x000fda0003f04300 */
[----:B------:R-:W-:Y:S05]  /*0cf0*/  @P0 BRA `(.L_x_1186) ;  /* 0xfffffffc00d40947 */ /* 0x000fea000383ffff */
.L_x_1184:
[----:B------:R-:W0:Y:S01]  /*0d00*/  S2R R17, SR_LANEID ;  /* 0x0000000000117919 */ /* 0x000e220000000000 */
[----:B------:R-:W1:Y:S01]  /*0d10*/  LDCU.64 UR4, c[0x4][0x18] ;  /* 0x01000300ff0477ac */ /* 0x000e620008000a00 */
[----:B------:R-:W-:Y:S02]  /*0d20*/  VOTEU.ANY UR8, UPT, PT ;  /* 0x0000000000087886 */ /* 0x000fe400038e0100 */
[----:B------:R-:W0:Y:S08]  /*0d30*/  FLO.U32 R26, UR8 ;  /* 0x00000008001a7d00 */ /* 0x000e3000080e0000 */
[----:B------:R-:W2:Y:S01]  /*0d40*/  POPC R25, UR8 ;  /* 0x0000000800197d09 */ /* 0x000ea20008000000 */
[----:B-1----:R-:W-:-:S04]  /*0d50*/  UIADD3 UR4, UP0, UPT, UR4, 0x4, URZ ;  /* 0x0000000404047890 */ /* 0x002fc8000ff1e0ff */
[----:B------:R-:W-:Y:S02]  /*0d60*/  UIADD3.X UR5, UPT, UPT, URZ, UR5, URZ, UP0, !UPT ;  /* 0x00000005ff057290 */ /* 0x000fe400087fe4ff */
[----:B------:R-:W-:-:S04]  /*0d70*/  IMAD.U32 R18, RZ, RZ, UR4 ;  /* 0x00000004ff127e24 */ /* 0x000fc8000f8e00ff */
[----:B------:R-:W-:Y:S01]  /*0d80*/  IMAD.U32 R19, RZ, RZ, UR5 ;  /* 0x00000005ff137e24 */ /* 0x000fe2000f8e00ff */
[----:B0-----:R-:W-:-:S13]  /*0d90*/  ISETP.EQ.U32.AND P0, PT, R26, R17, PT ;  /* 0x000000111a00720c */ /* 0x001fda0003f02070 */
[----:B--2---:R0:W2:Y:S01]  /*0da0*/  @P0 ATOMG.E.ADD.STRONG.GPU PT, R19, desc[UR6][R18.64], R25 ;  /* 0x80000019121309a8 */ /* 0x0040a200081ef106 */
[----:B------:R-:W1:Y:S01]  /*0db0*/  LDCU.64 UR4, c[0x0][0x388] ;  /* 0x00007100ff0477ac */ /* 0x000e620008000a00 */
[----:B------:R-:W3:Y:S02]  /*0dc0*/  S2R R16, SR_LTMASK ;  /* 0x0000000000107919 */ /* 0x000ee40000003900 */
[----:B---3--:R-:W-:Y:S01]  /*0dd0*/  LOP3.LUT R27, R16, UR8, RZ, 0xc0, !PT ;  /* 0x00000008101b7c12 */ /* 0x008fe2000f8ec0ff */
[----:B-1----:R-:W-:Y:S01]  /*0de0*/  UIADD3 UR8, UP0, UPT, UR4, 0x18000000, URZ ;  /* 0x1800000004087890 */ /* 0x002fe2000ff1e0ff */
[----:B------:R-:W1:Y:S03]  /*0df0*/  LDC.64 R16, c[0x4][0x18] ;  /* 0x01000600ff107b82 */ /* 0x000e660000000a00 */
[----:B------:R-:W-:Y:S01]  /*0e00*/  UIADD3.X UR4, UPT, UPT, URZ, UR5, URZ, UP0, !UPT ;  /* 0x00000005ff047290 */ /* 0x000fe200087fe4ff */
[----:B------:R-:W3:Y:S01]  /*0e10*/  POPC R27, R27 ;  /* 0x0000001b001b7309 */ /* 0x000ee20000000000 */
[----:B0-----:R-:W-:Y:S01]  /*0e20*/  IMAD.U32 R18, RZ, RZ, UR8 ;  /* 0x00000008ff127e24 */ /* 0x001fe2000f8e00ff */
[----:B--2---:R0:W3:Y:S03]  /*0e30*/  SHFL.IDX PT, R0, R19, R26, 0x1f ;  /* 0x00001f1a13007589 */ /* 0x0040e600000e0000 */
[----:B0-----:R-:W-:-:S05]  /*0e40*/  IMAD.U32 R19, RZ, RZ, UR4 ;  /* 0x00000004ff137e24 */ /* 0x001fca000f8e00ff */
[----:B------:R-:W0:Y:S01]  /*0e50*/  LDCU.64 UR4, c[0x4][0x20] ;  /* 0x01000400ff0477ac */ /* 0x000e220008000a00 */
[----:B---3--:R-:W-:-:S04]  /*0e60*/  IMAD.IADD R0, R0, 0x1, R27 ;  /* 0x0000000100007824 */ /* 0x008fc800078e021b */
[----:B------:R-:W-:-:S05]  /*0e70*/  IMAD.HI.U32 R20, R0, 0x6b5fca6b, RZ ;  /* 0x6b5fca6b00147827 */ /* 0x000fca00078e00ff */
[----:B------:R-:W-:-:S05]  /*0e80*/  SHF.R.U32.HI R21, RZ, 0x1a, R20 ;  /* 0x0000001aff157819 */ /* 0x000fca0000011614 */
[----:B------:R-:W-:-:S04]  /*0e90*/  IMAD R21, R21, -0x9896800, R0 ;  /* 0xf676980015157824 */ /* 0x000fc800078e0200 */
[----:B-1----:R-:W-:-:S05]  /*0ea0*/  IMAD.WIDE.U32 R16, R21, 0x8, R16 ;  /* 0x0000000815107825 */ /* 0x002fca00078e0010 */
[----:B------:R-:W-:Y:S04]  /*0eb0*/  STG.E.64 desc[UR6][R16.64+0x10], R10 ;  /* 0x0000100a10007986 */ /* 0x000fe8000c101b06 */
[----:B------:R-:W-:Y:S04]  /*0ec0*/  ST.E.64 desc[UR6][R10.64+0x80], RZ ;  /* 0x000080ff0a007985 */ /* 0x000fe8000c101b06 */
[----:B------:R1:W-:Y:S04]  /*0ed0*/  ST.E.64 desc[UR6][R10.64+0x88], RZ ;  /* 0x000088ff0a007985 */ /* 0x0003e8000c101b06 */
[----:B------:R-:W2:Y:S04]  /*0ee0*/  LDG.E.64 R18, desc[UR6][R18.64+0x519628] ;  /* 0x5196280612127981 */ /* 0x000ea8000c1e1b00 */
[----:B-1----:R-:W3:Y:S01]  /*0ef0*/  LD.E.64 R10, desc[UR6][R10.64+0x90] ;  /* 0x000090060a0a7980 */ /* 0x002ee2000c101b00 */
        /* <DEDUP_REMOVED lines=11> */
[----:B0-----:R-:W-:-:S04]  /*0fb0*/  LEA R16, P1, R17, UR4, 0x3 ;  /* 0x0000000411107c11 */ /* 0x001fc8000f8218ff */
[----:B------:R-:W-:Y:S02]  /*0fc0*/  LEA.HI.X R17, R17, UR5, R26, 0x3, P1 ;  /* 0x0000000511117c11 */ /* 0x000fe400088f1c1a */
[----:B--2---:R-:W-:-:S05]  /*0fd0*/  IADD3 R20, P0, PT, R18, R23, RZ ;  /* 0x0000001712147210 */ /* 0x004fca0007f1e0ff */
[----:B------:R-:W-:-:S05]  /*0fe0*/  IMAD.X R21, R19, 0x1, R22, P0 ;  /* 0x0000000113157824 */ /* 0x000fca00000e0616 */
        /* <DEDUP_REMOVED lines=14> */
.L_x_1189:
[----:B------:R-:W-:Y:S01]  /*10d0*/  LOP3.LUT R16, R25, 0x1, RZ, 0xc0, !PT ;  /* 0x0000000119107812 */ /* 0x000fe200078ec0ff */
[----:B-----5:R-:W-:Y:S02]  /*10e0*/  IMAD.MOV.U32 R28, RZ, RZ, R18 ;  /* 0x000000ffff1c7224 */ /* 0x020fe400078e0012 */
[----:B------:R-:W-:Y:S01]  /*10f0*/  IMAD.MOV.U32 R29, RZ, RZ, R19 ;  /* 0x000000ffff1d7224 */ /* 0x000fe200078e0013 */
[----:B------:R-:W-:-:S04]  /*1100*/  ISETP.NE.U32.AND P0, PT, R16, 0x1, PT ;  /* 0x000000011000780c */ /* 0x000fc80003f05070 */
[----:B------:R-:W-:-:S13]  /*1110*/  ISETP.NE.U32.AND.EX P0, PT, RZ, RZ, PT, P0 ;  /* 0x000000ffff00720c */ /* 0x000fda0003f05100 */
[----:B------:R-:W5:Y:S01]  /*1120*/  @!P0 LD.E.64 R18, desc[UR6][R18.64+0x80] ;  /* 0x0000800612128980 */ /* 0x000f62000c101b00 */
        /* <DEDUP_REMOVED lines=13> */
.L_x_1188:
[----:B------:R-:W-:Y:S05]  /*1200*/  BSYNC.RECONVERGENT B6 ;  /* 0x0000000000067941 */ /* 0x000fea0003800200 */
.L_x_1187:
        /* <DEDUP_REMOVED lines=8> */
[----:B------:R-:W-:-:S06]  /*1290*/  IMAD.U32 R17, RZ, RZ, UR4 ;  /* 0x00000004ff117e24 */ /* 0x000fcc000f8e00ff */
[----:B------:R-:W2:Y:S02]  /*12a0*/  LDG.E.64 R16, desc[UR6][R16.64+0x519608] ;  /* 0x5196080610107981 */ /* 0x000ea4000c1e1b00 */
[----:B--2---:R-:W-:-:S05]  /*12b0*/  IADD3 R26, P0, PT, R16, R23, RZ ;  /* 0x00000017101a7210 */ /* 0x004fca0007f1e0ff */
[----:B------:R-:W-:-:S05]  /*12c0*/  IMAD.X R27, R17, 0x1, R22, P0 ;  /* 0x00000001111b7824 */ /* 0x000fca00000e0616 */
[----:B------:R-:W2:Y:S01]  /*12d0*/  LD.E.64 R20, desc[UR6][R26.64] ;  /* 0x000000061a147980 */ /* 0x000ea2000c101b00 */
[----:B------:R-:W-:Y:S01]  /*12e0*/  IADD3 R5, P1, PT, R5, -0x1, RZ ;  /* 0xffffffff05057810 */ /* 0x000fe20007f3e0ff */
[----:B------:R-:W-:Y:S02]  /*12f0*/  IMAD.MOV.U32 R0, RZ, RZ, 0xe ;  /* 0x0000000eff007424 */ /* 0x000fe400078e00ff */
[----:B------:R-:W-:Y:S01]  /*1300*/  IMAD.MOV.U32 R25, RZ, RZ, RZ ;  /* 0x000000ffff197224 */ /* 0x000fe200078e00ff */
[----:B------:R-:W-:Y:S02]  /*1310*/  IADD3.X R4, PT, PT, R4, -0x1, RZ, P1, !PT ;  /* 0xffffffff04047810 */ /* 0x000fe40000ffe4ff */
[----:B--2---:R-:W-:-:S04]  /*1320*/  IADD3 R20, P0, PT, R20, -0x1, RZ ;  /* 0xffffffff14147810 */ /* 0x004fc80007f1e0ff */
[----:B------:R-:W-:Y:S02]  /*1330*/  IADD3.X R21, PT, PT, R21, -0x1, RZ, P0, !PT ;  /* 0xffffffff15157810 */ /* 0x000fe400007fe4ff */
[----:B------:R-:W-:-:S03]  /*1340*/  PLOP3.LUT P0, PT, PT, PT, PT, 0x8, 0x80 ;  /* 0x000000000080781c */ /* 0x000fc60003f0e170 */
[----:B------:R1:W-:Y:S01]  /*1350*/  ST.E.64 desc[UR6][R26.64], R20 ;  /* 0x000000141a007985 */ /* 0x0003e2000c101b06 */
[----:B------:R-:W-:Y:S09]  /*1360*/  BRA `(.L_x_1190) ;  /* 0x0000000400b47947 */ /* 0x000ff20003800000 */
.L_x_1185:
[----:B------:R0:W-:Y:S01]  /*1370*/  ST.E.64 desc[UR6][R14.64], R16 ;  /* 0x000000100e007985 */ /* 0x0001e2000c101b06 */
[C---:B------:R-:W-:Y:S02]  /*1380*/  ISETP.NE.U32.AND P1, PT, R20.reuse, 0x1, PT ;  /* 0x000000011400780c */ /* 0x040fe40003f25070 */
[----:B------:R-:W-:Y:S01]  /*1390*/  IADD3 R0, P2, PT, R20, -0x2, RZ ;  /* 0xfffffffe14007810 */ /* 0x000fe20007f5e0ff */
[----:B------:R0:W-:Y:S01]  /*13a0*/  ST.E.64 desc[UR6][R18.64], RZ ;  /* 0x000000ff12007985 */ /* 0x0001e2000c101b06 */
[C---:B------:R-:W-:Y:S02]  /*13b0*/  ISETP.NE.AND.EX P1, PT, R25.reuse, RZ, PT, P1 ;  /* 0x000000ff1900720c */ /* 0x040fe40003f25310 */
[----:B------:R-:W-:Y:S02]  /*13c0*/  PLOP3.LUT P0, PT, PT, PT, PT, 0x80, 0x8 ;  /* 0x000000000008781c */ /* 0x000fe40003f0f070 */
[----:B------:R-:W-:-:S09]  /*13d0*/  IADD3.X R25, PT, PT, R25, -0x1, RZ, P2, !PT ;  /* 0xffffffff19197810 */ /* 0x000fd200017fe4ff */
[----:B0-----:R-:W-:Y:S05]  /*13e0*/  @P1 BRA `(.L_x_1190) ;  /* 0x0000000400941947 */ /* 0x001fea0003800000 */
        /* <DEDUP_REMOVED lines=9> */
[----:B0-----:R-:W-:Y:S01]  /*1480*/  ISETP.EQ.U32.AND P1, PT, R26, R17, PT ;  /* 0x000000111a00720c */ /* 0x001fe20003f22070 */
[----:B------:R-:W0:Y:S03]  /*1490*/  S2R R27, SR_LTMASK ;  /* 0x00000000001b7919 */ /* 0x000e260000003900 */
[----:B------:R-:W1:Y:S01]  /*14a0*/  LDCU.64 UR4, c[0x0][0x388] ;  /* 0x00007100ff0477ac */ /* 0x000e620008000a00 */
[----:B------:R-:W3:Y:S08]  /*14b0*/  LDC.64 R16, c[0x4][0x18] ;  /* 0x01000600ff107b82 */ /* 0x000ef00000000a00 */
[----:B--2---:R2:W4:Y:S01]  /*14c0*/  @P1 ATOMG.E.ADD.STRONG.GPU PT, R19, desc[UR6][R18.64], R25 ;  /* 0x80000019121319a8 */ /* 0x00452200081ef106 */
[----:B0-----:R-:W-:Y:S01]  /*14d0*/  LOP3.LUT R27, R27, UR8, RZ, 0xc0, !PT ;  /* 0x000000081b1b7c12 */ /* 0x001fe2000f8ec0ff */
[----:B-1----:R-:W-:-:S04]  /*14e0*/  UIADD3 UR8, UP0, UPT, UR4, 0x18000000, URZ ;  /* 0x1800000004087890 */ /* 0x002fc8000ff1e0ff */
[----:B------:R-:W-:Y:S01]  /*14f0*/  UIADD3.X UR4, UPT, UPT, URZ, UR5, URZ, UP0, !UPT ;  /* 0x00000005ff047290 */ /* 0x000fe200087fe4ff */
[----:B------:R-:W0:Y:S01]  /*1500*/  POPC R27, R27 ;  /* 0x0000001b001b7309 */ /* 0x000e220000000000 */
[----:B--2---:R-:W-:Y:S01]  /*1510*/  IMAD.U32 R18, RZ, RZ, UR8 ;  /* 0x00000008ff127e24 */ /* 0x004fe2000f8e00ff */
[----:B----4-:R1:W0:Y:S03]  /*1520*/  SHFL.IDX PT, R0, R19, R26, 0x1f ;  /* 0x00001f1a13007589 */ /* 0x01022600000e0000 */
[----:B-1----:R-:W-:-:S05]  /*1530*/  IMAD.U32 R19, RZ, RZ, UR4 ;  /* 0x00000004ff137e24 */ /* 0x002fca000f8e00ff */
[----:B------:R-:W1:Y:S01]  /*1540*/  LDCU.64 UR4, c[0x4][0x20] ;  /* 0x01000400ff0477ac */ /* 0x000e620008000a00 */
[----:B0-----:R-:W-:-:S04]  /*1550*/  IMAD.IADD R0, R0, 0x1, R27 ;  /* 0x0000000100007824 */ /* 0x001fc800078e021b */
        /* <DEDUP_REMOVED lines=38> */
.L_x_1193:
        /* <DEDUP_REMOVED lines=19> */
.L_x_1192:
[----:B------:R-:W-:Y:S05]  /*18f0*/  BSYNC.RECONVERGENT B6 ;  /* 0x0000000000067941 */ /* 0x000fea0003800200 */
.L_x_1191:
        /* <DEDUP_REMOVED lines=20> */
.L_x_1190:
[----:B------:R-:W-:Y:S05]  /*1a40*/  BSYNC.RECONVERGENT B0 ;  /* 0x0000000000007941 */ /* 0x000fea0003800200 */
.L_x_1183:
[----:B------:R-:W-:Y:S05]  /*1a50*/  BRA `(.L_x_1194) ;  /* 0x0000000400b07947 */ /* 0x000fea0003800000 */
.L_x_1182:
[----:B------:R-:W0:Y:S01]  /*1a60*/  S2R R17, SR_LANEID ;  /* 0x0000000000117919 */ /* 0x000e220000000000 */
[----:B------:R-:W1:Y:S01]  /*1a70*/  LDCU.64 UR4, c[0x4][0x18] ;  /* 0x01000300ff0477ac */ /* 0x000e620008000a00 */
[----:B------:R-:W2:Y:S01]  /*1a80*/  LDC.64 R18, c[0x4][0x18] ;  /* 0x01000600ff127b82 */ /* 0x000ea20000000a00 */
[----:B------:R-:W-:Y:S02]  /*1a90*/  VOTEU.ANY UR8, UPT, PT ;  /* 0x0000000000087886 */ /* 0x000fe400038e0100 */
[----:B------:R-:W0:Y:S08]  /*1aa0*/  FLO.U32 R26, UR8 ;  /* 0x00000008001a7d00 */ /* 0x000e3000080e0000 */
[----:B------:R-:W3:Y:S01]  /*1ab0*/  POPC R25, UR8 ;  /* 0x0000000800197d09 */ /* 0x000ee20008000000 */
[----:B-1----:R-:W-:-:S04]  /*1ac0*/  UIADD3 UR4, UP0, UPT, UR4, 0x4, URZ ;  /* 0x0000000404047890 */ /* 0x002fc8000ff1e0ff */
[----:B------:R-:W-:Y:S02]  /*1ad0*/  UIADD3.X UR5, UPT, UPT, URZ, UR5, URZ, UP0, !UPT ;  /* 0x00000005ff057290 */ /* 0x000fe400087fe4ff */
[----:B------:R-:W-:Y:S01]  /*1ae0*/  IMAD.U32 R16, RZ, RZ, UR4 ;  /* 0x00000004ff107e24 */ /* 0x000fe2000f8e00ff */
[----:B0-----:R-:W-:-:S03]  /*1af0*/  ISETP.EQ.U32.AND P0, PT, R26, R17, PT ;  /* 0x000000111a00720c */ /* 0x001fc60003f02070 */
[----:B------:R-:W-:-:S10]  /*1b00*/  IMAD.U32 R17, RZ, RZ, UR5 ;  /* 0x00000005ff117e24 */ /* 0x000fd4000f8e00ff */
[----:B---3--:R0:W3:Y:S01]  /*1b10*/  @P0 ATOMG.E.ADD.STRONG.GPU PT, R17, desc[UR6][R16.64], R25 ;  /* 0x80000019101109a8 */ /* 0x0080e200081ef106 */
[----:B------:R-:W1:Y:S01]  /*1b20*/  LDCU.64 UR4, c[0x0][0x388] ;  /* 0x00007100ff0477ac */ /* 0x000e620008000a00 */
[----:B------:R-:W4:Y:S02]  /*1b30*/  S2R R27, SR_LTMASK ;  /* 0x00000000001b7919 */ /* 0x000f240000003900 */
[----:B----4-:R-:W-:Y:S01]  /*1b40*/  LOP3.LUT R27, R27, UR8, RZ, 0xc0, !PT ;  /* 0x000000081b1b7c12 */ /* 0x010fe2000f8ec0ff */
[----:B-1----:R-:W-:-:S04]  /*1b50*/  UIADD3 UR8, UP0, UPT, UR4, 0x18000000, URZ ;  /* 0x1800000004087890 */ /* 0x002fc8000ff1e0ff */
[----:B------:R-:W-:Y:S01]  /*1b60*/  UIADD3.X UR4, UPT, UPT, URZ, UR5, URZ, UP0, !UPT ;  /* 0x00000005ff047290 */ /* 0x000fe200087fe4ff */
[----:B------:R-:W1:Y:S01]  /*1b70*/  POPC R27, R27 ;  /* 0x0000001b001b7309 */ /* 0x000e620000000000 */
[----:B0-----:R-:W-:Y:S01]  /*1b80*/  IMAD.U32 R16, RZ, RZ, UR8 ;  /* 0x00000008ff107e24 */ /* 0x001fe2000f8e00ff */
[----:B---3--:R0:W1:Y:S03]  /*1b90*/  SHFL.IDX PT, R0, R17, R26, 0x1f ;  /* 0x00001f1a11007589 */ /* 0x00806600000e0000 */
[----:B0-----:R-:W-:-:S05]  /*1ba0*/  IMAD.U32 R17, RZ, RZ, UR4 ;  /* 0x00000004ff117e24 */ /* 0x001fca000f8e00ff */
[----:B------:R-:W0:Y:S01]  /*1bb0*/  LDCU.64 UR4, c[0x4][0x20] ;  /* 0x01000400ff0477ac */ /* 0x000e220008000a00 */
        /* <DEDUP_REMOVED lines=39> */
.L_x_1197:
        /* <DEDUP_REMOVED lines=19> */
.L_x_1196:
[----:B------:R-:W-:Y:S05]  /*1f60*/  BSYNC.RECONVERGENT B0 ;  /* 0x0000000000007941 */ /* 0x000fea0003800200 */
.L_x_1195:
        /* <DEDUP_REMOVED lines=25> */
[----:B0-----:R-:W-:Y:S05]  /*2100*/  @!P0 BRA `(.L_x_1180) ;  /* 0x00000000001c8947 */ /* 0x001fea0003800000 */
[----:B------:R-:W-:-:S13]  /*2110*/  PLOP3.LUT P0, PT, PT, PT, PT, 0x8, 0x80 ;  /* 0x000000000080781c */ /* 0x000fda0003f0e170 */
.L_x_1194:
[----:B------:R-:W-:Y:S05]  /*2120*/  BSYNC.RELIABLE B1 ;  /* 0x0000000000017941 */ /* 0x000fea0003800100 */
.L_x_1181:
[----:B------:R-:W-:Y:S01]  /*2130*/  ISETP.NE.U32.AND P1, PT, R6, R5, PT ;  /* 0x000000050600720c */ /* 0x000fe20003f25070 */
[----:B01----:R-:W-:Y:S02]  /*2140*/  IMAD.MOV.U32 R19, RZ, RZ, R5 ;  /* 0x000000ffff137224 */ /* 0x003fe400078e0005 */
[----:B------:R-:W-:Y:S01]  /*2150*/  IMAD.MOV.U32 R18, RZ, RZ, R4 ;  /* 0x000000ffff127224 */ /* 0x000fe200078e0004 */
[----:B------:R-:W-:-:S13]  /*2160*/  ISETP.NE.AND.EX P1, PT, R7, R4, PT, P1 ;  /* 0x000000040700720c */ /* 0x000fda0003f25310 */
[----:B------:R-:W-:Y:S05]  /*2170*/  @!P0 BRA P1, `(.L_x_1198) ;  /* 0xffffffe800888947 */ /* 0x000fea000083ffff */
.L_x_1180:
[----:B------:R-:W-:Y:S05]  /*2180*/  BSYNC.RECONVERGENT B2 ;  /* 0x0000000000027941 */ /* 0x000fea0003800200 */
.L_x_1179:
[----:B------:R-:W-:Y:S01]  /*2190*/  ISETP.NE.U32.AND P0, PT, R6, R19, PT ;  /* 0x000000130600720c */ /* 0x000fe20003f05070 */
[----:B------:R-:W-:Y:S02]  /*21a0*/  IMAD.MOV.U32 R5, RZ, RZ, R6 ;  /* 0x000000ffff057224 */ /* 0x000fe400078e0006 */
[----:B------:R-:W-:Y:S01]  /*21b0*/  IMAD.MOV.U32 R4, RZ, RZ, R7 ;  /* 0x000000ffff047224 */ /* 0x000fe200078e0007 */
[----:B------:R-:W-:-:S13]  /*21c0*/  ISETP.NE.AND.EX P0, PT, R7, R18, PT, P0 ;  /* 0x000000120700720c */ /* 0x000fda0003f05300 */
[----:B------:R-:W-:Y:S05]  /*21d0*/  @!P0 BREAK.RELIABLE B3 ;  /* 0x0000000000038942 */ /* 0x000fea0003800100 */
[----:B------:R-:W-:Y:S05]  /*21e0*/  @!P0 BRA `(.L_x_1199) ;  /* 0x0000000000208947 */ /* 0x000fea0003800000 */
.L_x_1178:
[----:B------:R-:W-:Y:S05]  /*21f0*/  BSYNC.RELIABLE B3 ;  /* 0x0000000000037941 */ /* 0x000fea0003800100 */
.L_x_1177:
[----:B------:R-:W-:Y:S01]  /*2200*/  IADD3 R3, P0, PT, R3, 0x1, RZ ;  /* 0x0000000103037810 */ /* 0x000fe20007f1e0ff */
[----:B------:R-:W-:Y:S02]  /*2210*/  IMAD.MOV.U32 R5, RZ, RZ, R19 ;  /* 0x000000ffff057224 */ /* 0x000fe400078e0013 */
[----:B------:R-:W-:Y:S02]  /*2220*/  IMAD.MOV.U32 R4, RZ, RZ, R18 ;  /* 0x000000ffff047224 */ /* 0x000fe400078e0012 */
[----:B------:R-:W-:Y:S01]  /*2230*/  IMAD.X R2, RZ, RZ, R2, P0 ;  /* 0x000000ffff027224 */ /* 0x000fe200000e0602 */
[----:B------:R-:W-:-:S04]  /*2240*/  ISETP.NE.U32.AND P0, PT, R3, 0xf, PT ;  /* 0x0000000f0300780c */ /* 0x000fc80003f05070 */
[----:B------:R-:W-:-:S13]  /*2250*/  ISETP.NE.AND.EX P0, PT, R2, RZ, PT, P0 ;  /* 0x000000ff0200720c */ /* 0x000fda0003f05300 */
[----:B------:R-:W-:Y:S05]  /*2260*/  @P0 BRA `(.L_x_1200) ;  /* 0xffffffe800180947 */ /* 0x000fea000383ffff */
.L_x_1199:
[----:B------:R-:W-:Y:S05]  /*2270*/  BSYNC.RECONVERGENT B4 ;  /* 0x0000000000047941 */ /* 0x000fea0003800200 */
.L_x_1176:
[----:B------:R-:W-:Y:S01]  /*2280*/  ISETP.NE.U32.AND P0, PT, R6, R5, PT ;  /* 0x000000050600720c */ /* 0x000fe20003f05070 */
[----:B------:R-:W-:Y:S02]  /*2290*/  IMAD.MOV.U32 R16, RZ, RZ, R6 ;  /* 0x000000ffff107224 */ /* 0x000fe400078e0006 */
[----:B------:R-:W-:Y:S01]  /*22a0*/  IMAD.MOV.U32 R17, RZ, RZ, R7 ;  /* 0x000000ffff117224 */ /* 0x000fe200078e0007 */
[----:B------:R-:W-:-:S13]  /*22b0*/  ISETP.NE.AND.EX P0, PT, R7, R4, PT, P0 ;  /* 0x000000040700720c */ /* 0x000fda0003f05300 */
[----:B------:R-:W-:Y:S05]  /*22c0*/  @!P0 BRA `(.L_x_1175) ;  /* 0x0000000000a48947 */ /* 0x000fea0003800000 */
[----:B------:R-:W0:Y:S02]  /*22d0*/  LDCU.64 UR4, c[0x4][0x20] ;  /* 0x01000400ff0477ac */ /* 0x000e240008000a00 */
[----:B0-----:R-:W-:-:S04]  /*22e0*/  LEA R2, P0, R6, UR4, 0x3 ;  /* 0x0000000406027c11 */ /* 0x001fc8000f8018ff */
[----:B------:R-:W-:-:S06]  /*22f0*/  LEA.HI.X R3, R6, UR5, R7, 0x3, P0 ;  /* 0x0000000506037c11 */ /* 0x000fcc00080f1c07 */
[----:B------:R-:W2:Y:S01]  /*2300*/  LDG.E.64 R2, desc[UR6][R2.64+0x8] ;  /* 0x0000080602027981 */ /* 0x000ea2000c1e1b00 */
[----:B------:R-:W-:Y:S01]  /*2310*/  IADD3 R16, P1, PT, R6, 0x1, RZ ;  /* 0x0000000106107810 */ /* 0x000fe20007f3e0ff */
[----:B------:R-:W-:Y:S01]  /*2320*/  BSSY.RECONVERGENT B0, `(.L_x_1201) ;  /* 0x000001e000007945 */ /* 0x000fe20003800200 */
[----:B------:R-:W-:Y:S02]  /*2330*/  IMAD.MOV.U32 R12, RZ, RZ, R8 ;  /* 0x000000ffff0c7224 */ /* 0x000fe400078e0008 */
[----:B------:R-:W-:Y:S02]  /*2340*/  IMAD.MOV.U32 R13, RZ, RZ, R9 ;  /* 0x000000ffff0d7224 */ /* 0x000fe400078e0009 */
[----:B------:R-:W-:Y:S01]  /*2350*/  IMAD.X R17, RZ, RZ, R7, P1 ;  /* 0x000000ffff117224 */ /* 0x000fe200008e0607 */
[----:B--2---:R-:W-:-:S04]  /*2360*/  ISETP.NE.U32.AND P0, PT, R2, RZ, PT ;  /* 0x000000ff0200720c */ /* 0x004fc80003f05070 */
[----:B------:R-:W-:-:S13]  /*2370*/  ISETP.NE.AND.EX P0, PT, R3, RZ, PT, P0 ;  /* 0x000000ff0300720c */ /* 0x000fda0003f05300 */
[----:B------:R-:W-:Y:S05]  /*2380*/  @!P0 BRA `(.L_x_1202) ;  /* 0x00000000005c8947 */ /* 0x000fea0003800000 */
[----:B------:R-:W-:Y:S02]  /*2390*/  IMAD.MOV.U32 R27, RZ, RZ, R2 ;  /* 0x000000ffff1b7224 */ /* 0x000fe400078e0002 */
[----:B------:R-:W-:Y:S02]  /*23a0*/  IMAD.MOV.U32 R21, RZ, RZ, R3 ;  /* 0x000000ffff157224 */ /* 0x000fe400078e0003 */
[----:B------:R-:W-:Y:S02]  /*23b0*/  IMAD.MOV.U32 R12, RZ, RZ, R8 ;  /* 0x000000ffff0c7224 */ /* 0x000fe400078e0008 */
[----:B------:R-:W-:-:S07]  /*23c0*/  IMAD.MOV.U32 R13, RZ, RZ, R9 ;  /* 0x000000ffff0d7224 */ /* 0x000fce00078e0009 */
.L_x_1203:
        /* <DEDUP_REMOVED lines=18> */
[----:B0-----:R-:W-:Y:S05]  /*24f0*/  @P0 BRA `(.L_x_1203) ;  /* 0xfffffffc00b40947 */ /* 0x001fea000383ffff */
.L_x_1202:
[----:B------:R-:W-:Y:S05]  /*2500*/  BSYNC.RECONVERGENT B0 ;  /* 0x0000000000007941 */ /* 0x000fea0003800200 */
.L_x_1201:
[----:B------:R-:W-:-:S04]  /*2510*/  ISETP.GE.U32.AND P0, PT, R16, R5, PT ;  /* 0x000000051000720c */ /* 0x000fc80003f06070 */
[----:B------:R-:W-:-:S13]  /*2520*/  ISETP.GE.AND.EX P0, PT, R17, R4, PT, P0 ;  /* 0x000000041100720c */ /* 0x000fda0003f06300 */
[----:B------:R-:W-:Y:S05]  /*2530*/  @!P0 BRA `(.L_x_1204) ;  /* 0xffffffe4004c8947 */ /* 0x000fea000383ffff */
[----:B------:R-:W-:Y:S02]  /*2540*/  IMAD.MOV.U32 R6, RZ, RZ, R5 ;  /* 0x000000ffff067224 */ /* 0x000fe400078e0005 */
[----:B------:R-:W-:-:S07]  /*2550*/  IMAD.MOV.U32 R7, RZ, RZ, R4 ;  /* 0x000000ffff077224 */ /* 0x000fce00078e0004 */
.L_x_1175:
[----:B------:R-:W-:Y:S05]  /*2560*/  BSYNC.RECONVERGENT B5 ;  /* 0x0000000000057941 */ /* 0x000fea0003800200 */
.L_x_1174:
        /* <DEDUP_REMOVED lines=18> */
.L_x_1209:
[----:B------:R-:W-:Y:S05]  /*2690*/  BSYNC.RELIABLE B2 ;  /* 0x0000000000027941 */ /* 0x000fea0003800100 */
.L_x_1208:
        /* <DEDUP_REMOVED lines=12> */
.L_x_1212:
[----:B------:R-:W-:Y:S05]  /*2760*/  BSYNC.RELIABLE B2 ;  /* 0x0000000000027941 */ /* 0x000fea0003800100 */
.L_x_1211:
        /* <DEDUP_REMOVED lines=12> */
.L_x_1214:
[----:B------:R-:W-:Y:S05]  /*2830*/  BSYNC.RELIABLE B2 ;  /* 0x0000000000027941 */ /* 0x000fea0003800100 */
.L_x_1213:
        /* <DEDUP_REMOVED lines=12> */
.L_x_1216:
[----:B------:R-:W-:Y:S05]  /*2900*/  BSYNC.RELIABLE B2 ;  /* 0x0000000000027941 */ /* 0x000fea0003800100 */
.L_x_1215:
        /* <DEDUP_REMOVED lines=12> */
.L_x_1218:
[----:B------:R-:W-:Y:S05]  /*29d0*/  BSYNC.RELIABLE B2 ;  /* 0x0000000000027941 */ /* 0x000fea0003800100 */
.L_x_1217:
        /* <DEDUP_REMOVED lines=12> */
.L_x_1220:
[----:B------:R-:W-:Y:S05]  /*2aa0*/  BSYNC.RELIABLE B2 ;  /* 0x0000000000027941 */ /* 0x000fea0003800100 */
.L_x_1219:
        /* <DEDUP_REMOVED lines=12> */
.L_x_1222:
[----:B------:R-:W-:Y:S05]  /*2b70*/  BSYNC.RELIABLE B2 ;  /* 0x0000000000027941 */ /* 0x000fea0003800100 */
.L_x_1221:
        /* <DEDUP_REMOVED lines=12> */
.L_x_1224:
[----:B------:R-:W-:Y:S05]  /*2c40*/  BSYNC.RELIABLE B2 ;  /* 0x0000000000027941 */ /* 0x000fea0003800100 */
.L_x_1223:
        /* <DEDUP_REMOVED lines=12> */
.L_x_1226:
[----:B------:R-:W-:Y:S05]  /*2d10*/  BSYNC.RELIABLE B2 ;  /* 0x0000000000027941 */ /* 0x000fea0003800100 */
.L_x_1225:
        /* <DEDUP_REMOVED lines=12> */
.L_x_1228:
[----:B------:R-:W-:Y:S05]  /*2de0*/  BSYNC.RELIABLE B2 ;  /* 0x0000000000027941 */ /* 0x000fea0003800100 */
.L_x_1227:
        /* <DEDUP_REMOVED lines=12> */
.L_x_1230:
[----:B------:R-:W-:Y:S05]  /*2eb0*/  BSYNC.RELIABLE B2 ;  /* 0x0000000000027941 */ /* 0x000fea0003800100 */
.L_x_1229:
        /* <DEDUP_REMOVED lines=12> */
.L_x_1232:
[----:B------:R-:W-:Y:S05]  /*2f80*/  BSYNC.RELIABLE B2 ;  /* 0x0000000000027941 */ /* 0x000fea0003800100 */
.L_x_1231:
        /* <DEDUP_REMOVED lines=12> */
.L_x_1234:
[----:B------:R-:W-:Y:S05]  /*3050*/  BSYNC.RELIABLE B2 ;  /* 0x0000000000027941 */ /* 0x000fea0003800100 */
.L_x_1233:
        /* <DEDUP_REMOVED lines=12> */
.L_x_1236:
[----:B------:R-:W-:Y:S05]  /*3120*/  BSYNC.RELIABLE B2 ;  /* 0x0000000000027941 */ /* 0x000fea0003800100 */
.L_x_1235:
        /* <DEDUP_REMOVED lines=12> */
.L_x_1210:
[----:B------:R-:W-:Y:S05]  /*31f0*/  BSYNC.RECONVERGENT B0 ;  /* 0x0000000000007941 */ /* 0x000fea0003800200 */
.L_x_1207:
[----:B------:R-:W-:-:S04]  /*3200*/  IADD3 R2, P1, PT, R0, -0x1, RZ ;  /* 0xffffffff00027810 */ /* 0x000fc80007f3e0ff */
[----:B------:R-:W-:Y:S02]  /*3210*/  ISETP.GT.U32.AND P0, PT, R2, 0xd, PT ;  /* 0x0000000d0200780c */ /* 0x000fe40003f04070 */
[----:B------:R-:W-:-:S04]  /*3220*/  IADD3.X R2, PT, PT, R25, -0x1, RZ, P1, !PT ;  /* 0xffffffff19027810 */ /* 0x000fc80000ffe4ff */
[----:B------:R-:W-:-:S13]  /*3230*/  ISETP.GT.U32.AND.EX P0, PT, R2, RZ, PT, P0 ;  /* 0x000000ff0200720c */ /* 0x000fda0003f04100 */
[----:B------:R-:W-:Y:S05]  /*3240*/  @P0 BRA `(.L_x_1206) ;  /* 0x0000000000840947 */ /* 0x000fea0003800000 */
[----:B------:R-:W-:Y:S02]  /*3250*/  IMAD.MOV.U32 R15, RZ, RZ, RZ ;  /* 0x000000ffff0f7224 */ /* 0x000fe400078e00ff */
[----:B------:R-:W-:-:S07]  /*3260*/  IMAD.MOV.U32 R17, RZ, RZ, RZ ;  /* 0x000000ffff117224 */ /* 0x000fce00078e00ff */
.L_x_1239:
        /* <DEDUP_REMOVED lines=19> */
.L_x_1238:
[----:B------:R-:W-:Y:S05]  /*33a0*/  BSYNC.RECONVERGENT B0 ;  /* 0x0000000000007941 */ /* 0x000fea0003800200 */
.L_x_1237:
        /* <DEDUP_REMOVED lines=11> */
.L_x_1206:
[----:B------:R-:W-:Y:S05]  /*3460*/  BSYNC.RECONVERGENT B1 ;  /* 0x0000000000017941 */ /* 0x000fea0003800200 */
.L_x_1205:
[----:B------:R-:W-:Y:S05]  /*3470*/  WARPSYNC.ALL ;  /* 0x0000000000007948 */ /* 0x000fea0003800000 */
[----:B------:R-:W0:Y:S01]  /*3480*/  LDCU.64 UR4, c[0x0][0x388] ;  /* 0x00007100ff0477ac */ /* 0x000e220008000a00 */
[----:B-----5:R0:W-:Y:S04]  /*3490*/  ST.E.64 desc[UR6][R12.64+0x80], RZ ;  /* 0x000080ff0c007985 */ /* 0x0201e8000c101b06 */
[----:B------:R0:W-:Y:S02]  /*34a0*/  ST.E.64 desc[UR6][R12.64+0x88], RZ ;  /* 0x000088ff0c007985 */ /* 0x0001e4000c101b06 */
[----:B0-----:R-:W-:-:S04]  /*34b0*/  UIADD3 UR8, UP0, UPT, UR4, 0x18000000, URZ ;  /* 0x1800000004087890 */ /* 0x001fc8000ff1e0ff */
[----:B------:R-:W-:Y:S02]  /*34c0*/  UIADD3.X UR4, UPT, UPT, URZ, UR5, URZ, UP0, !UPT ;  /* 0x00000005ff047290 */ /* 0x000fe400087fe4ff */
[----:B------:R-:W-:-:S04]  /*34d0*/  IMAD.U32 R2, RZ, RZ, UR8 ;  /* 0x00000008ff027e24 */ /* 0x000fc8000f8e00ff */
[----:B------:R-:W-:-:S05]  /*34e0*/  IMAD.U32 R3, RZ, RZ, UR4 ;  /* 0x00000004ff037e24 */ /* 0x000fca000f8e00ff */
[----:B------:R-:W2:Y:S01]  /*34f0*/  LDG.E.64 R4, desc[UR6][R2.64+0x519628] ;  /* 0x5196280602047981 */ /* 0x000ea2000c1e1b00 */
[----:B------:R-:W-:Y:S01]  /*3500*/  BSSY.RECONVERGENT B0, `(.L_x_1240) ;  /* 0x0000061000007945 */ /* 0x000fe20003800200 */
[----:B--2---:R-:W-:-:S05]  /*3510*/  IADD3 R4, P0, PT, R4, R23, RZ ;  /* 0x0000001704047210 */ /* 0x004fca0007f1e0ff */
[----:B------:R-:W-:Y:S01]  /*3520*/  IMAD.X R5, R5, 0x1, R22, P0 ;  /* 0x0000000105057824 */ /* 0x000fe200000e0616 */
[----:B------:R-:W-:-:S04]  /*3530*/  ISETP.GE.AND P0, PT, R25, RZ, PT ;  /* 0x000000ff1900720c */ /* 0x000fc80003f06270 */
[----:B------:R0:W-:Y:S09]  /*3540*/  ST.E.64 desc[UR6][R4.64], R10 ;  /* 0x0000000a04007985 */ /* 0x0001f2000c101b06 */
[----:B------:R-:W-:Y:S05]  /*3550*/  @!P0 BRA `(.L_x_1241) ;  /* 0x00000004006c8947 */ /* 0x000fea0003800000 */
[----:B0-----:R-:W2:Y:S01]  /*3560*/  LD.E.64 R4, desc[UR6][R12.64] ;  /* 0x000000060c047980 */ /* 0x001ea2000c101b00 */
        /* <DEDUP_REMOVED lines=85> */
.L_x_1243:
[----:B------:R-:W-:Y:S05]  /*3ac0*/  BSYNC.RECONVERGENT B1 ;  /* 0x0000000000017941 */ /* 0x000fea0003800200 */
.L_x_1242:
[----:B------:R-:W-:-:S04]  /*3ad0*/  ISETP.NE.U32.AND P0, PT, R4, 0xf, PT ;  /* 0x0000000f0400780c */ /* 0x000fc80003f05070 */
[----:B------:R-:W-:-:S04]  /*3ae0*/  ISETP.NE.AND.EX P0, PT, R5, RZ, PT, P0 ;  /* 0x000000ff0500720c */ /* 0x000fc80003f05300 */
[----:B------:R-:W-:Y:S02]  /*3af0*/  SEL R0, R4, RZ, P0 ;  /* 0x000000ff04007207 */ /* 0x000fe40000000000 */
[----:B------:R-:W-:-:S07]  /*3b00*/  SEL R25, R5, RZ, P0 ;  /* 0x000000ff05197207 */ /* 0x000fce0000000000 */
.L_x_1241:
[----:B------:R-:W-:Y:S05]  /*3b10*/  BSYNC.RECONVERGENT B0 ;  /* 0x0000000000007941 */ /* 0x000fea0003800200 */
.L_x_1240:
        /* <DEDUP_REMOVED lines=13> */
[----:B------:R-:W5:Y:S01]  /*3bf0*/  POPC R15, UR8 ;  /* 0x00000008000f7d09 */ /* 0x000f620008000000 */
[----:B--2---:R-:W-:-:S04]  /*3c00*/  UIADD3 UR4, UP0, UPT, UR4, 0x4, URZ ;  /* 0x0000000404047890 */ /* 0x004fc8000ff1e0ff */
[----:B------:R-:W-:Y:S02]  /*3c10*/  UIADD3.X UR5, UPT, UPT, URZ, UR5, URZ, UP0, !UPT ;  /* 0x00000005ff057290 */ /* 0x000fe400087fe4ff */
[----:B------:R-:W-:-:S04]  /*3c20*/  IMAD.U32 R6, RZ, RZ, UR4 ;  /* 0x00000004ff067e24 */ /* 0x000fc8000f8e00ff */
[----:B------:R-:W-:Y:S01]  /*3c30*/  IMAD.U32 R7, RZ, RZ, UR5 ;  /* 0x00000005ff077e24 */ /* 0x000fe2000f8e00ff */
[----:B0-----:R-:W-:Y:S01]  /*3c40*/  ISETP.EQ.U32.AND P0, PT, R14, R5, PT ;  /* 0x000000050e00720c */ /* 0x001fe20003f02070 */
[----:B------:R-:W0:Y:S01]  /*3c50*/  S2R R16, SR_LTMASK ;  /* 0x0000000000107919 */ /* 0x000e220000003900 */
[----:B------:R-:W2:Y:S11]  /*3c60*/  LDC.64 R4, c[0x4][0x18] ;  /* 0x01000600ff047b82 */ /* 0x000eb60000000a00 */
[----:B-----5:R-:W5:Y:S01]  /*3c70*/  @P0 ATOMG.E.ADD.STRONG.GPU PT, R7, desc[UR6][R6.64], R15 ;  /* 0x8000000f060709a8 */ /* 0x020f6200081ef106 */
[----:B0-----:R-:W-:-:S04]  /*3c80*/  LOP3.LUT R16, R16, UR8, RZ, 0xc0, !PT ;  /* 0x0000000810107c12 */ /* 0x001fc8000f8ec0ff */
[----:B------:R-:W0:Y:S01]  /*3c90*/  POPC R11, R16 ;  /* 0x00000010000b7309 */ /* 0x000e220000000000 */
[----:B-----5:R-:W0:Y:S02]  /*3ca0*/  SHFL.IDX PT, R0, R7, R14, 0x1f ;  /* 0x00001f0e07007589 */ /* 0x020e2400000e0000 */
[----:B0-----:R-:W-:-:S04]  /*3cb0*/  IMAD.IADD R0, R0, 0x1, R11 ;  /* 0x0000000100007824 */ /* 0x001fc800078e020b */
[----:B------:R-:W-:-:S05]  /*3cc0*/  IMAD.HI.U32 R10, R0, 0x6b5fca6b, RZ ;  /* 0x6b5fca6b000a7827 */ /* 0x000fca00078e00ff */
[----:B------:R-:W-:-:S05]  /*3cd0*/  SHF.R.U32.HI R11, RZ, 0x1a, R10 ;  /* 0x0000001aff0b7819 */ /* 0x000fca000001160a */
[----:B------:R-:W-:-:S04]  /*3ce0*/  IMAD R11, R11, -0x9896800, R0 ;  /* 0xf67698000b0b7824 */ /* 0x000fc800078e0200 */
[----:B--2---:R-:W-:-:S05]  /*3cf0*/  IMAD.WIDE.U32 R4, R11, 0x8, R4 ;  /* 0x000000080b047825 */ /* 0x004fca00078e0004 */
[----:B------:R0:W-:Y:S04]  /*3d00*/  STG.E.64 desc[UR6][R4.64+0x10], R12 ;  /* 0x0000100c04007986 */ /* 0x0001e8000c101b06 */
[----:B------:R-:W2:Y:S04]  /*3d10*/  LDG.E.64 R10, desc[UR6][R2.64+0x519628] ;  /* 0x51962806020a7981 */ /* 0x000ea8000c1e1b00 */
[----:B------:R-:W5:Y:S01]  /*3d20*/  LD.E.64 R6, desc[UR6][R12.64+0x90] ;  /* 0x000090060c067980 */ /* 0x000f62000c101b00 */
[----:B--2---:R-:W-:-:S05]  /*3d30*/  IADD3 R14, P0, PT, R10, R23, RZ ;  /* 0x000000170a0e7210 */ /* 0x004fca0007f1e0ff */
[----:B------:R-:W-:-:S05]  /*3d40*/  IMAD.X R15, R11, 0x1, R22, P0 ;  /* 0x000000010b0f7824 */ /* 0x000fca00000e0616 */
[----:B-----5:R2:W-:Y:S04]  /*3d50*/  ST.E.64 desc[UR6][R14.64], R6 ;  /* 0x000000060e007985 */ /* 0x0205e8000c101b06 */
[----:B------:R-:W5:Y:S01]  /*3d60*/  LDG.E.64 R10, desc[UR6][R2.64+0x519620] ;  /* 0x51962006020a7981 */ /* 0x000f62000c1e1b00 */
[----:B------:R-:W-:Y:S02]  /*3d70*/  IMAD.MOV.U32 R18, RZ, RZ, 0xe ;  /* 0x0000000eff127424 */ /* 0x000fe400078e00ff */
[----:B------:R-:W-:Y:S01]  /*3d80*/  IMAD.MOV.U32 R19, RZ, RZ, 0x0 ;  /* 0x00000000ff137424 */ /* 0x000fe200078e00ff */
[----:B-----5:R-:W-:-:S05]  /*3d90*/  IADD3 R16, P0, PT, R10, R23, RZ ;  /* 0x000000170a107210 */ /* 0x020fca0007f1e0ff */
[----:B------:R-:W-:-:S05]  /*3da0*/  IMAD.X R17, R11, 0x1, R22, P0 ;  /* 0x000000010b117824 */ /* 0x000fca00000e0616 */
[----:B------:R1:W-:Y:S04]  /*3db0*/  ST.E.64 desc[UR6][R16.64], R18 ;  /* 0x0000001210007985 */ /* 0x0003e8000c101b06 */
[----:B0-----:R-:W5:Y:S02]  /*3dc0*/  LDG.E.64 R4, desc[UR6][R2.64+0x519608] ;  /* 0x5196080602047981 */ /* 0x001f64000c1e1b00 */
[----:B-----5:R-:W-:-:S05]  /*3dd0*/  IADD3 R4, P0, PT, R4, R23, RZ ;  /* 0x0000001704047210 */ /* 0x020fca0007f1e0ff */
        /* <DEDUP_REMOVED lines=21> */
[----:B------:R-:W3:Y:S02]  /*3f30*/  LDG.E.64 R4, desc[UR6][R2.64+0x519608] ;  /* 0x5196080602047981 */ /* 0x000ee4000c1e1b00 */
[----:B---34-:R-:W-:-:S05]  /*3f40*/  IADD3 R12, P0, PT, R4, R23, RZ ;  /* 0x00000017040c7210 */ /* 0x018fca0007f1e0ff */
[----:B------:R-:W-:-:S05]  /*3f50*/  IMAD.X R13, R5, 0x1, R22, P0 ;  /* 0x00000001050d7824 */ /* 0x000fca00000e0616 */
[----:B------:R-:W-:Y:S04]  /*3f60*/  ST.E.64 desc[UR6][R12.64], RZ ;  /* 0x000000ff0c007985 */ /* 0x000fe8000c101b06 */
[----:B------:R-:W2:Y:S02]  /*3f70*/  LDG.E.64 R4, desc[UR6][R2.64+0x519628] ;  /* 0x5196280602047981 */ /* 0x000ea4000c1e1b00 */
[----:B--2---:R-:W-:-:S05]  /*3f80*/  IADD3 R4, P0, PT, R4, R23, RZ ;  /* 0x0000001704047210 */ /* 0x004fca0007f1e0ff */
[----:B------:R-:W-:-:S05]  /*3f90*/  IMAD.X R5, R5, 0x1, R22, P0 ;  /* 0x0000000105057824 */ /* 0x000fca00000e0616 */
[----:B------:R-:W-:Y:S01]  /*3fa0*/  ST.E.64 desc[UR6][R4.64], RZ ;  /* 0x000000ff04007985 */ /* 0x000fe2000c101b06 */
[----:B------:R-:W-:Y:S05]  /*3fb0*/  EXIT ;  /* 0x000000000000794d */ /* 0x000fea0003800000 */
.L_x_1244:
        /* <DEDUP_REMOVED lines=12> */
.L_x_2882:


//--------------------- .text._Z25device_generate_csr_batchmmPmS_S_S_S_ --------------------------
	.section	.text._Z25device_generate_csr_batchmmPmS_S_S_S_,"ax",@progbits
	.align	128
        .global         _Z25device_generate_csr_batchmmPmS_S_S_S_
        .type           _Z25device_generate_csr_batchmmPmS_S_S_S_,@function
        .size           _Z25device_generate_csr_batchmmPmS_S_S_S_,(.L_x_2883 - _Z25device_generate_csr_batchmmPmS_S_S_S_)
        .other          _Z25device_generate_csr_batchmmPmS_S_S_S_,@"STO_CUDA_ENTRY STV_DEFAULT"
_Z25device_generate_csr_batchmmPmS_S_S_S_:
.text._Z25device_generate_csr_batchmmPmS_S_S_S_:
[----:B------:R-:W0:Y:S01]  /*0000*/  LDC R1, c[0x0][0x37c] ;  /* 0x0000df00ff017b82 */ /* 0x000e220000000800 */
[----:B------:R-:W1:Y:S07]  /*0010*/  S2R R0, SR_TID.X ;  /* 0x0000000000007919 */ /* 0x000e6e0000002100 */
[----:B------:R-:W2:Y:S01]  /*0020*/  S2UR UR4, SR_CTAID.X ;  /* 0x00000000000479c3 */ /* 0x000ea20000002500 */
[----:B------:R-:W3:Y:S01]  /*0030*/  LDCU UR7, c[0x0][0x2fc] ;  /* 0x00005f80ff0777ac */ /* 0x000ee20008000800 */
[----:B0-----:R-:W-:Y:S01]  /*0040*/  VIADD R1, R1, 0xfffffff8 ;  /* 0xfffffff801017836 */ /* 0x001fe20000000000 */
[----:B------:R-:W2:Y:S01]  /*0050*/  LDCU UR5, c[0x0][0x360] ;  /* 0x00006c00ff0577ac */ /* 0x000ea20008000800 */
[----:B------:R-:W0:Y:S01]  /*0060*/  LDCU UR6, c[0x0][0x2f8] ;  /* 0x00005f00ff0677ac */ /* 0x000e220008000800 */
[----:B--2---:R-:W-:-:S02]  /*0070*/  UIMAD UR4, UR4, UR5, URZ ;  /* 0x00000005040472a4 */ /* 0x004fc4000f8e02ff */
[----:B0-----:R-:W-:Y:S01]  /*0080*/  IADD3 R18, P1, PT, R1, UR6, RZ ;  /* 0x0000000601127c10 */ /* 0x001fe2000ff3e0ff */
[----:B-1----:R-:W-:-:S04]  /*0090*/  IMAD.MOV R0, RZ, RZ, -R0 ;  /* 0x000000ffff007224 */ /* 0x002fc800078e0a00 */
[----:B---3--:R-:W-:Y:S01]  /*00a0*/  IMAD.X R17, RZ, RZ, UR7, P1 ;  /* 0x00000007ff117e24 */ /* 0x008fe200088e06ff */
[----:B------:R-:W-:-:S13]  /*00b0*/  ISETP.NE.AND P0, PT, R0, UR4, PT ;  /* 0x0000000400007c0c */ /* 0x000fda000bf05270 */
[----:B------:R-:W-:Y:S05]  /*00c0*/  @P0 EXIT ;  /* 0x000000000000094d */ /* 0x000fea0003800000 */
[----:B------:R-:W-:Y:S01]  /*00d0*/  MOV R0, 0x378 ;  /* 0x0000037800007802 */ /* 0x000fe20000000f00 */
[----:B------:R-:W0:Y:S01]  /*00e0*/  LDCU.64 UR4, c[0x4][0x2e0] ;  /* 0x01005c00ff0477ac */ /* 0x000e220008000a00 */
[----:B------:R-:W-:Y:S02]  /*00f0*/  CS2R R6, SRZ ;  /* 0x0000000000067805 */ /* 0x000fe4000001ff00 */
[----:B------:R1:W2:Y:S01]  /*0100*/  LDC.64 R2, c[0x4][R0] ;  /* 0x0100000000027b82 */ /* 0x0002a20000000a00 */
[----:B0-----:R-:W-:Y:S02]  /*0110*/  IMAD.U32 R4, RZ, RZ, UR4 ;  /* 0x00000004ff047e24 */ /* 0x001fe4000f8e00ff */
[----:B-1----:R-:W-:-:S07]  /*0120*/  IMAD.U32 R5, RZ, RZ, UR5 ;  /* 0x00000005ff057e24 */ /* 0x002fce000f8e00ff */
[----:B------:R-:W-:-:S07]  /*0130*/  LEPC R20, `(.L_x_1245) ;  /* 0x000000001014794e */ /* 0x000fce0000000000 */
[----:B--2---:R-:W-:Y:S05]  /*0140*/  CALL.ABS.NOINC R2 ;  /* 0x0000000002007343 */ /* 0x004fea0003c00000 */
.L_x_1245:
[----:B------:R-:W0:Y:S08]  /*0150*/  LDC.64 R4, c[0x0][0x380] ;  /* 0x0000e000ff047b82 */ /* 0x000e300000000a00 */
[----:B------:R-:W1:Y:S01]  /*0160*/  LDC.64 R30, c[0x0][0x358] ;  /* 0x0000d600ff1e7b82 */ /* 0x000e620000000a00 */
[----:B0-----:R-:W-:-:S04]  /*0170*/  ISETP.NE.U32.AND P0, PT, R4, RZ, PT ;  /* 0x000000ff0400720c */ /* 0x001fc80003f05070 */
[----:B------:R-:W-:-:S13]  /*0180*/  ISETP.NE.AND.EX P0, PT, R5, RZ, PT, P0 ;  /* 0x000000ff0500720c */ /* 0x000fda0003f05300 */
[----:B-1----:R-:W-:Y:S05]  /*0190*/  @!P0 BRA `(.L_x_1246) ;  /* 0x0000001c000c8947 */ /* 0x002fea0003800000 */
[----:B------:R-:W-:Y:S01]  /*01a0*/  IMAD.MOV.U32 R2, RZ, RZ, -0x1 ;  /* 0xffffffffff027424 */ /* 0x000fe200078e00ff */
[C---:B------:R-:W-:Y:S01]  /*01b0*/  LOP3.LUT R25, R4.reuse, 0x7, RZ, 0xc0, !PT ;  /* 0x0000000704197812 */ /* 0x040fe200078ec0ff */
[----:B------:R-:W-:Y:S02]  /*01c0*/  IMAD.MOV.U32 R3, RZ, RZ, -0x1 ;  /* 0xffffffffff037424 */ /* 0x000fe400078e00ff */
[----:B------:R-:W-:Y:S02]  /*01d0*/  IMAD.MOV.U32 R24, RZ, RZ, RZ ;  /* 0x000000ffff187224 */ /* 0x000fe400078e00ff */
[----:B------:R-:W-:-:S04]  /*01e0*/  IMAD.WIDE.U32 R2, R4, 0x1, R2 ;  /* 0x0000000104027825 */ /* 0x000fc800078e0002 */
[----:B------:R-:W-:Y:S01]  /*01f0*/  IMAD.MOV.U32 R23, RZ, RZ, RZ ;  /* 0x000000ffff177224 */ /* 0x000fe200078e00ff */
[----:B------:R-:W-:Y:S01]  /*0200*/  ISETP.GE.U32.AND P0, PT, R2, 0x7, PT ;  /* 0x000000070200780c */ /* 0x000fe20003f06070 */
[----:B------:R-:W-:-:S05]  /*0210*/  IMAD.IADD R2, R3, 0x1, R5 ;  /* 0x0000000103027824 */ /* 0x000fca00078e0205 */
[----:B------:R-:W-:-:S13]  /*0220*/  ISETP.GE.U32.AND.EX P0, PT, R2, RZ, PT, P0 ;  /* 0x000000ff0200720c */ /* 0x000fda0003f06100 */
[----:B------:R-:W-:Y:S05]  /*0230*/  @!P0 BRA `(.L_x_1247) ;  /* 0x0000000c00848947 */ /* 0x000fea0003800000 */
[----:B------:R-:W0:Y:S01]  /*0240*/  LDCU.64 UR4, c[0x0][0x3a0] ;  /* 0x00007400ff0477ac */ /* 0x000e220008000a00 */
[C---:B------:R-:W-:Y:S01]  /*0250*/  LOP3.LUT R24, R4.reuse, 0xfffffff8, RZ, 0xc0, !PT ;  /* 0xfffffff804187812 */ /* 0x040fe200078ec0ff */
[----:B------:R-:W-:Y:S01]  /*0260*/  BSSY.RECONVERGENT B7, `(.L_x_1247) ;  /* 0x00000de000077945 */ /* 0x000fe20003800200 */
[----:B------:R-:W-:Y:S01]  /*0270*/  IADD3 R22, P0, PT, R4, -0x8, RZ ;  /* 0xfffffff804167810 */ /* 0x000fe20007f1e0ff */
[----:B------:R-:W1:Y:S02]  /*0280*/  LDCU UR6, c[0x0][0x384] ;  /* 0x00007080ff0677ac */ /* 0x000e640008000800 */
[----:B------:R-:W-:Y:S01]  /*0290*/  IMAD.MOV.U32 R26, RZ, RZ, R24 ;  /* 0x000000ffff1a7224 */ /* 0x000fe200078e0018 */
[----:B------:R-:W-:Y:S01]  /*02a0*/  IADD3.X R19, PT, PT, R5, -0x1, RZ, P0, !PT ;  /* 0xffffffff05137810 */ /* 0x000fe200007fe4ff */
[----:B0-----:R-:W-:-:S04]  /*02b0*/  UIADD3 UR4, UP0, UPT, UR4, 0x20, URZ ;  /* 0x0000002004047890 */ /* 0x001fc8000ff1e0ff */
[----:B------:R-:W-:Y:S01]  /*02c0*/  UIADD3.X UR5, UPT, UPT, URZ, UR5, URZ, UP0, !UPT ;  /* 0x00000005ff057290 */ /* 0x000fe200087fe4ff */
[----:B-1----:R-:W-:Y:S02]  /*02d0*/  IMAD.U32 R23, RZ, RZ, UR6 ;  /* 0x00000006ff177e24 */ /* 0x002fe4000f8e00ff */
[----:B------:R-:W-:Y:S02]  /*02e0*/  IMAD.U32 R2, RZ, RZ, UR6 ;  /* 0x00000006ff027e24 */ /* 0x000fe4000f8e00ff */
[----:B------:R-:W-:Y:S02]  /*02f0*/  IMAD.U32 R28, RZ, RZ, UR4 ;  /* 0x00000004ff1c7e24 */ /* 0x000fe4000f8e00ff */
[----:B------:R-:W-:-:S07]  /*0300*/  IMAD.U32 R29, RZ, RZ, UR5 ;  /* 0x00000005ff1d7e24 */ /* 0x000fce000f8e00ff */
.L_x_1272:
[----:B------:R-:W-:Y:S02]  /*0310*/  R2UR UR4, R30 ;  /* 0x000000001e0472ca */ /* 0x000fe400000e0000 */
[----:B------:R-:W-:-:S13]  /*0320*/  R2UR UR5, R31 ;  /* 0x000000001f0572ca */ /* 0x000fda00000e0000 */
[----:B------:R-:W2:Y:S01]  /*0330*/  LDG.E.64 R10, desc[UR4][R28.64+-0x20] ;  /* 0xffffe0041c0a7981 */ /* 0x000ea2000c1e1b00 */
[----:B------:R-:W-:Y:S01]  /*0340*/  MOV R16, 0x378 ;  /* 0x0000037800107802 */ /* 0x000fe20000000f00 */
[----:B------:R-:W0:Y:S01]  /*0350*/  LDCU.64 UR4, c[0x4][0x218] ;  /* 0x01004300ff0477ac */ /* 0x000e220008000a00 */
[----:B------:R-:W-:Y:S01]  /*0360*/  IADD3 R26, P0, PT, R26, -0x8, RZ ;  /* 0xfffffff81a1a7810 */ /* 0x000fe20007f1e0ff */
[----:B------:R-:W-:Y:S01]  /*0370*/  IMAD.MOV.U32 R6, RZ, RZ, R18 ;  /* 0x000000ffff067224 */ /* 0x000fe200078e0012 */
[----:B------:R1:W3:Y:S01]  /*0380*/  LDC.64 R8, c[0x4][R16] ;  /* 0x0100000010087b82 */ /* 0x0002e20000000a00 */
[----:B------:R-:W-:Y:S01]  /*0390*/  IMAD.MOV.U32 R7, RZ, RZ, R17 ;  /* 0x000000ffff077224 */ /* 0x000fe200078e0011 */
[----:B------:R-:W-:Y:S02]  /*03a0*/  IADD3.X R2, PT, PT, R2, -0x1, RZ, P0, !PT ;  /* 0xffffffff02027810 */ /* 0x000fe400007fe4ff */
[----:B------:R-:W-:-:S04]  /*03b0*/  ISETP.NE.U32.AND P0, PT, R26, RZ, PT ;  /* 0x000000ff1a00720c */ /* 0x000fc80003f05070 */
[----:B------:R-:W-:-:S04]  /*03c0*/  ISETP.NE.AND.EX P0, PT, R2, RZ, PT, P0 ;  /* 0x000000ff0200720c */ /* 0x000fc80003f05300 */
[----:B------:R-:W-:Y:S01]  /*03d0*/  P2R R27, PR, RZ, 0x1 ;  /* 0x00000001ff1b7803 */ /* 0x000fe20000000000 */
[----:B0-----:R-:W-:Y:S02]  /*03e0*/  IMAD.U32 R4, RZ, RZ, UR4 ;  /* 0x00000004ff047e24 */ /* 0x001fe4000f8e00ff */
[----:B------:R-:W-:Y:S01]  /*03f0*/  IMAD.U32 R5, RZ, RZ, UR5 ;  /* 0x00000005ff057e24 */ /* 0x000fe2000f8e00ff */
[----:B--23--:R1:W-:Y:S06]  /*0400*/  STL.64 [R1], R10 ;  /* 0x0000000a01007387 */ /* 0x00c3ec0000100a00 */
[----:B------:R-:W-:-:S07]  /*0410*/  LEPC R20, `(.L_x_1248) ;  /* 0x000000001014794e */ /* 0x000fce0000000000 */
[----:B-1----:R-:W-:Y:S05]  /*0420*/  CALL.ABS.NOINC R8 ;  /* 0x0000000008007343 */ /* 0x002fea0003c00000 */
.L_x_1248:
[----:B------:R-:W-:Y:S01]  /*0430*/  ISETP.NE.U32.AND P0, PT, R22, -0x7, PT ;  /* 0xfffffff91600780c */ /* 0x000fe20003f05070 */
[----:B------:R-:W-:Y:S03]  /*0440*/  BSSY.RECONVERGENT B6, `(.L_x_1249) ;  /* 0x000000a000067945 */ /* 0x000fe60003800200 */
[----:B------:R-:W-:-:S13]  /*0450*/  ISETP.NE.AND.EX P0, PT, R19, -0x1, PT, P0 ;  /* 0xffffffff1300780c */ /* 0x000fda0003f05300 */
[----:B------:R-:W-:Y:S05]  /*0460*/  @P0 BRA `(.L_x_1250) ;  /* 0x00000000001c0947 */ /* 0x000fea0003800000 */
[----:B------:R0:W1:Y:S01]  /*0470*/  LDC.64 R8, c[0x4][R16] ;  /* 0x0100000010087b82 */ /* 0x0000620000000a00 */
[----:B------:R-:W2:Y:S01]  /*0480*/  LDCU.64 UR4, c[0x4][0x278] ;  /* 0x01004f00ff0477ac */ /* 0x000ea20008000a00 */
[----:B------:R-:W-:Y:S01]  /*0490*/  CS2R R6, SRZ ;  /* 0x0000000000067805 */ /* 0x000fe2000001ff00 */
[----:B--2---:R-:W-:Y:S02]  /*04a0*/  IMAD.U32 R4, RZ, RZ, UR4 ;  /* 0x00000004ff047e24 */ /* 0x004fe4000f8e00ff */
[----:B0-----:R-:W-:-:S07]  /*04b0*/  IMAD.U32 R5, RZ, RZ, UR5 ;  /* 0x00000005ff057e24 */ /* 0x001fce000f8e00ff */
[----:B------:R-:W-:-:S07]  /*04c0*/  LEPC R20, `(.L_x_1250) ;  /* 0x000000001014794e */ /* 0x000fce0000000000 */
[----:B-1----:R-:W-:Y:S05]  /*04d0*/  CALL.ABS.NOINC R8 ;  /* 0x0000000008007343 */ /* 0x002fea0003c00000 */
.L_x_1250:
[----:B------:R-:W-:Y:S05]  /*04e0*/  BSYNC.RECONVERGENT B6 ;  /* 0x0000000000067941 */ /* 0x000fea0003800200 */
.L_x_1249:
[----:B------:R-:W-:Y:S02]  /*04f0*/  R2UR UR4, R30 ;  /* 0x000000001e0472ca */ /* 0x000fe400000e0000 */
[----:B------:R-:W-:-:S13]  /*0500*/  R2UR UR5, R31 ;  /* 0x000000001f0572ca */ /* 0x000fda00000e0000 */
[----:B------:R-:W2:Y:S01]  /*0510*/  LDG.E.64 R10, desc[UR4][R28.64+-0x18] ;  /* 0xffffe8041c0a7981 */ /* 0x000ea2000c1e1b00 */
[----:B------:R-:W-:Y:S01]  /*0520*/  MOV R16, 0x378 ;  /* 0x0000037800107802 */ /* 0x000fe20000000f00 */
[----:B------:R-:W0:Y:S01]  /*0530*/  LDCU.64 UR4, c[0x4][0x218] ;  /* 0x01004300ff0477ac */ /* 0x000e220008000a00 */
[----:B------:R-:W-:Y:S02]  /*0540*/  IMAD.MOV.U32 R6, RZ, RZ, R18 ;  /* 0x000000ffff067224 */ /* 0x000fe400078e0012 */
[----:B------:R1:W3:Y:S01]  /*0550*/  LDC.64 R8, c[0x4][R16] ;  /* 0x0100000010087b82 */ /* 0x0002e20000000a00 */
[----:B------:R-:W-:Y:S02]  /*0560*/  IMAD.MOV.U32 R7, RZ, RZ, R17 ;  /* 0x000000ffff077224 */ /* 0x000fe400078e0011 */
[----:B0-----:R-:W-:Y:S02]  /*0570*/  IMAD.U32 R4, RZ, RZ, UR4 ;  /* 0x00000004ff047e24 */ /* 0x001fe4000f8e00ff */
[----:B------:R-:W-:Y:S01]  /*0580*/  IMAD.U32 R5, RZ, RZ, UR5 ;  /* 0x00000005ff057e24 */ /* 0x000fe2000f8e00ff */
[----:B--23--:R1:W-:Y:S06]  /*0590*/  STL.64 [R1], R10 ;  /* 0x0000000a01007387 */ /* 0x00c3ec0000100a00 */
[----:B------:R-:W-:-:S07]  /*05a0*/  LEPC R20, `(.L_x_1251) ;  /* 0x000000001014794e */ /* 0x000fce0000000000 */
[----:B-1----:R-:W-:Y:S05]  /*05b0*/  CALL.ABS.NOINC R8 ;  /* 0x0000000008007343 */ /* 0x002fea0003c00000 */
.L_x_1251:
        /* <DEDUP_REMOVED lines=11> */
.L_x_1253:
[----:B------:R-:W-:Y:S05]  /*0670*/  BSYNC.RECONVERGENT B6 ;  /* 0x0000000000067941 */ /* 0x000fea0003800200 */
.L_x_1252:
        /* <DEDUP_REMOVED lines=13> */
.L_x_1254:
        /* <DEDUP_REMOVED lines=11> */
.L_x_1256:
[----:B------:R-:W-:Y:S05]  /*0800*/  BSYNC.RECONVERGENT B6 ;  /* 0x0000000000067941 */ /* 0x000fea0003800200 */
.L_x_1255:
        /* <DEDUP_REMOVED lines=13> */
.L_x_1257:
        /* <DEDUP_REMOVED lines=11> */
.L_x_1259:
[----:B------:R-:W-:Y:S05]  /*0990*/  BSYNC.RECONVERGENT B6 ;  /* 0x0000000000067941 */ /* 0x000fea0003800200 */
.L_x_1258:
        /* <DEDUP_REMOVED lines=13> */
.L_x_1260:
        /* <DEDUP_REMOVED lines=11> */
.L_x_1262:
[----:B------:R-:W-:Y:S05]  /*0b20*/  BSYNC.RECONVERGENT B6 ;  /* 0x0000000000067941 */ /* 0x000fea0003800200 */
.L_x_1261:
        /* <DEDUP_REMOVED lines=13> */
.L_x_1263:
        /* <DEDUP_REMOVED lines=11> */
.L_x_1265:
[----:B------:R-:W-:Y:S05]  /*0cb0*/  BSYNC.RECONVERGENT B6 ;  /* 0x0000000000067941 */ /* 0x000fea0003800200 */
.L_x_1264:
        /* <DEDUP_REMOVED lines=13> */
.L_x_1266:
        /* <DEDUP_REMOVED lines=11> */
.L_x_1268:
[----:B------:R-:W-:Y:S05]  /*0e40*/  BSYNC.RECONVERGENT B6 ;  /* 0x0000000000067941 */ /* 0x000fea0003800200 */
.L_x_1267:
        /* <DEDUP_REMOVED lines=13> */
.L_x_1269:
[----:B------:R-:W-:Y:S01]  /*0f20*/  ISETP.NE.U32.AND P0, PT, R22, RZ, PT ;  /* 0x000000ff1600720c */ /* 0x000fe20003f05070 */
[----:B------:R-:W-:Y:S03]  /*0f30*/  BSSY.RECONVERGENT B6, `(.L_x_1270) ;  /* 0x000000a000067945 */ /* 0x000fe60003800200 */
[----:B------:R-:W-:-:S13]  /*0f40*/  ISETP.NE.AND.EX P0, PT, R19, RZ, PT, P0 ;  /* 0x000000ff1300720c */ /* 0x000fda0003f05300 */
        /* <DEDUP_REMOVED lines=8> */
.L_x_1271:
[----:B------:R-:W-:Y:S05]  /*0fd0*/  BSYNC.RECONVERGENT B6 ;  /* 0x0000000000067941 */ /* 0x000fea0003800200 */
.L_x_1270:
[----:B------:R-:W-:Y:S02]  /*0fe0*/  ISETP.NE.AND P6, PT, R27, RZ, PT ;  /* 0x000000ff1b00720c */ /* 0x000fe40003fc5270 */
[----:B------:R-:W-:Y:S02]  /*0ff0*/  IADD3 R28, P1, PT, R28, 0x40, RZ ;  /* 0x000000401c1c7810 */ /* 0x000fe40007f3e0ff */
[----:B------:R-:W-:-:S03]  /*1000*/  IADD3 R22, P0, PT, R22, -0x8, RZ ;  /* 0xfffffff816167810 */ /* 0x000fc60007f1e0ff */
[----:B------:R-:W-:Y:S01]  /*1010*/  IMAD.X R29, RZ, RZ, R29, P1 ;  /* 0x000000ffff1d7224 */ /* 0x000fe200008e061d */
[----:B------:R-:W-:-:S05]  /*1020*/  IADD3.X R19, PT, PT, R19, -0x1, RZ, P0, !PT ;  /* 0xffffffff13137810 */ /* 0x000fca00007fe4ff */
[----:B------:R-:W-:Y:S05]  /*1030*/  @P6 BRA `(.L_x_1272) ;  /* 0xfffffff000b46947 */ /* 0x000fea000383ffff */
[----:B------:R-:W-:Y:S05]  /*1040*/  BSYNC.RECONVERGENT B7 ;  /* 0x0000000000077941 */ /* 0x000fea0003800200 */
.L_x_1247:
[----:B------:R-:W-:-:S04]  /*1050*/  ISETP.NE.U32.AND P0, PT, R25, RZ, PT ;  /* 0x000000ff1900720c */ /* 0x000fc80003f05070 */
[----:B------:R-:W-:-:S13]  /*1060*/  ISETP.NE.AND.EX P0, PT, RZ, RZ, PT, P0 ;  /* 0x000000ffff00720c */ /* 0x000fda0003f05300 */
[----:B------:R-:W-:Y:S05]  /*1070*/  @!P0 BRA `(.L_x_1246) ;  /* 0x0000000c00548947 */ /* 0x000fea0003800000 */
[----:B------:R-:W0:Y:S01]  /*1080*/  LDC R16, c[0x0][0x380] ;  /* 0x0000e000ff107b82 */ /* 0x000e220000000800 */
[----:B------:R-:W-:-:S04]  /*1090*/  ISETP.GE.U32.AND P0, PT, R25, 0x4, PT ;  /* 0x000000041900780c */ /* 0x000fc80003f06070 */
[----:B------:R-:W-:Y:S02]  /*10a0*/  ISETP.GE.U32.AND.EX P0, PT, RZ, RZ, PT, P0 ;  /* 0x000000ffff00720c */ /* 0x000fe40003f06100 */
[----:B0-----:R-:W-:-:S11]  /*10b0*/  LOP3.LUT R16, R16, 0x3, RZ, 0xc0, !PT ;  /* 0x0000000310107812 */ /* 0x001fd600078ec0ff */
[----:B------:R-:W-:Y:S05]  /*10c0*/  @!P0 BRA `(.L_x_1273) ;  /* 0x0000000400b88947 */ /* 0x000fea0003800000 */
[----:B------:R-:W0:Y:S01]  /*10d0*/  LDCU.64 UR4, c[0x0][0x3a0] ;  /* 0x00007400ff0477ac */ /* 0x000e220008000a00 */
[----:B------:R-:W-:Y:S02]  /*10e0*/  R2UR UR6, R30 ;  /* 0x000000001e0672ca */ /* 0x000fe400000e0000 */
[----:B------:R-:W-:Y:S02]  /*10f0*/  R2UR UR7, R31 ;  /* 0x000000001f0772ca */ /* 0x000fe400000e0000 */
[----:B0-----:R-:W-:-:S04]  /*1100*/  LEA R26, P0, R24, UR4, 0x3 ;  /* 0x00000004181a7c11 */ /* 0x001fc8000f8018ff */
[----:B------:R-:W-:Y:S01]  /*1110*/  LEA.HI.X R27, R24, UR5, R23, 0x3, P0 ;  /* 0x00000005181b7c11 */ /* 0x000fe200080f1c17 */
[----:B------:R-:W0:Y:S06]  /*1120*/  LDCU.64 UR4, c[0x4][0x218] ;  /* 0x01004300ff0477ac */ /* 0x000e2c0008000a00 */
[----:B------:R-:W2:Y:S01]  /*1130*/  LDG.E.64 R10, desc[UR6][R26.64] ;  /* 0x000000061a0a7981 */ /* 0x000ea2000c1e1b00 */
[----:B------:R-:W-:Y:S01]  /*1140*/  MOV R2, 0x378 ;  /* 0x0000037800027802 */ /* 0x000fe20000000f00 */
[----:B------:R-:W-:Y:S02]  /*1150*/  IMAD.MOV.U32 R6, RZ, RZ, R18 ;  /* 0x000000ffff067224 */ /* 0x000fe400078e0012 */
[----:B------:R-:W-:Y:S01]  /*1160*/  IMAD.MOV.U32 R7, RZ, RZ, R17 ;  /* 0x000000ffff077224 */ /* 0x000fe200078e0011 */
[----:B------:R1:W3:Y:S01]  /*1170*/  LDC.64 R8, c[0x4][R2] ;  /* 0x0100000002087b82 */ /* 0x0002e20000000a00 */
[----:B0-----:R-:W-:-:S02]  /*1180*/  IMAD.U32 R4, RZ, RZ, UR4 ;  /* 0x00000004ff047e24 */ /* 0x001fc4000f8e00ff */
[----:B------:R-:W-:Y:S01]  /*1190*/  IMAD.U32 R5, RZ, RZ, UR5 ;  /* 0x00000005ff057e24 */ /* 0x000fe2000f8e00ff */
[----:B--23--:R1:W-:Y:S06]  /*11a0*/  STL.64 [R1], R10 ;  /* 0x0000000a01007387 */ /* 0x00c3ec0000100a00 */
[----:B------:R-:W-:-:S07]  /*11b0*/  LEPC R20, `(.L_x_1274) ;  /* 0x000000001014794e */ /* 0x000fce0000000000 */
[----:B-1----:R-:W-:Y:S05]  /*11c0*/  CALL.ABS.NOINC R8 ;  /* 0x0000000008007343 */ /* 0x002fea0003c00000 */
.L_x_1274:
[----:B------:R-:W0:Y:S01]  /*11d0*/  LDCU.64 UR4, c[0x0][0x380] ;  /* 0x00007000ff0477ac */ /* 0x000e220008000a00 */
[----:B------:R-:W-:-:S04]  /*11e0*/  IADD3 R0, P1, PT, R24, 0x1, RZ ;  /* 0x0000000118007810 */ /* 0x000fc80007f3e0ff */
[----:B0-----:R-:W-:Y:S01]  /*11f0*/  ISETP.NE.U32.AND P0, PT, R0, UR4, PT ;  /* 0x0000000400007c0c */ /* 0x001fe2000bf05070 */
[----:B------:R-:W-:-:S05]  /*1200*/  IMAD.X R0, RZ, RZ, R23, P1 ;  /* 0x000000ffff007224 */ /* 0x000fca00008e0617 */
[----:B------:R-:W-:-:S13]  /*1210*/  ISETP.NE.AND.EX P0, PT, R0, UR5, PT, P0 ;  /* 0x0000000500007c0c */ /* 0x000fda000bf05300 */
[----:B------:R-:W-:Y:S05]  /*1220*/  @P0 BRA `(.L_x_1275) ;  /* 0x00000000001c0947 */ /* 0x000fea0003800000 */
[----:B------:R-:W0:Y:S01]  /*1230*/  LDC.64 R2, c[0x4][R2] ;  /* 0x0100000002027b82 */ /* 0x000e220000000a00 */
[----:B------:R-:W1:Y:S01]  /*1240*/  LDCU.64 UR4, c[0x4][0x278] ;  /* 0x01004f00ff0477ac */ /* 0x000e620008000a00 */
[----:B------:R-:W-:Y:S01]  /*1250*/  CS2R R6, SRZ ;  /* 0x0000000000067805 */ /* 0x000fe2000001ff00 */
[----:B-1----:R-:W-:Y:S02]  /*1260*/  IMAD.U32 R4, RZ, RZ, UR4 ;  /* 0x00000004ff047e24 */ /* 0x002fe4000f8e00ff */
[----:B------:R-:W-:-:S07]  /*1270*/  IMAD.U32 R5, RZ, RZ, UR5 ;  /* 0x00000005ff057e24 */ /* 0x000fce000f8e00ff */
[----:B------:R-:W-:-:S07]  /*1280*/  LEPC R20, `(.L_x_1275) ;  /* 0x000000001014794e */ /* 0x000fce0000000000 */
[----:B0-----:R-:W-:Y:S05]  /*1290*/  CALL.ABS.NOINC R2 ;  /* 0x0000000002007343 */ /* 0x001fea0003c00000 */
.L_x_1275:
        /* <DEDUP_REMOVED lines=13> */
.L_x_1276:
        /* <DEDUP_REMOVED lines=13> */
.L_x_1277:
        /* <DEDUP_REMOVED lines=13> */
.L_x_1278:
        /* <DEDUP_REMOVED lines=13> */
.L_x_1279:
        /* <DEDUP_REMOVED lines=13> */
.L_x_1280:
[----:B------:R-:W0:Y:S01]  /*16b0*/  LDCU.64 UR4, c[0x0][0x380] ;  /* 0x00007000ff0477ac */ /* 0x000e220008000a00 */
[----:B------:R-:W-:-:S05]  /*16c0*/  IADD3 R24, P0, PT, R24, 0x4, RZ ;  /* 0x0000000418187810 */ /* 0x000fca0007f1e0ff */
[----:B------:R-:W-:Y:S01]  /*16d0*/  IMAD.X R23, RZ, RZ, R23, P0 ;  /* 0x000000ffff177224 */ /* 0x000fe200000e0617 */
[----:B0-----:R-:W-:-:S04]  /*16e0*/  ISETP.NE.U32.AND P0, PT, R24, UR4, PT ;  /* 0x0000000418007c0c */ /* 0x001fc8000bf05070 */
[----:B------:R-:W-:-:S13]  /*16f0*/  ISETP.NE.AND.EX P0, PT, R23, UR5, PT, P0 ;  /* 0x0000000517007c0c */ /* 0x000fda000bf05300 */
        /* <DEDUP_REMOVED lines=8> */
.L_x_1281:
[----:B------:R-:W0:Y:S02]  /*1780*/  LDCU.64 UR4, c[0x0][0x380] ;  /* 0x00007000ff0477ac */ /* 0x000e240008000a00 */
[----:B0-----:R-:W-:Y:S02]  /*1790*/  IMAD.U32 R24, RZ, RZ, UR4 ;  /* 0x00000004ff187e24 */ /* 0x001fe4000f8e00ff */
[----:B------:R-:W-:-:S07]  /*17a0*/  IMAD.U32 R23, RZ, RZ, UR5 ;  /* 0x00000005ff177e24 */ /* 0x000fce000f8e00ff */
.L_x_1273:
[----:B------:R-:W-:-:S04]  /*17b0*/  ISETP.NE.U32.AND P0, PT, R16, RZ, PT ;  /* 0x000000ff1000720c */ /* 0x000fc80003f05070 */
[----:B------:R-:W-:-:S13]  /*17c0*/  ISETP.NE.AND.EX P0, PT, RZ, RZ, PT, P0 ;  /* 0x000000ffff00720c */ /* 0x000fda0003f05300 */
[----:B------:R-:W-:Y:S05]  /*17d0*/  @!P0 BRA `(.L_x_1246) ;  /* 0x00000004007c8947 */ /* 0x000fea0003800000 */
[----:B------:R-:W-:-:S04]  /*17e0*/  ISETP.NE.U32.AND P0, PT, R16, 0x1, PT ;  /* 0x000000011000780c */ /* 0x000fc80003f05070 */
[----:B------:R-:W-:-:S13]  /*17f0*/  ISETP.NE.AND.EX P0, PT, RZ, RZ, PT, P0 ;  /* 0x000000ffff00720c */ /* 0x000fda0003f05300 */
        /* <DEDUP_REMOVED lines=17> */
.L_x_1283:
[----:B------:R-:W0:Y:S01]  /*1910*/  LDCU.64 UR4, c[0x0][0x380] ;  /* 0x00007000ff0477ac */ /* 0x000e220008000a00 */
[----:B------:R-:W-:-:S04]  /*1920*/  IADD3 R0, P1, PT, R24, 0x1, RZ ;  /* 0x0000000118007810 */ /* 0x000fc80007f3e0ff */
[----:B0-----:R-:W-:Y:S01]  /*1930*/  ISETP.NE.U32.AND P0, PT, R0, UR4, PT ;  /* 0x0000000400007c0c */ /* 0x001fe2000bf05070 */
[----:B------:R-:W-:-:S05]  /*1940*/  IMAD.X R0, RZ, RZ, R23, P1 ;  /* 0x000000ffff007224 */ /* 0x000fca00008e0617 */
        /* <DEDUP_REMOVED lines=9> */
.L_x_1284:
        /* <DEDUP_REMOVED lines=13> */
.L_x_1285:
        /* <DEDUP_REMOVED lines=13> */
.L_x_1286:
[----:B------:R-:W0:Y:S02]  /*1b80*/  LDCU.64 UR4, c[0x0][0x380] ;  /* 0x00007000ff0477ac */ /* 0x000e240008000a00 */
[----:B0-----:R-:W-:Y:S02]  /*1b90*/  IMAD.U32 R24, RZ, RZ, UR4 ;  /* 0x00000004ff187e24 */ /* 0x001fe4000f8e00ff */
[----:B------:R-:W-:-:S07]  /*1ba0*/  IMAD.U32 R23, RZ, RZ, UR5 ;  /* 0x00000005ff177e24 */ /* 0x000fce000f8e00ff */
.L_x_1282:
[----:B------:R-:W0:Y:S02]  /*1bb0*/  LDCU UR4, c[0x0][0x380] ;  /* 0x00007000ff0477ac */ /* 0x000e240008000800 */
[----:B0-----:R-:W-:-:S04]  /*1bc0*/  ULOP3.LUT UR4, UR4, 0x1, URZ, 0xc0, !UPT ;  /* 0x0000000104047892 */ /* 0x001fc8000f8ec0ff */
[----:B------:R-:W-:-:S04]  /*1bd0*/  UISETP.NE.U32.AND UP0, UPT, UR4, 0x1, UPT ;  /* 0x000000010400788c */ /* 0x000fc8000bf05070 */
[----:B------:R-:W-:-:S09]  /*1be0*/  UISETP.NE.U32.AND.EX UP0, UPT, URZ, URZ, UPT, UP0 ;  /* 0x000000ffff00728c */ /* 0x000fd2000bf05100 */
[----:B------:R-:W-:Y:S05]  /*1bf0*/  BRA.U UP0, `(.L_x_1246) ;  /* 0x0000000100747547 */ /* 0x000fea000b800000 */
        /* <DEDUP_REMOVED lines=16> */
.L_x_1287:
        /* <DEDUP_REMOVED lines=13> */
.L_x_1246:
        /* <DEDUP_REMOVED lines=8> */
.L_x_1288:
[----:B------:R-:W0:Y:S02]  /*1e50*/  LDC.64 R2, c[0x0][0x380] ;  /* 0x0000e000ff027b82 */ /* 0x000e240000000a00 */
[----:B0-----:R-:W-:-:S04]  /*1e60*/  IADD3 R22, P1, PT, R2, 0x1, RZ ;  /* 0x0000000102167810 */ /* 0x001fc80007f3e0ff */
[----:B------:R-:W-:Y:S01]  /*1e70*/  ISETP.NE.U32.AND P0, PT, R22, RZ, PT ;  /* 0x000000ff1600720c */ /* 0x000fe20003f05070 */
[----:B------:R-:W-:-:S05]  /*1e80*/  IMAD.X R0, RZ, RZ, R3, P1 ;  /* 0x000000ffff007224 */ /* 0x000fca00008e0603 */
[----:B------:R-:W-:-:S13]  /*1e90*/  ISETP.NE.AND.EX P0, PT, R0, RZ, PT, P0 ;  /* 0x000000ff0000720c */ /* 0x000fda0003f05300 */
[----:B------:R-:W-:Y:S05]  /*1ea0*/  @!P0 BRA `(.L_x_1289) ;  /* 0x0000001c00208947 */ /* 0x000fea0003800000 */
[----:B------:R-:W-:Y:S01]  /*1eb0*/  ISETP.GE.U32.AND P0, PT, R2, 0x7, PT ;  /* 0x000000070200780c */ /* 0x000fe20003f06070 */
[----:B------:R-:W-:Y:S02]  /*1ec0*/  IMAD.MOV.U32 R19, RZ, RZ, RZ ;  /* 0x000000ffff137224 */ /* 0x000fe400078e00ff */
[----:B------:R-:W-:Y:S01]  /*1ed0*/  IMAD.MOV.U32 R16, RZ, RZ, RZ ;  /* 0x000000ffff107224 */ /* 0x000fe200078e00ff */
[----:B------:R-:W-:-:S13]  /*1ee0*/  ISETP.GE.U32.AND.EX P0, PT, R3, RZ, PT, P0 ;  /* 0x000000ff0300720c */ /* 0x000fda0003f06100 */
[----:B------:R-:W-:Y:S05]  /*1ef0*/  @!P0 BRA `(.L_x_1290) ;  /* 0x0000000c00cc8947 */ /* 0x000fea0003800000 */
[----:B------:R-:W0:Y:S01]  /*1f00*/  LDCU.64 UR4, c[0x0][0x3a8] ;  /* 0x00007500ff0477ac */ /* 0x000e220008000a00 */
[----:B------:R-:W-:Y:S01]  /*1f10*/  BSSY.RECONVERGENT B7, `(.L_x_1290) ;  /* 0x00000f1000077945 */ /* 0x000fe20003800200 */
[----:B------:R-:W-:Y:S01]  /*1f20*/  IMAD.MOV.U32 R16, RZ, RZ, R0 ;  /* 0x000000ffff107224 */ /* 0x000fe200078e0000 */
[----:B------:R-:W-:Y:S01]  /*1f30*/  LOP3.LUT R19, R22, 0xfffffff8, RZ, 0xc0, !PT ;  /* 0xfffffff816137812 */ /* 0x000fe200078ec0ff */
[----:B------:R-:W1:Y:S01]  /*1f40*/  LDCU.64 UR6, c[0x0][0x380] ;  /* 0x00007000ff0677ac */ /* 0x000e620008000a00 */
[----:B------:R-:W-:Y:S01]  /*1f50*/  CS2R R24, SRZ ;  /* 0x0000000000187805 */ /* 0x000fe2000001ff00 */
[----:B0-----:R-:W-:-:S04]  /*1f60*/  UIADD3 UR4, UP0, UPT, UR4, 0x20, URZ ;  /* 0x0000002004047890 */ /* 0x001fc8000ff1e0ff */
[----:B------:R-:W-:Y:S01]  /*1f70*/  UIADD3.X UR5, UPT, UPT, URZ, UR5, URZ, UP0, !UPT ;  /* 0x00000005ff057290 */ /* 0x000fe200087fe4ff */
[----:B-1----:R-:W-:Y:S02]  /*1f80*/  IMAD.U32 R26, RZ, RZ, UR6 ;  /* 0x00000006ff1a7e24 */ /* 0x002fe4000f8e00ff */
[----:B------:R-:W-:Y:S02]  /*1f90*/  IMAD.U32 R23, RZ, RZ, UR7 ;  /* 0x00000007ff177e24 */ /* 0x000fe4000f8e00ff */
[----:B------:R-:W-:Y:S02]  /*1fa0*/  IMAD.U32 R28, RZ, RZ, UR4 ;  /* 0x00000004ff1c7e24 */ /* 0x000fe4000f8e00ff */
[----:B------:R-:W-:-:S07]  /*1fb0*/  IMAD.U32 R29, RZ, RZ, UR5 ;  /* 0x00000005ff1d7e24 */ /* 0x000fce000f8e00ff */
.L_x_1315:
        /* <DEDUP_REMOVED lines=13> */
.L_x_1291:
[----:B------:R-:W-:Y:S01]  /*2090*/  ISETP.NE.U32.AND P0, PT, R26, RZ, PT ;  /* 0x000000ff1a00720c */ /* 0x000fe20003f05070 */
[----:B------:R-:W-:Y:S03]  /*20a0*/  BSSY.RECONVERGENT B6, `(.L_x_1292) ;  /* 0x000000a000067945 */ /* 0x000fe60003800200 */
[----:B------:R-:W-:-:S13]  /*20b0*/  ISETP.NE.AND.EX P0, PT, R23, RZ, PT, P0 ;  /* 0x000000ff1700720c */ /* 0x000fda0003f05300 */
        /* <DEDUP_REMOVED lines=8> */
.L_x_1293:
[----:B------:R-:W-:Y:S05]  /*2140*/  BSYNC.RECONVERGENT B6 ;  /* 0x0000000000067941 */ /* 0x000fea0003800200 */
.L_x_1292:
        /* <DEDUP_REMOVED lines=13> */
.L_x_1294:
[----:B------:R-:W0:Y:S01]  /*2220*/  LDCU.64 UR4, c[0x0][0x380] ;  /* 0x00007000ff0477ac */ /* 0x000e220008000a00 */
[----:B------:R-:W-:Y:S01]  /*2230*/  IADD3 R0, P1, PT, R24, 0x1, RZ ;  /* 0x0000000118007810 */ /* 0x000fe20007f3e0ff */
[----:B------:R-:W-:Y:S03]  /*2240*/  BSSY.RECONVERGENT B6, `(.L_x_1295) ;  /* 0x000000c000067945 */ /* 0x000fe60003800200 */
        /* <DEDUP_REMOVED lines=11> */
.L_x_1296:
[----:B------:R-:W-:Y:S05]  /*2300*/  BSYNC.RECONVERGENT B6 ;  /* 0x0000000000067941 */ /* 0x000fea0003800200 */
.L_x_1295:
        /* <DEDUP_REMOVED lines=13> */
.L_x_1297:
        /* <DEDUP_REMOVED lines=14> */
.L_x_1299:
[----:B------:R-:W-:Y:S05]  /*24c0*/  BSYNC.RECONVERGENT B6 ;  /* 0x0000000000067941 */ /* 0x000fea0003800200 */
.L_x_1298:
        /* <DEDUP_REMOVED lines=13> */
.L_x_1300:
        /* <DEDUP_REMOVED lines=14> */
.L_x_1302:
[----:B------:R-:W-:Y:S05]  /*2680*/  BSYNC.RECONVERGENT B6 ;  /* 0x0000000000067941 */ /* 0x000fea0003800200 */
.L_x_1301:
        /* <DEDUP_REMOVED lines=13> */
.L_x_1303:
        /* <DEDUP_REMOVED lines=14> */
.L_x_1305:
[----:B------:R-:W-:Y:S05]  /*2840*/  BSYNC.RECONVERGENT B6 ;  /* 0x0000000000067941 */ /* 0x000fea0003800200 */
.L_x_1304:
        /* <DEDUP_REMOVED lines=13> */
.L_x_1306:
        /* <DEDUP_REMOVED lines=14> */
.L_x_1308:
[----:B------:R-:W-:Y:S05]  /*2a00*/  BSYNC.RECONVERGENT B6 ;  /* 0x0000000000067941 */ /* 0x000fea0003800200 */
.L_x_1307:
        /* <DEDUP_REMOVED lines=13> */
.L_x_1309:
        /* <DEDUP_REMOVED lines=14> */
.L_x_1311:
[----:B------:R-:W-:Y:S05]  /*2bc0*/  BSYNC.RECONVERGENT B6 ;  /* 0x0000000000067941 */ /* 0x000fea0003800200 */
.L_x_1310:
        /* <DEDUP_REMOVED lines=13> */
.L_x_1312:
[----:B------:R-:W0:Y:S01]  /*2ca0*/  LDCU.64 UR4, c[0x0][0x380] ;  /* 0x00007000ff0477ac */ /* 0x000e220008000a00 */
[----:B------:R-:W-:Y:S01]  /*2cb0*/  IADD3 R0, P1, PT, R24, 0x7, RZ ;  /* 0x0000000718007810 */ /* 0x000fe20007f3e0ff */
[----:B------:R-:W-:Y:S03]  /*2cc0*/  BSSY.RECONVERGENT B6, `(.L_x_1313) ;  /* 0x000000e000067945 */ /* 0x000fe60003800200 */
[----:B0-----:R-:W-:Y:S01]  /*2cd0*/  ISETP.NE.U32.AND P0, PT, R0, UR4, PT ;  /* 0x0000000400007c0c */ /* 0x001fe2000bf05070 */
[----:B------:R-:W-:Y:S01]  /*2ce0*/  IMAD.X R0, RZ, RZ, R25, P1 ;  /* 0x000000ffff007224 */ /* 0x000fe200008e0619 */
[----:B------:R-:W-:-:S04]  /*2cf0*/  IADD3 R24, P1, PT, R24, 0x8, RZ ;  /* 0x0000000818187810 */ /* 0x000fc80007f3e0ff */
[----:B------:R-:W-:Y:S01]  /*2d00*/  ISETP.NE.AND.EX P0, PT, R0, UR5, PT, P0 ;  /* 0x0000000500007c0c */ /* 0x000fe2000bf05300 */
[----:B------:R-:W-:-:S12]  /*2d10*/  IMAD.X R25, RZ, RZ, R25, P1 ;  /* 0x000000ffff197224 */ /* 0x000fd800008e0619 */
        /* <DEDUP_REMOVED lines=8> */
.L_x_1314:
[----:B------:R-:W-:Y:S05]  /*2da0*/  BSYNC.RECONVERGENT B6 ;  /* 0x0000000000067941 */ /* 0x000fea0003800200 */
.L_x_1313:
[----:B------:R-:W-:Y:S02]  /*2db0*/  ISETP.NE.U32.AND P0, PT, R24, R19, PT ;  /* 0x000000131800720c */ /* 0x000fe40003f05070 */
[----:B------:R-:W-:Y:S02]  /*2dc0*/  IADD3 R28, P2, PT, R28, 0x40, RZ ;  /* 0x000000401c1c7810 */ /* 0x000fe40007f5e0ff */
[----:B------:R-:W-:Y:S02]  /*2dd0*/  ISETP.NE.AND.EX P0, PT, R25, R16, PT, P0 ;  /* 0x000000101900720c */ /* 0x000fe40003f05300 */
[----:B------:R-:W-:Y:S01]  /*2de0*/  IADD3 R26, P1, PT, R26, -0x8, RZ ;  /* 0xfffffff81a1a7810 */ /* 0x000fe20007f3e0ff */
[----:B------:R-:W-:-:S03]  /*2df0*/  IMAD.X R29, RZ, RZ, R29, P2 ;  /* 0x000000ffff1d7224 */ /* 0x000fc600010e061d */
[----:B------:R-:W-:-:S07]  /*2e00*/  IADD3.X R23, PT, PT, R23, -0x1, RZ, P1, !PT ;  /* 0xffffffff17177810 */ /* 0x000fce0000ffe4ff */
[----:B------:R-:W-:Y:S05]  /*2e10*/  @P0 BRA `(.L_x_1315) ;  /* 0xfffffff000680947 */ /* 0x000fea000383ffff */
[----:B------:R-:W-:Y:S05]  /*2e20*/  BSYNC.RECONVERGENT B7 ;  /* 0x0000000000077941 */ /* 0x000fea0003800200 */
.L_x_1290:
[----:B------:R-:W-:-:S04]  /*2e30*/  LOP3.LUT R0, R22, 0x7, RZ, 0xc0, !PT ;  /* 0x0000000716007812 */ /* 0x000fc800078ec0ff */
[----:B------:R-:W-:-:S04]  /*2e40*/  ISETP.NE.U32.AND P0, PT, R0, RZ, PT ;  /* 0x000000ff0000720c */ /* 0x000fc80003f05070 */
[----:B------:R-:W-:-:S13]  /*2e50*/  ISETP.NE.AND.EX P0, PT, RZ, RZ, PT, P0 ;  /* 0x000000ffff00720c */ /* 0x000fda0003f05300 */
[----:B------:R-:W-:Y:S05]  /*2e60*/  @!P0 BRA `(.L_x_1289) ;  /* 0x0000000c00308947 */ /* 0x000fea0003800000 */
[----:B------:R-:W-:-:S04]  /*2e70*/  ISETP.GE.U32.AND P0, PT, R0, 0x4, PT ;  /* 0x000000040000780c */ /* 0x000fc80003f06070 */
[----:B------:R-:W-:-:S13]  /*2e80*/  ISETP.GE.U32.AND.EX P0, PT, RZ, RZ, PT, P0 ;  /* 0x000000ffff00720c */ /* 0x000fda0003f06100 */
        /* <DEDUP_REMOVED lines=17> */
.L_x_1317:
[----:B------:R-:W0:Y:S02]  /*2fa0*/  LDCU.64 UR4, c[0x0][0x380] ;  /* 0x00007000ff0477ac */ /* 0x000e240008000a00 */
[----:B0-----:R-:W-:-:S04]  /*2fb0*/  ISETP.NE.U32.AND P0, PT, R19, UR4, PT ;  /* 0x0000000413007c0c */ /* 0x001fc8000bf05070 */
        /* <DEDUP_REMOVED lines=9> */
.L_x_1318:
        /* <DEDUP_REMOVED lines=13> */
.L_x_1319:
        /* <DEDUP_REMOVED lines=13> */
.L_x_1320:
        /* <DEDUP_REMOVED lines=13> */
.L_x_1321:
        /* <DEDUP_REMOVED lines=13> */
.L_x_1322:
        /* <DEDUP_REMOVED lines=13> */
.L_x_1323:
[----:B------:R-:W0:Y:S01]  /*3460*/  LDCU.64 UR4, c[0x0][0x380] ;  /* 0x00007000ff0477ac */ /* 0x000e220008000a00 */
[----:B------:R-:W-:-:S04]  /*3470*/  IADD3 R0, P1, PT, R19, 0x3, RZ ;  /* 0x0000000313007810 */ /* 0x000fc80007f3e0ff */
[----:B0-----:R-:W-:Y:S01]  /*3480*/  ISETP.NE.U32.AND P0, PT, R0, UR4, PT ;  /* 0x0000000400007c0c */ /* 0x001fe2000bf05070 */
[----:B------:R-:W-:Y:S01]  /*3490*/  IMAD.X R0, RZ, RZ, R16, P1 ;  /* 0x000000ffff007224 */ /* 0x000fe200008e0610 */
[----:B------:R-:W-:-:S04]  /*34a0*/  IADD3 R19, P1, PT, R19, 0x4, RZ ;  /* 0x0000000413137810 */ /* 0x000fc80007f3e0ff */
[----:B------:R-:W-:Y:S01]  /*34b0*/  ISETP.NE.AND.EX P0, PT, R0, UR5, PT, P0 ;  /* 0x0000000500007c0c */ /* 0x000fe2000bf05300 */
[----:B------:R-:W-:-:S12]  /*34c0*/  IMAD.X R16, RZ, RZ, R16, P1 ;  /* 0x000000ffff107224 */ /* 0x000fd800008e0610 */
        /* <DEDUP_REMOVED lines=8> */
.L_x_1316:
[----:B------:R-:W-:-:S04]  /*3550*/  LOP3.LUT R22, R22, 0x3, RZ, 0xc0, !PT ;  /* 0x0000000316167812 */ /* 0x000fc800078ec0ff */
        /* <DEDUP_REMOVED lines=22> */
.L_x_1325:
        /* <DEDUP_REMOVED lines=11> */
.L_x_1326:
        /* <DEDUP_REMOVED lines=13> */
.L_x_1327:
        /* <DEDUP_REMOVED lines=15> */
.L_x_1324:
[----:B------:R-:W0:Y:S02]  /*3930*/  LDCU UR4, c[0x0][0x380] ;  /* 0x00007000ff0477ac */ /* 0x000e240008000800 */
[----:B0-----:R-:W-:-:S04]  /*3940*/  ULOP3.LUT UR4, UR4, 0x1, URZ, 0xc0, !UPT ;  /* 0x0000000104047892 */ /* 0x001fc8000f8ec0ff */
[----:B------:R-:W-:-:S04]  /*3950*/  UISETP.NE.U32.AND UP0, UPT, UR4, 0x1, UPT ;  /* 0x000000010400788c */ /* 0x000fc8000bf05070 */
[----:B------:R-:W-:-:S09]  /*3960*/  UISETP.NE.U32.AND.EX UP0, UPT, URZ, URZ, UPT, UP0 ;  /* 0x000000ffff00728c */ /* 0x000fd2000bf05100 */
[----:B------:R-:W-:Y:S05]  /*3970*/  BRA.U !UP0, `(.L_x_1289) ;  /* 0x00000001086c7547 */ /* 0x000fea000b800000 */
        /* <DEDUP_REMOVED lines=16> */
.L_x_1328:
        /* <DEDUP_REMOVED lines=11> */
.L_x_1289:
        /* <DEDUP_REMOVED lines=8> */
.L_x_1329:
[----:B------:R-:W0:Y:S02]  /*3bb0*/  LDC.64 R2, c[0x0][0x388] ;  /* 0x0000e200ff027b82 */ /* 0x000e240000000a00 */
[----:B0-----:R-:W-:-:S04]  /*3bc0*/  ISETP.NE.U32.AND P0, PT, R2, RZ, PT ;  /* 0x000000ff0200720c */ /* 0x001fc80003f05070 */
[----:B------:R-:W-:-:S13]  /*3bd0*/  ISETP.NE.AND.EX P0, PT, R3, RZ, PT, P0 ;  /* 0x000000ff0300720c */ /* 0x000fda0003f05300 */
[----:B------:R-:W-:Y:S05]  /*3be0*/  @!P0 EXIT ;  /* 0x000000000000894d */ /* 0x000fea0003800000 */
[C---:B------:R-:W-:Y:S02]  /*3bf0*/  ISETP.GE.U32.AND P0, PT, R2.reuse, 0x8, PT ;  /* 0x000000080200780c */ /* 0x040fe40003f06070 */
[----:B------:R-:W-:Y:S02]  /*3c00*/  CS2R R24, SRZ ;  /* 0x0000000000187805 */ /* 0x000fe4000001ff00 */
[----:B------:R-:W-:Y:S02]  /*3c10*/  LOP3.LUT R26, R2, 0x7, RZ, 0xc0, !PT ;  /* 0x00000007021a7812 */ /* 0x000fe400078ec0ff */
        /* <DEDUP_REMOVED lines=15> */
.L_x_1355:
        /* <DEDUP_REMOVED lines=18> */
.L_x_1331:
        /* <DEDUP_REMOVED lines=11> */
.L_x_1333:
[----:B------:R-:W-:Y:S05]  /*3ee0*/  BSYNC.RECONVERGENT B6 ;  /* 0x0000000000067941 */ /* 0x000fea0003800200 */
.L_x_1332:
        /* <DEDUP_REMOVED lines=13> */
.L_x_1334:
        /* <DEDUP_REMOVED lines=11> */
.L_x_1336:
[----:B------:R-:W-:Y:S05]  /*4070*/  BSYNC.RECONVERGENT B6 ;  /* 0x0000000000067941 */ /* 0x000fea0003800200 */
.L_x_1335:
        /* <DEDUP_REMOVED lines=13> */
.L_x_1337:
        /* <DEDUP_REMOVED lines=11> */
.L_x_1339:
[----:B------:R-:W-:Y:S05]  /*4200*/  BSYNC.RECONVERGENT B6 ;  /* 0x0000000000067941 */ /* 0x000fea0003800200 */
.L_x_1338:
        /* <DEDUP_REMOVED lines=13> */
.L_x_1340:
        /* <DEDUP_REMOVED lines=11> */
.L_x_1342:
[----:B------:R-:W-:Y:S05]  /*4390*/  BSYNC.RECONVERGENT B6 ;  /* 0x0000000000067941 */ /* 0x000fea0003800200 */
.L_x_1341:
        /* <DEDUP_REMOVED lines=13> */
.L_x_1343:
        /* <DEDUP_REMOVED lines=11> */
.L_x_1345:
[----:B------:R-:W-:Y:S05]  /*4520*/  BSYNC.RECONVERGENT B6 ;  /* 0x0000000000067941 */ /* 0x000fea0003800200 */
.L_x_1344:
        /* <DEDUP_REMOVED lines=13> */
.L_x_1346:
        /* <DEDUP_REMOVED lines=11> */
.L_x_1348:
[----:B------:R-:W-:Y:S05]  /*46b0*/  BSYNC.RECONVERGENT B6 ;  /* 0x0000000000067941 */ /* 0x000fea0003800200 */
.L_x_1347:
        /* <DEDUP_REMOVED lines=13> */
.L_x_1349:
        /* <DEDUP_REMOVED lines=11> */
.L_x_1351:
[----:B------:R-:W-:Y:S05]  /*4840*/  BSYNC.RECONVERGENT B6 ;  /* 0x0000000000067941 */ /* 0x000fea0003800200 */
.L_x_1350:
        /* <DEDUP_REMOVED lines=13> */
.L_x_1352:
        /* <DEDUP_REMOVED lines=11> */
.L_x_1354:
[----:B------:R-:W-:Y:S05]  /*49d0*/  BSYNC.RECONVERGENT B6 ;  /* 0x0000000000067941 */ /* 0x000fea0003800200 */
.L_x_1353:
[----:B------:R-:W-:Y:S02]  /*49e0*/  ISETP.NE.AND P6, PT, R27, RZ, PT ;  /* 0x000000ff1b00720c */ /* 0x000fe40003fc5270 */
[----:B------:R-:W-:Y:S02]  /*49f0*/  IADD3 R28, P1, PT, R28, 0x40, RZ ;  /* 0x000000401c1c7810 */ /* 0x000fe40007f3e0ff */
[----:B------:R-:W-:-:S03]  /*4a00*/  IADD3 R23, P0, PT, R23, -0x8, RZ ;  /* 0xfffffff817177810 */ /* 0x000fc60007f1e0ff */
[----:B------:R-:W-:Y:S01]  /*4a10*/  IMAD.X R29, RZ, RZ, R29, P1 ;  /* 0x000000ffff1d7224 */ /* 0x000fe200008e061d */
[----:B------:R-:W-:-:S05]  /*4a20*/  IADD3.X R22, PT, PT, R22, -0x1, RZ, P0, !PT ;  /* 0xffffffff16167810 */ /* 0x000fca00007fe4ff */
[----:B------:R-:W-:Y:S05]  /*4a30*/  @P6 BRA `(.L_x_1355) ;  /* 0xfffffff000b46947 */ /* 0x000fea000383ffff */
[----:B------:R-:W-:Y:S05]  /*4a40*/  BSYNC.RECONVERGENT B7 ;  /* 0x0000000000077941 */ /* 0x000fea0003800200 */
.L_x_1330:
[----:B------:R-:W-:-:S04]  /*4a50*/  ISETP.NE.U32.AND P0, PT, R26, RZ, PT ;  /* 0x000000ff1a00720c */ /* 0x000fc80003f05070 */
[----:B------:R-:W-:-:S13]  /*4a60*/  ISETP.NE.AND.EX P0, PT, RZ, RZ, PT, P0 ;  /* 0x000000ffff00720c */ /* 0x000fda0003f05300 */
[----:B------:R-:W-:Y:S05]  /*4a70*/  @!P0 EXIT ;  /* 0x000000000000894d */ /* 0x000fea0003800000 */
        /* <DEDUP_REMOVED lines=21> */
.L_x_1357:
        /* <DEDUP_REMOVED lines=13> */
.L_x_1358:
        /* <DEDUP_REMOVED lines=13> */
.L_x_1359:
        /* <DEDUP_REMOVED lines=13> */
.L_x_1360:
        /* <DEDUP_REMOVED lines=13> */
.L_x_1361:
        /* <DEDUP_REMOVED lines=13> */
.L_x_1362:
        /* <DEDUP_REMOVED lines=13> */
.L_x_1363:
        /* <DEDUP_REMOVED lines=13> */
.L_x_1364:
[----:B------:R-:W0:Y:S02]  /*5180*/  LDCU.64 UR4, c[0x0][0x388] ;  /* 0x00007100ff0477ac */ /* 0x000e240008000a00 */
[----:B0-----:R-:W-:Y:S02]  /*5190*/  IMAD.U32 R25, RZ, RZ, UR4 ;  /* 0x00000004ff197e24 */ /* 0x001fe4000f8e00ff */
[----:B------:R-:W-:-:S07]  /*51a0*/  IMAD.U32 R24, RZ, RZ, UR5 ;  /* 0x00000005ff187e24 */ /* 0x000fce000f8e00ff */
.L_x_1356:
[----:B------:R-:W-:-:S04]  /*51b0*/  ISETP.NE.U32.AND P0, PT, R16, RZ, PT ;  /* 0x000000ff1000720c */ /* 0x000fc80003f05070 */
[----:B------:R-:W-:-:S13]  /*51c0*/  ISETP.NE.AND.EX P0, PT, RZ, RZ, PT, P0 ;  /* 0x000000ffff00720c */ /* 0x000fda0003f05300 */
[----:B------:R-:W-:Y:S05]  /*51d0*/  @!P0 EXIT ;  /* 0x000000000000894d */ /* 0x000fea0003800000 */
        /* <DEDUP_REMOVED lines=19> */
.L_x_1366:
        /* <DEDUP_REMOVED lines=13> */
.L_x_1367:
        /* <DEDUP_REMOVED lines=13> */
.L_x_1368:
        /* <DEDUP_REMOVED lines=13> */
.L_x_1369:
[----:B------:R-:W0:Y:S02]  /*5580*/  LDCU.64 UR4, c[0x0][0x388] ;  /* 0x00007100ff0477ac */ /* 0x000e240008000a00 */
[----:B0-----:R-:W-:Y:S02]  /*5590*/  IMAD.U32 R25, RZ, RZ, UR4 ;  /* 0x00000004ff197e24 */ /* 0x001fe4000f8e00ff */
[----:B------:R-:W-:-:S07]  /*55a0*/  IMAD.U32 R24, RZ, RZ, UR5 ;  /* 0x00000005ff187e24 */ /* 0x000fce000f8e00ff */
.L_x_1365:
[----:B------:R-:W0:Y:S02]  /*55b0*/  LDC R0, c[0x0][0x388] ;  /* 0x0000e200ff007b82 */ /* 0x000e240000000800 */
[----:B0-----:R-:W-:-:S04]  /*55c0*/  LOP3.LUT R0, R0, 0x1, RZ, 0xc0, !PT ;  /* 0x0000000100007812 */ /* 0x001fc800078ec0ff */
[----:B------:R-:W-:-:S04]  /*55d0*/  ISETP.NE.U32.AND P0, PT, R0, 0x1, PT ;  /* 0x000000010000780c */ /* 0x000fc80003f05070 */
[----:B------:R-:W-:-:S13]  /*55e0*/  ISETP.NE.U32.AND.EX P0, PT, RZ, RZ, PT, P0 ;  /* 0x000000ffff00720c */ /* 0x000fda0003f05100 */
[----:B------:R-:W-:Y:S05]  /*55f0*/  @P0 EXIT ;  /* 0x000000000000094d */ /* 0x000fea0003800000 */
        /* <DEDUP_REMOVED lines=16> */
.L_x_1370:
[----:B------:R-:W0:Y:S01]  /*5700*/  LDCU.64 UR4, c[0x0][0x388] ;  /* 0x00007100ff0477ac */ /* 0x000e220008000a00 */
[----:B------:R-:W-:-:S05]  /*5710*/  IADD3 R25, P1, PT, R25, 0x1, RZ ;  /* 0x0000000119197810 */ /* 0x000fca0007f3e0ff */
[----:B------:R-:W-:Y:S01]  /*5720*/  IMAD.X R24, RZ, RZ, R24, P1 ;  /* 0x000000ffff187224 */ /* 0x000fe200008e0618 */
[----:B0-----:R-:W-:-:S04]  /*5730*/  ISETP.NE.U32.AND P0, PT, R25, UR4, PT ;  /* 0x0000000419007c0c */ /* 0x001fc8000bf05070 */
[----:B------:R-:W-:-:S13]  /*5740*/  ISETP.NE.AND.EX P0, PT, R24, UR5, PT, P0 ;  /* 0x0000000518007c0c */ /* 0x000fda000bf05300 */
[----:B------:R-:W-:Y:S05]  /*5750*/  @P0 EXIT ;  /* 0x000000000000094d */ /* 0x000fea0003800000 */
[----:B------:R-:W0:Y:S01]  /*5760*/  LDC.64 R16, c[0x4][R16] ;  /* 0x0100000010107b82 */ /* 0x000e220000000a00 */
[----:B------:R-:W1:Y:S01]  /*5770*/  LDCU.64 UR4, c[0x4][0x278] ;  /* 0x01004f00ff0477ac */ /* 0x000e620008000a00 */
[----:B------:R-:W-:Y:S01]  /*5780*/  CS2R R6, SRZ ;  /* 0x0000000000067805 */ /* 0x000fe2000001ff00 */
[----:B-1----:R-:W-:Y:S02]  /*5790*/  IMAD.U32 R4, RZ, RZ, UR4 ;  /* 0x00000004ff047e24 */ /* 0x002fe4000f8e00ff */
[----:B------:R-:W-:-:S07]  /*57a0*/  IMAD.U32 R5, RZ, RZ, UR5 ;  /* 0x00000005ff057e24 */ /* 0x000fce000f8e00ff */
[----:B------:R-:W-:-:S07]  /*57b0*/  LEPC R20, `(.L_x_1371) ;  /* 0x000000001014794e */ /* 0x000fce0000000000 */
[----:B0-----:R-:W-:Y:S05]  /*57c0*/  CALL.ABS.NOINC R16 ;  /* 0x0000000010007343 */ /* 0x001fea0003c00000 */
.L_x_1371:
[----:B------:R-:W-:Y:S05]  /*57d0*/  EXIT ;  /* 0x000000000000794d */ /* 0x000fea0003800000 */
.L_x_1372:
        /* <DEDUP_REMOVED lines=10> */
.L_x_2883:


//--------------------- .text._Z22device_reconstruct_csrmmPmS_S_ --------------------------
	.section	.text._Z22device_reconstruct_csrmmPmS_S_,"ax",@progbits
	.align	128
        .global         _Z22device_reconstruct_csrmmPmS_S_
        .type           _Z22device_reconstruct_csrmmPmS_S_,@function
        .size           _Z22device_reconstruct_csrmmPmS_S_,(.L_x_2884 - _Z22device_reconstruct_csrmmPmS_S_)
        .other          _Z22device_reconstruct_csrmmPmS_S_,@"STO_CUDA_ENTRY STV_DEFAULT"
_Z22device_reconstruct_csrmmPmS_S_:
.text._Z22device_reconstruct_csrmmPmS_S_:
        /* <DEDUP_REMOVED lines=10> */
[----:B------:R-:W-:Y:S01]  /*00a0*/  IMAD.SHL.U32 R8, R10, 0x8, RZ ;  /* 0x000000080a087824 */ /* 0x000fe200078e00ff */
[----:B------:R-:W-:Y:S01]  /*00b0*/  SHF.R.U32.HI R10, RZ, 0x1d, R10 ;  /* 0x0000001dff0a7819 */ /* 0x000fe2000001160a */
[----:B------:R-:W1:Y:S03]  /*00c0*/  LDCU.64 UR4, c[0x0][0x358] ;  /* 0x00006b00ff0477ac */ /* 0x000e660008000a00 */
[----:B0-----:R-:W-:-:S04]  /*00d0*/  IADD3 R2, P0, PT, R8, UR6, RZ ;  /* 0x0000000608027c10 */ /* 0x001fc8000ff1e0ff */
[----:B------:R-:W-:-:S05]  /*00e0*/  IADD3.X R3, PT, PT, R10, UR7, RZ, P0, !PT ;  /* 0x000000070a037c10 */ /* 0x000fca00087fe4ff */
[----:B-1----:R-:W2:Y:S04]  /*00f0*/  LDG.E.64 R12, desc[UR4][R2.64] ;  /* 0x00000004020c7981 */ /* 0x002ea8000c1e1b00 */
[----:B------:R-:W3:Y:S01]  /*0100*/  LDG.E.64 R4, desc[UR4][R2.64+0x8] ;  /* 0x0000080402047981 */ /* 0x000ee2000c1e1b00 */
[----:B------:R-:W-:Y:S01]  /*0110*/  BSSY.RECONVERGENT B0, `(.L_x_1373) ;  /* 0x000006f000007945 */ /* 0x000fe20003800200 */
[----:B--2---:R-:W-:-:S05]  /*0120*/  IADD3 R9, P0, PT, R12, 0x1, RZ ;  /* 0x000000010c097810 */ /* 0x004fca0007f1e0ff */
[----:B------:R-:W-:Y:S01]  /*0130*/  IMAD.X R0, RZ, RZ, R13, P0 ;  /* 0x000000ffff007224 */ /* 0x000fe200000e060d */
[----:B---3--:R-:W-:-:S04]  /*0140*/  ISETP.GE.U32.AND P0, PT, R9, R4, PT ;  /* 0x000000040900720c */ /* 0x008fc80003f06070 */
[----:B------:R-:W-:-:S13]  /*0150*/  ISETP.GE.U32.AND.EX P0, PT, R0, R5, PT, P0 ;  /* 0x000000050000720c */ /* 0x000fda0003f06100 */
[----:B------:R-:W-:Y:S05]  /*0160*/  @P0 BRA `(.L_x_1374) ;  /* 0x0000000400a40947 */ /* 0x000fea0003800000 */
[----:B------:R-:W0:Y:S02]  /*0170*/  LDCU.64 UR6, c[0x0][0x398] ;  /* 0x00007300ff0677ac */ /* 0x000e240008000a00 */
[----:B0-----:R-:W-:-:S04]  /*0180*/  LEA R14, P0, R12, UR6, 0x3 ;  /* 0x000000060c0e7c11 */ /* 0x001fc8000f8018ff */
[----:B------:R-:W-:-:S05]  /*0190*/  LEA.HI.X R15, R12, UR7, R13, 0x3, P0 ;  /* 0x000000070c0f7c11 */ /* 0x000fca00080f1c0d */
[----:B------:R0:W5:Y:S01]  /*01a0*/  LDG.E.64 R6, desc[UR4][R14.64] ;  /* 0x000000040e067981 */ /* 0x000162000c1e1b00 */
[----:B------:R-:W-:Y:S01]  /*01b0*/  LOP3.LUT R21, RZ, R12, RZ, 0x33, !PT ;  /* 0x0000000cff157212 */ /* 0x000fe200078e33ff */
[----:B------:R-:W-:Y:S01]  /*01c0*/  BSSY.RECONVERGENT B1, `(.L_x_1375) ;  /* 0x0000026000017945 */ /* 0x000fe20003800200 */
[----:B------:R-:W-:-:S03]  /*01d0*/  IADD3 R11, P0, P1, R4, -0x2, -R12 ;  /* 0xfffffffe040b7810 */ /* 0x000fc6000791e80c */
[----:B------:R-:W-:Y:S01]  /*01e0*/  IMAD.IADD R21, R4, 0x1, R21 ;  /* 0x0000000104157824 */ /* 0x000fe200078e0215 */
[----:B------:R-:W-:Y:S02]  /*01f0*/  IADD3.X R12, PT, PT, R5, -0x1, ~R13, P0, P1 ;  /* 0xffffffff050c7810 */ /* 0x000fe400007e2c0d */
[----:B------:R-:W-:Y:S01]  /*0200*/  ISETP.GE.U32.AND P0, PT, R11, 0x3, PT ;  /* 0x000000030b00780c */ /* 0x000fe20003f06070 */
[----:B------:R-:W-:Y:S01]  /*0210*/  IMAD.MOV.U32 R11, RZ, RZ, R0 ;  /* 0x000000ffff0b7224 */ /* 0x000fe200078e0000 */
[----:B------:R-:W-:Y:S02]  /*0220*/  LOP3.LUT R21, R21, 0x3, RZ, 0xc0, !PT ;  /* 0x0000000315157812 */ /* 0x000fe400078ec0ff */
[----:B------:R-:W-:Y:S01]  /*0230*/  ISETP.GE.U32.AND.EX P0, PT, R12, RZ, PT, P0 ;  /* 0x000000ff0c00720c */ /* 0x000fe20003f06100 */
[----:B------:R-:W-:Y:S01]  /*0240*/  IMAD.MOV.U32 R12, RZ, RZ, R9 ;  /* 0x000000ffff0c7224 */ /* 0x000fe200078e0009 */
[----:B------:R-:W-:-:S04]  /*0250*/  ISETP.NE.U32.AND P1, PT, R21, RZ, PT ;  /* 0x000000ff1500720c */ /* 0x000fc80003f25070 */
[----:B------:R-:W-:-:S13]  /*0260*/  ISETP.NE.AND.EX P1, PT, RZ, RZ, PT, P1 ;  /* 0x000000ffff00720c */ /* 0x000fda0003f25310 */
[----:B0-----:R-:W-:Y:S05]  /*0270*/  @!P1 BRA `(.L_x_1376) ;  /* 0x0000000000689947 */ /* 0x001fea0003800000 */
[----:B------:R-:W-:Y:S01]  /*0280*/  IADD3 R14, P1, PT, R14, 0x8, RZ ;  /* 0x000000080e0e7810 */ /* 0x000fe20007f3e0ff */
[----:B------:R-:W-:Y:S02]  /*0290*/  IMAD.MOV.U32 R22, RZ, RZ, RZ ;  /* 0x000000ffff167224 */ /* 0x000fe400078e00ff */
[----:B------:R-:W-:Y:S02]  /*02a0*/  IMAD.MOV.U32 R12, RZ, RZ, R9 ;  /* 0x000000ffff0c7224 */ /* 0x000fe400078e0009 */
[----:B------:R-:W-:Y:S02]  /*02b0*/  IMAD.MOV.U32 R11, RZ, RZ, R0 ;  /* 0x000000ffff0b7224 */ /* 0x000fe400078e0000 */
[----:B------:R-:W-:-:S07]  /*02c0*/  IMAD.X R15, RZ, RZ, R15, P1 ;  /* 0x000000ffff0f7224 */ /* 0x000fce00008e060f */
.L_x_1377:
[----:B------:R-:W2:Y:S01]  /*02d0*/  LDG.E.64 R16, desc[UR4][R14.64] ;  /* 0x000000040e107981 */ /* 0x000ea2000c1e1b00 */
[----:B------:R-:W-:-:S05]  /*02e0*/  IADD3 R12, P3, PT, R12, 0x1, RZ ;  /* 0x000000010c0c7810 */ /* 0x000fca0007f7e0ff */
[----:B------:R-:W-:Y:S01]  /*02f0*/  IMAD.X R11, RZ, RZ, R11, P3 ;  /* 0x000000ffff0b7224 */ /* 0x000fe200018e060b */
[----:B--2--5:R-:W-:-:S04]  /*0300*/  ISETP.NE.U32.AND P1, PT, R16, R6, PT ;  /* 0x000000061000720c */ /* 0x024fc80003f25070 */
[----:B------:R-:W-:-:S13]  /*0310*/  ISETP.NE.AND.EX P1, PT, R17, R7, PT, P1 ;  /* 0x000000071100720c */ /* 0x000fda0003f25310 */
[----:B------:R-:W0:Y:S01]  /*0320*/  @P1 LDC.64 R18, c[0x0][0x398] ;  /* 0x0000e600ff121b82 */ /* 0x000e220000000a00 */
[C---:B------:R-:W-:Y:S02]  /*0330*/  @P1 IADD3 R13, P5, PT, R9.reuse, 0x1, RZ ;  /* 0x00000001090d1810 */ /* 0x040fe40007fbe0ff */
[----:B0-----:R-:W-:-:S04]  /*0340*/  @P1 LEA R18, P2, R9, R18, 0x3 ;  /* 0x0000001209121211 */ /* 0x001fc800078418ff */
[----:B------:R-:W-:Y:S02]  /*0350*/  @P1 LEA.HI.X R19, R9, R19, R0, 0x3, P2 ;  /* 0x0000001309131211 */ /* 0x000fe400010f1c00 */
[----:B------:R-:W-:-:S03]  /*0360*/  IADD3 R21, P2, PT, R21, -0x1, RZ ;  /* 0xffffffff15157810 */ /* 0x000fc60007f5e0ff */
[----:B------:R0:W-:Y:S01]  /*0370*/  @P1 STG.E.64 desc[UR4][R18.64], R16 ;  /* 0x0000001012001986 */ /* 0x0001e2000c101b04 */
[----:B------:R-:W-:Y:S02]  /*0380*/  IADD3.X R22, PT, PT, R22, -0x1, RZ, P2, !PT ;  /* 0xffffffff16167810 */ /* 0x000fe400017fe4ff */
[----:B------:R-:W-:Y:S01]  /*0390*/  ISETP.NE.U32.AND P2, PT, R21, RZ, PT ;  /* 0x000000ff1500720c */ /* 0x000fe20003f45070 */
[----:B------:R1:W5:Y:S01]  /*03a0*/  @P1 LDG.E.64 R6, desc[UR4][R14.64] ;  /* 0x000000040e061981 */ /* 0x000362000c1e1b00 */
[----:B------:R-:W-:Y:S02]  /*03b0*/  @P1 IMAD.X R20, RZ, RZ, R0, P5 ;  /* 0x000000ffff141224 */ /* 0x000fe400028e0600 */
[----:B------:R-:W-:Y:S01]  /*03c0*/  ISETP.NE.AND.EX P2, PT, R22, RZ, PT, P2 ;  /* 0x000000ff1600720c */ /* 0x000fe20003f45320 */
[----:B------:R-:W-:Y:S02]  /*03d0*/  @P1 IMAD.MOV.U32 R9, RZ, RZ, R13 ;  /* 0x000000ffff091224 */ /* 0x000fe400078e000d */
[----:B------:R-:W-:Y:S01]  /*03e0*/  @P1 IMAD.MOV.U32 R0, RZ, RZ, R20 ;  /* 0x000000ffff001224 */ /* 0x000fe200078e0014 */
[----:B-1----:R-:W-:-:S05]  /*03f0*/  IADD3 R14, P4, PT, R14, 0x8, RZ ;  /* 0x000000080e0e7810 */ /* 0x002fca0007f9e0ff */
[----:B------:R-:W-:-:S04]  /*0400*/  IMAD.X R15, RZ, RZ, R15, P4 ;  /* 0x000000ffff0f7224 */ /* 0x000fc800020e060f */
[----:B0-----:R-:W-:Y:S05]  /*0410*/  @P2 BRA `(.L_x_1377) ;  /* 0xfffffffc00ac2947 */ /* 0x001fea000383ffff */
.L_x_1376:
[----:B------:R-:W-:Y:S05]  /*0420*/  BSYNC.RECONVERGENT B1 ;  /* 0x0000000000017941 */ /* 0x000fea0003800200 */
.L_x_1375:
[----:B------:R-:W-:Y:S05]  /*0430*/  @!P0 BRA `(.L_x_1374) ;  /* 0x0000000000f08947 */ /* 0x000fea0003800000 */
[----:B------:R-:W0:Y:S02]  /*0440*/  LDCU.64 UR6, c[0x0][0x398] ;  /* 0x00007300ff0677ac */ /* 0x000e240008000a00 */
[----:B0-----:R-:W-:-:S04]  /*0450*/  LEA R14, P0, R12, UR6, 0x3 ;  /* 0x000000060c0e7c11 */ /* 0x001fc8000f8018ff */
[----:B------:R-:W-:Y:S02]  /*0460*/  IADD3 R14, P1, PT, R14, 0x10, RZ ;  /* 0x000000100e0e7810 */ /* 0x000fe40007f3e0ff */
[----:B------:R-:W-:-:S05]  /*0470*/  LEA.HI.X R15, R12, UR7, R11, 0x3, P0 ;  /* 0x000000070c0f7c11 */ /* 0x000fca00080f1c0b */
[----:B------:R-:W-:-:S07]  /*0480*/  IMAD.X R15, RZ, RZ, R15, P1 ;  /* 0x000000ffff0f7224 */ /* 0x000fce00008e060f */
.L_x_1378:
[----:B------:R-:W2:Y:S02]  /*0490*/  LDG.E.64 R20, desc[UR4][R14.64+-0x10] ;  /* 0xfffff0040e147981 */ /* 0x000ea4000c1e1b00 */
[----:B--2--5:R-:W-:-:S04]  /*04a0*/  ISETP.NE.U32.AND P1, PT, R20, R6, PT ;  /* 0x000000061400720c */ /* 0x024fc80003f25070 */
[----:B------:R-:W-:-:S13]  /*04b0*/  ISETP.NE.AND.EX P1, PT, R21, R7, PT, P1 ;  /* 0x000000071500720c */ /* 0x000fda0003f25310 */
[----:B------:R-:W0:Y:S02]  /*04c0*/  @P1 LDC.64 R22, c[0x0][0x398] ;  /* 0x0000e600ff161b82 */ /* 0x000e240000000a00 */
[----:B0-----:R-:W-:-:S04]  /*04d0*/  @P1 LEA R22, P0, R9, R22, 0x3 ;  /* 0x0000001609161211 */ /* 0x001fc800078018ff */
[----:B------:R-:W-:-:S05]  /*04e0*/  @P1 LEA.HI.X R23, R9, R23, R0, 0x3, P0 ;  /* 0x0000001709171211 */ /* 0x000fca00000f1c00 */
[----:B------:R0:W-:Y:S04]  /*04f0*/  @P1 STG.E.64 desc[UR4][R22.64], R20 ;  /* 0x0000001416001986 */ /* 0x0001e8000c101b04 */
[----:B------:R-:W2:Y:S04]  /*0500*/  @P1 LDG.E.64 R6, desc[UR4][R14.64+-0x10] ;  /* 0xfffff0040e061981 */ /* 0x000ea8000c1e1b00 */
[----:B------:R-:W2:Y:S01]  /*0510*/  LDG.E.64 R16, desc[UR4][R14.64+-0x8] ;  /* 0xfffff8040e107981 */ /* 0x000ea2000c1e1b00 */
[----:B------:R-:W-:-:S05]  /*0520*/  @P1 IADD3 R13, P2, PT, R9, 0x1, RZ ;  /* 0x00000001090d1810 */ /* 0x000fca0007f5e0ff */
[----:B------:R-:W-:Y:S02]  /*0530*/  @P1 IMAD.X R24, RZ, RZ, R0, P2 ;  /* 0x000000ffff181224 */ /* 0x000fe400010e0600 */
[----:B------:R-:W-:Y:S02]  /*0540*/  @P1 IMAD.MOV.U32 R9, RZ, RZ, R13 ;  /* 0x000000ffff091224 */ /* 0x000fe400078e000d */
[----:B------:R-:W-:Y:S01]  /*0550*/  @P1 IMAD.MOV.U32 R0, RZ, RZ, R24 ;  /* 0x000000ffff001224 */ /* 0x000fe200078e0018 */
[----:B--2---:R-:W-:-:S04]  /*0560*/  ISETP.NE.U32.AND P0, PT, R16, R6, PT ;  /* 0x000000061000720c */ /* 0x004fc80003f05070 */
[----:B------:R-:W-:-:S13]  /*0570*/  ISETP.NE.AND.EX P0, PT, R17, R7, PT, P0 ;  /* 0x000000071100720c */ /* 0x000fda0003f05300 */
[----:B------:R-:W1:Y:S02]  /*0580*/  @P0 LDC.64 R18, c[0x0][0x398] ;  /* 0x0000e600ff120b82 */ /* 0x000e640000000a00 */
[----:B-1----:R-:W-:-:S04]  /*0590*/  @P0 LEA R24, P1, R9, R18, 0x3 ;  /* 0x0000001209180211 */ /* 0x002fc800078218ff */
[----:B------:R-:W-:-:S05]  /*05a0*/  @P0 LEA.HI.X R25, R9, R19, R0, 0x3, P1 ;  /* 0x0000001309190211 */ /* 0x000fca00008f1c00 */
[----:B------:R1:W-:Y:S04]  /*05b0*/  @P0 STG.E.64 desc[UR4][R24.64], R16 ;  /* 0x0000001018000986 */ /* 0x0003e8000c101b04 */
[----:B------:R-:W2:Y:S04]  /*05c0*/  @P0 LDG.E.64 R6, desc[UR4][R14.64+-0x8] ;  /* 0xfffff8040e060981 */ /* 0x000ea8000c1e1b00 */
[----:B------:R-:W2:Y:S01]  /*05d0*/  LDG.E.64 R18, desc[UR4][R14.64] ;  /* 0x000000040e127981 */ /* 0x000ea2000c1e1b00 */
[----:B------:R-:W-:-:S05]  /*05e0*/  @P0 IADD3 R13, P2, PT, R9, 0x1, RZ ;  /* 0x00000001090d0810 */ /* 0x000fca0007f5e0ff */
[----:B0-----:R-:W-:Y:S02]  /*05f0*/  @P0 IMAD.X R22, RZ, RZ, R0, P2 ;  /* 0x000000ffff160224 */ /* 0x001fe400010e0600 */
[----:B------:R-:W-:Y:S02]  /*0600*/  @P0 IMAD.MOV.U32 R9, RZ, RZ, R13 ;  /* 0x000000ffff090224 */ /* 0x000fe400078e000d */
[----:B------:R-:W-:Y:S01]  /*0610*/  @P0 IMAD.MOV.U32 R0, RZ, RZ, R22 ;  /* 0x000000ffff000224 */ /* 0x000fe200078e0016 */
[----:B--2---:R-:W-:-:S04]  /*0620*/  ISETP.NE.U32.AND P1, PT, R18, R6, PT ;  /* 0x000000061200720c */ /* 0x004fc80003f25070 */
[----:B------:R-:W-:-:S13]  /*0630*/  ISETP.NE.AND.EX P1, PT, R19, R7, PT, P1 ;  /* 0x000000071300720c */ /* 0x000fda0003f25310 */
[----:B------:R-:W0:Y:S02]  /*0640*/  @P1 LDC.64 R20, c[0x0][0x398] ;  /* 0x0000e600ff141b82 */ /* 0x000e240000000a00 */
[----:B0-----:R-:W-:-:S04]  /*0650*/  @P1 LEA R22, P0, R9, R20, 0x3 ;  /* 0x0000001409161211 */ /* 0x001fc800078018ff */
[----:B------:R-:W-:-:S05]  /*0660*/  @P1 LEA.HI.X R23, R9, R21, R0, 0x3, P0 ;  /* 0x0000001509171211 */ /* 0x000fca00000f1c00 */
[----:B------:R0:W-:Y:S04]  /*0670*/  @P1 STG.E.64 desc[UR4][R22.64], R18 ;  /* 0x0000001216001986 */ /* 0x0001e8000c101b04 */
[----:B------:R-:W2:Y:S04]  /*0680*/  @P1 LDG.E.64 R6, desc[UR4][R14.64] ;  /* 0x000000040e061981 */ /* 0x000ea8000c1e1b00 */
[----:B-1----:R-:W2:Y:S01]  /*0690*/  LDG.E.64 R16, desc[UR4][R14.64+0x8] ;  /* 0x000008040e107981 */ /* 0x002ea2000c1e1b00 */
[----:B------:R-:W-:-:S05]  /*06a0*/  @P1 IADD3 R13, P2, PT, R9, 0x1, RZ ;  /* 0x00000001090d1810 */ /* 0x000fca0007f5e0ff */
[----:B------:R-:W-:Y:S02]  /*06b0*/  @P1 IMAD.X R24, RZ, RZ, R0, P2 ;  /* 0x000000ffff181224 */ /* 0x000fe400010e0600 */
[----:B------:R-:W-:Y:S02]  /*06c0*/  @P1 IMAD.MOV.U32 R9, RZ, RZ, R13 ;  /* 0x000000ffff091224 */ /* 0x000fe400078e000d */
[----:B------:R-:W-:Y:S01]  /*06d0*/  @P1 IMAD.MOV.U32 R0, RZ, RZ, R24 ;  /* 0x000000ffff001224 */ /* 0x000fe200078e0018 */
[----:B--2---:R-:W-:-:S04]  /*06e0*/  ISETP.NE.U32.AND P0, PT, R16, R6, PT ;  /* 0x000000061000720c */ /* 0x004fc80003f05070 */
[----:B------:R-:W-:-:S13]  /*06f0*/  ISETP.NE.AND.EX P0, PT, R17, R7, PT, P0 ;  /* 0x000000071100720c */ /* 0x000fda0003f05300 */
[----:B------:R-:W1:Y:S01]  /*0700*/  @P0 LDC.64 R20, c[0x0][0x398] ;  /* 0x0000e600ff140b82 */ /* 0x000e620000000a00 */
[C---:B------:R-:W-:Y:S02]  /*0710*/  @P0 IADD3 R13, P3, PT, R9.reuse, 0x1, RZ ;  /* 0x00000001090d0810 */ /* 0x040fe40007f7e0ff */
[----:B-1----:R-:W-:-:S04]  /*0720*/  @P0 LEA R20, P1, R9, R20, 0x3 ;  /* 0x0000001409140211 */ /* 0x002fc800078218ff */
[----:B------:R-:W-:Y:S02]  /*0730*/  @P0 LEA.HI.X R21, R9, R21, R0, 0x3, P1 ;  /* 0x0000001509150211 */ /* 0x000fe400008f1c00 */
[----:B------:R-:W-:-:S03]  /*0740*/  IADD3 R12, P1, PT, R12, 0x4, RZ ;  /* 0x000000040c0c7810 */ /* 0x000fc60007f3e0ff */
[----:B------:R1:W-:Y:S02]  /*0750*/  @P0 STG.E.64 desc[UR4][R20.64], R16 ;  /* 0x0000001014000986 */ /* 0x0003e4000c101b04 */
[----:B------:R-:W-:Y:S01]  /*0760*/  IMAD.X R11, RZ, RZ, R11, P1 ;  /* 0x000000ffff0b7224 */ /* 0x000fe200008e060b */
[----:B------:R-:W-:Y:S01]  /*0770*/  ISETP.GE.U32.AND P1, PT, R12, R4, PT ;  /* 0x000000040c00720c */ /* 0x000fe20003f26070 */
[----:B------:R2:W5:Y:S01]  /*0780*/  @P0 LDG.E.64 R6, desc[UR4][R14.64+0x8] ;  /* 0x000008040e060981 */ /* 0x000562000c1e1b00 */
[----:B0-----:R-:W-:Y:S02]  /*0790*/  @P0 IMAD.X R18, RZ, RZ, R0, P3 ;  /* 0x000000ffff120224 */ /* 0x001fe400018e0600 */
[----:B------:R-:W-:Y:S01]  /*07a0*/  ISETP.GE.U32.AND.EX P1, PT, R11, R5, PT, P1 ;  /* 0x000000050b00720c */ /* 0x000fe20003f26110 */
[----:B------:R-:W-:Y:S02]  /*07b0*/  @P0 IMAD.MOV.U32 R9, RZ, RZ, R13 ;  /* 0x000000ffff090224 */ /* 0x000fe400078e000d */
[----:B------:R-:W-:Y:S01]  /*07c0*/  @P0 IMAD.MOV.U32 R0, RZ, RZ, R18 ;  /* 0x000000ffff000224 */ /* 0x000fe200078e0012 */
[----:B--2---:R-:W-:-:S05]  /*07d0*/  IADD3 R14, P2, PT, R14, 0x20, RZ ;  /* 0x000000200e0e7810 */ /* 0x004fca0007f5e0ff */
[----:B------:R-:W-:-:S04]  /*07e0*/  IMAD.X R15, RZ, RZ, R15, P2 ;  /* 0x000000ffff0f7224 */ /* 0x000fc800010e060f */
[----:B-1----:R-:W-:Y:S05]  /*07f0*/  @!P1 BRA `(.L_x_1378) ;  /* 0xfffffffc00249947 */ /* 0x002fea000383ffff */
.L_x_1374:
[----:B------:R-:W-:Y:S05]  /*0800*/  BSYNC.RECONVERGENT B0 ;  /* 0x0000000000007941 */ /* 0x000fea0003800200 */
.L_x_1373:
[----:B------:R-:W2:Y:S01]  /*0810*/  LDG.E.64 R2, desc[UR4][R2.64] ;  /* 0x0000000402027981 */ /* 0x000ea2000c1e1b00 */
[----:B------:R-:W0:Y:S02]  /*0820*/  LDCU.64 UR6, c[0x0][0x3a0] ;  /* 0x00007400ff0677ac */ /* 0x000e240008000a00 */
[----:B0-----:R-:W-:Y:S02]  /*0830*/  IADD3 R8, P1, PT, R8, UR6, RZ ;  /* 0x0000000608087c10 */ /* 0x001fe4000ff3e0ff */
[----:B--2---:R-:W-:Y:S02]  /*0840*/  IADD3 R4, P0, PT, -R2, R9, RZ ;  /* 0x0000000902047210 */ /* 0x004fe40007f1e1ff */
[----:B------:R-:W-:-:S03]  /*0850*/  IADD3.X R9, PT, PT, R10, UR7, RZ, P1, !PT ;  /* 0x000000070a097c10 */ /* 0x000fc60008ffe4ff */
[----:B------:R-:W-:-:S05]  /*0860*/  IMAD.X R5, R0, 0x1, ~R3, P0 ;  /* 0x0000000100057824 */ /* 0x000fca00000e0e03 */
[----:B------:R-:W-:Y:S01]  /*0870*/  STG.E.64 desc[UR4][R8.64], R4 ;  /* 0x0000000408007986 */ /* 0x000fe2000c101b04 */
[----:B------:R-:W-:Y:S05]  /*0880*/  EXIT ;  /* 0x000000000000794d */ /* 0x000fea0003800000 */
.L_x_1379:
        /* <DEDUP_REMOVED lines=15> */
.L_x_2884:


//--------------------- .text._Z28device_update_source_degreesmPmS_S_ --------------------------
	.section	.text._Z28device_update_source_degreesmPmS_S_,"ax",@progbits
	.align	128
        .global         _Z28device_update_source_degreesmPmS_S_
        .type           _Z28device_update_source_degreesmPmS_S_,@function
        .size           _Z28device_update_source_degreesmPmS_S_,(.L_x_2885 - _Z28device_update_source_degreesmPmS_S_)
        .other          _Z28device_update_source_degreesmPmS_S_,@"STO_CUDA_ENTRY STV_DEFAULT"
_Z28device_update_source_degreesmPmS_S_:
.text._Z28device_update_source_degreesmPmS_S_:
        /* <DEDUP_REMOVED lines=16> */
[----:B------:R-:W2:Y:S02]  /*0100*/  LDG.E.64 R12, desc[UR4][R4.64] ;  /* 0x00000004040c7981 */ /* 0x000ea4000c1e1b00 */
[----:B--2---:R-:W-:-:S04]  /*0110*/  ISETP.GE.U32.AND P0, PT, R12, R2, PT ;  /* 0x000000020c00720c */ /* 0x004fc80003f06070 */
[----:B------:R-:W-:-:S13]  /*0120*/  ISETP.GE.U32.AND.EX P0, PT, R13, R3, PT, P0 ;  /* 0x000000030d00720c */ /* 0x000fda0003f06100 */
[----:B------:R-:W-:Y:S05]  /*0130*/  @P0 EXIT ;  /* 0x000000000000094d */ /* 0x000fea0003800000 */
[----:B------:R-:W-:Y:S01]  /*0140*/  IMAD.MOV.U32 R7, RZ, RZ, R12 ;  /* 0x000000ffff077224 */ /* 0x000fe200078e000c */
[----:B------:R-:W0:Y:S01]  /*0150*/  LDCU.64 UR6, c[0x0][0x398] ;  /* 0x00007300ff0677ac */ /* 0x000e220008000a00 */
[----:B------:R-:W-:Y:S01]  /*0160*/  IMAD.MOV.U32 R0, RZ, RZ, R13 ;  /* 0x000000ffff007224 */ /* 0x000fe200078e000d */
[C---:B------:R-:W-:Y:S01]  /*0170*/  IADD3 R6, P3, PT, R2.reuse, -0x1, RZ ;  /* 0xffffffff02067810 */ /* 0x040fe20007f7e0ff */
[C---:B------:R-:W-:Y:S01]  /*0180*/  IMAD.IADD R16, R2.reuse, 0x1, -R7 ;  /* 0x0000000102107824 */ /* 0x040fe200078e0a07 */
[----:B------:R-:W-:Y:S01]  /*0190*/  IADD3 R4, P1, PT, -R2, R7, RZ ;  /* 0x0000000702047210 */ /* 0x000fe20007f3e1ff */
[----:B------:R-:W-:Y:S01]  /*01a0*/  BSSY.RECONVERGENT B0, `(.L_x_1380) ;  /* 0x0000024000007945 */ /* 0x000fe20003800200 */
[----:B------:R-:W-:Y:S01]  /*01b0*/  IADD3.X R9, PT, PT, R3, -0x1, RZ, P3, !PT ;  /* 0xffffffff03097810 */ /* 0x000fe20001ffe4ff */
[----:B------:R-:W-:Y:S01]  /*01c0*/  IMAD.MOV.U32 R11, RZ, RZ, R0 ;  /* 0x000000ffff0b7224 */ /* 0x000fe200078e0000 */
[----:B------:R-:W-:Y:S02]  /*01d0*/  LOP3.LUT R16, R16, 0x3, RZ, 0xc0, !PT ;  /* 0x0000000310107812 */ /* 0x000fe400078ec0ff */
[----:B------:R-:W-:Y:S01]  /*01e0*/  ISETP.GT.U32.AND P0, PT, R4, -0x4, PT ;  /* 0xfffffffc0400780c */ /* 0x000fe20003f04070 */
[----:B------:R-:W-:Y:S01]  /*01f0*/  IMAD.X R4, R0, 0x1, ~R3, P1 ;  /* 0x0000000100047824 */ /* 0x000fe200008e0e03 */
[----:B------:R-:W-:-:S02]  /*0200*/  ISETP.NE.U32.AND P2, PT, R16, RZ, PT ;  /* 0x000000ff1000720c */ /* 0x000fc40003f45070 */
[----:B------:R-:W-:Y:S02]  /*0210*/  ISETP.GE.U32.AND P1, PT, R7, R6, PT ;  /* 0x000000060700720c */ /* 0x000fe40003f26070 */
[----:B------:R-:W-:Y:S02]  /*0220*/  ISETP.NE.AND.EX P2, PT, RZ, RZ, PT, P2 ;  /* 0x000000ffff00720c */ /* 0x000fe40003f45320 */
[----:B------:R-:W-:Y:S02]  /*0230*/  ISETP.GT.U32.AND.EX P0, PT, R4, -0x1, PT, P0 ;  /* 0xffffffff0400780c */ /* 0x000fe40003f04100 */
[----:B0-----:R-:W-:Y:S01]  /*0240*/  IADD3 R4, P3, PT, R8, UR6, RZ ;  /* 0x0000000608047c10 */ /* 0x001fe2000ff7e0ff */
[----:B------:R-:W-:Y:S01]  /*0250*/  IMAD.MOV.U32 R8, RZ, RZ, R7 ;  /* 0x000000ffff087224 */ /* 0x000fe200078e0007 */
[----:B------:R-:W-:Y:S02]  /*0260*/  ISETP.GE.U32.AND.EX P1, PT, R0, R9, PT, P1 ;  /* 0x000000090000720c */ /* 0x000fe40003f26110 */
[----:B------:R-:W-:-:S05]  /*0270*/  IADD3.X R5, PT, PT, R10, UR7, RZ, P3, !PT ;  /* 0x000000070a057c10 */ /* 0x000fca0009ffe4ff */
[----:B------:R-:W-:Y:S06]  /*0280*/  @!P2 BRA `(.L_x_1381) ;  /* 0x000000000054a947 */ /* 0x000fec0003800000 */
[----:B------:R-:W0:Y:S01]  /*0290*/  LDCU.64 UR6, c[0x0][0x390] ;  /* 0x00007200ff0677ac */ /* 0x000e220008000a00 */
[----:B------:R-:W-:Y:S01]  /*02a0*/  IADD3 R8, P3, PT, R16, R7, RZ ;  /* 0x0000000710087210 */ /* 0x000fe20007f7e0ff */
[----:B------:R-:W-:-:S04]  /*02b0*/  IMAD.MOV.U32 R17, RZ, RZ, RZ ;  /* 0x000000ffff117224 */ /* 0x000fc800078e00ff */
[----:B------:R-:W-:Y:S01]  /*02c0*/  IMAD.X R11, R17, 0x1, R0, P3 ;  /* 0x00000001110b7824 */ /* 0x000fe200018e0600 */
[----:B0-----:R-:W-:-:S04]  /*02d0*/  LEA R10, P2, R7, UR6, 0x3 ;  /* 0x00000006070a7c11 */ /* 0x001fc8000f8418ff */
[----:B------:R-:W-:-:S09]  /*02e0*/  LEA.HI.X R15, R7, UR7, R0, 0x3, P2 ;  /* 0x00000007070f7c11 */ /* 0x000fd200090f1c00 */
.L_x_1382:
[----:B------:R-:W-:-:S05]  /*02f0*/  IMAD.MOV.U32 R14, RZ, RZ, R10 ;  /* 0x000000ffff0e7224 */ /* 0x000fca00078e000a */
[----:B------:R-:W2:Y:S02]  /*0300*/  LDG.E.64 R12, desc[UR4][R14.64] ;  /* 0x000000040e0c7981 */ /* 0x000ea4000c1e1b00 */
[----:B--2---:R-:W-:-:S04]  /*0310*/  ISETP.NE.U32.AND P2, PT, R12, 0x3b9aca00, PT ;  /* 0x3b9aca000c00780c */ /* 0x004fc80003f45070 */
[----:B------:R-:W-:-:S13]  /*0320*/  ISETP.NE.AND.EX P2, PT, R13, RZ, PT, P2 ;  /* 0x000000ff0d00720c */ /* 0x000fda0003f45320 */
[----:B------:R-:W2:Y:S02]  /*0330*/  @!P2 LDG.E.64 R12, desc[UR4][R4.64] ;  /* 0x00000004040ca981 */ /* 0x000ea4000c1e1b00 */
[----:B--2---:R-:W-:-:S04]  /*0340*/  @!P2 IADD3 R12, P3, PT, R12, -0x1, RZ ;  /* 0xffffffff0c0ca810 */ /* 0x004fc80007f7e0ff */
[----:B------:R-:W-:Y:S02]  /*0350*/  @!P2 IADD3.X R13, PT, PT, R13, -0x1, RZ, P3, !PT ;  /* 0xffffffff0d0da810 */ /* 0x000fe40001ffe4ff */
[----:B------:R-:W-:-:S03]  /*0360*/  IADD3 R10, P3, PT, R10, 0x8, RZ ;  /* 0x000000080a0a7810 */ /* 0x000fc60007f7e0ff */
[----:B------:R0:W-:Y:S01]  /*0370*/  @!P2 STG.E.64 desc[UR4][R4.64], R12 ;  /* 0x0000000c0400a986 */ /* 0x0001e2000c101b04 */
[----:B------:R-:W-:Y:S01]  /*0380*/  IADD3 R16, P2, PT, R16, -0x1, RZ ;  /* 0xffffffff10107810 */ /* 0x000fe20007f5e0ff */
[----:B------:R-:W-:-:S03]  /*0390*/  IMAD.X R15, RZ, RZ, R15, P3 ;  /* 0x000000ffff0f7224 */ /* 0x000fc600018e060f */
[----:B------:R-:W-:Y:S02]  /*03a0*/  IADD3.X R17, PT, PT, R17, -0x1, RZ, P2, !PT ;  /* 0xffffffff11117810 */ /* 0x000fe400017fe4ff */
[----:B------:R-:W-:-:S04]  /*03b0*/  ISETP.NE.U32.AND P2, PT, R16, RZ, PT ;  /* 0x000000ff1000720c */ /* 0x000fc80003f45070 */
[----:B------:R-:W-:-:S13]  /*03c0*/  ISETP.NE.AND.EX P2, PT, R17, RZ, PT, P2 ;  /* 0x000000ff1100720c */ /* 0x000fda0003f45320 */
[----:B0-----:R-:W-:Y:S05]  /*03d0*/  @P2 BRA `(.L_x_1382) ;  /* 0xfffffffc00c42947 */ /* 0x001fea000383ffff */
.L_x_1381:
[----:B------:R-:W-:Y:S05]  /*03e0*/  BSYNC.RECONVERGENT B0 ;  /* 0x0000000000007941 */ /* 0x000fea0003800200 */
.L_x_1380:
[----:B------:R-:W-:Y:S04]  /*03f0*/  BSSY.RECONVERGENT B0, `(.L_x_1383) ;  /* 0x000002a000007945 */ /* 0x000fe80003800200 */
[----:B------:R-:W-:Y:S05]  /*0400*/  @P0 BRA `(.L_x_1384) ;  /* 0x0000000000a00947 */ /* 0x000fea0003800000 */
[----:B------:R-:W0:Y:S02]  /*0410*/  LDCU.64 UR6, c[0x0][0x390] ;  /* 0x00007200ff0677ac */ /* 0x000e240008000a00 */
[----:B0-----:R-:W-:-:S04]  /*0420*/  LEA R12, P0, R8, UR6, 0x3 ;  /* 0x00000006080c7c11 */ /* 0x001fc8000f8018ff */
[----:B------:R-:W-:Y:S02]  /*0430*/  IADD3 R12, P2, PT, R12, 0x10, RZ ;  /* 0x000000100c0c7810 */ /* 0x000fe40007f5e0ff */
[----:B------:R-:W-:-:S05]  /*0440*/  LEA.HI.X R13, R8, UR7, R11, 0x3, P0 ;  /* 0x00000007080d7c11 */ /* 0x000fca00080f1c0b */
[----:B------:R-:W-:-:S07]  /*0450*/  IMAD.X R13, RZ, RZ, R13, P2 ;  /* 0x000000ffff0d7224 */ /* 0x000fce00010e060d */
.L_x_1385:
[----:B------:R-:W2:Y:S02]  /*0460*/  LDG.E.64 R14, desc[UR4][R12.64+-0x10] ;  /* 0xfffff0040c0e7981 */ /* 0x000ea4000c1e1b00 */
[----:B--2---:R-:W-:-:S04]  /*0470*/  ISETP.NE.U32.AND P0, PT, R14, 0x3b9aca00, PT ;  /* 0x3b9aca000e00780c */ /* 0x004fc80003f05070 */
[----:B------:R-:W-:-:S13]  /*0480*/  ISETP.NE.AND.EX P0, PT, R15, RZ, PT, P0 ;  /* 0x000000ff0f00720c */ /* 0x000fda0003f05300 */
[----:B------:R-:W2:Y:S02]  /*0490*/  @!P0 LDG.E.64 R14, desc[UR4][R4.64] ;  /* 0x00000004040e8981 */ /* 0x000ea4000c1e1b00 */
[----:B--2---:R-:W-:-:S04]  /*04a0*/  @!P0 IADD3 R16, P2, PT, R14, -0x1, RZ ;  /* 0xffffffff0e108810 */ /* 0x004fc80007f5e0ff */
[----:B------:R-:W-:-:S05]  /*04b0*/  @!P0 IADD3.X R17, PT, PT, R15, -0x1, RZ, P2, !PT ;  /* 0xffffffff0f118810 */ /* 0x000fca00017fe4ff */
[----:B------:R0:W-:Y:S04]  /*04c0*/  @!P0 STG.E.64 desc[UR4][R4.64], R16 ;  /* 0x0000001004008986 */ /* 0x0001e8000c101b04 */
        /* <DEDUP_REMOVED lines=10> */
[----:B------:R-:W0:Y:S02]  /*0570*/  @!P0 LDG.E.64 R14, desc[UR4][R4.64] ;  /* 0x00000004040e8981 */ /* 0x000e24000c1e1b00 */
[----:B0-----:R-:W-:-:S04]  /*0580*/  @!P0 IADD3 R16, P2, PT, R14, -0x1, RZ ;  /* 0xffffffff0e108810 */ /* 0x001fc80007f5e0ff */
[----:B------:R-:W-:-:S05]  /*0590*/  @!P0 IADD3.X R17, PT, PT, R15, -0x1, RZ, P2, !PT ;  /* 0xffffffff0f118810 */ /* 0x000fca00017fe4ff */
[----:B------:R1:W-:Y:S04]  /*05a0*/  @!P0 STG.E.64 desc[UR4][R4.64], R16 ;  /* 0x0000001004008986 */ /* 0x0003e8000c101b04 */
        /* <DEDUP_REMOVED lines=8> */
[----:B------:R-:W-:Y:S01]  /*0630*/  IADD3 R8, P0, PT, R8, 0x4, RZ ;  /* 0x0000000408087810 */ /* 0x000fe20007f1e0ff */
[----:B------:R-:W-:-:S04]  /*0640*/  IMAD.X R13, RZ, RZ, R13, P2 ;  /* 0x000000ffff0d7224 */ /* 0x000fc800010e060d */
[----:B------:R-:W-:Y:S01]  /*0650*/  IMAD.X R11, RZ, RZ, R11, P0 ;  /* 0x000000ffff0b7224 */ /* 0x000fe200000e060b */
[----:B------:R-:W-:-:S04]  /*0660*/  ISETP.GE.U32.AND P0, PT, R8, R2, PT ;  /* 0x000000020800720c */ /* 0x000fc80003f06070 */
[----:B------:R-:W-:-:S13]  /*0670*/  ISETP.GE.U32.AND.EX P0, PT, R11, R3, PT, P0 ;  /* 0x000000030b00720c */ /* 0x000fda0003f06100 */
[----:B-1----:R-:W-:Y:S05]  /*0680*/  @!P0 BRA `(.L_x_1385) ;  /* 0xfffffffc00748947 */ /* 0x002fea000383ffff */
.L_x_1384:
[----:B------:R-:W-:Y:S05]  /*0690*/  BSYNC.RECONVERGENT B0 ;  /* 0x0000000000007941 */ /* 0x000fea0003800200 */
.L_x_1383:
[----:B------:R-:W-:Y:S05]  /*06a0*/  @P1 EXIT ;  /* 0x000000000000194d */ /* 0x000fea0003800000 */
[----:B------:R-:W-:-:S07]  /*06b0*/  IMAD.MOV.U32 R13, RZ, RZ, R9 ;  /* 0x000000ffff0d7224 */ /* 0x000fce00078e0009 */
.L_x_1390:
[----:B0-----:R-:W-:Y:S01]  /*06c0*/  BSSY.RECONVERGENT B0, `(.L_x_1386) ;  /* 0x000000e000007945 */ /* 0x001fe20003800200 */
.L_x_1387:
[----:B------:R-:W0:Y:S02]  /*06d0*/  LDC.64 R16, c[0x0][0x390] ;  /* 0x0000e400ff107b82 */ /* 0x000e240000000a00 */
[----:B0-----:R-:W-:-:S04]  /*06e0*/  LEA R2, P0, R7, R16, 0x3 ;  /* 0x0000001007027211 */ /* 0x001fc800078018ff */
[----:B------:R-:W-:-:S05]  /*06f0*/  LEA.HI.X R3, R7, R17, R0, 0x3, P0 ;  /* 0x0000001107037211 */ /* 0x000fca00000f1c00 */
[----:B------:R-:W2:Y:S01]  /*0700*/  LDG.E.64 R4, desc[UR4][R2.64] ;  /* 0x0000000402047981 */ /* 0x000ea2000c1e1b00 */
[C---:B------:R-:W-:Y:S01]  /*0710*/  ISETP.LT.U32.AND P1, PT, R7.reuse, R6, PT ;  /* 0x000000060700720c */ /* 0x040fe20003f21070 */
[----:B------:R-:W-:Y:S01]  /*0720*/  IMAD.MOV.U32 R15, RZ, RZ, R7 ;  /* 0x000000ffff0f7224 */ /* 0x000fe200078e0007 */
[----:B------:R-:W-:Y:S01]  /*0730*/  IADD3 R7, P2, PT, R7, 0x1, RZ ;  /* 0x0000000107077810 */ /* 0x000fe20007f5e0ff */
[----:B------:R-:W-:Y:S01]  /*0740*/  IMAD.MOV.U32 R12, RZ, RZ, R0 ;  /* 0x000000ffff0c7224 */ /* 0x000fe200078e0000 */
[----:B------:R-:W-:-:S03]  /*0750*/  ISETP.LT.U32.AND.EX P1, PT, R0, R13, PT, P1 ;  /* 0x0000000d0000720c */ /* 0x000fc60003f21110 */
[----:B------:R-:W-:Y:S01]  /*0760*/  IMAD.X R0, RZ, RZ, R0, P2 ;  /* 0x000000ffff007224 */ /* 0x000fe200010e0600 */
[----:B--2---:R-:W-:-:S04]  /*0770*/  ISETP.NE.U32.AND P0, PT, R4, 0x3b9aca00, PT ;  /* 0x3b9aca000400780c */ /* 0x004fc80003f05070 */
[----:B------:R-:W-:-:S13]  /*0780*/  ISETP.NE.AND.EX P0, PT, R5, RZ, PT, P0 ;  /* 0x000000ff0500720c */ /* 0x000fda0003f05300 */
[----:B------:R-:W-:Y:S05]  /*0790*/  @P0 BRA P1, `(.L_x_1387) ;  /* 0xfffffffc00cc0947 */ /* 0x000fea000083ffff */
[----:B------:R-:W-:Y:S05]  /*07a0*/  BSYNC.RECONVERGENT B0 ;  /* 0x0000000000007941 */ /* 0x000fea0003800200 */
.L_x_1386:
[----:B------:R-:W-:Y:S01]  /*07b0*/  BSSY.RECONVERGENT B0, `(.L_x_1388) ;  /* 0x000000d000007945 */ /* 0x000fe20003800200 */
.L_x_1389:
[----:B------:R-:W-:-:S04]  /*07c0*/  LEA R8, P0, R6, R16, 0x3 ;  /* 0x0000001006087211 */ /* 0x000fc800078018ff */
[----:B------:R-:W-:-:S05]  /*07d0*/  LEA.HI.X R9, R6, R17, R13, 0x3, P0 ;  /* 0x0000001106097211 */ /* 0x000fca00000f1c0d */
[----:B------:R-:W2:Y:S01]  /*07e0*/  LDG.E.64 R10, desc[UR4][R8.64] ;  /* 0x00000004080a7981 */ /* 0x000ea2000c1e1b00 */
[----:B------:R-:W-:Y:S01]  /*07f0*/  ISETP.LT.U32.AND P1, PT, R15, R6, PT ;  /* 0x000000060f00720c */ /* 0x000fe20003f21070 */
[----:B------:R-:W-:Y:S01]  /*0800*/  IMAD.MOV.U32 R0, RZ, RZ, R6 ;  /* 0x000000ffff007224 */ /* 0x000fe200078e0006 */
[----:B------:R-:W-:Y:S01]  /*0810*/  IADD3 R6, P2, PT, R6, -0x1, RZ ;  /* 0xffffffff06067810 */ /* 0x000fe20007f5e0ff */
[----:B------:R-:W-:Y:S01]  /*0820*/  IMAD.MOV.U32 R7, RZ, RZ, R13 ;  /* 0x000000ffff077224 */ /* 0x000fe200078e000d */
[----:B------:R-:W-:Y:S02]  /*0830*/  ISETP.LT.U32.AND.EX P1, PT, R12, R13, PT, P1 ;  /* 0x0000000d0c00720c */ /* 0x000fe40003f21110 */
[----:B------:R-:W-:Y:S02]  /*0840*/  IADD3.X R13, PT, PT, R13, -0x1, RZ, P2, !PT ;  /* 0xffffffff0d0d7810 */ /* 0x000fe400017fe4ff */
[----:B--2---:R-:W-:-:S04]  /*0850*/  ISETP.NE.U32.AND P0, PT, R10, 0x3b9aca00, PT ;  /* 0x3b9aca000a00780c */ /* 0x004fc80003f05070 */
[----:B------:R-:W-:-:S13]  /*0860*/  ISETP.NE.AND.EX P0, PT, R11, RZ, PT, P0 ;  /* 0x000000ff0b00720c */ /* 0x000fda0003f05300 */
[----:B------:R-:W-:Y:S05]  /*0870*/  @!P0 BRA P1, `(.L_x_1389) ;  /* 0xfffffffc00d08947 */ /* 0x000fea000083ffff */
[----:B------:R-:W-:Y:S05]  /*0880*/  BSYNC.RECONVERGENT B0 ;  /* 0x0000000000007941 */ /* 0x000fea0003800200 */
.L_x_1388:
[----:B------:R-:W-:-:S04]  /*0890*/  ISETP.GE.U32.AND P0, PT, R15, R0, PT ;  /* 0x000000000f00720c */ /* 0x000fc80003f06070 */
[----:B------:R-:W-:-:S13]  /*08a0*/  ISETP.GE.U32.AND.EX P0, PT, R12, R7, PT, P0 ;  /* 0x000000070c00720c */ /* 0x000fda0003f06100 */
[----:B------:R-:W-:Y:S05]  /*08b0*/  @P0 EXIT ;  /* 0x000000000000094d */ /* 0x000fea0003800000 */
[----:B------:R0:W-:Y:S01]  /*08c0*/  STG.E.64 desc[UR4][R2.64], R10 ;  /* 0x0000000a02007986 */ /* 0x0001e2000c101b04 */
[----:B------:R-:W-:Y:S02]  /*08d0*/  IMAD.MOV.U32 R6, RZ, RZ, R0 ;  /* 0x000000ffff067224 */ /* 0x000fe400078e0000 */
[----:B------:R-:W-:Y:S01]  /*08e0*/  IMAD.MOV.U32 R13, RZ, RZ, R7 ;  /* 0x000000ffff0d7224 */ /* 0x000fe200078e0007 */
[----:B------:R0:W-:Y:S01]  /*08f0*/  STG.E.64 desc[UR4][R8.64], R4 ;  /* 0x0000000408007986 */ /* 0x0001e2000c101b04 */
[----:B------:R-:W-:Y:S02]  /*0900*/  IMAD.MOV.U32 R7, RZ, RZ, R15 ;  /* 0x000000ffff077224 */ /* 0x000fe400078e000f */
[----:B------:R-:W-:Y:S01]  /*0910*/  IMAD.MOV.U32 R0, RZ, RZ, R12 ;  /* 0x000000ffff007224 */ /* 0x000fe200078e000c */
[----:B------:R-:W-:Y:S06]  /*0920*/  BRA `(.L_x_1390) ;  /* 0xfffffffc00647947 */ /* 0x000fec000383ffff */
.L_x_1391:
        /* <DEDUP_REMOVED lines=13> */
.L_x_2885:


//--------------------- .text._Z30device_remove_batch_duplicatesmmPmS_S_ --------------------------
	.section	.text._Z30device_remove_batch_duplicatesmmPmS_S_,"ax",@progbits
	.align	128
        .global         _Z30device_remove_batch_duplicatesmmPmS_S_
        .type           _Z30device_remove_batch_duplicatesmmPmS_S_,@function
        .size           _Z30device_remove_batch_duplicatesmmPmS_S_,(.L_x_2886 - _Z30device_remove_batch_duplicatesmmPmS_S_)
        .other          _Z30device_remove_batch_duplicatesmmPmS_S_,@"STO_CUDA_ENTRY STV_DEFAULT"
_Z30device_remove_batch_duplicatesmmPmS_S_:
.text._Z30device_remove_batch_duplicatesmmPmS_S_:
        /* <DEDUP_REMOVED lines=11> */
[----:B------:R-:W2:Y:S01]  /*00b0*/  LDCU.64 UR8, c[0x0][0x358] ;  /* 0x00006b00ff0877ac */ /* 0x000ea20008000a00 */
[----:B0-----:R-:W-:-:S04]  /*00c0*/  UIADD3 UR6, UP0, UPT, UR6, 0x1, URZ ;  /* 0x0000000106067890 */ /* 0x001fc8000ff1e0ff */
[----:B------:R-:W-:-:S04]  /*00d0*/  UIADD3.X UR7, UPT, UPT, URZ, UR7, URZ, UP0, !UPT ;  /* 0x00000007ff077290 */ /* 0x000fc800087fe4ff */
[----:B------:R-:W-:Y:S02]  /*00e0*/  USHF.R.U64 UR10, UR6, 0x1, UR7 ;  /* 0x00000001060a7899 */ /* 0x000fe40008001207 */
[----:B------:R-:W-:Y:S02]  /*00f0*/  USHF.R.U32.HI UR11, URZ, 0x1, UR7 ;  /* 0x00000001ff0b7899 */ /* 0x000fe40008011607 */
[----:B-1----:R-:W-:-:S04]  /*0100*/  ULEA UR4, UP0, UR10, UR4, 0x3 ;  /* 0x000000040a047291 */ /* 0x002fc8000f8018ff */
[----:B------:R-:W-:Y:S02]  /*0110*/  ULEA.HI.X UR5, UR10, UR5, UR11, 0x3, UP0 ;  /* 0x000000050a057291 */ /* 0x000fe400080f1c0b */
[----:B------:R-:W-:-:S04]  /*0120*/  IMAD.U32 R2, RZ, RZ, UR4 ;  /* 0x00000004ff027e24 */ /* 0x000fc8000f8e00ff */
[----:B------:R-:W-:-:S05]  /*0130*/  IMAD.U32 R3, RZ, RZ, UR5 ;  /* 0x00000005ff037e24 */ /* 0x000fca000f8e00ff */
[----:B--2---:R-:W2:Y:S01]  /*0140*/  LDG.E.64 R8, desc[UR8][R2.64] ;  /* 0x0000000802087981 */ /* 0x004ea2000c1e1b00 */
[----:B------:R-:W0:Y:S01]  /*0150*/  LDCU.64 UR4, c[0x0][0x390] ;  /* 0x00007200ff0477ac */ /* 0x000e220008000a00 */
[----:B------:R-:W-:Y:S01]  /*0160*/  IMAD.U32 R4, RZ, RZ, UR10 ;  /* 0x0000000aff047e24 */ /* 0x000fe2000f8e00ff */
[----:B------:R-:W-:Y:S01]  /*0170*/  BSSY.RECONVERGENT B0, `(.L_x_1392) ;  /* 0x0000024000007945 */ /* 0x000fe20003800200 */
[----:B------:R-:W-:Y:S01]  /*0180*/  IMAD.U32 R13, RZ, RZ, UR11 ;  /* 0x0000000bff0d7e24 */ /* 0x000fe2000f8e00ff */
[----:B--2---:R-:W-:-:S04]  /*0190*/  ISETP.NE.U32.AND P0, PT, R8, R11, PT ;  /* 0x0000000b0800720c */ /* 0x004fc80003f05070 */
[----:B------:R-:W-:-:S13]  /*01a0*/  ISETP.NE.AND.EX P0, PT, R9, RZ, PT, P0 ;  /* 0x000000ff0900720c */ /* 0x000fda0003f05300 */
[----:B0-----:R-:W-:Y:S05]  /*01b0*/  @!P0 BRA `(.L_x_1393) ;  /* 0x0000000000748947 */ /* 0x001fea0003800000 */
[----:B------:R-:W-:Y:S02]  /*01c0*/  IMAD.U32 R6, RZ, RZ, UR6 ;  /* 0x00000006ff067e24 */ /* 0x000fe4000f8e00ff */
[----:B------:R-:W-:Y:S02]  /*01d0*/  IMAD.U32 R10, RZ, RZ, UR7 ;  /* 0x00000007ff0a7e24 */ /* 0x000fe4000f8e00ff */
[----:B------:R-:W-:Y:S02]  /*01e0*/  IMAD.MOV.U32 R0, RZ, RZ, RZ ;  /* 0x000000ffff007224 */ /* 0x000fe400078e00ff */
[----:B------:R-:W-:-:S07]  /*01f0*/  IMAD.MOV.U32 R7, RZ, RZ, RZ ;  /* 0x000000ffff077224 */ /* 0x000fce00078e00ff */
.L_x_1395:
[----:B------:R-:W-:Y:S02]  /*0200*/  ISETP.GE.U32.AND P0, PT, R8, R11, PT ;  /* 0x0000000b0800720c */ /* 0x000fe40003f06070 */
[C---:B------:R-:W-:Y:S02]  /*0210*/  IADD3 R5, P1, PT, R4.reuse, 0x1, RZ ;  /* 0x0000000104057810 */ /* 0x040fe40007f3e0ff */
[----:B------:R-:W-:Y:S02]  /*0220*/  IADD3 R3, P2, PT, R4, -0x1, RZ ;  /* 0xffffffff04037810 */ /* 0x000fe40007f5e0ff */
[----:B------:R-:W-:Y:S01]  /*0230*/  ISETP.GE.U32.AND.EX P0, PT, R9, RZ, PT, P0 ;  /* 0x000000ff0900720c */ /* 0x000fe20003f06100 */
[----:B------:R-:W-:Y:S01]  /*0240*/  IMAD.X R4, RZ, RZ, R13, P1 ;  /* 0x000000ffff047224 */ /* 0x000fe200008e060d */
[----:B------:R-:W-:Y:S02]  /*0250*/  IADD3.X R2, PT, PT, R13, -0x1, RZ, P2, !PT ;  /* 0xffffffff0d027810 */ /* 0x000fe400017fe4ff */
[----:B------:R-:W-:-:S02]  /*0260*/  SEL R0, R5, R0, !P0 ;  /* 0x0000000005007207 */ /* 0x000fc40004000000 */
[----:B------:R-:W-:Y:S02]  /*0270*/  SEL R3, R6, R3, !P0 ;  /* 0x0000000306037207 */ /* 0x000fe40004000000 */
[----:B------:R-:W-:Y:S02]  /*0280*/  SEL R7, R4, R7, !P0 ;  /* 0x0000000704077207 */ /* 0x000fe40004000000 */
[----:B------:R-:W-:Y:S02]  /*0290*/  SEL R2, R10, R2, !P0 ;  /* 0x000000020a027207 */ /* 0x000fe40004000000 */
[----:B------:R-:W-:-:S04]  /*02a0*/  ISETP.GT.U32.AND P0, PT, R0, R3, PT ;  /* 0x000000030000720c */ /* 0x000fc80003f04070 */
[----:B------:R-:W-:-:S13]  /*02b0*/  ISETP.GT.U32.AND.EX P0, PT, R7, R2, PT, P0 ;  /* 0x000000020700720c */ /* 0x000fda0003f04100 */
[----:B------:R-:W-:Y:S05]  /*02c0*/  @P0 BRA `(.L_x_1394) ;  /* 0x0000000000380947 */ /* 0x000fea0003800000 */
[----:B------:R-:W-:Y:S02]  /*02d0*/  IMAD.MOV.U32 R6, RZ, RZ, R3 ;  /* 0x000000ffff067224 */ /* 0x000fe400078e0003 */
[----:B------:R-:W-:-:S03]  /*02e0*/  IMAD.MOV.U32 R10, RZ, RZ, R2 ;  /* 0x000000ffff0a7224 */ /* 0x000fc600078e0002 */
[----:B------:R-:W-:-:S05]  /*02f0*/  IADD3 R2, P0, PT, R0, R6, RZ ;  /* 0x0000000600027210 */ /* 0x000fca0007f1e0ff */
[----:B------:R-:W-:-:S05]  /*0300*/  IMAD.X R3, R7, 0x1, R10, P0 ;  /* 0x0000000107037824 */ /* 0x000fca00000e060a */
[--C-:B------:R-:W-:Y:S02]  /*0310*/  SHF.R.U64 R4, R2, 0x1, R3.reuse ;  /* 0x0000000102047819 */ /* 0x100fe40000001203 */
[----:B------:R-:W-:Y:S02]  /*0320*/  SHF.R.U32.HI R13, RZ, 0x1, R3 ;  /* 0x00000001ff0d7819 */ /* 0x000fe40000011603 */
[----:B------:R-:W-:-:S04]  /*0330*/  LEA R2, P0, R4, UR4, 0x3 ;  /* 0x0000000404027c11 */ /* 0x000fc8000f8018ff */
[----:B------:R-:W-:-:S05]  /*0340*/  LEA.HI.X R3, R4, UR5, R13, 0x3, P0 ;  /* 0x0000000504037c11 */ /* 0x000fca00080f1c0d */
[----:B------:R-:W2:Y:S02]  /*0350*/  LDG.E.64 R8, desc[UR8][R2.64] ;  /* 0x0000000802087981 */ /* 0x000ea4000c1e1b00 */
[----:B--2---:R-:W-:-:S04]  /*0360*/  ISETP.NE.U32.AND P0, PT, R8, R11, PT ;  /* 0x0000000b0800720c */ /* 0x004fc80003f05070 */
[----:B------:R-:W-:-:S13]  /*0370*/  ISETP.NE.AND.EX P0, PT, R9, RZ, PT, P0 ;  /* 0x000000ff0900720c */ /* 0x000fda0003f05300 */
[----:B------:R-:W-:Y:S05]  /*0380*/  @P0 BRA `(.L_x_1395) ;  /* 0xfffffffc009c0947 */ /* 0x000fea000383ffff */
.L_x_1393:
[----:B------:R-:W-:-:S05]  /*0390*/  IADD3 R0, P0, PT, R4, 0x1, RZ ;  /* 0x0000000104007810 */ /* 0x000fca0007f1e0ff */
[----:B------:R-:W-:-:S08]  /*03a0*/  IMAD.X R7, RZ, RZ, R13, P0 ;  /* 0x000000ffff077224 */ /* 0x000fd000000e060d */
.L_x_1394:
[----:B------:R-:W-:Y:S05]  /*03b0*/  BSYNC.RECONVERGENT B0 ;  /* 0x0000000000007941 */ /* 0x000fea0003800200 */
.L_x_1392:
[----:B------:R-:W0:Y:S02]  /*03c0*/  LDCU.64 UR10, c[0x0][0x390] ;  /* 0x00007200ff0a77ac */ /* 0x000e240008000a00 */
[----:B0-----:R-:W-:-:S04]  /*03d0*/  LEA R2, P0, R0, UR10, 0x3 ;  /* 0x0000000a00027c11 */ /* 0x001fc8000f8018ff */
[----:B------:R-:W-:-:S06]  /*03e0*/  LEA.HI.X R3, R0, UR11, R7, 0x3, P0 ;  /* 0x0000000b00037c11 */ /* 0x000fcc00080f1c07 */
[----:B------:R-:W2:Y:S01]  /*03f0*/  LDG.E.64 R2, desc[UR8][R2.64] ;  /* 0x0000000802027981 */ /* 0x000ea2000c1e1b00 */
[----:B------:R-:W-:-:S05]  /*0400*/  IADD3 R6, P0, PT, R11, 0x1, RZ ;  /* 0x000000010b067810 */ /* 0x000fca0007f1e0ff */
[----:B------:R-:W-:Y:S01]  /*0410*/  IMAD.X R9, RZ, RZ, RZ, P0 ;  /* 0x000000ffff097224 */ /* 0x000fe200000e06ff */
[----:B--2---:R-:W-:-:S04]  /*0420*/  ISETP.GE.U32.AND P0, PT, R6, R2, PT ;  /* 0x000000020600720c */ /* 0x004fc80003f06070 */
[----:B------:R-:W-:-:S13]  /*0430*/  ISETP.GE.U32.AND.EX P0, PT, R9, R3, PT, P0 ;  /* 0x000000030900720c */ /* 0x000fda0003f06100 */
[----:B------:R-:W-:Y:S05]  /*0440*/  @P0 EXIT ;  /* 0x000000000000094d */ /* 0x000fea0003800000 */
[----:B------:R-:W-:Y:S01]  /*0450*/  LOP3.LUT R5, RZ, R11, RZ, 0x33, !PT ;  /* 0x0000000bff057212 */ /* 0x000fe200078e33ff */
[----:B------:R-:W0:Y:S01]  /*0460*/  LDCU.64 UR4, c[0x0][0x398] ;  /* 0x00007300ff0477ac */ /* 0x000e220008000a00 */
[C---:B------:R-:W-:Y:S01]  /*0470*/  IADD3 R8, P2, P3, R2.reuse, -0x2, -R11 ;  /* 0xfffffffe02087810 */ /* 0x040fe20007b5e80b */
[----:B------:R-:W-:Y:S02]  /*0480*/  BSSY.RECONVERGENT B0, `(.L_x_1396) ;  /* 0x0000024000007945 */ /* 0x000fe40003800200 */
[----:B------:R-:W-:Y:S01]  /*0490*/  IMAD.IADD R4, R2, 0x1, R5 ;  /* 0x0000000102047824 */ /* 0x000fe200078e0205 */
[----:B------:R-:W-:Y:S01]  /*04a0*/  ISETP.GE.U32.AND P0, PT, R8, 0x3, PT ;  /* 0x000000030800780c */ /* 0x000fe20003f06070 */
[----:B------:R-:W-:-:S03]  /*04b0*/  IMAD.MOV.U32 R5, RZ, RZ, -0x1 ;  /* 0xffffffffff057424 */ /* 0x000fc600078e00ff */
[----:B------:R-:W-:Y:S02]  /*04c0*/  LOP3.LUT R16, R4, 0x3, RZ, 0xc0, !PT ;  /* 0x0000000304107812 */ /* 0x000fe400078ec0ff */
[----:B------:R-:W-:Y:S02]  /*04d0*/  IADD3.X R5, PT, PT, R3, -0x1, R5, P2, P3 ;  /* 0xffffffff03057810 */ /* 0x000fe400017e6405 */
[----:B------:R-:W-:Y:S02]  /*04e0*/  ISETP.NE.U32.AND P1, PT, R16, RZ, PT ;  /* 0x000000ff1000720c */ /* 0x000fe40003f25070 */
[----:B------:R-:W-:Y:S02]  /*04f0*/  ISETP.GE.U32.AND.EX P0, PT, R5, RZ, PT, P0 ;  /* 0x000000ff0500720c */ /* 0x000fe40003f06100 */
[----:B------:R-:W-:Y:S02]  /*0500*/  ISETP.NE.AND.EX P1, PT, RZ, RZ, PT, P1 ;  /* 0x000000ffff00720c */ /* 0x000fe40003f25310 */
[----:B0-----:R-:W-:-:S04]  /*0510*/  LEA R4, P2, R11, UR4, 0x3 ;  /* 0x000000040b047c11 */ /* 0x001fc8000f8418ff */
[----:B------:R-:W-:-:S07]  /*0520*/  LEA.HI.X R5, R11, UR5, RZ, 0x3, P2 ;  /* 0x000000050b057c11 */ /* 0x000fce00090f1cff */
[----:B------:R-:W-:Y:S05]  /*0530*/  @!P1 BRA `(.L_x_1397) ;  /* 0x0000000000609947 */ /* 0x000fea0003800000 */
[----:B------:R-:W-:Y:S02]  /*0540*/  IADD3 R6, P2, P3, R16, 0x1, R11 ;  /* 0x0000000110067810 */ /* 0x000fe40007b5e00b */
[----:B------:R-:W-:Y:S02]  /*0550*/  IADD3 R8, P1, PT, R4, 0x8, RZ ;  /* 0x0000000804087810 */ /* 0x000fe40007f3e0ff */
[----:B------:R-:W-:Y:S02]  /*0560*/  IADD3 R16, P4, PT, RZ, -R16, RZ ;  /* 0x80000010ff107210 */ /* 0x000fe40007f9e0ff */
[----:B------:R-:W-:Y:S01]  /*0570*/  IADD3.X R9, PT, PT, RZ, RZ, RZ, P2, P3 ;  /* 0x000000ffff097210 */ /* 0x000fe200017e64ff */
[----:B------:R-:W-:Y:S02]  /*0580*/  IMAD.X R13, RZ, RZ, R5, P1 ;  /* 0x000000ffff0d7224 */ /* 0x000fe400008e0605 */
[----:B------:R-:W-:-:S08]  /*0590*/  IMAD.X R17, RZ, RZ, -0x1, P4 ;  /* 0xffffffffff117424 */ /* 0x000fd000020e06ff */
.L_x_1398:
[----:B------:R-:W-:Y:S02]  /*05a0*/  IMAD.MOV.U32 R14, RZ, RZ, R8 ;  /* 0x000000ffff0e7224 */ /* 0x000fe400078e0008 */
[----:B------:R-:W-:Y:S02]  /*05b0*/  IMAD.MOV.U32 R15, RZ, RZ, R13 ;  /* 0x000000ffff0f7224 */ /* 0x000fe400078e000d */
[----:B------:R-:W2:Y:S04]  /*05c0*/  LDG.E.64 R12, desc[UR8][R4.64] ;  /* 0x00000008040c7981 */ /* 0x000ea8000c1e1b00 */
[----:B------:R-:W3:Y:S02]  /*05d0*/  LDG.E.64 R10, desc[UR8][R14.64] ;  /* 0x000000080e0a7981 */ /* 0x000ee4000c1e1b00 */
[----:B---3--:R-:W-:-:S02]  /*05e0*/  ISETP.NE.U32.AND P1, PT, R10, R0, PT ;  /* 0x000000000a00720c */ /* 0x008fc40003f25070 */
[----:B--2---:R-:W-:Y:S02]  /*05f0*/  ISETP.NE.U32.AND P2, PT, R10, R12, PT ;  /* 0x0000000c0a00720c */ /* 0x004fe40003f45070 */
[----:B------:R-:W-:-:S04]  /*0600*/  ISETP.NE.AND.EX P1, PT, R11, R7, PT, P1 ;  /* 0x000000070b00720c */ /* 0x000fc80003f25310 */
[----:B------:R-:W-:-:S13]  /*0610*/  ISETP.NE.AND.EX P1, PT, R11, R13, P1, P2 ;  /* 0x0000000d0b00720c */ /* 0x000fda0000f25320 */
[----:B------:R-:W-:Y:S02]  /*0620*/  @!P1 IMAD.MOV.U32 R10, RZ, RZ, 0x3b9aca00 ;  /* 0x3b9aca00ff0a9424 */ /* 0x000fe400078e00ff */
[----:B------:R-:W-:-:S05]  /*0630*/  @!P1 IMAD.MOV.U32 R11, RZ, RZ, 0x0 ;  /* 0x00000000ff0b9424 */ /* 0x000fca00078e00ff */
[----:B------:R0:W-:Y:S01]  /*0640*/  @!P1 STG.E.64 desc[UR8][R14.64], R10 ;  /* 0x0000000a0e009986 */ /* 0x0001e2000c101b08 */
[----:B------:R-:W-:-:S05]  /*0650*/  IADD3 R16, P1, PT, R16, 0x1, RZ ;  /* 0x0000000110107810 */ /* 0x000fca0007f3e0ff */
[----:B------:R-:W-:Y:S01]  /*0660*/  IMAD.X R17, RZ, RZ, R17, P1 ;  /* 0x000000ffff117224 */ /* 0x000fe200008e0611 */
[----:B------:R-:W-:-:S04]  /*0670*/  ISETP.NE.U32.AND P1, PT, R16, RZ, PT ;  /* 0x000000ff1000720c */ /* 0x000fc80003f25070 */
[----:B------:R-:W-:Y:S02]  /*0680*/  ISETP.NE.AND.EX P1, PT, R17, RZ, PT, P1 ;  /* 0x000000ff1100720c */ /* 0x000fe40003f25310 */
[----:B------:R-:W-:-:S05]  /*0690*/  IADD3 R8, P2, PT, R14, 0x8, RZ ;  /* 0x000000080e087810 */ /* 0x000fca0007f5e0ff */
[----:B------:R-:W-:-:S06]  /*06a0*/  IMAD.X R13, RZ, RZ, R15, P2 ;  /* 0x000000ffff0d7224 */ /* 0x000fcc00010e060f */
[----:B0-----:R-:W-:Y:S05]  /*06b0*/  @P1 BRA `(.L_x_1398) ;  /* 0xfffffffc00b81947 */ /* 0x001fea000383ffff */
.L_x_1397:
[----:B------:R-:W-:Y:S05]  /*06c0*/  BSYNC.RECONVERGENT B0 ;  /* 0x0000000000007941 */ /* 0x000fea0003800200 */
.L_x_1396:
[----:B------:R-:W-:Y:S05]  /*06d0*/  @!P0 EXIT ;  /* 0x000000000000894d */ /* 0x000fea0003800000 */
[----:B------:R-:W0:Y:S02]  /*06e0*/  LDCU.64 UR4, c[0x0][0x398] ;  /* 0x00007300ff0477ac */ /* 0x000e240008000a00 */
[----:B0-----:R-:W-:-:S04]  /*06f0*/  LEA R8, P0, R6, UR4, 0x3 ;  /* 0x0000000406087c11 */ /* 0x001fc8000f8018ff */
[----:B------:R-:W-:Y:S02]  /*0700*/  IADD3 R8, P1, PT, R8, 0x10, RZ ;  /* 0x0000001008087810 */ /* 0x000fe40007f3e0ff */
[----:B------:R-:W-:-:S05]  /*0710*/  LEA.HI.X R15, R6, UR5, R9, 0x3, P0 ;  /* 0x00000005060f7c11 */ /* 0x000fca00080f1c09 */
[----:B------:R-:W-:-:S07]  /*0720*/  IMAD.X R15, RZ, RZ, R15, P1 ;  /* 0x000000ffff0f7224 */ /* 0x000fce00008e060f */
.L_x_1399:
[----:B------:R-:W-:Y:S01]  /*0730*/  IMAD.MOV.U32 R10, RZ, RZ, R8 ;  /* 0x000000ffff0a7224 */ /* 0x000fe200078e0008 */
[----:B------:R-:W2:Y:S01]  /*0740*/  LDG.E.64 R12, desc[UR8][R4.64] ;  /* 0x00000008040c7981 */ /* 0x000ea2000c1e1b00 */
[----:B------:R-:W-:-:S05]  /*0750*/  IMAD.MOV.U32 R11, RZ, RZ, R15 ;  /* 0x000000ffff0b7224 */ /* 0x000fca00078e000f */
[----:B------:R-:W3:Y:S02]  /*0760*/  LDG.E.64 R14, desc[UR8][R10.64+-0x10] ;  /* 0xfffff0080a0e7981 */ /* 0x000ee4000c1e1b00 */
[C---:B---3--:R-:W-:Y:S02]  /*0770*/  ISETP.NE.U32.AND P0, PT, R14.reuse, R0, PT ;  /* 0x000000000e00720c */ /* 0x048fe40003f05070 */
[----:B--2---:R-:W-:Y:S02]  /*0780*/  ISETP.NE.U32.AND P1, PT, R14, R12, PT ;  /* 0x0000000c0e00720c */ /* 0x004fe40003f25070 */
[----:B------:R-:W-:-:S04]  /*0790*/  ISETP.NE.AND.EX P0, PT, R15, R7, PT, P0 ;  /* 0x000000070f00720c */ /* 0x000fc80003f05300 */
[----:B------:R-:W-:Y:S02]  /*07a0*/  ISETP.NE.AND.EX P0, PT, R15, R13, P0, P1 ;  /* 0x0000000d0f00720c */ /* 0x000fe40000705310 */
[----:B------:R-:W2:Y:S11]  /*07b0*/  LDG.E.64 R14, desc[UR8][R10.64+-0x8] ;  /* 0xfffff8080a0e7981 */ /* 0x000eb6000c1e1b00 */
[----:B------:R-:W-:-:S02]  /*07c0*/  @!P0 IMAD.MOV.U32 R16, RZ, RZ, 0x3b9aca00 ;  /* 0x3b9aca00ff108424 */ /* 0x000fc400078e00ff */
[----:B------:R-:W-:-:S05]  /*07d0*/  @!P0 IMAD.MOV.U32 R17, RZ, RZ, 0x0 ;  /* 0x00000000ff118424 */ /* 0x000fca00078e00ff */
[----:B------:R0:W-:Y:S04]  /*07e0*/  @!P0 STG.E.64 desc[UR8][R10.64+-0x10], R16 ;  /* 0xfffff0100a008986 */ /* 0x0001e8000c101b08 */
[----:B------:R-:W3:Y:S01]  /*07f0*/  @!P0 LDG.E.64 R12, desc[UR8][R4.64] ;  /* 0x00000008040c8981 */ /* 0x000ee2000c1e1b00 */
[----:B--2---:R-:W-:-:S04]  /*0800*/  ISETP.NE.U32.AND P0, PT, R14, R0, PT ;  /* 0x000000000e00720c */ /* 0x004fc80003f05070 */
[----:B------:R-:W-:Y:S02]  /*0810*/  ISETP.NE.AND.EX P0, PT, R15, R7, PT, P0 ;  /* 0x000000070f00720c */ /* 0x000fe40003f05300 */
[----:B---3--:R-:W-:-:S04]  /*0820*/  ISETP.NE.U32.AND P1, PT, R14, R12, PT ;  /* 0x0000000c0e00720c */ /* 0x008fc80003f25070 */
        /* <DEDUP_REMOVED lines=11> */
[----:B0-----:R-:W-:-:S02]  /*08e0*/  @!P0 IMAD.MOV.U32 R16, RZ, RZ, 0x3b9aca00 ;  /* 0x3b9aca00ff108424 */ /* 0x001fc400078e00ff */
[----:B------:R-:W-:-:S05]  /*08f0*/  @!P0 IMAD.MOV.U32 R17, RZ, RZ, 0x0 ;  /* 0x00000000ff118424 */ /* 0x000fca00078e00ff */
[----:B------:R1:W-:Y:S04]  /*0900*/  @!P0 STG.E.64 desc[UR8][R10.64], R16 ;  /* 0x000000100a008986 */ /* 0x0003e8000c101b08 */
[----:B------:R-:W3:Y:S01]  /*0910*/  @!P0 LDG.E.64 R12, desc[UR8][R4.64] ;  /* 0x00000008040c8981 */ /* 0x000ee2000c1e1b00 */
[----:B--2---:R-:W-:-:S04]  /*0920*/  ISETP.NE.U32.AND P0, PT, R14, R0, PT ;  /* 0x000000000e00720c */ /* 0x004fc80003f05070 */
[----:B------:R-:W-:Y:S02]  /*0930*/  ISETP.NE.AND.EX P0, PT, R15, R7, PT, P0 ;  /* 0x000000070f00720c */ /* 0x000fe40003f05300 */
[----:B---3--:R-:W-:-:S04]  /*0940*/  ISETP.NE.U32.AND P1, PT, R14, R12, PT ;  /* 0x0000000c0e00720c */ /* 0x008fc80003f25070 */
[----:B------:R-:W-:-:S13]  /*0950*/  ISETP.NE.AND.EX P0, PT, R15, R13, P0, P1 ;  /* 0x0000000d0f00720c */ /* 0x000fda0000705310 */
[----:B------:R-:W-:Y:S02]  /*0960*/  @!P0 IMAD.MOV.U32 R12, RZ, RZ, 0x3b9aca00 ;  /* 0x3b9aca00ff0c8424 */ /* 0x000fe400078e00ff */
[----:B------:R-:W-:-:S05]  /*0970*/  @!P0 IMAD.MOV.U32 R13, RZ, RZ, 0x0 ;  /* 0x00000000ff0d8424 */ /* 0x000fca00078e00ff */
[----:B------:R1:W-:Y:S01]  /*0980*/  @!P0 STG.E.64 desc[UR8][R10.64+0x8], R12 ;  /* 0x0000080c0a008986 */ /* 0x0003e2000c101b08 */
[----:B------:R-:W-:-:S05]  /*0990*/  IADD3 R6, P0, PT, R6, 0x4, RZ ;  /* 0x0000000406067810 */ /* 0x000fca0007f1e0ff */
[----:B------:R-:W-:Y:S01]  /*09a0*/  IMAD.X R9, RZ, RZ, R9, P0 ;  /* 0x000000ffff097224 */ /* 0x000fe200000e0609 */
[----:B------:R-:W-:-:S04]  /*09b0*/  ISETP.GE.U32.AND P0, PT, R6, R2, PT ;  /* 0x000000020600720c */ /* 0x000fc80003f06070 */
[----:B------:R-:W-:Y:S02]  /*09c0*/  ISETP.GE.U32.AND.EX P0, PT, R9, R3, PT, P0 ;  /* 0x000000030900720c */ /* 0x000fe40003f06100 */
[----:B------:R-:W-:-:S05]  /*09d0*/  IADD3 R8, P1, PT, R10, 0x20, RZ ;  /* 0x000000200a087810 */ /* 0x000fca0007f3e0ff */
[----:B------:R-:W-:-:S06]  /*09e0*/  IMAD.X R15, RZ, RZ, R11, P1 ;  /* 0x000000ffff0f7224 */ /* 0x000fcc00008e060b */
[----:B-1----:R-:W-:Y:S05]  /*09f0*/  @!P0 BRA `(.L_x_1399) ;  /* 0xfffffffc004c8947 */ /* 0x002fea000383ffff */
[----:B------:R-:W-:Y:S05]  /*0a00*/  EXIT ;  /* 0x000000000000794d */ /* 0x000fea0003800000 */
.L_x_1400:
        /* <DEDUP_REMOVED lines=15> */
.L_x_2886:


//--------------------- .text._Z49device_inter_batch_deduplication_preprocessing_VCP27vertex_dictionary_structuremPmS1_S1_ --------------------------
	.section	.text._Z49device_inter_batch_deduplication_preprocessing_VCP27vertex_dictionary_structuremPmS1_S1_,"ax",@progbits
	.align	128
        .global         _Z49device_inter_batch_deduplication_preprocessing_VCP27vertex_dictionary_structuremPmS1_S1_
        .type           _Z49device_inter_batch_deduplication_preprocessing_VCP27vertex_dictionary_structuremPmS1_S1_,@function
        .size           _Z49device_inter_batch_deduplication_preprocessing_VCP27vertex_dictionary_structuremPmS1_S1_,(.L_x_2887 - _Z49device_inter_batch_deduplication_preprocessing_VCP27vertex_dictionary_structuremPmS1_S1_)
        .other          _Z49device_inter_batch_deduplication_preprocessing_VCP27vertex_dictionary_structuremPmS1_S1_,@"STO_CUDA_ENTRY STV_DEFAULT"
_Z49device_inter_batch_deduplication_preprocessing_VCP27vertex_dictionary_structuremPmS1_S1_:
.text._Z49device_inter_batch_deduplication_preprocessing_VCP27vertex_dictionary_structuremPmS1_S1_:
[----:B------:R-:W0:Y:S01]  /*0000*/  LDC R1, c[0x0][0x37c] ;  /* 0x0000df00ff017b82 */ /* 0x000e220000000800 */
[----:B------:R-:W1:Y:S07]  /*0010*/  S2R R3, SR_TID.X ;  /* 0x0000000000037919 */ /* 0x000e6e0000002100 */
[----:B------:R-:W1:Y:S01]  /*0020*/  S2UR UR4, SR_CTAID.X ;  /* 0x00000000000479c3 */ /* 0x000e620000002500 */
[----:B------:R-:W2:Y:S07]  /*0030*/  LDCU.64 UR6, c[0x0][0x388] ;  /* 0x00007100ff0677ac */ /* 0x000eae0008000a00 */
[----:B------:R-:W1:Y:S02]  /*0040*/  LDC R0, c[0x0][0x360] ;  /* 0x0000d800ff007b82 */ /* 0x000e640000000800 */
[----:B-1----:R-:W-:-:S05]  /*0050*/  IMAD R0, R0, UR4, R3 ;  /* 0x0000000400007c24 */ /* 0x002fca000f8e0203 */
[----:B--2---:R-:W-:-:S04]  /*0060*/  ISETP.GE.U32.AND P0, PT, R0, UR6, PT ;  /* 0x0000000600007c0c */ /* 0x004fc8000bf06070 */
[----:B------:R-:W-:-:S13]  /*0070*/  ISETP.GE.U32.AND.EX P0, PT, RZ, UR7, PT, P0 ;  /* 0x00000007ff007c0c */ /* 0x000fda000bf06100 */
[----:B0-----:R-:W-:Y:S05]  /*0080*/  @P0 EXIT ;  /* 0x000000000000094d */ /* 0x001fea0003800000 */
        /* <DEDUP_REMOVED lines=13> */
[----:B0-----:R-:W-:-:S04]  /*0160*/  IADD3 R4, P1, PT, R17, UR4, RZ ;  /* 0x0000000411047c10 */ /* 0x001fc8000ff3e0ff */
[----:B------:R-:W-:Y:S02]  /*0170*/  IADD3.X R5, PT, PT, R9, UR5, RZ, P1, !PT ;  /* 0x0000000509057c10 */ /* 0x000fe40008ffe4ff */
[----:B--2---:R-:W-:-:S04]  /*0180*/  ISETP.NE.U32.AND P0, PT, R2, RZ, PT ;  /* 0x000000ff0200720c */ /* 0x004fc80003f05070 */
[----:B------:R-:W-:-:S13]  /*0190*/  ISETP.NE.AND.EX P0, PT, R3, RZ, PT, P0 ;  /* 0x000000ff0300720c */ /* 0x000fda0003f05300 */
[----:B------:R-:W-:Y:S05]  /*01a0*/  @!P0 EXIT ;  /* 0x000000000000894d */ /* 0x000fea0003800000 */
[----:B------:R0:W5:Y:S01]  /*01b0*/  LDG.E.64 R18, desc[UR36][R4.64+0x8] ;  /* 0x0000082404127981 */ /* 0x000162000c1e1b00 */
[----:B------:R-:W1:Y:S03]  /*01c0*/  LDCU.64 UR4, c[0x0][0x3a0] ;  /* 0x00007400ff0477ac */ /* 0x000e660008000a00 */
[----:B------:R0:W5:Y:S01]  /*01d0*/  LDG.E.64 R24, desc[UR36][R4.64] ;  /* 0x0000002404187981 */ /* 0x000162000c1e1b00 */
[----:B------:R-:W-:Y:S02]  /*01e0*/  IMAD.MOV.U32 R6, RZ, RZ, R2 ;  /* 0x000000ffff067224 */ /* 0x000fe400078e0002 */
[----:B------:R-:W-:Y:S02]  /*01f0*/  IMAD.MOV.U32 R7, RZ, RZ, R3 ;  /* 0x000000ffff077224 */ /* 0x000fe400078e0003 */
[----:B------:R-:W-:Y:S02]  /*0200*/  IMAD.MOV.U32 R22, RZ, RZ, -0x1 ;  /* 0xffffffffff167424 */ /* 0x000fe400078e00ff */
[----:B------:R-:W-:Y:S01]  /*0210*/  IMAD.MOV.U32 R2, RZ, RZ, -0x1 ;  /* 0xffffffffff027424 */ /* 0x000fe200078e00ff */
[----:B-1----:R-:W-:-:S04]  /*0220*/  IADD3 R16, P0, PT, R17, UR4, RZ ;  /* 0x0000000411107c10 */ /* 0x002fc8000ff1e0ff */
[----:B0-----:R-:W-:-:S09]  /*0230*/  IADD3.X R17, PT, PT, R9, UR5, RZ, P0, !PT ;  /* 0x0000000509117c10 */ /* 0x001fd200087fe4ff */
.L_x_1414:
[----:B------:R-:W-:Y:S01]  /*0240*/  ISETP.NE.U32.AND P0, PT, R6, RZ, PT ;  /* 0x000000ff0600720c */ /* 0x000fe20003f05070 */
[----:B------:R-:W-:Y:S03]  /*0250*/  BSSY.RECONVERGENT B7, `(.L_x_1401) ;  /* 0x00000a9000077945 */ /* 0x000fe60003800200 */
[----:B------:R-:W-:-:S13]  /*0260*/  ISETP.NE.AND.EX P0, PT, R7, RZ, PT, P0 ;  /* 0x000000ff0700720c */ /* 0x000fda0003f05300 */
[----:B------:R-:W-:Y:S05]  /*0270*/  @!P0 BRA `(.L_x_1402) ;  /* 0x0000000800548947 */ /* 0x000fea0003800000 */
[----:B------:R-:W-:Y:S01]  /*0280*/  BSSY.RECONVERGENT B0, `(.L_x_1403) ;  /* 0x0000089000007945 */ /* 0x000fe20003800200 */
[----:B------:R-:W-:Y:S02]  /*0290*/  IMAD.MOV.U32 R0, RZ, RZ, RZ ;  /* 0x000000ffff007224 */ /* 0x000fe400078e00ff */
[----:B------:R-:W-:-:S07]  /*02a0*/  IMAD.MOV.U32 R3, RZ, RZ, RZ ;  /* 0x000000ffff037224 */ /* 0x000fce00078e00ff */
.L_x_1410:
[----:B------:R-:W-:-:S04]  /*02b0*/  LEA R8, P0, R0, R6, 0x3 ;  /* 0x0000000600087211 */ /* 0x000fc800078018ff */
[----:B------:R-:W-:-:S06]  /*02c0*/  LEA.HI.X R9, R0, R7, R3, 0x3, P0 ;  /* 0x0000000700097211 */ /* 0x000fcc00000f1c03 */
[----:B------:R-:W2:Y:S02]  /*02d0*/  LD.E.64 R8, desc[UR36][R8.64] ;  /* 0x0000002408087980 */ /* 0x000ea4000c101b00 */
[----:B--2---:R-:W-:-:S04]  /*02e0*/  ISETP.NE.U32.AND P0, PT, R8, RZ, PT ;  /* 0x000000ff0800720c */ /* 0x004fc80003f05070 */
[----:B------:R-:W-:-:S13]  /*02f0*/  ISETP.NE.AND.EX P0, PT, R9, RZ, PT, P0 ;  /* 0x000000ff0900720c */ /* 0x000fda0003f05300 */
[----:B------:R-:W-:Y:S05]  /*0300*/  @!P0 BRA `(.L_x_1404) ;  /* 0x0000000800008947 */ /* 0x000fea0003800000 */
[----:B-----5:R-:W-:Y:S01]  /*0310*/  ISETP.GE.U32.AND P0, PT, R24, R18, PT ;  /* 0x000000121800720c */ /* 0x020fe20003f06070 */
[----:B------:R-:W-:Y:S03]  /*0320*/  BSSY.RECONVERGENT B1, `(.L_x_1405) ;  /* 0x0000079000017945 */ /* 0x000fe60003800200 */
[----:B------:R-:W-:-:S13]  /*0330*/  ISETP.GE.U32.AND.EX P0, PT, R25, R19, PT, P0 ;  /* 0x000000131900720c */ /* 0x000fda0003f06100 */
[----:B------:R-:W-:Y:S05]  /*0340*/  @P0 BRA `(.L_x_1406) ;  /* 0x0000000400d80947 */ /* 0x000fea0003800000 */
[--C-:B------:R-:W-:Y:S01]  /*0350*/  IMAD.IADD R12, R18, 0x1, -R24.reuse ;  /* 0x00000001120c7824 */ /* 0x100fe200078e0a18 */
[----:B------:R-:W-:Y:S01]  /*0360*/  BSSY.RECONVERGENT B2, `(.L_x_1407) ;  /* 0x0000039000027945 */ /* 0x000fe20003800200 */
[----:B------:R-:W-:Y:S02]  /*0370*/  IMAD.MOV.U32 R4, RZ, RZ, R24 ;  /* 0x000000ffff047224 */ /* 0x000fe400078e0018 */
[----:B------:R-:W-:Y:S01]  /*0380*/  IMAD.MOV.U32 R5, RZ, RZ, R25 ;  /* 0x000000ffff057224 */ /* 0x000fe200078e0019 */
[----:B------:R-:W-:-:S04]  /*0390*/  LOP3.LUT R12, R12, 0x3, RZ, 0xc0, !PT ;  /* 0x000000030c0c7812 */ /* 0x000fc800078ec0ff */
[----:B------:R-:W-:-:S04]  /*03a0*/  ISETP.NE.U32.AND P0, PT, R12, RZ, PT ;  /* 0x000000ff0c00720c */ /* 0x000fc80003f05070 */
[----:B------:R-:W-:-:S13]  /*03b0*/  ISETP.NE.AND.EX P0, PT, RZ, RZ, PT, P0 ;  /* 0x000000ffff00720c */ /* 0x000fda0003f05300 */
[----:B------:R-:W-:Y:S05]  /*03c0*/  @!P0 BRA `(.L_x_1408) ;  /* 0x0000000000c88947 */ /* 0x000fea0003800000 */
[----:B------:R-:W0:Y:S02]  /*03d0*/  LDCU.64 UR4, c[0x0][0x398] ;  /* 0x00007300ff0477ac */ /* 0x000e240008000a00 */
[----:B0-----:R-:W-:-:S04]  /*03e0*/  LEA R10, P0, R24, UR4, 0x3 ;  /* 0x00000004180a7c11 */ /* 0x001fc8000f8018ff */
[----:B------:R-:W-:-:S05]  /*03f0*/  LEA.HI.X R11, R24, UR5, R25, 0x3, P0 ;  /* 0x00000005180b7c11 */ /* 0x000fca00080f1c19 */
[----:B------:R-:W2:Y:S02]  /*0400*/  LDG.E.64 R4, desc[UR36][R10.64] ;  /* 0x000000240a047981 */ /* 0x000ea4000c1e1b00 */
[----:B--2---:R-:W-:-:S04]  /*0410*/  ISETP.NE.U32.AND P0, PT, R8, R4, PT ;  /* 0x000000040800720c */ /* 0x004fc80003f05070 */
[----:B------:R-:W-:-:S13]  /*0420*/  ISETP.NE.AND.EX P0, PT, R9, R5, PT, P0 ;  /* 0x000000050900720c */ /* 0x000fda0003f05300 */
[----:B------:R-:W-:Y:S02]  /*0430*/  @!P0 IMAD.MOV.U32 R20, RZ, RZ, 0x3b9aca00 ;  /* 0x3b9aca00ff148424 */ /* 0x000fe400078e00ff */
[----:B------:R-:W-:-:S05]  /*0440*/  @!P0 IMAD.MOV.U32 R21, RZ, RZ, 0x0 ;  /* 0x00000000ff158424 */ /* 0x000fca00078e00ff */
[----:B------:R0:W-:Y:S04]  /*0450*/  @!P0 STG.E.64 desc[UR36][R10.64], R20 ;  /* 0x000000140a008986 */ /* 0x0001e8000c101b24 */
[----:B------:R-:W2:Y:S02]  /*0460*/  @!P0 LDG.E.64 R4, desc[UR36][R16.64] ;  /* 0x0000002410048981 */ /* 0x000ea4000c1e1b00 */
[----:B--2---:R-:W-:-:S04]  /*0470*/  @!P0 IADD3 R14, P1, PT, R4, -0x1, RZ ;  /* 0xffffffff040e8810 */ /* 0x004fc80007f3e0ff */
[----:B------:R-:W-:Y:S02]  /*0480*/  @!P0 IADD3.X R15, PT, PT, R5, -0x1, RZ, P1, !PT ;  /* 0xffffffff050f8810 */ /* 0x000fe40000ffe4ff */
[----:B------:R-:W-:-:S03]  /*0490*/  IADD3 R4, P1, PT, R24, 0x1, RZ ;  /* 0x0000000118047810 */ /* 0x000fc60007f3e0ff */
[----:B------:R0:W-:Y:S01]  /*04a0*/  @!P0 STG.E.64 desc[UR36][R16.64], R14 ;  /* 0x0000000e10008986 */ /* 0x0001e2000c101b24 */
[----:B------:R-:W-:Y:S01]  /*04b0*/  ISETP.NE.U32.AND P0, PT, R12, 0x1, PT ;  /* 0x000000010c00780c */ /* 0x000fe20003f05070 */
[----:B------:R-:W-:-:S03]  /*04c0*/  IMAD.X R5, RZ, RZ, R25, P1 ;  /* 0x000000ffff057224 */ /* 0x000fc600008e0619 */
[----:B------:R-:W-:-:S13]  /*04d0*/  ISETP.NE.AND.EX P0, PT, RZ, RZ, PT, P0 ;  /* 0x000000ffff00720c */ /* 0x000fda0003f05300 */
[----:B0-----:R-:W-:Y:S05]  /*04e0*/  @!P0 BRA `(.L_x_1408) ;  /* 0x0000000000808947 */ /* 0x001fea0003800000 */
        /* <DEDUP_REMOVED lines=15> */
[----:B------:R-:W2:Y:S01]  /*05e0*/  LDG.E.64 R4, desc[UR36][R10.64+0x10] ;  /* 0x000010240a047981 */ /* 0x000ea2000c1e1b00 */
[----:B------:R-:W-:-:S05]  /*05f0*/  IADD3 R20, P1, PT, R24, 0x3, RZ ;  /* 0x0000000318147810 */ /* 0x000fca0007f3e0ff */
[----:B------:R-:W-:Y:S01]  /*0600*/  IMAD.X R21, RZ, RZ, R25, P1 ;  /* 0x000000ffff157224 */ /* 0x000fe200008e0619 */
[----:B--2---:R-:W-:Y:S01]  /*0610*/  ISETP.NE.U32.AND P0, PT, R8, R4, PT ;  /* 0x000000040800720c */ /* 0x004fe20003f05070 */
[----:B------:R-:W-:-:S03]  /*0620*/  IMAD.MOV.U32 R4, RZ, RZ, R20 ;  /* 0x000000ffff047224 */ /* 0x000fc600078e0014 */
[----:B------:R-:W-:Y:S01]  /*0630*/  ISETP.NE.AND.EX P0, PT, R9, R5, PT, P0 ;  /* 0x000000050900720c */ /* 0x000fe20003f05300 */
[----:B------:R-:W-:-:S12]  /*0640*/  IMAD.MOV.U32 R5, RZ, RZ, R21 ;  /* 0x000000ffff057224 */ /* 0x000fd800078e0015 */
[----:B------:R-:W-:Y:S05]  /*0650*/  @P0 BRA `(.L_x_1408) ;  /* 0x0000000000240947 */ /* 0x000fea0003800000 */
[----:B------:R-:W-:Y:S02]  /*0660*/  IMAD.MOV.U32 R12, RZ, RZ, 0x3b9aca00 ;  /* 0x3b9aca00ff0c7424 */ /* 0x000fe400078e00ff */
[----:B------:R-:W-:-:S05]  /*0670*/  IMAD.MOV.U32 R13, RZ, RZ, 0x0 ;  /* 0x00000000ff0d7424 */ /* 0x000fca00078e00ff */
[----:B------:R0:W-:Y:S04]  /*0680*/  STG.E.64 desc[UR36][R10.64+0x10], R12 ;  /* 0x0000100c0a007986 */ /* 0x0001e8000c101b24 */
[----:B------:R-:W2:Y:S02]  /*0690*/  LDG.E.64 R4, desc[UR36][R16.64] ;  /* 0x0000002410047981 */ /* 0x000ea4000c1e1b00 */
[----:B--2---:R-:W-:Y:S01]  /*06a0*/  IADD3 R14, P0, PT, R4, -0x1, RZ ;  /* 0xffffffff040e7810 */ /* 0x004fe20007f1e0ff */
[----:B------:R-:W-:-:S03]  /*06b0*/  IMAD.MOV.U32 R4, RZ, RZ, R20 ;  /* 0x000000ffff047224 */ /* 0x000fc600078e0014 */
[----:B------:R-:W-:Y:S01]  /*06c0*/  IADD3.X R15, PT, PT, R5, -0x1, RZ, P0, !PT ;  /* 0xffffffff050f7810 */ /* 0x000fe200007fe4ff */
[----:B------:R-:W-:-:S04]  /*06d0*/  IMAD.MOV.U32 R5, RZ, RZ, R21 ;  /* 0x000000ffff057224 */ /* 0x000fc800078e0015 */
[----:B------:R0:W-:Y:S04]  /*06e0*/  STG.E.64 desc[UR36][R16.64], R14 ;  /* 0x0000000e10007986 */ /* 0x0001e8000c101b24 */
.L_x_1408:
[----:B------:R-:W-:Y:S05]  /*06f0*/  BSYNC.RECONVERGENT B2 ;  /* 0x0000000000027941 */ /* 0x000fea0003800200 */
.L_x_1407:
[----:B0-----:R-:W-:-:S04]  /*0700*/  IADD3 R10, P1, PT, R24, -R18, RZ ;  /* 0x80000012180a7210 */ /* 0x001fc80007f3e0ff */
[----:B------:R-:W-:Y:S01]  /*0710*/  ISETP.GT.U32.AND P0, PT, R10, -0x4, PT ;  /* 0xfffffffc0a00780c */ /* 0x000fe20003f04070 */
[----:B------:R-:W-:-:S05]  /*0720*/  IMAD.X R10, R25, 0x1, ~R19, P1 ;  /* 0x00000001190a7824 */ /* 0x000fca00008e0e13 */
[----:B------:R-:W-:-:S13]  /*0730*/  ISETP.GT.U32.AND.EX P0, PT, R10, -0x1, PT, P0 ;  /* 0xffffffff0a00780c */ /* 0x000fda0003f04100 */
[----:B------:R-:W-:Y:S05]  /*0740*/  @P0 BRA `(.L_x_1406) ;  /* 0x0000000000d80947 */ /* 0x000fea0003800000 */
[----:B------:R-:W0:Y:S02]  /*0750*/  LDCU.64 UR4, c[0x0][0x398] ;  /* 0x00007300ff0477ac */ /* 0x000e240008000a00 */
[----:B0-----:R-:W-:-:S04]  /*0760*/  UIADD3 UR4, UP0, UPT, UR4, 0x10, URZ ;  /* 0x0000001004047890 */ /* 0x001fc8000ff1e0ff */
[----:B------:R-:W-:Y:S02]  /*0770*/  UIADD3.X UR5, UPT, UPT, URZ, UR5, URZ, UP0, !UPT ;  /* 0x00000005ff057290 */ /* 0x000fe400087fe4ff */
[----:B------:R-:W-:-:S04]  /*0780*/  LEA R20, P0, R4, UR4, 0x3 ;  /* 0x0000000404147c11 */ /* 0x000fc8000f8018ff */
[----:B------:R-:W-:-:S09]  /*0790*/  LEA.HI.X R21, R4, UR5, R5, 0x3, P0 ;  /* 0x0000000504157c11 */ /* 0x000fd200080f1c05 */
.L_x_1409:
[----:B------:R-:W-:Y:S02]  /*07a0*/  IMAD.MOV.U32 R10, RZ, RZ, R20 ;  /* 0x000000ffff0a7224 */ /* 0x000fe400078e0014 */
[----:B------:R-:W-:-:S05]  /*07b0*/  IMAD.MOV.U32 R11, RZ, RZ, R21 ;  /* 0x000000ffff0b7224 */ /* 0x000fca00078e0015 */
        /* <DEDUP_REMOVED lines=8> */
[----:B------:R-:W-:-:S05]  /*0840*/  @!P0 IADD3.X R21, PT, PT, R15, -0x1, RZ, P1, !PT ;  /* 0xffffffff0f158810 */ /* 0x000fca0000ffe4ff */
[----:B------:R1:W-:Y:S04]  /*0850*/  @!P0 STG.E.64 desc[UR36][R16.64], R20 ;  /* 0x0000001410008986 */ /* 0x0003e8000c101b24 */
[----:B------:R-:W2:Y:S02]  /*0860*/  LDG.E.64 R14, desc[UR36][R10.64+-0x8] ;  /* 0xfffff8240a0e7981 */ /* 0x000ea4000c1e1b00 */
[----:B--2---:R-:W-:-:S04]  /*0870*/  ISETP.NE.U32.AND P0, PT, R8, R14, PT ;  /* 0x0000000e0800720c */ /* 0x004fc80003f05070 */
[----:B------:R-:W-:-:S13]  /*0880*/  ISETP.NE.AND.EX P0, PT, R9, R15, PT, P0 ;  /* 0x0000000f0900720c */ /* 0x000fda0003f05300 */
[----:B------:R-:W-:Y:S02]  /*0890*/  @!P0 IMAD.MOV.U32 R14, RZ, RZ, 0x3b9aca00 ;  /* 0x3b9aca00ff0e8424 */ /* 0x000fe400078e00ff */
[----:B------:R-:W-:-:S05]  /*08a0*/  @!P0 IMAD.MOV.U32 R15, RZ, RZ, 0x0 ;  /* 0x00000000ff0f8424 */ /* 0x000fca00078e00ff */
[----:B------:R2:W-:Y:S04]  /*08b0*/  @!P0 STG.E.64 desc[UR36][R10.64+-0x8], R14 ;  /* 0xfffff80e0a008986 */ /* 0x0005e8000c101b24 */
[----:B------:R-:W3:Y:S02]  /*08c0*/  @!P0 LDG.E.64 R28, desc[UR36][R16.64] ;  /* 0x00000024101c8981 */ /* 0x000ee4000c1e1b00 */
[----:B---3--:R-:W-:-:S04]  /*08d0*/  @!P0 IADD3 R28, P1, PT, R28, -0x1, RZ ;  /* 0xffffffff1c1c8810 */ /* 0x008fc80007f3e0ff */
[----:B------:R-:W-:-:S05]  /*08e0*/  @!P0 IADD3.X R29, PT, PT, R29, -0x1, RZ, P1, !PT ;  /* 0xffffffff1d1d8810 */ /* 0x000fca0000ffe4ff */
[----:B------:R3:W-:Y:S04]  /*08f0*/  @!P0 STG.E.64 desc[UR36][R16.64], R28 ;  /* 0x0000001c10008986 */ /* 0x0007e8000c101b24 */
[----:B0-----:R-:W4:Y:S02]  /*0900*/  LDG.E.64 R12, desc[UR36][R10.64] ;  /* 0x000000240a0c7981 */ /* 0x001f24000c1e1b00 */
[----:B----4-:R-:W-:-:S04]  /*0910*/  ISETP.NE.U32.AND P0, PT, R8, R12, PT ;  /* 0x0000000c0800720c */ /* 0x010fc80003f05070 */
[----:B------:R-:W-:-:S13]  /*0920*/  ISETP.NE.AND.EX P0, PT, R9, R13, PT, P0 ;  /* 0x0000000d0900720c */ /* 0x000fda0003f05300 */
[----:B------:R-:W-:Y:S02]  /*0930*/  @!P0 IMAD.MOV.U32 R12, RZ, RZ, 0x3b9aca00 ;  /* 0x3b9aca00ff0c8424 */ /* 0x000fe400078e00ff */
[----:B------:R-:W-:-:S05]  /*0940*/  @!P0 IMAD.MOV.U32 R13, RZ, RZ, 0x0 ;  /* 0x00000000ff0d8424 */ /* 0x000fca00078e00ff */
[----:B------:R0:W-:Y:S04]  /*0950*/  @!P0 STG.E.64 desc[UR36][R10.64], R12 ;  /* 0x0000000c0a008986 */ /* 0x0001e8000c101b24 */
[----:B-1----:R-:W4:Y:S02]  /*0960*/  @!P0 LDG.E.64 R20, desc[UR36][R16.64] ;  /* 0x0000002410148981 */ /* 0x002f24000c1e1b00 */
[----:B----4-:R-:W-:-:S04]  /*0970*/  @!P0 IADD3 R20, P1, PT, R20, -0x1, RZ ;  /* 0xffffffff14148810 */ /* 0x010fc80007f3e0ff */
[----:B------:R-:W-:-:S05]  /*0980*/  @!P0 IADD3.X R21, PT, PT, R21, -0x1, RZ, P1, !PT ;  /* 0xffffffff15158810 */ /* 0x000fca0000ffe4ff */
[----:B------:R1:W-:Y:S04]  /*0990*/  @!P0 STG.E.64 desc[UR36][R16.64], R20 ;  /* 0x0000001410008986 */ /* 0x0003e8000c101b24 */
[----:B--2---:R-:W2:Y:S02]  /*09a0*/  LDG.E.64 R14, desc[UR36][R10.64+0x8] ;  /* 0x000008240a0e7981 */ /* 0x004ea4000c1e1b00 */
[----:B--2---:R-:W-:-:S04]  /*09b0*/  ISETP.NE.U32.AND P0, PT, R8, R14, PT ;  /* 0x0000000e0800720c */ /* 0x004fc80003f05070 */
[----:B------:R-:W-:-:S13]  /*09c0*/  ISETP.NE.AND.EX P0, PT, R9, R15, PT, P0 ;  /* 0x0000000f0900720c */ /* 0x000fda0003f05300 */
[----:B------:R-:W-:Y:S02]  /*09d0*/  @!P0 IMAD.MOV.U32 R14, RZ, RZ, 0x3b9aca00 ;  /* 0x3b9aca00ff0e8424 */ /* 0x000fe400078e00ff */
[----:B------:R-:W-:-:S05]  /*09e0*/  @!P0 IMAD.MOV.U32 R15, RZ, RZ, 0x0 ;  /* 0x00000000ff0f8424 */ /* 0x000fca00078e00ff */
[----:B------:R2:W-:Y:S04]  /*09f0*/  @!P0 STG.E.64 desc[UR36][R10.64+0x8], R14 ;  /* 0x0000080e0a008986 */ /* 0x0005e8000c101b24 */
[----:B---3--:R-:W0:Y:S02]  /*0a00*/  @!P0 LDG.E.64 R28, desc[UR36][R16.64] ;  /* 0x00000024101c8981 */ /* 0x008e24000c1e1b00 */
[----:B0-----:R-:W-:-:S04]  /*0a10*/  @!P0 IADD3 R12, P1, PT, R28, -0x1, RZ ;  /* 0xffffffff1c0c8810 */ /* 0x001fc80007f3e0ff */
[----:B------:R-:W-:Y:S02]  /*0a20*/  @!P0 IADD3.X R13, PT, PT, R29, -0x1, RZ, P1, !PT ;  /* 0xffffffff1d0d8810 */ /* 0x000fe40000ffe4ff */
[----:B-1----:R-:W-:-:S03]  /*0a30*/  IADD3 R20, P1, PT, R10, 0x20, RZ ;  /* 0x000000200a147810 */ /* 0x002fc60007f3e0ff */
[----:B------:R2:W-:Y:S01]  /*0a40*/  @!P0 STG.E.64 desc[UR36][R16.64], R12 ;  /* 0x0000000c10008986 */ /* 0x0005e2000c101b24 */
[----:B------:R-:W-:Y:S01]  /*0a50*/  IADD3 R4, P0, PT, R4, 0x4, RZ ;  /* 0x0000000404047810 */ /* 0x000fe20007f1e0ff */
[----:B------:R-:W-:-:S04]  /*0a60*/  IMAD.X R21, RZ, RZ, R11, P1 ;  /* 0x000000ffff157224 */ /* 0x000fc800008e060b */
[----:B------:R-:W-:Y:S01]  /*0a70*/  IMAD.X R5, RZ, RZ, R5, P0 ;  /* 0x000000ffff057224 */ /* 0x000fe200000e0605 */
[----:B------:R-:W-:-:S04]  /*0a80*/  ISETP.GE.U32.AND P0, PT, R4, R18, PT ;  /* 0x000000120400720c */ /* 0x000fc80003f06070 */
[----:B------:R-:W-:-:S13]  /*0a90*/  ISETP.GE.U32.AND.EX P0, PT, R5, R19, PT, P0 ;  /* 0x000000130500720c */ /* 0x000fda0003f06100 */
[----:B--2---:R-:W-:Y:S05]  /*0aa0*/  @!P0 BRA `(.L_x_1409) ;  /* 0xfffffffc003c8947 */ /* 0x004fea000383ffff */
.L_x_1406:
[----:B------:R-:W-:Y:S05]  /*0ab0*/  BSYNC.RECONVERGENT B1 ;  /* 0x0000000000017941 */ /* 0x000fea0003800200 */
.L_x_1405:
[----:B------:R-:W-:-:S05]  /*0ac0*/  IADD3 R0, P0, PT, R0, 0x1, RZ ;  /* 0x0000000100007810 */ /* 0x000fca0007f1e0ff */
[----:B------:R-:W-:Y:S01]  /*0ad0*/  IMAD.X R3, RZ, RZ, R3, P0 ;  /* 0x000000ffff037224 */ /* 0x000fe200000e0603 */
[----:B------:R-:W-:-:S04]  /*0ae0*/  ISETP.NE.U32.AND P0, PT, R0, 0xf, PT ;  /* 0x0000000f0000780c */ /* 0x000fc80003f05070 */
[----:B------:R-:W-:-:S13]  /*0af0*/  ISETP.NE.AND.EX P0, PT, R3, RZ, PT, P0 ;  /* 0x000000ff0300720c */ /* 0x000fda0003f05300 */
[----:B------:R-:W-:Y:S05]  /*0b00*/  @P0 BRA `(.L_x_1410) ;  /* 0xfffffff400e80947 */ /* 0x000fea000383ffff */
.L_x_1404:
[----:B------:R-:W-:Y:S05]  /*0b10*/  BSYNC.RECONVERGENT B0 ;  /* 0x0000000000007941 */ /* 0x000fea0003800200 */
.L_x_1403:
[----:B------:R-:W2:Y:S04]  /*0b20*/  LD.E.64 R4, desc[UR36][R6.64+0x88] ;  /* 0x0000882406047980 */ /* 0x000ea8000c101b00 */
[----:B------:R-:W5:Y:S01]  /*0b30*/  LD.E.64 R6, desc[UR36][R6.64+0x80] ;  /* 0x0000802406067980 */ /* 0x000f62000c101b00 */
[----:B--2---:R-:W-:-:S04]  /*0b40*/  ISETP.NE.U32.AND P0, PT, R4, RZ, PT ;  /* 0x000000ff0400720c */ /* 0x004fc80003f05070 */
[----:B------:R-:W-:-:S13]  /*0b50*/  ISETP.NE.AND.EX P0, PT, R5, RZ, PT, P0 ;  /* 0x000000ff0500720c */ /* 0x000fda0003f05300 */
[C---:B------:R-:W-:Y:S02]  /*0b60*/  @P0 ISETP.NE.U32.AND P1, PT, R22.reuse, RZ, PT ;  /* 0x000000ff1600020c */ /* 0x040fe40003f25070 */
[----:B------:R-:W-:Y:S02]  /*0b70*/  @P0 IADD3 R22, P2, PT, R22, 0x1, RZ ;  /* 0x0000000116160810 */ /* 0x000fe40007f5e0ff */
[----:B------:R-:W-:-:S03]  /*0b80*/  @P0 ISETP.NE.AND.EX P1, PT, R2, RZ, PT, P1 ;  /* 0x000000ff0200020c */ /* 0x000fc60003f25310 */
[----:B------:R-:W-:Y:S01]  /*0b90*/  @P0 IMAD.X R2, RZ, RZ, R2, P2 ;  /* 0x000000ffff020224 */ /* 0x000fe200010e0602 */
[----:B------:R-:W-:Y:S02]  /*0ba0*/  @P0 SEL R23, R23, R4, !P1 ;  /* 0x0000000417170207 */ /* 0x000fe40004800000 */
[----:B------:R-:W-:Y:S01]  /*0bb0*/  @P0 SEL R26, R26, R5, !P1 ;  /* 0x000000051a1a0207 */ /* 0x000fe20004800000 */
[----:B------:R-:W-:Y:S06]  /*0bc0*/  BRA `(.L_x_1411) ;  /* 0x0000000000447947 */ /* 0x000fec0003800000 */
.L_x_1402:
[----:B------:R-:W-:Y:S01]  /*0bd0*/  ISETP.NE.U32.AND P0, PT, R22, -0x1, PT ;  /* 0xffffffff1600780c */ /* 0x000fe20003f05070 */
[----:B------:R-:W-:Y:S03]  /*0be0*/  BSSY.RECONVERGENT B6, `(.L_x_1412) ;  /* 0x000000b000067945 */ /* 0x000fe60003800200 */
[----:B------:R-:W-:-:S13]  /*0bf0*/  ISETP.NE.AND.EX P0, PT, R2, -0x1, PT, P0 ;  /* 0xffffffff0200780c */ /* 0x000fda0003f05300 */
[----:B------:R-:W-:Y:S05]  /*0c00*/  @P0 BRA `(.L_x_1413) ;  /* 0x0000000000200947 */ /* 0x000fea0003800000 */
[----:B------:R-:W-:Y:S01]  /*0c10*/  MOV R8, 0x378 ;  /* 0x0000037800087802 */ /* 0x000fe20000000f00 */
[----:B------:R-:W0:Y:S01]  /*0c20*/  LDCU.64 UR4, c[0x4][0x230] ;  /* 0x01004600ff0477ac */ /* 0x000e220008000a00 */
[----:B------:R-:W-:-:S04]  /*0c30*/  CS2R R6, SRZ ;  /* 0x0000000000067805 */ /* 0x000fc8000001ff00 */
[----:B------:R-:W1:Y:S01]  /*0c40*/  LDC.64 R8, c[0x4][R8] ;  /* 0x0100000008087b82 */ /* 0x000e620000000a00 */
[----:B0-----:R-:W-:Y:S02]  /*0c50*/  IMAD.U32 R4, RZ, RZ, UR4 ;  /* 0x00000004ff047e24 */ /* 0x001fe4000f8e00ff */
[----:B------:R-:W-:-:S07]  /*0c60*/  IMAD.U32 R5, RZ, RZ, UR5 ;  /* 0x00000005ff057e24 */ /* 0x000fce000f8e00ff */
[----:B------:R-:W-:-:S07]  /*0c70*/  LEPC R20, `(.L_x_1413) ;  /* 0x000000001014794e */ /* 0x000fce0000000000 */
[----:B-1---5:R-:W-:Y:S05]  /*0c80*/  CALL.ABS.NOINC R8 ;  /* 0x0000000008007343 */ /* 0x022fea0003c00000 */
.L_x_1413:
[----:B------:R-:W-:Y:S05]  /*0c90*/  BSYNC.RECONVERGENT B6 ;  /* 0x0000000000067941 */ /* 0x000fea0003800200 */
.L_x_1412:
[----:B------:R-:W-:Y:S01]  /*0ca0*/  IADD3 R22, P0, PT, R22, -0x1, RZ ;  /* 0xffffffff16167810 */ /* 0x000fe20007f1e0ff */
[----:B------:R-:W-:Y:S02]  /*0cb0*/  IMAD.MOV.U32 R6, RZ, RZ, R23 ;  /* 0x000000ffff067224 */ /* 0x000fe400078e0017 */
[----:B------:R-:W-:Y:S01]  /*0cc0*/  IMAD.MOV.U32 R7, RZ, RZ, R26 ;  /* 0x000000ffff077224 */ /* 0x000fe200078e001a */
[----:B------:R-:W-:-:S09]  /*0cd0*/  IADD3.X R2, PT, PT, R2, -0x1, RZ, P0, !PT ;  /* 0xffffffff02027810 */ /* 0x000fd200007fe4ff */
.L_x_1411:
[----:B------:R-:W-:Y:S05]  /*0ce0*/  BSYNC.RECONVERGENT B7 ;  /* 0x0000000000077941 */ /* 0x000fea0003800200 */
.L_x_1401:
[----:B-----5:R-:W-:Y:S02]  /*0cf0*/  ISETP.NE.U32.AND P0, PT, R6, RZ, PT ;  /* 0x000000ff0600720c */ /* 0x020fe40003f05070 */
[----:B------:R-:W-:Y:S02]  /*0d00*/  ISETP.GT.U32.AND P1, PT, R22, -0x1, PT ;  /* 0xffffffff1600780c */ /* 0x000fe40003f24070 */
[----:B------:R-:W-:-:S04]  /*0d10*/  ISETP.NE.AND.EX P0, PT, R7, RZ, PT, P0 ;  /* 0x000000ff0700720c */ /* 0x000fc80003f05300 */
[----:B------:R-:W-:-:S13]  /*0d20*/  ISETP.GT.OR.EX P0, PT, R2, -0x1, P0, P1 ;  /* 0xffffffff0200780c */ /* 0x000fda0000704710 */
[----:B------:R-:W-:Y:S05]  /*0d30*/  @P0 BRA `(.L_x_1414) ;  /* 0xfffffff400400947 */ /* 0x000fea000383ffff */
[----:B------:R-:W-:Y:S05]  /*0d40*/  EXIT ;  /* 0x000000000000794d */ /* 0x000fea0003800000 */
.L_x_1415:
        /* <DEDUP_REMOVED lines=11> */
.L_x_2887:


//--------------------- .text._Z21tester_exclusive_scanmPmS_ --------------------------
	.section	.text._Z21tester_exclusive_scanmPmS_,"ax",@progbits
	.align	128
        .global         _Z21tester_exclusive_scanmPmS_
        .type           _Z21tester_exclusive_scanmPmS_,@function
        .size           _Z21tester_exclusive_scanmPmS_,(.L_x_2888 - _Z21tester_exclusive_scanmPmS_)
        .other          _Z21tester_exclusive_scanmPmS_,@"STO_CUDA_ENTRY STV_DEFAULT"
_Z21tester_exclusive_scanmPmS_:
.text._Z21tester_exclusive_scanmPmS_:
[----:B------:R-:W-:Y:S01]  /*0000*/  LDC R1, c[0x0][0x37c] ;  /* 0x0000df00ff017b82 */ /* 0x000fe20000000800 */
[----:B------:R-:W0:Y:S02]  /*0010*/  LDCU.64 UR10, c[0x0][0x380] ;  /* 0x00007000ff0a77ac */ /* 0x000e240008000a00 */
[----:B0-----:R-:W-:-:S04]  /*0020*/  ISETP.NE.U32.AND P0, PT, RZ, UR10, PT ;  /* 0x0000000aff007c0c */ /* 0x001fc8000bf05070 */
[----:B------:R-:W-:-:S13]  /*0030*/  ISETP.NE.AND.EX P0, PT, RZ, UR11, PT, P0 ;  /* 0x0000000bff007c0c */ /* 0x000fda000bf05300 */
[----:B------:R-:W-:Y:S05]  /*0040*/  @!P0 EXIT ;  /* 0x000000000000894d */ /* 0x000fea0003800000 */
[----:B------:R-:W-:Y:S02]  /*0050*/  UISETP.GE.U32.AND UP0, UPT, UR10, 0x10, UPT ;  /* 0x000000100a00788c */ /* 0x000fe4000bf06070 */
[----:B------:R-:W-:Y:S02]  /*0060*/  ULOP3.LUT UR12, UR10, 0xf, URZ, 0xc0, !UPT ;  /* 0x0000000f0a0c7892 */ /* 0x000fe4000f8ec0ff */
[----:B------:R-:W-:Y:S01]  /*0070*/  UISETP.GE.U32.AND.EX UP0, UPT, UR11, URZ, UPT, UP0 ;  /* 0x000000ff0b00728c */ /* 0x000fe2000bf06100 */
[----:B------:R-:W-:Y:S01]  /*0080*/  UMOV UR5, URZ ;  /* 0x000000ff00057c82 */ /* 0x000fe20008000000 */
[----:B------:R-:W-:Y:S02]  /*0090*/  UMOV UR6, URZ ;  /* 0x000000ff00067c82 */ /* 0x000fe40008000000 */
[----:B------:R-:W-:Y:S01]  /*00a0*/  ISETP.NE.U32.AND P0, PT, RZ, UR12, PT ;  /* 0x0000000cff007c0c */ /* 0x000fe2000bf05070 */
[----:B------:R-:W0:Y:S03]  /*00b0*/  LDCU.64 UR16, c[0x0][0x358] ;  /* 0x00006b00ff1077ac */ /* 0x000e260008000a00 */
[----:B------:R-:W-:Y:S01]  /*00c0*/  ISETP.NE.AND.EX P0, PT, RZ, RZ, PT, P0 ;  /* 0x000000ffff00720c */ /* 0x000fe20003f05300 */
[----:B------:R-:W-:-:S12]  /*00d0*/  BRA.U !UP0, `(.L_x_1416) ;  /* 0x0000000508707547 */ /* 0x000fd8000b800000 */
[----:B------:R-:W1:Y:S01]  /*00e0*/  LDCU.64 UR8, c[0x0][0x388] ;  /* 0x00007100ff0877ac */ /* 0x000e620008000a00 */
[----:B------:R-:W0:Y:S01]  /*00f0*/  LDC.64 R2, c[0x0][0x390] ;  /* 0x0000e400ff027b82 */ /* 0x000e220000000a00 */
[----:B------:R-:W2:Y:S01]  /*0100*/  LDCU.64 UR4, c[0x0][0x390] ;  /* 0x00007200ff0477ac */ /* 0x000ea20008000a00 */
[----:B------:R-:W3:Y:S01]  /*0110*/  LDCU UR6, c[0x0][0x384] ;  /* 0x00007080ff0677ac */ /* 0x000ee20008000800 */
[----:B-1----:R-:W-:Y:S02]  /*0120*/  UIADD3 UR8, UP0, UPT, UR8, 0x40, URZ ;  /* 0x0000004008087890 */ /* 0x002fe4000ff1e0ff */
[----:B--2---:R-:W-:Y:S02]  /*0130*/  UIADD3 UR4, UP1, UPT, UR4, 0x40, URZ ;  /* 0x0000004004047890 */ /* 0x004fe4000ff3e0ff */
[----:B------:R-:W-:Y:S01]  /*0140*/  UIADD3.X UR9, UPT, UPT, URZ, UR9, URZ, UP0, !UPT ;  /* 0x00000009ff097290 */ /* 0x000fe200087fe4ff */
[----:B0-----:R0:W5:Y:S01]  /*0150*/  LDG.E.64 R6, desc[UR16][R2.64] ;  /* 0x0000001002067981 */ /* 0x001162000c1e1b00 */
[----:B------:R-:W-:Y:S01]  /*0160*/  UIADD3.X UR7, UPT, UPT, URZ, UR5, URZ, UP1, !UPT ;  /* 0x00000005ff077290 */ /* 0x000fe20008ffe4ff */
[----:B------:R-:W-:Y:S01]  /*0170*/  IMAD.U32 R8, RZ, RZ, UR8 ;  /* 0x00000008ff087e24 */ /* 0x000fe2000f8e00ff */
[----:B------:R-:W-:Y:S01]  /*0180*/  ULOP3.LUT UR5, UR10, 0xfffffff0, URZ, 0xc0, !UPT ;  /* 0xfffffff00a057892 */ /* 0x000fe2000f8ec0ff */
[----:B------:R-:W-:-:S03]  /*0190*/  IMAD.U32 R0, RZ, RZ, UR4 ;  /* 0x00000004ff007e24 */ /* 0x000fc6000f8e00ff */
[----:B------:R-:W-:Y:S01]  /*01a0*/  IMAD.U32 R11, RZ, RZ, UR7 ;  /* 0x00000007ff0b7e24 */ /* 0x000fe2000f8e00ff */
[----:B---3--:R-:W-:Y:S01]  /*01b0*/  UMOV UR7, UR6 ;  /* 0x0000000600077c82 */ /* 0x008fe20008000000 */
[----:B0-----:R-:W-:Y:S01]  /*01c0*/  IMAD.U32 R3, RZ, RZ, UR9 ;  /* 0x00000009ff037e24 */ /* 0x001fe2000f8e00ff */
[----:B------:R-:W-:-:S06]  /*01d0*/  UMOV UR4, UR5 ;  /* 0x0000000500047c82 */ /* 0x000fcc0008000000 */
.L_x_1417:
[----:B------:R-:W-:-:S05]  /*01e0*/  IMAD.MOV.U32 R2, RZ, RZ, R8 ;  /* 0x000000ffff027224 */ /* 0x000fca00078e0008 */
[----:B-1----:R-:W2:Y:S02]  /*01f0*/  LDG.E.64 R4, desc[UR16][R2.64+-0x40] ;  /* 0xffffc01002047981 */ /* 0x002ea4000c1e1b00 */
[----:B--2--5:R-:W-:Y:S02]  /*0200*/  IADD3 R8, P1, PT, R4, R6, RZ ;  /* 0x0000000604087210 */ /* 0x024fe40007f3e0ff */
[----:B------:R-:W-:-:S03]  /*0210*/  MOV R4, R0 ;  /* 0x0000000000047202 */ /* 0x000fc60000000f00 */
[----:B------:R-:W-:Y:S02]  /*0220*/  IMAD.X R9, R5, 0x1, R7, P1 ;  /* 0x0000000105097824 */ /* 0x000fe400008e0607 */
[----:B------:R-:W-:-:S05]  /*0230*/  IMAD.MOV.U32 R5, RZ, RZ, R11 ;  /* 0x000000ffff057224 */ /* 0x000fca00078e000b */
[----:B------:R0:W-:Y:S04]  /*0240*/  STG.E.64 desc[UR16][R4.64+-0x38], R8 ;  /* 0xffffc80804007986 */ /* 0x0001e8000c101b10 */
[----:B------:R-:W2:Y:S02]  /*0250*/  LDG.E.64 R6, desc[UR16][R2.64+-0x38] ;  /* 0xffffc81002067981 */ /* 0x000ea4000c1e1b00 */
[----:B--2---:R-:W-:-:S05]  /*0260*/  IADD3 R10, P1, PT, R6, R8, RZ ;  /* 0x00000008060a7210 */ /* 0x004fca0007f3e0ff */
[----:B------:R-:W-:-:S05]  /*0270*/  IMAD.X R11, R7, 0x1, R9, P1 ;  /* 0x00000001070b7824 */ /* 0x000fca00008e0609 */
[----:B------:R1:W-:Y:S04]  /*0280*/  STG.E.64 desc[UR16][R4.64+-0x30], R10 ;  /* 0xffffd00a04007986 */ /* 0x0003e8000c101b10 */
[----:B------:R-:W2:Y:S02]  /*0290*/  LDG.E.64 R6, desc[UR16][R2.64+-0x30] ;  /* 0xffffd01002067981 */ /* 0x000ea4000c1e1b00 */
[----:B--2---:R-:W-:-:S05]  /*02a0*/  IADD3 R12, P1, PT, R6, R10, RZ ;  /* 0x0000000a060c7210 */ /* 0x004fca0007f3e0ff */
[----:B------:R-:W-:-:S05]  /*02b0*/  IMAD.X R13, R7, 0x1, R11, P1 ;  /* 0x00000001070d7824 */ /* 0x000fca00008e060b */
[----:B------:R2:W-:Y:S04]  /*02c0*/  STG.E.64 desc[UR16][R4.64+-0x28], R12 ;  /* 0xffffd80c04007986 */ /* 0x0005e8000c101b10 */
[----:B------:R-:W3:Y:S02]  /*02d0*/  LDG.E.64 R6, desc[UR16][R2.64+-0x28] ;  /* 0xffffd81002067981 */ /* 0x000ee4000c1e1b00 */
[----:B---3--:R-:W-:-:S05]  /*02e0*/  IADD3 R14, P1, PT, R6, R12, RZ ;  /* 0x0000000c060e7210 */ /* 0x008fca0007f3e0ff */
[----:B------:R-:W-:-:S05]  /*02f0*/  IMAD.X R15, R7, 0x1, R13, P1 ;  /* 0x00000001070f7824 */ /* 0x000fca00008e060d */
[----:B------:R3:W-:Y:S04]  /*0300*/  STG.E.64 desc[UR16][R4.64+-0x20], R14 ;  /* 0xffffe00e04007986 */ /* 0x0007e8000c101b10 */
[----:B------:R-:W0:Y:S02]  /*0310*/  LDG.E.64 R6, desc[UR16][R2.64+-0x20] ;  /* 0xffffe01002067981 */ /* 0x000e24000c1e1b00 */
[----:B0-----:R-:W-:-:S05]  /*0320*/  IADD3 R8, P1, PT, R6, R14, RZ ;  /* 0x0000000e06087210 */ /* 0x001fca0007f3e0ff */
[----:B------:R-:W-:-:S05]  /*0330*/  IMAD.X R9, R7, 0x1, R15, P1 ;  /* 0x0000000107097824 */ /* 0x000fca00008e060f */
[----:B------:R0:W-:Y:S04]  /*0340*/  STG.E.64 desc[UR16][R4.64+-0x18], R8 ;  /* 0xffffe80804007986 */ /* 0x0001e8000c101b10 */
[----:B------:R-:W1:Y:S02]  /*0350*/  LDG.E.64 R6, desc[UR16][R2.64+-0x18] ;  /* 0xffffe81002067981 */ /* 0x000e64000c1e1b00 */
[----:B-1----:R-:W-:-:S04]  /*0360*/  IADD3 R10, P1, PT, R6, R8, RZ ;  /* 0x00000008060a7210 */ /* 0x002fc80007f3e0ff */
[----:B------:R-:W-:-:S05]  /*0370*/  IADD3.X R11, PT, PT, R7, R9, RZ, P1, !PT ;  /* 0x00000009070b7210 */ /* 0x000fca0000ffe4ff */
        /* <DEDUP_REMOVED lines=14> */
[----:B-1----:R-:W-:-:S05]  /*0460*/  IADD3 R10, P1, PT, R6, R8, RZ ;  /* 0x00000008060a7210 */ /* 0x002fca0007f3e0ff */
[----:B------:R-:W-:-:S05]  /*0470*/  IMAD.X R11, R7, 0x1, R9, P1 ;  /* 0x00000001070b7824 */ /* 0x000fca00008e0609 */
[----:B------:R1:W-:Y:S04]  /*0480*/  STG.E.64 desc[UR16][R4.64+0x10], R10 ;  /* 0x0000100a04007986 */ /* 0x0003e8000c101b10 */
[----:B------:R-:W2:Y:S02]  /*0490*/  LDG.E.64 R6, desc[UR16][R2.64+0x10] ;  /* 0x0000101002067981 */ /* 0x000ea4000c1e1b00 */
[----:B--2---:R-:W-:-:S05]  /*04a0*/  IADD3 R12, P1, PT, R6, R10, RZ ;  /* 0x0000000a060c7210 */ /* 0x004fca0007f3e0ff */
[----:B------:R-:W-:-:S05]  /*04b0*/  IMAD.X R13, R7, 0x1, R11, P1 ;  /* 0x00000001070d7824 */ /* 0x000fca00008e060b */
[----:B------:R2:W-:Y:S04]  /*04c0*/  STG.E.64 desc[UR16][R4.64+0x18], R12 ;  /* 0x0000180c04007986 */ /* 0x0005e8000c101b10 */
[----:B------:R-:W3:Y:S02]  /*04d0*/  LDG.E.64 R6, desc[UR16][R2.64+0x18] ;  /* 0x0000181002067981 */ /* 0x000ee4000c1e1b00 */
[----:B---3--:R-:W-:-:S04]  /*04e0*/  IADD3 R14, P1, PT, R6, R12, RZ ;  /* 0x0000000c060e7210 */ /* 0x008fc80007f3e0ff */
[----:B------:R-:W-:-:S05]  /*04f0*/  IADD3.X R15, PT, PT, R7, R13, RZ, P1, !PT ;  /* 0x0000000d070f7210 */ /* 0x000fca0000ffe4ff */
[----:B------:R-:W-:Y:S04]  /*0500*/  STG.E.64 desc[UR16][R4.64+0x20], R14 ;  /* 0x0000200e04007986 */ /* 0x000fe8000c101b10 */
[----:B------:R-:W0:Y:S02]  /*0510*/  LDG.E.64 R6, desc[UR16][R2.64+0x20] ;  /* 0x0000201002067981 */ /* 0x000e24000c1e1b00 */
[----:B0-----:R-:W-:-:S05]  /*0520*/  IADD3 R8, P1, PT, R6, R14, RZ ;  /* 0x0000000e06087210 */ /* 0x001fca0007f3e0ff */
[----:B------:R-:W-:-:S05]  /*0530*/  IMAD.X R9, R7, 0x1, R15, P1 ;  /* 0x0000000107097824 */ /* 0x000fca00008e060f */
[----:B------:R-:W-:Y:S04]  /*0540*/  STG.E.64 desc[UR16][R4.64+0x28], R8 ;  /* 0x0000280804007986 */ /* 0x000fe8000c101b10 */
        /* <DEDUP_REMOVED lines=8> */
[----:B------:R-:W2:Y:S01]  /*05d0*/  LDG.E.64 R6, desc[UR16][R2.64+0x38] ;  /* 0x0000381002067981 */ /* 0x000ea2000c1e1b00 */
[----:B------:R-:W-:Y:S01]  /*05e0*/  UIADD3 UR4, UP0, UPT, UR4, -0x10, URZ ;  /* 0xfffffff004047890 */ /* 0x000fe2000ff1e0ff */
[----:B------:R-:W-:-:S03]  /*05f0*/  IADD3 R0, P2, PT, R4, 0x80, RZ ;  /* 0x0000008004007810 */ /* 0x000fc60007f5e0ff */
[----:B------:R-:W-:Y:S01]  /*0600*/  UIADD3.X UR7, UPT, UPT, UR7, -0x1, URZ, UP0, !UPT ;  /* 0xffffffff07077890 */ /* 0x000fe200087fe4ff */
[----:B0-----:R-:W-:Y:S01]  /*0610*/  IADD3.X R11, PT, PT, RZ, R5, RZ, P2, !PT ;  /* 0x00000005ff0b7210 */ /* 0x001fe200017fe4ff */
[----:B------:R-:W-:-:S04]  /*0620*/  UISETP.NE.U32.AND UP0, UPT, UR4, URZ, UPT ;  /* 0x000000ff0400728c */ /* 0x000fc8000bf05070 */
[----:B------:R-:W-:Y:S01]  /*0630*/  UISETP.NE.AND.EX UP0, UPT, UR7, URZ, UPT, UP0 ;  /* 0x000000ff0700728c */ /* 0x000fe2000bf05300 */
[----:B--2---:R-:W-:-:S05]  /*0640*/  IADD3 R6, P1, PT, R6, R12, RZ ;  /* 0x0000000c06067210 */ /* 0x004fca0007f3e0ff */
[----:B------:R-:W-:Y:S01]  /*0650*/  IMAD.X R7, R7, 0x1, R13, P1 ;  /* 0x0000000107077824 */ /* 0x000fe200008e060d */
[----:B------:R-:W-:-:S04]  /*0660*/  IADD3 R8, P1, PT, R2, 0x80, RZ ;  /* 0x0000008002087810 */ /* 0x000fc80007f3e0ff */
[----:B------:R1:W-:Y:S01]  /*0670*/  STG.E.64 desc[UR16][R4.64+0x40], R6 ;  /* 0x0000400604007986 */ /* 0x0003e2000c101b10 */
[----:B------:R-:W-:Y:S01]  /*0680*/  IMAD.X R3, RZ, RZ, R3, P1 ;  /* 0x000000ffff037224 */ /* 0x000fe200008e0603 */
[----:B------:R-:W-:Y:S07]  /*0690*/  BRA.U UP0, `(.L_x_1417) ;  /* 0xfffffff900d07547 */ /* 0x000fee000b83ffff */
.L_x_1416:
[----:B0-----:R-:W-:Y:S05]  /*06a0*/  @!P0 EXIT ;  /* 0x000000000000894d */ /* 0x001fea0003800000 */
[----:B------:R-:W-:Y:S02]  /*06b0*/  UISETP.GE.U32.AND UP0, UPT, UR12, 0x8, UPT ;  /* 0x000000080c00788c */ /* 0x000fe4000bf06070 */
[----:B------:R-:W-:Y:S02]  /*06c0*/  ULOP3.LUT UR11, UR10, 0x7, URZ, 0xc0, !UPT ;  /* 0x000000070a0b7892 */ /* 0x000fe4000f8ec0ff */
[----:B------:R-:W-:-:S04]  /*06d0*/  UISETP.GE.U32.AND.EX UP0, UPT, URZ, URZ, UPT, UP0 ;  /* 0x000000ffff00728c */ /* 0x000fc8000bf06100 */
[----:B------:R-:W-:-:S04]  /*06e0*/  ISETP.NE.U32.AND P0, PT, RZ, UR11, PT ;  /* 0x0000000bff007c0c */ /* 0x000fc8000bf05070 */
[----:B------:R-:W-:Y:S01]  /*06f0*/  ISETP.NE.AND.EX P0, PT, RZ, RZ, PT, P0 ;  /* 0x000000ffff00720c */ /* 0x000fe20003f05300 */
[----:B------:R-:W-:-:S12]  /*0700*/  BRA.U !UP0, `(.L_x_1418) ;  /* 0x0000000108bc7547 */ /* 0x000fd8000b800000 */
[----:B------:R-:W0:Y:S01]  /*0710*/  LDCU.64 UR12, c[0x0][0x390] ;  /* 0x00007200ff0c77ac */ /* 0x000e220008000a00 */
[----:B------:R-:W2:Y:S01]  /*0720*/  LDCU.64 UR14, c[0x0][0x388] ;  /* 0x00007100ff0e77ac */ /* 0x000ea20008000a00 */
[----:B------:R-:W-:Y:S02]  /*0730*/  USHF.L.U32 UR4, UR5, 0x3, URZ ;  /* 0x0000000305047899 */ /* 0x000fe400080006ff */
[----:B------:R-:W-:Y:S02]  /*0740*/  USHF.L.U64.HI UR7, UR5, 0x3, UR6 ;  /* 0x0000000305077899 */ /* 0x000fe40008010206 */
[----:B0-----:R-:W-:Y:S02]  /*0750*/  UIADD3 UR8, UP0, UPT, UR4, UR12, URZ ;  /* 0x0000000c04087290 */ /* 0x001fe4000ff1e0ff */
[----:B--2---:R-:W-:Y:S02]  /*0760*/  UIADD3 UR9, UP1, UPT, UR4, UR14, URZ ;  /* 0x0000000e04097290 */ /* 0x004fe4000ff3e0ff */
[----:B------:R-:W-:-:S02]  /*0770*/  UIADD3.X UR4, UPT, UPT, UR7, UR13, URZ, UP0, !UPT ;  /* 0x0000000d07047290 */ /* 0x000fc400087fe4ff */
[----:B------:R-:W-:Y:S01]  /*0780*/  IMAD.U32 R2, RZ, RZ, UR8 ;  /* 0x00000008ff027e24 */ /* 0x000fe2000f8e00ff */
[----:B------:R-:W-:Y:S01]  /*0790*/  UIADD3.X UR7, UPT, UPT, UR7, UR15, URZ, UP1, !UPT ;  /* 0x0000000f07077290 */ /* 0x000fe20008ffe4ff */
[----:B-1----:R-:W-:Y:S02]  /*07a0*/  IMAD.U32 R4, RZ, RZ, UR9 ;  /* 0x00000009ff047e24 */ /* 0x002fe4000f8e00ff */
[----:B------:R-:W-:-:S03]  /*07b0*/  IMAD.U32 R3, RZ, RZ, UR4 ;  /* 0x00000004ff037e24 */ /* 0x000fc6000f8e00ff */
[----:B------:R-:W-:Y:S02]  /*07c0*/  IMAD.U32 R5, RZ, RZ, UR7 ;  /* 0x00000007ff057e24 */ /* 0x000fe4000f8e00ff */
[----:B------:R-:W2:Y:S04]  /*07d0*/  LDG.E.64 R6, desc[UR16][R2.64] ;  /* 0x0000001002067981 */ /* 0x000ea8000c1e1b00 */
[----:B------:R-:W2:Y:S02]  /*07e0*/  LDG.E.64 R8, desc[UR16][R4.64] ;  /* 0x0000001004087981 */ /* 0x000ea4000c1e1b00 */
[----:B--2---:R-:W-:-:S05]  /*07f0*/  IADD3 R8, P1, PT, R6, R8, RZ ;  /* 0x0000000806087210 */ /* 0x004fca0007f3e0ff */
[----:B------:R-:W-:-:S05]  /*0800*/  IMAD.X R9, R7, 0x1, R9, P1 ;  /* 0x0000000107097824 */ /* 0x000fca00008e0609 */
[----:B------:R0:W-:Y:S04]  /*0810*/  STG.E.64 desc[UR16][R2.64+0x8], R8 ;  /* 0x0000080802007986 */ /* 0x0001e8000c101b10 */
[----:B------:R-:W2:Y:S02]  /*0820*/  LDG.E.64 R6, desc[UR16][R4.64+0x8] ;  /* 0x0000081004067981 */ /* 0x000ea4000c1e1b00 */
[----:B--2---:R-:W-:-:S04]  /*0830*/  IADD3 R10, P1, PT, R6, R8, RZ ;  /* 0x00000008060a7210 */ /* 0x004fc80007f3e0ff */
        /* <DEDUP_REMOVED lines=23> */
[----:B------:R-:W-:-:S04]  /*09b0*/  UIADD3 UR5, UP0, UPT, UR5, 0x8, URZ ;  /* 0x0000000805057890 */ /* 0x000fc8000ff1e0ff */
[----:B------:R-:W-:Y:S01]  /*09c0*/  UIADD3.X UR6, UPT, UPT, URZ, UR6, URZ, UP0, !UPT ;  /* 0x00000006ff067290 */ /* 0x000fe200087fe4ff */
[----:B--2---:R-:W-:-:S04]  /*09d0*/  IADD3 R6, P1, PT, R6, R12, RZ ;  /* 0x0000000c06067210 */ /* 0x004fc80007f3e0ff */
[----:B------:R-:W-:-:S05]  /*09e0*/  IADD3.X R7, PT, PT, R7, R13, RZ, P1, !PT ;  /* 0x0000000d07077210 */ /* 0x000fca0000ffe4ff */
[----:B------:R3:W-:Y:S04]  /*09f0*/  STG.E.64 desc[UR16][R2.64+0x40], R6 ;  /* 0x0000400602007986 */ /* 0x0007e8000c101b10 */
.L_x_1418:
[----:B------:R-:W-:Y:S05]  /*0a00*/  @!P0 EXIT ;  /* 0x000000000000894d */ /* 0x000fea0003800000 */
[----:B------:R-:W-:Y:S02]  /*0a10*/  UISETP.GE.U32.AND UP0, UPT, UR11, 0x4, UPT ;  /* 0x000000040b00788c */ /* 0x000fe4000bf06070 */
[----:B------:R-:W-:Y:S02]  /*0a20*/  ULOP3.LUT UR10, UR10, 0x3, URZ, 0xc0, !UPT ;  /* 0x000000030a0a7892 */ /* 0x000fe4000f8ec0ff */
[----:B------:R-:W-:Y:S01]  /*0a30*/  UISETP.GE.U32.AND.EX UP0, UPT, URZ, URZ, UPT, UP0 ;  /* 0x000000ffff00728c */ /* 0x000fe2000bf06100 */
[----:B------:R-:W-:-:S03]  /*0a40*/  UMOV UR4, URZ ;  /* 0x000000ff00047c82 */ /* 0x000fc60008000000 */
[----:B------:R-:W-:-:S04]  /*0a50*/  ISETP.NE.U32.AND P0, PT, RZ, UR10, PT ;  /* 0x0000000aff007c0c */ /* 0x000fc8000bf05070 */
[----:B------:R-:W-:Y:S01]  /*0a60*/  ISETP.NE.AND.EX P0, PT, RZ, UR4, PT, P0 ;  /* 0x00000004ff007c0c */ /* 0x000fe2000bf05300 */
        /* <DEDUP_REMOVED lines=8> */
[----:B---3--:R-:W-:Y:S01]  /*0af0*/  IMAD.U32 R10, RZ, RZ, UR12 ;  /* 0x0000000cff0a7e24 */ /* 0x008fe2000f8e00ff */
        /* <DEDUP_REMOVED lines=20> */
[----:B--2---:R-:W-:-:S05]  /*0c40*/  IADD3 R2, P1, PT, R2, R8, RZ ;  /* 0x0000000802027210 */ /* 0x004fca0007f3e0ff */
[----:B------:R-:W-:-:S05]  /*0c50*/  IMAD.X R3, R3, 0x1, R9, P1 ;  /* 0x0000000103037824 */ /* 0x000fca00008e0609 */
[----:B------:R0:W-:Y:S03]  /*0c60*/  STG.E.64 desc[UR16][R10.64+0x20], R2 ;  /* 0x000020020a007986 */ /* 0x0001e6000c101b10 */
.L_x_1419:
[----:B------:R-:W-:Y:S05]  /*0c70*/  @!P0 EXIT ;  /* 0x000000000000894d */ /* 0x000fea0003800000 */
[----:B------:R-:W2:Y:S01]  /*0c80*/  LDCU.64 UR12, c[0x0][0x390] ;  /* 0x00007200ff0c77ac */ /* 0x000ea20008000a00 */
[----:B------:R-:W-:Y:S02]  /*0c90*/  USHF.L.U32 UR9, UR5, 0x3, URZ ;  /* 0x0000000305097899 */ /* 0x000fe400080006ff */
[----:B------:R-:W-:Y:S02]  /*0ca0*/  USHF.L.U64.HI UR6, UR5, 0x3, UR6 ;  /* 0x0000000305067899 */ /* 0x000fe40008010206 */
[----:B--2---:R-:W-:-:S04]  /*0cb0*/  UIADD3 UR7, UP0, UPT, UR9, UR12, URZ ;  /* 0x0000000c09077290 */ /* 0x004fc8000ff1e0ff */
[----:B------:R-:W-:Y:S02]  /*0cc0*/  UIADD3.X UR8, UPT, UPT, UR6, UR13, URZ, UP0, !UPT ;  /* 0x0000000d06087290 */ /* 0x000fe400087fe4ff */
[----:B0--3--:R-:W-:Y:S01]  /*0cd0*/  IMAD.U32 R2, RZ, RZ, UR7 ;  /* 0x00000007ff027e24 */ /* 0x009fe2000f8e00ff */
[----:B------:R-:W0:Y:S03]  /*0ce0*/  LDCU.64 UR12, c[0x0][0x388] ;  /* 0x00007100ff0c77ac */ /* 0x000e260008000a00 */
[----:B------:R-:W-:-:S06]  /*0cf0*/  IMAD.U32 R3, RZ, RZ, UR8 ;  /* 0x00000008ff037e24 */ /* 0x000fcc000f8e00ff */
[----:B------:R-:W5:Y:S01]  /*0d00*/  LDG.E.64 R2, desc[UR16][R2.64] ;  /* 0x0000001002027981 */ /* 0x000f62000c1e1b00 */
[----:B------:R-:W-:-:S04]  /*0d10*/  UIADD3 UR7, UP0, UPT, UR7, 0x8, URZ ;  /* 0x0000000807077890 */ /* 0x000fc8000ff1e0ff */
[----:B------:R-:W-:Y:S02]  /*0d20*/  UIADD3.X UR8, UPT, UPT, URZ, UR8, URZ, UP0, !UPT ;  /* 0x00000008ff087290 */ /* 0x000fe400087fe4ff */
[----:B0-----:R-:W-:-:S04]  /*0d30*/  UIADD3 UR5, UP1, UPT, UR9, UR12, URZ ;  /* 0x0000000c09057290 */ /* 0x001fc8000ff3e0ff */
[----:B------:R-:W-:-:S12]  /*0d40*/  UIADD3.X UR6, UPT, UPT, UR6, UR13, URZ, UP1, !UPT ;  /* 0x0000000d06067290 */ /* 0x000fd80008ffe4ff */
.L_x_1420:
[----:B-1----:R-:W-:Y:S01]  /*0d50*/  IMAD.U32 R4, RZ, RZ, UR5 ;  /* 0x00000005ff047e24 */ /* 0x002fe2000f8e00ff */
[----:B------:R-:W-:-:S06]  /*0d60*/  MOV R5, UR6 ;  /* 0x0000000600057c02 */ /* 0x000fcc0008000f00 */
[----:B------:R-:W2:Y:S01]  /*0d70*/  LDG.E.64 R4, desc[UR16][R4.64] ;  /* 0x0000001004047981 */ /* 0x000ea2000c1e1b00 */
[----:B0-----:R-:W-:Y:S01]  /*0d80*/  IMAD.U32 R6, RZ, RZ, UR7 ;  /* 0x00000007ff067e24 */ /* 0x001fe2000f8e00ff */
[----:B------:R-:W-:Y:S01]  /*0d90*/  UIADD3 UR10, UP0, UPT, UR10, -0x1, URZ ;  /* 0xffffffff0a0a7890 */ /* 0x000fe2000ff1e0ff */
[----:B------:R-:W-:Y:S01]  /*0da0*/  IMAD.U32 R7, RZ, RZ, UR8 ;  /* 0x00000008ff077e24 */ /* 0x000fe2000f8e00ff */
[----:B------:R-:W-:Y:S02]  /*0db0*/  UIADD3 UR7, UP1, UPT, UR7, 0x8, URZ ;  /* 0x0000000807077890 */ /* 0x000fe4000ff3e0ff */
[----:B------:R-:W-:Y:S02]  /*0dc0*/  UIADD3.X UR4, UPT, UPT, UR4, -0x1, URZ, UP0, !UPT ;  /* 0xffffffff04047890 */ /* 0x000fe400087fe4ff */
[----:B------:R-:W-:Y:S02]  /*0dd0*/  UISETP.NE.U32.AND UP0, UPT, UR10, URZ, UPT ;  /* 0x000000ff0a00728c */ /* 0x000fe4000bf05070 */
[----:B------:R-:W-:-:S02]  /*0de0*/  UIADD3 UR5, UP2, UPT, UR5, 0x8, URZ ;  /* 0x0000000805057890 */ /* 0x000fc4000ff5e0ff */
[----:B------:R-:W-:Y:S02]  /*0df0*/  UISETP.NE.AND.EX UP0, UPT, UR4, URZ, UPT, UP0 ;  /* 0x000000ff0400728c */ /* 0x000fe4000bf05300 */
[----:B------:R-:W-:Y:S02]  /*0e00*/  UIADD3.X UR8, UPT, UPT, URZ, UR8, URZ, UP1, !UPT ;  /* 0x00000008ff087290 */ /* 0x000fe40008ffe4ff */
[----:B------:R-:W-:Y:S01]  /*0e10*/  UIADD3.X UR6, UPT, UPT, URZ, UR6, URZ, UP2, !UPT ;  /* 0x00000006ff067290 */ /* 0x000fe200097fe4ff */
[----:B--2--5:R-:W-:-:S05]  /*0e20*/  IADD3 R2, P0, PT, R4, R2, RZ ;  /* 0x0000000204027210 */ /* 0x024fca0007f1e0ff */
[----:B------:R-:W-:-:S05]  /*0e30*/  IMAD.X R3, R5, 0x1, R3, P0 ;  /* 0x0000000105037824 */ /* 0x000fca00000e0603 */
[----:B------:R0:W-:Y:S01]  /*0e40*/  STG.E.64 desc[UR16][R6.64], R2 ;  /* 0x0000000206007986 */ /* 0x0001e2000c101b10 */
[----:B------:R-:W-:Y:S05]  /*0e50*/  BRA.U UP0, `(.L_x_1420) ;  /* 0xfffffffd00bc7547 */ /* 0x000fea000b83ffff */
[----:B------:R-:W-:Y:S05]  /*0e60*/  EXIT ;  /* 0x000000000000794d */ /* 0x000fea0003800000 */
.L_x_1421:
        /* <DEDUP_REMOVED lines=9> */
.L_x_2888:


//--------------------- .text._Z27device_insert_preprocessingP27vertex_dictionary_structuremPmS1_mS1_mS1_ --------------------------
	.section	.text._Z27device_insert_preprocessingP27vertex_dictionary_structuremPmS1_mS1_mS1_,"ax",@progbits
	.align	128
        .global         _Z27device_insert_preprocessingP27vertex_dictionary_structuremPmS1_mS1_mS1_
        .type           _Z27device_insert_preprocessingP27vertex_dictionary_structuremPmS1_mS1_mS1_,@function
        .size           _Z27device_insert_preprocessingP27vertex_dictionary_structuremPmS1_mS1_mS1_,(.L_x_2816 - _Z27device_insert_preprocessingP27vertex_dictionary_structuremPmS1_mS1_mS1_)
        .other          _Z27device_insert_preprocessingP27vertex_dictionary_structuremPmS1_mS1_mS1_,@"STO_CUDA_ENTRY STV_DEFAULT"
_Z27device_insert_preprocessingP27vertex_dictionary_structuremPmS1_mS1_mS1_:
.text._Z27device_insert_preprocessingP27vertex_dictionary_structuremPmS1_mS1_mS1_:
        /* <DEDUP_REMOVED lines=14> */
[----:B------:R-:W-:-:S06]  /*00e0*/  IADD3.X R9, PT, PT, R4, UR5, RZ, P0, !PT ;  /* 0x0000000504097c10 */ /* 0x000fcc00087fe4ff */
[----:B-1----:R-:W2:Y:S02]  /*00f0*/  LDG.E.64 R8, desc[UR6][R8.64] ;  /* 0x0000000608087981 */ /* 0x002ea4000c1e1b00 */
[----:B--2---:R-:W-:-:S04]  /*0100*/  ISETP.NE.U32.AND P0, PT, R8, RZ, PT ;  /* 0x000000ff0800720c */ /* 0x004fc80003f05070 */
[----:B------:R-:W-:-:S13]  /*0110*/  ISETP.NE.AND.EX P0, PT, R9, RZ, PT, P0 ;  /* 0x000000ff0900720c */ /* 0x000fda0003f05300 */
[----:B------:R-:W-:Y:S05]  /*0120*/  @!P0 BRA `(.L_x_1422) ;  /* 0x0000000400a48947 */ /* 0x000fea0003800000 */
[----:B------:R-:W0:Y:S02]  /*0130*/  LDCU.64 UR4, c[0x0][0x380] ;  /* 0x00007000ff0477ac */ /* 0x000e240008000a00 */
[----:B0-----:R-:W-:-:S04]  /*0140*/  UIADD3 UR8, UP0, UPT, UR4, 0x18000000, URZ ;  /* 0x1800000004087890 */ /* 0x001fc8000ff1e0ff */
[----:B------:R-:W-:Y:S02]  /*0150*/  UIADD3.X UR4, UPT, UPT, URZ, UR5, URZ, UP0, !UPT ;  /* 0x00000005ff047290 */ /* 0x000fe400087fe4ff */
[----:B------:R-:W-:-:S04]  /*0160*/  IMAD.U32 R6, RZ, RZ, UR8 ;  /* 0x00000008ff067e24 */ /* 0x000fc8000f8e00ff */
[----:B------:R-:W-:-:S05]  /*0170*/  IMAD.U32 R7, RZ, RZ, UR4 ;  /* 0x00000004ff077e24 */ /* 0x000fca000f8e00ff */
[----:B------:R-:W2:Y:S01]  /*0180*/  LDG.E.64 R2, desc[UR6][R6.64+0x519620] ;  /* 0x5196200606027981 */ /* 0x000ea2000c1e1b00 */
[----:B------:R-:W0:Y:S01]  /*0190*/  LDCU.64 UR4, c[0x0][0x3b0] ;  /* 0x00007600ff0477ac */ /* 0x000e220008000a00 */
[----:B--2---:R-:W-:-:S05]  /*01a0*/  IADD3 R2, P0, PT, R2, R0, RZ ;  /* 0x0000000002027210 */ /* 0x004fca0007f1e0ff */
[----:B------:R-:W-:-:S06]  /*01b0*/  IMAD.X R3, R3, 0x1, R4, P0 ;  /* 0x0000000103037824 */ /* 0x000fcc00000e0604 */
[----:B------:R-:W2:Y:S01]  /*01c0*/  LDG.E.64 R2, desc[UR6][R2.64] ;  /* 0x0000000602027981 */ /* 0x000ea2000c1e1b00 */
[----:B0-----:R-:W-:Y:S01]  /*01d0*/  UISETP.NE.U32.AND UP0, UPT, UR4, URZ, UPT ;  /* 0x000000ff0400728c */ /* 0x001fe2000bf05070 */
[----:B------:R-:W-:Y:S01]  /*01e0*/  BSSY.RECONVERGENT B0, `(.L_x_1423) ;  /* 0x0000058000007945 */ /* 0x000fe20003800200 */
[----:B------:R-:W-:Y:S02]  /*01f0*/  IMAD.MOV.U32 R6, RZ, RZ, RZ ;  /* 0x000000ffff067224 */ /* 0x000fe400078e00ff */
[----:B------:R-:W-:Y:S01]  /*0200*/  UISETP.NE.AND.EX UP0, UPT, UR5, URZ, UPT, UP0 ;  /* 0x000000ff0500728c */ /* 0x000fe2000bf05300 */
[----:B------:R-:W-:Y:S01]  /*0210*/  IMAD.MOV.U32 R7, RZ, RZ, 0x402e0000 ;  /* 0x402e0000ff077424 */ /* 0x000fe200078e00ff */
[C---:B--2---:R-:W-:Y:S02]  /*0220*/  IADD3 R5, P1, PT, -R2.reuse, 0xf, RZ ;  /* 0x0000000f02057810 */ /* 0x044fe40007f3e1ff */
[----:B------:R-:W-:-:S03]  /*0230*/  ISETP.NE.U32.AND P0, PT, R2, RZ, PT ;  /* 0x000000ff0200720c */ /* 0x000fc60003f05070 */
[----:B------:R-:W-:Y:S01]  /*0240*/  IMAD.X R15, RZ, RZ, ~R3, P1 ;  /* 0x000000ffff0f7224 */ /* 0x000fe200008e0e03 */
[----:B------:R-:W-:-:S04]  /*0250*/  ISETP.NE.AND.EX P0, PT, R3, RZ, PT, P0 ;  /* 0x000000ff0300720c */ /* 0x000fc80003f05300 */
[----:B------:R-:W-:Y:S02]  /*0260*/  SEL R5, R5, RZ, P0 ;  /* 0x000000ff05057207 */ /* 0x000fe40000000000 */
[----:B------:R-:W-:Y:S01]  /*0270*/  SEL R15, R15, RZ, P0 ;  /* 0x000000ff0f0f7207 */ /* 0x000fe20000000000 */
[----:B------:R-:W-:Y:S06]  /*0280*/  BRA.U !UP0, `(.L_x_1424) ;  /* 0x0000000108dc7547 */ /* 0x000fec000b800000 */
[----:B------:R-:W-:-:S04]  /*0290*/  ISETP.NE.U32.AND P0, PT, R5, RZ, PT ;  /* 0x000000ff0500720c */ /* 0x000fc80003f05070 */
[----:B------:R-:W-:-:S13]  /*02a0*/  ISETP.NE.AND.EX P0, PT, R15, RZ, PT, P0 ;  /* 0x000000ff0f00720c */ /* 0x000fda0003f05300 */
[----:B------:R-:W-:Y:S05]  /*02b0*/  @P0 BRA `(.L_x_1425) ;  /* 0x00000000005c0947 */ /* 0x000fea0003800000 */
[----:B------:R-:W0:Y:S01]  /*02c0*/  MUFU.RCP64H R3, 15 ;  /* 0x402e000000037908 */ /* 0x000e220000001800 */
[----:B------:R-:W-:Y:S01]  /*02d0*/  IMAD.MOV.U32 R12, RZ, RZ, 0x0 ;  /* 0x00000000ff0c7424 */ /* 0x000fe200078e00ff */
[----:B------:R-:W-:Y:S01]  /*02e0*/  BSSY.RECONVERGENT B1, `(.L_x_1426) ;  /* 0x0000012000017945 */ /* 0x000fe20003800200 */
[----:B------:R-:W-:Y:S02]  /*02f0*/  IMAD.MOV.U32 R13, RZ, RZ, 0x402e0000 ;  /* 0x402e0000ff0d7424 */ /* 0x000fe400078e00ff */
[----:B------:R-:W-:-:S03]  /*0300*/  IMAD.MOV.U32 R2, RZ, RZ, 0x1 ;  /* 0x00000001ff027424 */ /* 0x000fc600078e00ff */
[----:B------:R-:W1:Y:S03]  /*0310*/  I2F.F64.U64 R8, R8 ;  /* 0x0000000800087312 */ /* 0x000e660000301800 */
[----:B0-----:R-:W-:Y:S01]  /*0320*/  DFMA R10, R2, -R12, 1 ;  /* 0x3ff00000020a742b */ /* 0x001fe2000000080c */
[----:B-1----:R-:W-:-:S07]  /*0330*/  FSETP.GEU.AND P1, PT, |R9|, 6.5827683646048100446e-37, PT ;  /* 0x036000000900780b */ /* 0x002fce0003f2e200 */
[----:B------:R-:W-:-:S08]  /*0340*/  DFMA R10, R10, R10, R10 ;  /* 0x0000000a0a0a722b */ /* 0x000fd0000000000a */
[----:B------:R-:W-:-:S08]  /*0350*/  DFMA R10, R2, R10, R2 ;  /* 0x0000000a020a722b */ /* 0x000fd00000000002 */
[----:B------:R-:W-:-:S08]  /*0360*/  DFMA R2, R10, -R12, 1 ;  /* 0x3ff000000a02742b */ /* 0x000fd0000000080c */
[----:B------:R-:W-:-:S08]  /*0370*/  DFMA R2, R10, R2, R10 ;  /* 0x000000020a02722b */ /* 0x000fd0000000000a */
[----:B------:R-:W-:-:S08]  /*0380*/  DMUL R10, R8, R2 ;  /* 0x00000002080a7228 */ /* 0x000fd00000000000 */
[----:B------:R-:W-:-:S08]  /*0390*/  DFMA R12, R10, -15, R8 ;  /* 0xc02e00000a0c782b */ /* 0x000fd00000000008 */
[----:B------:R-:W-:-:S10]  /*03a0*/  DFMA R2, R2, R12, R10 ;  /* 0x0000000c0202722b */ /* 0x000fd4000000000a */
[----:B------:R-:W-:-:S05]  /*03b0*/  FFMA R5, RZ, 2.71875, R3 ;  /* 0x402e0000ff057823 */ /* 0x000fca0000000003 */
[----:B------:R-:W-:-:S13]  /*03c0*/  FSETP.GT.AND P0, PT, |R5|, 1.469367938527859385e-39, PT ;  /* 0x001000000500780b */ /* 0x000fda0003f04200 */
[----:B------:R-:W-:Y:S05]  /*03d0*/  @P0 BRA P1, `(.L_x_1427) ;  /* 0x0000000000080947 */ /* 0x000fea0000800000 */
[----:B------:R-:W-:-:S07]  /*03e0*/  MOV R12, 0x400 ;  /* 0x00000400000c7802 */ /* 0x000fce0000000f00 */
[----:B------:R-:W-:Y:S05]  /*03f0*/  CALL.REL.NOINC `($__internal_1_$__cuda_sm20_div_rn_f64_full) ;  /* 0x0000000400047944 */ /* 0x000fea0003c00000 */
.L_x_1427:
[----:B------:R-:W-:Y:S05]  /*0400*/  BSYNC.RECONVERGENT B1 ;  /* 0x0000000000017941 */ /* 0x000fea0003800200 */
.L_x_1426:
[----:B------:R-:W1:Y:S01]  /*0410*/  F2I.U64.F64.CEIL R2, R2 ;  /* 0x0000000200027311 */ /* 0x000e620000309800 */
[----:B------:R-:W-:Y:S05]  /*0420*/  BRA `(.L_x_1428) ;  /* 0x0000000000cc7947 */ /* 0x000fea0003800000 */
.L_x_1425:
[----:B------:R-:W-:Y:S02]  /*0430*/  ISETP.GE.U32.AND P0, PT, R8, R5, PT ;  /* 0x000000050800720c */ /* 0x000fe40003f06070 */
[----:B------:R-:W-:Y:S02]  /*0440*/  CS2R R2, SRZ ;  /* 0x0000000000027805 */ /* 0x000fe4000001ff00 */
[----:B------:R-:W-:-:S13]  /*0450*/  ISETP.GE.U32.AND.EX P0, PT, R9, R15, PT, P0 ;  /* 0x0000000f0900720c */ /* 0x000fda0003f06100 */
[----:B------:R-:W-:Y:S05]  /*0460*/  @!P0 BRA `(.L_x_1428) ;  /* 0x0000000000bc8947 */ /* 0x000fea0003800000 */
[----:B------:R-:W0:Y:S01]  /*0470*/  MUFU.RCP64H R3, 15 ;  /* 0x402e000000037908 */ /* 0x000e220000001800 */
[----:B------:R-:W-:Y:S01]  /*0480*/  IMAD.MOV.U32 R10, RZ, RZ, 0x0 ;  /* 0x00000000ff0a7424 */ /* 0x000fe200078e00ff */
[----:B------:R-:W-:Y:S01]  /*0490*/  IADD3 R8, P0, PT, R8, -R5, RZ ;  /* 0x8000000508087210 */ /* 0x000fe20007f1e0ff */
[----:B------:R-:W-:Y:S01]  /*04a0*/  IMAD.MOV.U32 R11, RZ, RZ, 0x402e0000 ;  /* 0x402e0000ff0b7424 */ /* 0x000fe200078e00ff */
[----:B------:R-:W-:Y:S01]  /*04b0*/  BSSY.RECONVERGENT B1, `(.L_x_1429) ;  /* 0x0000012000017945 */ /* 0x000fe20003800200 */
[----:B------:R-:W-:Y:S02]  /*04c0*/  IMAD.MOV.U32 R2, RZ, RZ, 0x1 ;  /* 0x00000001ff027424 */ /* 0x000fe400078e00ff */
[----:B------:R-:W-:-:S06]  /*04d0*/  IMAD.X R9, R9, 0x1, ~R15, P0 ;  /* 0x0000000109097824 */ /* 0x000fcc00000e0e0f */
[----:B------:R-:W1:Y:S01]  /*04e0*/  I2F.F64.U64 R8, R8 ;  /* 0x0000000800087312 */ /* 0x000e620000301800 */
[----:B0-----:R-:W-:-:S08]  /*04f0*/  DFMA R12, R2, -R10, 1 ;  /* 0x3ff00000020c742b */ /* 0x001fd0000000080a */
[----:B------:R-:W-:Y:S01]  /*0500*/  DFMA R12, R12, R12, R12 ;  /* 0x0000000c0c0c722b */ /* 0x000fe2000000000c */
[----:B-1----:R-:W-:-:S07]  /*0510*/  FSETP.GEU.AND P1, PT, |R9|, 6.5827683646048100446e-37, PT ;  /* 0x036000000900780b */ /* 0x002fce0003f2e200 */
        /* <DEDUP_REMOVED lines=11> */
.L_x_1430:
[----:B------:R-:W-:Y:S05]  /*05d0*/  BSYNC.RECONVERGENT B1 ;  /* 0x0000000000017941 */ /* 0x000fea0003800200 */
.L_x_1429:
[----:B------:R-:W0:Y:S01]  /*05e0*/  F2I.U64.F64.CEIL R2, R2 ;  /* 0x0000000200027311 */ /* 0x000e220000309800 */
[----:B------:R-:W-:Y:S05]  /*05f0*/  BRA `(.L_x_1428) ;  /* 0x0000000000587947 */ /* 0x000fea0003800000 */
.L_x_1424:
        /* <DEDUP_REMOVED lines=20> */
.L_x_1432:
[----:B------:R-:W-:Y:S05]  /*0740*/  BSYNC.RECONVERGENT B1 ;  /* 0x0000000000017941 */ /* 0x000fea0003800200 */
.L_x_1431:
[----:B------:R-:W2:Y:S02]  /*0750*/  F2I.U64.F64.CEIL R2, R2 ;  /* 0x0000000200027311 */ /* 0x000ea40000309800 */
.L_x_1428:
[----:B------:R-:W-:Y:S05]  /*0760*/  BSYNC.RECONVERGENT B0 ;  /* 0x0000000000007941 */ /* 0x000fea0003800200 */
.L_x_1423:
[----:B------:R-:W3:Y:S02]  /*0770*/  LDCU.64 UR4, c[0x0][0x3b8] ;  /* 0x00007700ff0477ac */ /* 0x000ee40008000a00 */
[----:B---3--:R-:W-:-:S04]  /*0780*/  IADD3 R6, P0, PT, R0, UR4, RZ ;  /* 0x0000000400067c10 */ /* 0x008fc8000ff1e0ff */
[----:B------:R-:W-:-:S05]  /*0790*/  IADD3.X R7, PT, PT, R4, UR5, RZ, P0, !PT ;  /* 0x0000000504077c10 */ /* 0x000fca00087fe4ff */
[----:B012---:R-:W-:Y:S01]  /*07a0*/  STG.E.64 desc[UR6][R6.64], R2 ;  /* 0x0000000206007986 */ /* 0x007fe2000c101b06 */
[----:B------:R-:W-:Y:S05]  /*07b0*/  EXIT ;  /* 0x000000000000794d */ /* 0x000fea0003800000 */
.L_x_1422:
[----:B------:R-:W0:Y:S02]  /*07c0*/  LDCU.64 UR4, c[0x0][0x3b8] ;  /* 0x00007700ff0477ac */ /* 0x000e240008000a00 */
[----:B0-----:R-:W-:-:S04]  /*07d0*/  IADD3 R2, P0, PT, R0, UR4, RZ ;  /* 0x0000000400027c10 */ /* 0x001fc8000ff1e0ff */
[----:B------:R-:W-:-:S05]  /*07e0*/  IADD3.X R3, PT, PT, R4, UR5, RZ, P0, !PT ;  /* 0x0000000504037c10 */ /* 0x000fca00087fe4ff */
[----:B------:R-:W-:Y:S01]  /*07f0*/  STG.E.64 desc[UR6][R2.64], RZ ;  /* 0x000000ff02007986 */ /* 0x000fe2000c101b06 */
[----:B------:R-:W-:Y:S05]  /*0800*/  EXIT ;  /* 0x000000000000794d */ /* 0x000fea0003800000 */
        .weak           $__internal_1_$__cuda_sm20_div_rn_f64_full
        .type           $__internal_1_$__cuda_sm20_div_rn_f64_full,@function
        .size           $__internal_1_$__cuda_sm20_div_rn_f64_full,(.L_x_2816 - $__internal_1_$__cuda_sm20_div_rn_f64_full)
$__internal_1_$__cuda_sm20_div_rn_f64_full:
[C---:B------:R-:W-:Y:S01]  /*0810*/  FSETP.GEU.AND P0, PT, |R7|.reuse, 1.469367938527859385e-39, PT ;  /* 0x001000000700780b */ /* 0x040fe20003f0e200 */
[----:B------:R-:W-:Y:S01]  /*0820*/  IMAD.MOV.U32 R16, RZ, RZ, 0x1 ;  /* 0x00000001ff107424 */ /* 0x000fe200078e00ff */
[----:B------:R-:W-:Y:S01]  /*0830*/  LOP3.LUT R2, R7, 0x800fffff, RZ, 0xc0, !PT ;  /* 0x800fffff07027812 */ /* 0x000fe200078ec0ff */
[----:B------:R-:W-:Y:S01]  /*0840*/  IMAD.MOV.U32 R13, RZ, RZ, 0x1ca00000 ;  /* 0x1ca00000ff0d7424 */ /* 0x000fe200078e00ff */
[C---:B------:R-:W-:Y:S01]  /*0850*/  FSETP.GEU.AND P2, PT, |R9|.reuse, 1.469367938527859385e-39, PT ;  /* 0x001000000900780b */ /* 0x040fe20003f4e200 */
[----:B------:R-:W-:Y:S01]  /*0860*/  BSSY.RECONVERGENT B2, `(.L_x_1433) ;  /* 0x0000053000027945 */ /* 0x000fe20003800200 */
[----:B------:R-:W-:Y:S01]  /*0870*/  LOP3.LUT R3, R2, 0x3ff00000, RZ, 0xfc, !PT ;  /* 0x3ff0000002037812 */ /* 0x000fe200078efcff */
[----:B------:R-:W-:Y:S01]  /*0880*/  IMAD.MOV.U32 R2, RZ, RZ, R6 ;  /* 0x000000ffff027224 */ /* 0x000fe200078e0006 */
[----:B------:R-:W-:Y:S02]  /*0890*/  LOP3.LUT R5, R9, 0x7ff00000, RZ, 0xc0, !PT ;  /* 0x7ff0000009057812 */ /* 0x000fe400078ec0ff */
[----:B------:R-:W-:-:S03]  /*08a0*/  LOP3.LUT R14, R7, 0x7ff00000, RZ, 0xc0, !PT ;  /* 0x7ff00000070e7812 */ /* 0x000fc600078ec0ff */
[----:B------:R-:W-:Y:S01]  /*08b0*/  @!P0 DMUL R2, R6, 8.98846567431157953865e+307 ;  /* 0x7fe0000006028828 */ /* 0x000fe20000000000 */
[----:B------:R-:W-:-:S03]  /*08c0*/  ISETP.GE.U32.AND P1, PT, R5, R14, PT ;  /* 0x0000000e0500720c */ /* 0x000fc60003f26070 */
[----:B------:R-:W-:Y:S02]  /*08d0*/  @!P2 LOP3.LUT R18, R7, 0x7ff00000, RZ, 0xc0, !PT ;  /* 0x7ff000000712a812 */ /* 0x000fe400078ec0ff */
[----:B------:R-:W0:Y:S02]  /*08e0*/  MUFU.RCP64H R17, R3 ;  /* 0x0000000300117308 */ /* 0x000e240000001800 */
[----:B------:R-:W-:Y:S01]  /*08f0*/  @!P2 ISETP.GE.U32.AND P3, PT, R5, R18, PT ;  /* 0x000000120500a20c */ /* 0x000fe20003f66070 */
[----:B------:R-:W-:-:S03]  /*0900*/  @!P2 IMAD.MOV.U32 R18, RZ, RZ, RZ ;  /* 0x000000ffff12a224 */ /* 0x000fc600078e00ff */
[----:B------:R-:W-:-:S04]  /*0910*/  @!P2 SEL R15, R13, 0x63400000, !P3 ;  /* 0x634000000d0fa807 */ /* 0x000fc80005800000 */
[----:B------:R-:W-:-:S04]  /*0920*/  @!P2 LOP3.LUT R15, R15, 0x80000000, R9, 0xf8, !PT ;  /* 0x800000000f0fa812 */ /* 0x000fc800078ef809 */
[----:B------:R-:W-:Y:S01]  /*0930*/  @!P2 LOP3.LUT R19, R15, 0x100000, RZ, 0xfc, !PT ;  /* 0x001000000f13a812 */ /* 0x000fe200078efcff */
[----:B0-----:R-:W-:-:S08]  /*0940*/  DFMA R10, R16, -R2, 1 ;  /* 0x3ff00000100a742b */ /* 0x001fd00000000802 */
[----:B------:R-:W-:-:S08]  /*0950*/  DFMA R10, R10, R10, R10 ;  /* 0x0000000a0a0a722b */ /* 0x000fd0000000000a */
[----:B------:R-:W-:Y:S01]  /*0960*/  DFMA R16, R16, R10, R16 ;  /* 0x0000000a1010722b */ /* 0x000fe20000000010 */
[----:B------:R-:W-:Y:S01]  /*0970*/  SEL R11, R13, 0x63400000, !P1 ;  /* 0x634000000d0b7807 */ /* 0x000fe20004800000 */
[----:B------:R-:W-:-:S03]  /*0980*/  IMAD.MOV.U32 R10, RZ, RZ, R8 ;  /* 0x000000ffff0a7224 */ /* 0x000fc600078e0008 */
[----:B------:R-:W-:-:S03]  /*0990*/  LOP3.LUT R11, R11, 0x800fffff, R9, 0xf8, !PT ;  /* 0x800fffff0b0b7812 */ /* 0x000fc600078ef809 */
[----:B------:R-:W-:-:S03]  /*09a0*/  DFMA R20, R16, -R2, 1 ;  /* 0x3ff000001014742b */ /* 0x000fc60000000802 */
[----:B------:R-:W-:-:S05]  /*09b0*/  @!P2 DFMA R10, R10, 2, -R18 ;  /* 0x400000000a0aa82b */ /* 0x000fca0000000812 */
[----:B------:R-:W-:Y:S01]  /*09c0*/  DFMA R16, R16, R20, R16 ;  /* 0x000000141010722b */ /* 0x000fe20000000010 */
[----:B------:R-:W-:Y:S02]  /*09d0*/  IMAD.MOV.U32 R21, RZ, RZ, R5 ;  /* 0x000000ffff157224 */ /* 0x000fe400078e0005 */
[----:B------:R-:W-:Y:S01]  /*09e0*/  IMAD.MOV.U32 R20, RZ, RZ, R14 ;  /* 0x000000ffff147224 */ /* 0x000fe200078e000e */
[----:B------:R-:W-:Y:S02]  /*09f0*/  @!P0 LOP3.LUT R20, R3, 0x7ff00000, RZ, 0xc0, !PT ;  /* 0x7ff0000003148812 */ /* 0x000fe400078ec0ff */
[----:B------:R-:W-:Y:S02]  /*0a00*/  @!P2 LOP3.LUT R21, R11, 0x7ff00000, RZ, 0xc0, !PT ;  /* 0x7ff000000b15a812 */ /* 0x000fe400078ec0ff */
[----:B------:R-:W-:Y:S01]  /*0a10*/  DMUL R18, R16, R10 ;  /* 0x0000000a10127228 */ /* 0x000fe20000000000 */
[----:B------:R-:W-:Y:S02]  /*0a20*/  VIADD R23, R20, 0xffffffff ;  /* 0xffffffff14177836 */ /* 0x000fe40000000000 */
[----:B------:R-:W-:-:S05]  /*0a30*/  VIADD R22, R21, 0xffffffff ;  /* 0xffffffff15167836 */ /* 0x000fca0000000000 */
[----:B------:R-:W-:Y:S01]  /*0a40*/  DFMA R14, R18, -R2, R10 ;  /* 0x80000002120e722b */ /* 0x000fe2000000000a */
[----:B------:R-:W-:-:S04]  /*0a50*/  ISETP.GT.U32.AND P0, PT, R22, 0x7feffffe, PT ;  /* 0x7feffffe1600780c */ /* 0x000fc80003f04070 */
[----:B------:R-:W-:-:S03]  /*0a60*/  ISETP.GT.U32.OR P0, PT, R23, 0x7feffffe, P0 ;  /* 0x7feffffe1700780c */ /* 0x000fc60000704470 */
[----:B------:R-:W-:-:S10]  /*0a70*/  DFMA R14, R16, R14, R18 ;  /* 0x0000000e100e722b */ /* 0x000fd40000000012 */
        /* <DEDUP_REMOVED lines=20> */
[----:B------:R-:W-:-:S06]  /*0bc0*/  IMAD.MOV.U32 R2, RZ, RZ, RZ ;  /* 0x000000ffff027224 */ /* 0x000fcc00078e00ff */
[----:B------:R-:W-:-:S03]  /*0bd0*/  DFMA R2, R16, -R2, R14 ;  /* 0x800000021002722b */ /* 0x000fc6000000000e */
[----:B------:R-:W-:-:S03]  /*0be0*/  LOP3.LUT R7, R9, R7, RZ, 0x3c, !PT ;  /* 0x0000000709077212 */ /* 0x000fc600078e3cff */
[----:B------:R-:W-:-:S04]  /*0bf0*/  IADD3 R2, PT, PT, -R5, -0x43300000, RZ ;  /* 0xbcd0000005027810 */ /* 0x000fc80007ffe1ff */
[----:B------:R-:W-:-:S04]  /*0c00*/  FSETP.NEU.AND P0, PT, |R3|, R2, PT ;  /* 0x000000020300720b */ /* 0x000fc80003f0d200 */
[----:B------:R-:W-:Y:S02]  /*0c10*/  FSEL R16, R8, R16, !P0 ;  /* 0x0000001008107208 */ /* 0x000fe40004000000 */
[----:B------:R-:W-:Y:S01]  /*0c20*/  FSEL R17, R7, R17, !P0 ;  /* 0x0000001107117208 */ /* 0x000fe20004000000 */
[----:B------:R-:W-:Y:S06]  /*0c30*/  BRA `(.L_x_1435) ;  /* 0x0000000000547947 */ /* 0x000fec0003800000 */
.L_x_1434:
        /* <DEDUP_REMOVED lines=16> */
.L_x_1437:
[----:B------:R-:W-:Y:S01]  /*0d40*/  LOP3.LUT R17, R7, 0x80000, RZ, 0xfc, !PT ;  /* 0x0008000007117812 */ /* 0x000fe200078efcff */
[----:B------:R-:W-:Y:S01]  /*0d50*/  IMAD.MOV.U32 R16, RZ, RZ, R6 ;  /* 0x000000ffff107224 */ /* 0x000fe200078e0006 */
[----:B------:R-:W-:Y:S06]  /*0d60*/  BRA `(.L_x_1435) ;  /* 0x0000000000087947 */ /* 0x000fec0003800000 */
.L_x_1436:
[----:B------:R-:W-:Y:S01]  /*0d70*/  LOP3.LUT R17, R9, 0x80000, RZ, 0xfc, !PT ;  /* 0x0008000009117812 */ /* 0x000fe200078efcff */
[----:B------:R-:W-:-:S07]  /*0d80*/  IMAD.MOV.U32 R16, RZ, RZ, R8 ;  /* 0x000000ffff107224 */ /* 0x000fce00078e0008 */
.L_x_1435:
[----:B------:R-:W-:Y:S05]  /*0d90*/  BSYNC.RECONVERGENT B2 ;  /* 0x0000000000027941 */ /* 0x000fea0003800200 */
.L_x_1433:
[----:B------:R-:W-:Y:S02]  /*0da0*/  IMAD.MOV.U32 R13, RZ, RZ, 0x0 ;  /* 0x00000000ff0d7424 */ /* 0x000fe400078e00ff */
[----:B------:R-:W-:Y:S02]  /*0db0*/  IMAD.MOV.U32 R2, RZ, RZ, R16 ;  /* 0x000000ffff027224 */ /* 0x000fe400078e0010 */
[----:B------:R-:W-:Y:S01]  /*0dc0*/  IMAD.MOV.U32 R3, RZ, RZ, R17 ;  /* 0x000000ffff037224 */ /* 0x000fe200078e0011 */
[----:B------:R-:W-:Y:S06]  /*0dd0*/  RET.REL.NODEC R12 `(_Z27device_insert_preprocessingP27vertex_dictionary_structuremPmS1_mS1_mS1_) ;  /* 0xfffffff00c887950 */ /* 0x000fec0003c3ffff */
.L_x_1438:
        /* <DEDUP_REMOVED lines=10> */
.L_x_2816:


//--------------------- .text._Z17device_coo_to_csrmPmS_S_S_mS_m --------------------------
	.section	.text._Z17device_coo_to_csrmPmS_S_S_mS_m,"ax",@progbits
	.align	128
        .global         _Z17device_coo_to_csrmPmS_S_S_mS_m
        .type           _Z17device_coo_to_csrmPmS_S_S_mS_m,@function
        .size           _Z17device_coo_to_csrmPmS_S_S_mS_m,(.L_x_2817 - _Z17device_coo_to_csrmPmS_S_S_mS_m)
        .other          _Z17device_coo_to_csrmPmS_S_S_mS_m,@"STO_CUDA_ENTRY STV_DEFAULT"
_Z17device_coo_to_csrmPmS_S_S_mS_m:
.text._Z17device_coo_to_csrmPmS_S_S_mS_m:
[----:B------:R-:W-:Y:S01]  /*0000*/  LDC R1, c[0x0][0x37c] ;  /* 0x0000df00ff017b82 */ /* 0x000fe20000000800 */
[----:B------:R-:W0:Y:S01]  /*0010*/  LDCU UR4, c[0x0][0x384] ;  /* 0x00007080ff0477ac */ /* 0x000e220008000800 */
[----:B------:R-:W1:Y:S06]  /*0020*/  S2R R3, SR_TID.X ;  /* 0x0000000000037919 */ /* 0x000e6c0000002100 */
[----:B------:R-:W1:Y:S01]  /*0030*/  S2UR UR6, SR_CTAID.X ;  /* 0x00000000000679c3 */ /* 0x000e620000002500 */
[----:B------:R-:W0:Y:S07]  /*0040*/  LDCU UR5, c[0x0][0x3bc] ;  /* 0x00007780ff0577ac */ /* 0x000e2e0008000800 */
[----:B------:R-:W1:Y:S01]  /*0050*/  LDC R0, c[0x0][0x360] ;  /* 0x0000d800ff007b82 */ /* 0x000e620000000800 */
[----:B0-----:R-:W-:-:S04]  /*0060*/  ULOP3.LUT UR4, UR4, UR5, URZ, 0xfc, !UPT ;  /* 0x0000000504047292 */ /* 0x001fc8000f8efcff */
[----:B------:R-:W-:Y:S01]  /*0070*/  UISETP.NE.U32.AND UP0, UPT, UR4, URZ, UPT ;  /* 0x000000ff0400728c */ /* 0x000fe2000bf05070 */
[----:B-1----:R-:W-:-:S08]  /*0080*/  IMAD R0, R0, UR6, R3 ;  /* 0x0000000600007c24 */ /* 0x002fd0000f8e0203 */
[----:B------:R-:W-:Y:S05]  /*0090*/  BRA.U UP0, `(.L_x_1439) ;  /* 0x0000000100587547 */ /* 0x000fea000b800000 */
[----:B------:R-:W0:Y:S01]  /*00a0*/  LDCU UR4, c[0x0][0x3b8] ;  /* 0x00007700ff0477ac */ /* 0x000e220008000800 */
[----:B------:R-:W1:Y:S01]  /*00b0*/  LDC R6, c[0x0][0x380] ;  /* 0x0000e000ff067b82 */ /* 0x000e620000000800 */
[----:B0-----:R-:W0:Y:S01]  /*00c0*/  I2F.U32.RP R4, UR4 ;  /* 0x0000000400047d06 */ /* 0x001e220008209000 */
[----:B------:R-:W-:-:S07]  /*00d0*/  ISETP.NE.U32.AND P2, PT, RZ, UR4, PT ;  /* 0x00000004ff007c0c */ /* 0x000fce000bf45070 */
[----:B0-----:R-:W0:Y:S02]  /*00e0*/  MUFU.RCP R4, R4 ;  /* 0x0000000400047308 */ /* 0x001e240000001000 */
[----:B0-----:R-:W-:-:S06]  /*00f0*/  VIADD R2, R4, 0xffffffe ;  /* 0x0ffffffe04027836 */ /* 0x001fcc0000000000 */
[----:B------:R0:W2:Y:S02]  /*0100*/  F2I.FTZ.U32.TRUNC.NTZ R3, R2 ;  /* 0x0000000200037305 */ /* 0x0000a4000021f000 */
[----:B0-----:R-:W-:Y:S02]  /*0110*/  IMAD.MOV.U32 R2, RZ, RZ, RZ ;  /* 0x000000ffff027224 */ /* 0x001fe400078e00ff */
[----:B--2---:R-:W-:-:S04]  /*0120*/  IMAD.MOV R5, RZ, RZ, -R3 ;  /* 0x000000ffff057224 */ /* 0x004fc800078e0a03 */
[----:B------:R-:W-:-:S04]  /*0130*/  IMAD R5, R5, UR4, RZ ;  /* 0x0000000405057c24 */ /* 0x000fc8000f8e02ff */
[----:B------:R-:W-:-:S06]  /*0140*/  IMAD.HI.U32 R3, R3, R5, R2 ;  /* 0x0000000503037227 */ /* 0x000fcc00078e0002 */
[----:B-1----:R-:W-:-:S04]  /*0150*/  IMAD.HI.U32 R2, R3, R6, RZ ;  /* 0x0000000603027227 */ /* 0x002fc800078e00ff */
[----:B------:R-:W-:-:S04]  /*0160*/  IMAD.MOV R3, RZ, RZ, -R2 ;  /* 0x000000ffff037224 */ /* 0x000fc800078e0a02 */
[----:B------:R-:W-:-:S05]  /*0170*/  IMAD R3, R3, UR4, R6 ;  /* 0x0000000403037c24 */ /* 0x000fca000f8e0206 */
[----:B------:R-:W-:-:S13]  /*0180*/  ISETP.GE.U32.AND P0, PT, R3, UR4, PT ;  /* 0x0000000403007c0c */ /* 0x000fda000bf06070 */
[----:B------:R-:W-:Y:S02]  /*0190*/  @P0 VIADD R3, R3, -UR4 ;  /* 0x8000000403030c36 */ /* 0x000fe40008000000 */
[----:B------:R-:W-:-:S03]  /*01a0*/  @P0 VIADD R2, R2, 0x1 ;  /* 0x0000000102020836 */ /* 0x000fc60000000000 */
[----:B------:R-:W-:Y:S01]  /*01b0*/  ISETP.GE.U32.AND P1, PT, R3, UR4, PT ;  /* 0x0000000403007c0c */ /* 0x000fe2000bf26070 */
[----:B------:R-:W-:-:S12]  /*01c0*/  IMAD.MOV.U32 R3, RZ, RZ, RZ ;  /* 0x000000ffff037224 */ /* 0x000fd800078e00ff */
[----:B------:R-:W-:Y:S01]  /*01d0*/  @P1 VIADD R2, R2, 0x1 ;  /* 0x0000000102021836 */ /* 0x000fe20000000000 */
[----:B------:R-:W-:Y:S01]  /*01e0*/  @!P2 LOP3.LUT R2, RZ, UR4, RZ, 0x33, !PT ;  /* 0x00000004ff02ac12 */ /* 0x000fe2000f8e33ff */
[----:B------:R-:W-:Y:S06]  /*01f0*/  BRA `(.L_x_1440) ;  /* 0x0000000000087947 */ /* 0x000fec0003800000 */
.L_x_1439:
[----:B------:R-:W-:-:S07]  /*0200*/  MOV R4, 0x220 ;  /* 0x0000022000047802 */ /* 0x000fce0000000f00 */
[----:B------:R-:W-:Y:S05]  /*0210*/  CALL.REL.NOINC `($__internal_2_$__cuda_sm20_div_u64) ;  /* 0x0000001000a07944 */ /* 0x000fea0003c00000 */
.L_x_1440:
[----:B------:R-:W-:-:S04]  /*0220*/  ISETP.GT.U32.AND P0, PT, R2, R0, PT ;  /* 0x000000000200720c */ /* 0x000fc80003f04070 */
[----:B------:R-:W-:-:S13]  /*0230*/  ISETP.GT.U32.AND.EX P0, PT, R3, RZ, PT, P0 ;  /* 0x000000ff0300720c */ /* 0x000fda0003f04100 */
[----:B------:R-:W-:Y:S05]  /*0240*/  @!P0 EXIT ;  /* 0x000000000000894d */ /* 0x000fea0003800000 */
[----:B------:R-:W0:Y:S01]  /*0250*/  LDCU.64 UR4, c[0x0][0x3b8] ;  /* 0x00007700ff0477ac */ /* 0x000e220008000a00 */
[----:B------:R-:W1:Y:S01]  /*0260*/  LDCU.64 UR8, c[0x0][0x3a8] ;  /* 0x00007500ff0877ac */ /* 0x000e620008000a00 */
[----:B0-----:R-:W-:-:S04]  /*0270*/  IMAD.WIDE.U32 R2, R0, UR4, RZ ;  /* 0x0000000400027c25 */ /* 0x001fc8000f8e00ff */
[----:B------:R-:W-:Y:S01]  /*0280*/  IMAD R10, R0, UR5, R3 ;  /* 0x00000005000a7c24 */ /* 0x000fe2000f8e0203 */
[----:B------:R-:W-:Y:S02]  /*0290*/  IADD3 R0, P1, PT, R2, UR4, RZ ;  /* 0x0000000402007c10 */ /* 0x000fe4000ff3e0ff */
[----:B-1----:R-:W-:Y:S02]  /*02a0*/  ISETP.NE.U32.AND P0, PT, RZ, UR8, PT ;  /* 0x00000008ff007c0c */ /* 0x002fe4000bf05070 */
[----:B------:R-:W-:Y:S02]  /*02b0*/  IADD3.X R8, PT, PT, R10, UR5, RZ, P1, !PT ;  /* 0x000000050a087c10 */ /* 0x000fe40008ffe4ff */
[----:B------:R-:W-:Y:S02]  /*02c0*/  ISETP.NE.AND.EX P0, PT, RZ, UR9, PT, P0 ;  /* 0x00000009ff007c0c */ /* 0x000fe4000bf05300 */
[----:B------:R-:W-:-:S04]  /*02d0*/  ISETP.GE.U32.AND P1, PT, R2, R0, PT ;  /* 0x000000000200720c */ /* 0x000fc80003f26070 */
[----:B------:R-:W-:-:S13]  /*02e0*/  ISETP.GE.U32.OR.EX P0, PT, R10, R8, !P0, P1 ;  /* 0x000000080a00720c */ /* 0x000fda0004706510 */
[----:B------:R-:W-:Y:S05]  /*02f0*/  @P0 EXIT ;  /* 0x000000000000094d */ /* 0x000fea0003800000 */
[----:B------:R-:W-:Y:S01]  /*0300*/  IMAD.MOV.U32 R9, RZ, RZ, R2 ;  /* 0x000000ffff097224 */ /* 0x000fe200078e0002 */
[----:B------:R-:W-:Y:S02]  /*0310*/  ULOP3.LUT UR13, UR8, 0x7, URZ, 0xc0, !UPT ;  /* 0x00000007080d7892 */ /* 0x000fe4000f8ec0ff */
[----:B------:R-:W-:Y:S01]  /*0320*/  ULOP3.LUT UR12, UR8, 0x3, URZ, 0xc0, !UPT ;  /* 0x00000003080c7892 */ /* 0x000fe2000f8ec0ff */
[----:B------:R-:W0:Y:S01]  /*0330*/  LDCU.64 UR10, c[0x0][0x358] ;  /* 0x00006b00ff0a77ac */ /* 0x000e220008000a00 */
[----:B------:R-:W-:-:S12]  /*0340*/  ULOP3.LUT UR8, UR8, 0xfffffff8, URZ, 0xc0, !UPT ;  /* 0xfffffff808087892 */ /* 0x000fd8000f8ec0ff */
.L_x_1447:
[----:B-1----:R-:W1:Y:S01]  /*0350*/  LDCU.64 UR4, c[0x0][0x3b0] ;  /* 0x00007600ff0477ac */ /* 0x002e620008000a00 */
[C---:B0-2---:R-:W-:Y:S01]  /*0360*/  IMAD.SHL.U32 R4, R9.reuse, 0x8, RZ ;  /* 0x0000000809047824 */ /* 0x045fe200078e00ff */
[----:B------:R-:W-:-:S04]  /*0370*/  SHF.L.U64.HI R5, R9, 0x3, R10 ;  /* 0x0000000309057819 */ /* 0x000fc8000001020a */
[----:B-1---5:R-:W-:-:S04]  /*0380*/  IADD3 R2, P0, PT, R4, UR4, RZ ;  /* 0x0000000404027c10 */ /* 0x022fc8000ff1e0ff */
[----:B------:R-:W-:-:S06]  /*0390*/  IADD3.X R3, PT, PT, R5, UR5, RZ, P0, !PT ;  /* 0x0000000505037c10 */ /* 0x000fcc00087fe4ff */
[----:B0-----:R-:W2:Y:S01]  /*03a0*/  LDG.E.64 R2, desc[UR10][R2.64] ;  /* 0x0000000a02027981 */ /* 0x001ea2000c1e1b00 */
[----:B------:R-:W-:Y:S01]  /*03b0*/  BSSY.RECONVERGENT B0, `(.L_x_1441) ;  /* 0x0000108000007945 */ /* 0x000fe20003800200 */
[----:B--2---:R-:W-:-:S04]  /*03c0*/  ISETP.NE.U32.AND P0, PT, R2, RZ, PT ;  /* 0x000000ff0200720c */ /* 0x004fc80003f05070 */
[----:B------:R-:W-:-:S13]  /*03d0*/  ISETP.NE.AND.EX P0, PT, R3, RZ, PT, P0 ;  /* 0x000000ff0300720c */ /* 0x000fda0003f05300 */
[----:B------:R-:W-:Y:S05]  /*03e0*/  @!P0 BRA `(.L_x_1442) ;  /* 0x0000001000108947 */ /* 0x000fea0003800000 */
[----:B------:R-:W0:Y:S02]  /*03f0*/  LDCU.64 UR4, c[0x0][0x398] ;  /* 0x00007300ff0477ac */ /* 0x000e240008000a00 */
[----:B0-----:R-:W-:-:S04]  /*0400*/  IADD3 R2, P0, PT, R4, UR4, RZ ;  /* 0x0000000404027c10 */ /* 0x001fc8000ff1e0ff */
[----:B------:R-:W-:Y:S01]  /*0410*/  IADD3.X R3, PT, PT, R5, UR5, RZ, P0, !PT ;  /* 0x0000000505037c10 */ /* 0x000fe200087fe4ff */
[----:B------:R-:W0:Y:S05]  /*0420*/  LDCU.64 UR4, c[0x0][0x3a8] ;  /* 0x00007500ff0477ac */ /* 0x000e2a0008000a00 */
[----:B------:R-:W5:Y:S01]  /*0430*/  LDG.E.64 R2, desc[UR10][R2.64] ;  /* 0x0000000a02027981 */ /* 0x000f62000c1e1b00 */
[----:B------:R-:W-:Y:S01]  /*0440*/  IADD3 R11, P0, PT, R9, 0x1, RZ ;  /* 0x00000001090b7810 */ /* 0x000fe20007f1e0ff */
[----:B------:R-:W-:Y:S02]  /*0450*/  IMAD.MOV.U32 R13, RZ, RZ, RZ ;  /* 0x000000ffff0d7224 */ /* 0x000fe400078e00ff */
[----:B------:R-:W-:-:S02]  /*0460*/  IMAD.MOV.U32 R14, RZ, RZ, RZ ;  /* 0x000000ffff0e7224 */ /* 0x000fc400078e00ff */
[----:B------:R-:W-:Y:S01]  /*0470*/  IMAD.X R12, RZ, RZ, R10, P0 ;  /* 0x000000ffff0c7224 */ /* 0x000fe200000e060a */
[----:B0-----:R-:W-:-:S04]  /*0480*/  UISETP.GE.U32.AND UP0, UPT, UR4, 0x8, UPT ;  /* 0x000000080400788c */ /* 0x001fc8000bf06070 */
[----:B------:R-:W-:-:S09]  /*0490*/  UISETP.GE.U32.AND.EX UP0, UPT, UR5, URZ, UPT, UP0 ;  /* 0x000000ff0500728c */ /* 0x000fd2000bf06100 */
[----:B------:R-:W-:Y:S05]  /*04a0*/  BRA.U !UP0, `(.L_x_1443) ;  /* 0x0000000508e87547 */ /* 0x000fea000b800000 */
[----:B------:R-:W0:Y:S01]  /*04b0*/  LDCU.64 UR6, c[0x0][0x388] ;  /* 0x00007100ff0677ac */ /* 0x000e220008000a00 */
[----:B------:R-:W1:Y:S01]  /*04c0*/  LDC R13, c[0x0][0x3ac] ;  /* 0x0000eb00ff0d7b82 */ /* 0x000e620000000800 */
[----:B------:R-:W2:Y:S01]  /*04d0*/  LDCU.64 UR4, c[0x0][0x390] ;  /* 0x00007200ff0477ac */ /* 0x000ea20008000a00 */
[----:B------:R-:W3:Y:S01]  /*04e0*/  LDCU UR9, c[0x0][0x3ac] ;  /* 0x00007580ff0977ac */ /* 0x000ee20008000800 */
[----:B0-----:R-:W-:Y:S02]  /*04f0*/  UIADD3 UR6, UP0, UPT, UR6, 0x20, URZ ;  /* 0x0000002006067890 */ /* 0x001fe4000ff1e0ff */
[----:B--2---:R-:W-:Y:S02]  /*0500*/  UIADD3 UR4, UP1, UPT, UR4, 0x20, URZ ;  /* 0x0000002004047890 */ /* 0x004fe4000ff3e0ff */
[----:B------:R-:W-:Y:S02]  /*0510*/  UIADD3.X UR7, UPT, UPT, URZ, UR7, URZ, UP0, !UPT ;  /* 0x00000007ff077290 */ /* 0x000fe400087fe4ff */
[----:B------:R-:W-:Y:S01]  /*0520*/  IMAD.U32 R6, RZ, RZ, UR6 ;  /* 0x00000006ff067e24 */ /* 0x000fe2000f8e00ff */
[----:B------:R-:W-:Y:S01]  /*0530*/  UIADD3.X UR5, UPT, UPT, URZ, UR5, URZ, UP1, !UPT ;  /* 0x00000005ff057290 */ /* 0x000fe20008ffe4ff */
[----:B------:R-:W-:Y:S01]  /*0540*/  IMAD.U32 R16, RZ, RZ, UR4 ;  /* 0x00000004ff107e24 */ /* 0x000fe2000f8e00ff */
[----:B------:R-:W-:Y:S01]  /*0550*/  UMOV UR4, UR8 ;  /* 0x0000000800047c82 */ /* 0x000fe20008000000 */
[----:B------:R-:W-:-:S03]  /*0560*/  IMAD.U32 R7, RZ, RZ, UR7 ;  /* 0x00000007ff077e24 */ /* 0x000fc6000f8e00ff */
[----:B---3--:R-:W-:-:S07]  /*0570*/  IMAD.U32 R17, RZ, RZ, UR5 ;  /* 0x00000005ff117e24 */ /* 0x008fce000f8e00ff */
.L_x_1444:
[----:B------:R-:W2:Y:S02]  /*0580*/  LDG.E.64 R4, desc[UR10][R6.64+-0x20] ;  /* 0xffffe00a06047981 */ /* 0x000ea4000c1e1b00 */
[----:B--2---:R-:W-:Y:S01]  /*0590*/  ISETP.NE.U32.AND P1, PT, R4, R11, PT ;  /* 0x0000000b0400720c */ /* 0x004fe20003f25070 */
[----:B------:R-:W-:-:S03]  /*05a0*/  IMAD.MOV.U32 R4, RZ, RZ, R16 ;  /* 0x000000ffff047224 */ /* 0x000fc600078e0010 */
[----:B------:R-:W-:Y:S01]  /*05b0*/  ISETP.NE.AND.EX P1, PT, R5, R12, PT, P1 ;  /* 0x0000000c0500720c */ /* 0x000fe20003f25310 */
[----:B------:R-:W-:-:S12]  /*05c0*/  IMAD.MOV.U32 R5, RZ, RZ, R17 ;  /* 0x000000ffff057224 */ /* 0x000fd800078e0011 */
[----:B0-----:R-:W2:Y:S01]  /*05d0*/  @!P1 LDG.E.64 R18, desc[UR10][R4.64+-0x20] ;  /* 0xffffe00a04129981 */ /* 0x001ea2000c1e1b00 */
[----:B------:R-:W0:Y:S02]  /*05e0*/  @!P1 LDC.64 R20, c[0x0][0x3a0] ;  /* 0x0000e800ff149b82 */ /* 0x000e240000000a00 */
[----:B0----5:R-:W-:-:S04]  /*05f0*/  @!P1 LEA R20, P0, R2, R20, 0x3 ;  /* 0x0000001402149211 */ /* 0x021fc800078018ff */
[----:B------:R-:W-:-:S05]  /*0600*/  @!P1 LEA.HI.X R21, R2, R21, R3, 0x3, P0 ;  /* 0x0000001502159211 */ /* 0x000fca00000f1c03 */
[----:B--2---:R0:W-:Y:S04]  /*0610*/  @!P1 STG.E.64 desc[UR10][R20.64], R18 ;  /* 0x0000001214009986 */ /* 0x0041e8000c101b0a */
[----:B------:R-:W2:Y:S01]  /*0620*/  LDG.E.64 R14, desc[UR10][R6.64+-0x18] ;  /* 0xffffe80a060e7981 */ /* 0x000ea2000c1e1b00 */
[----:B------:R-:W-:Y:S02]  /*0630*/  @!P1 IADD3 R22, P2, PT, R2, 0x1, RZ ;  /* 0x0000000102169810 */ /* 0x000fe40007f5e0ff */
[----:B--2---:R-:W-:-:S04]  /*0640*/  ISETP.NE.U32.AND P0, PT, R14, R11, PT ;  /* 0x0000000b0e00720c */ /* 0x004fc80003f05070 */
[----:B------:R-:W-:-:S13]  /*0650*/  ISETP.NE.AND.EX P0, PT, R15, R12, PT, P0 ;  /* 0x0000000c0f00720c */ /* 0x000fda0003f05300 */
[----:B------:R-:W2:Y:S01]  /*0660*/  @!P0 LDG.E.64 R14, desc[UR10][R4.64+-0x18] ;  /* 0xffffe80a040e8981 */ /* 0x000ea2000c1e1b00 */
[----:B------:R-:W3:Y:S01]  /*0670*/  @!P0 LDC.64 R16, c[0x0][0x3a0] ;  /* 0x0000e800ff108b82 */ /* 0x000ee20000000a00 */
[----:B------:R-:W-:Y:S02]  /*0680*/  @!P1 IMAD.X R23, RZ, RZ, R3, P2 ;  /* 0x000000ffff179224 */ /* 0x000fe400010e0603 */
[----:B------:R-:W-:Y:S02]  /*0690*/  @!P1 IMAD.MOV.U32 R2, RZ, RZ, R22 ;  /* 0x000000ffff029224 */ /* 0x000fe400078e0016 */
[----:B------:R-:W-:-:S03]  /*06a0*/  @!P1 IMAD.MOV.U32 R3, RZ, RZ, R23 ;  /* 0x000000ffff039224 */ /* 0x000fc600078e0017 */
[----:B---3--:R-:W-:-:S04]  /*06b0*/  @!P0 LEA R22, P1, R2, R16, 0x3 ;  /* 0x0000001002168211 */ /* 0x008fc800078218ff */
[----:B------:R-:W-:-:S05]  /*06c0*/  @!P0 LEA.HI.X R23, R2, R17, R3, 0x3, P1 ;  /* 0x0000001102178211 */ /* 0x000fca00008f1c03 */
[----:B--2---:R2:W-:Y:S04]  /*06d0*/  @!P0 STG.E.64 desc[UR10][R22.64], R14 ;  /* 0x0000000e16008986 */ /* 0x0045e8000c101b0a */
[----:B------:R-:W3:Y:S01]  /*06e0*/  LDG.E.64 R16, desc[UR10][R6.64+-0x10] ;  /* 0xfffff00a06107981 */ /* 0x000ee2000c1e1b00 */
[----:B0-----:R-:W-:Y:S02]  /*06f0*/  @!P0 IADD3 R20, P2, PT, R2, 0x1, RZ ;  /* 0x0000000102148810 */ /* 0x001fe40007f5e0ff */
[----:B---3--:R-:W-:-:S04]  /*0700*/  ISETP.NE.U32.AND P1, PT, R16, R11, PT ;  /* 0x0000000b1000720c */ /* 0x008fc80003f25070 */
[----:B------:R-:W-:-:S13]  /*0710*/  ISETP.NE.AND.EX P1, PT, R17, R12, PT, P1 ;  /* 0x0000000c1100720c */ /* 0x000fda0003f25310 */
[----:B------:R-:W3:Y:S01]  /*0720*/  @!P1 LDG.E.64 R16, desc[UR10][R4.64+-0x10] ;  /* 0xfffff00a04109981 */ /* 0x000ee2000c1e1b00 */
[----:B------:R-:W0:Y:S01]  /*0730*/  @!P1 LDC.64 R18, c[0x0][0x3a0] ;  /* 0x0000e800ff129b82 */ /* 0x000e220000000a00 */
[----:B------:R-:W-:Y:S02]  /*0740*/  @!P0 IMAD.X R21, RZ, RZ, R3, P2 ;  /* 0x000000ffff158224 */ /* 0x000fe400010e0603 */
[----:B------:R-:W-:Y:S02]  /*0750*/  @!P0 IMAD.MOV.U32 R2, RZ, RZ, R20 ;  /* 0x000000ffff028224 */ /* 0x000fe400078e0014 */
[----:B------:R-:W-:-:S03]  /*0760*/  @!P0 IMAD.MOV.U32 R3, RZ, RZ, R21 ;  /* 0x000000ffff038224 */ /* 0x000fc600078e0015 */
[----:B0-----:R-:W-:-:S04]  /*0770*/  @!P1 LEA R20, P0, R2, R18, 0x3 ;  /* 0x0000001202149211 */ /* 0x001fc800078018ff */
[----:B------:R-:W-:-:S05]  /*0780*/  @!P1 LEA.HI.X R21, R2, R19, R3, 0x3, P0 ;  /* 0x0000001302159211 */ /* 0x000fca00000f1c03 */
[----:B---3--:R0:W-:Y:S04]  /*0790*/  @!P1 STG.E.64 desc[UR10][R20.64], R16 ;  /* 0x0000001014009986 */ /* 0x0081e8000c101b0a */
[----:B--2---:R-:W2:Y:S01]  /*07a0*/  LDG.E.64 R14, desc[UR10][R6.64+-0x8] ;  /* 0xfffff80a060e7981 */ /* 0x004ea2000c1e1b00 */
        /* <DEDUP_REMOVED lines=11> */
[----:B0-----:R-:W3:Y:S01]  /*0860*/  LDG.E.64 R16, desc[UR10][R6.64] ;  /* 0x0000000a06107981 */ /* 0x001ee2000c1e1b00 */
[----:B------:R-:W-:Y:S02]  /*0870*/  @!P0 IADD3 R20, P2, PT, R2, 0x1, RZ ;  /* 0x0000000102148810 */ /* 0x000fe40007f5e0ff */
        /* <DEDUP_REMOVED lines=38> */
[----:B------:R2:W3:Y:S01]  /*0ae0*/  @!P0 LDG.E.64 R14, desc[UR10][R4.64+0x18] ;  /* 0x0000180a040e8981 */ /* 0x0004e2000c1e1b00 */
[----:B------:R-:W4:Y:S01]  /*0af0*/  @!P0 LDC.64 R18, c[0x0][0x3a0] ;  /* 0x0000e800ff128b82 */ /* 0x000f220000000a00 */
[----:B------:R-:W-:Y:S01]  /*0b00*/  @!P1 IMAD.X R23, RZ, RZ, R3, P2 ;  /* 0x000000ffff179224 */ /* 0x000fe200010e0603 */
[----:B------:R-:W-:Y:S01]  /*0b10*/  UIADD3 UR4, UP0, UPT, UR4, -0x8, URZ ;  /* 0xfffffff804047890 */ /* 0x000fe2000ff1e0ff */
[----:B------:R-:W-:Y:S01]  /*0b20*/  @!P1 IMAD.MOV.U32 R2, RZ, RZ, R22 ;  /* 0x000000ffff029224 */ /* 0x000fe200078e0016 */
[----:B0-----:R-:W-:Y:S01]  /*0b30*/  IADD3 R16, P2, PT, R4, 0x40, RZ ;  /* 0x0000004004107810 */ /* 0x001fe20007f5e0ff */
[----:B------:R-:W-:Y:S01]  /*0b40*/  @!P1 IMAD.MOV.U32 R3, RZ, RZ, R23 ;  /* 0x000000ffff039224 */ /* 0x000fe200078e0017 */
[----:B------:R-:W-:Y:S02]  /*0b50*/  UIADD3.X UR9, UPT, UPT, UR9, -0x1, URZ, UP0, !UPT ;  /* 0xffffffff09097890 */ /* 0x000fe400087fe4ff */
[----:B------:R-:W-:Y:S01]  /*0b60*/  UISETP.NE.U32.AND UP0, UPT, UR4, URZ, UPT ;  /* 0x000000ff0400728c */ /* 0x000fe2000bf05070 */
[----:B------:R-:W-:Y:S01]  /*0b70*/  @!P0 IADD3 R20, P3, PT, R2, 0x1, RZ ;  /* 0x0000000102148810 */ /* 0x000fe20007f7e0ff */
[----:B------:R-:W-:-:S02]  /*0b80*/  IMAD.X R17, RZ, RZ, R5, P2 ;  /* 0x000000ffff117224 */ /* 0x000fc400010e0605 */
[----:B------:R-:W-:Y:S02]  /*0b90*/  UISETP.NE.AND.EX UP0, UPT, UR9, URZ, UPT, UP0 ;  /* 0x000000ff0900728c */ /* 0x000fe4000bf05300 */
[----:B--2---:R-:W-:Y:S01]  /*0ba0*/  @!P0 IMAD.X R4, RZ, RZ, R3, P3 ;  /* 0x000000ffff048224 */ /* 0x004fe200018e0603 */
[----:B----4-:R-:W-:-:S04]  /*0bb0*/  @!P0 LEA R18, P1, R2, R18, 0x3 ;  /* 0x0000001202128211 */ /* 0x010fc800078218ff */
[----:B------:R-:W-:Y:S01]  /*0bc0*/  @!P0 LEA.HI.X R19, R2, R19, R3, 0x3, P1 ;  /* 0x0000001302138211 */ /* 0x000fe200008f1c03 */
[----:B------:R-:W-:Y:S01]  /*0bd0*/  @!P0 IMAD.MOV.U32 R2, RZ, RZ, R20 ;  /* 0x000000ffff028224 */ /* 0x000fe200078e0014 */
[----:B------:R-:W-:Y:S01]  /*0be0*/  IADD3 R6, P1, PT, R6, 0x40, RZ ;  /* 0x0000004006067810 */ /* 0x000fe20007f3e0ff */
[----:B------:R-:W-:-:S04]  /*0bf0*/  @!P0 IMAD.MOV.U32 R3, RZ, RZ, R4 ;  /* 0x000000ffff038224 */ /* 0x000fc800078e0004 */
[----:B------:R-:W-:Y:S01]  /*0c00*/  IMAD.X R7, RZ, RZ, R7, P1 ;  /* 0x000000ffff077224 */ /* 0x000fe200008e0607 */
[----:B---3--:R0:W-:Y:S01]  /*0c10*/  @!P0 STG.E.64 desc[UR10][R18.64], R14 ;  /* 0x0000000e12008986 */ /* 0x0081e2000c101b0a */
[----:B------:R-:W-:Y:S06]  /*0c20*/  BRA.U UP0, `(.L_x_1444) ;  /* 0xfffffff900547547 */ /* 0x000fec000b83ffff */
[----:B01----:R-:W-:Y:S02]  /*0c30*/  IMAD.MOV.U32 R14, RZ, RZ, R13 ;  /* 0x000000ffff0e7224 */ /* 0x003fe400078e000d */
[----:B------:R-:W-:-:S07]  /*0c40*/  IMAD.U32 R13, RZ, RZ, UR8 ;  /* 0x00000008ff0d7e24 */ /* 0x000fce000f8e00ff */
.L_x_1443:
[----:B------:R-:W-:-:S04]  /*0c50*/  UISETP.NE.U32.AND UP0, UPT, UR13, URZ, UPT ;  /* 0x000000ff0d00728c */ /* 0x000fc8000bf05070 */
[----:B------:R-:W-:-:S09]  /*0c60*/  UISETP.NE.AND.EX UP0, UPT, URZ, URZ, UPT, UP0 ;  /* 0x000000ffff00728c */ /* 0x000fd2000bf05300 */
[----:B------:R-:W-:Y:S05]  /*0c70*/  BRA.U !UP0, `(.L_x_1442) ;  /* 0x0000000508ec7547 */ /* 0x000fea000b800000 */
[----:B------:R-:W-:Y:S02]  /*0c80*/  UIADD3 UR4, UP0, UPT, UR13, -0x1, URZ ;  /* 0xffffffff0d047890 */ /* 0x000fe4000ff1e0ff */
[----:B------:R-:W-:Y:S02]  /*0c90*/  UISETP.NE.U32.AND UP1, UPT, UR12, URZ, UPT ;  /* 0x000000ff0c00728c */ /* 0x000fe4000bf25070 */
[----:B------:R-:W-:Y:S02]  /*0ca0*/  UIADD3.X UR5, UPT, UPT, URZ, -0x1, URZ, UP0, !UPT ;  /* 0xffffffffff057890 */ /* 0x000fe400087fe4ff */
[----:B------:R-:W-:Y:S02]  /*0cb0*/  UISETP.GE.U32.AND UP0, UPT, UR4, 0x3, UPT ;  /* 0x000000030400788c */ /* 0x000fe4000bf06070 */
[----:B------:R-:W-:Y:S02]  /*0cc0*/  UISETP.NE.AND.EX UP1, UPT, URZ, URZ, UPT, UP1 ;  /* 0x000000ffff00728c */ /* 0x000fe4000bf25310 */
[----:B------:R-:W-:-:S09]  /*0cd0*/  UISETP.GE.U32.AND.EX UP0, UPT, UR5, URZ, UPT, UP0 ;  /* 0x000000ff0500728c */ /* 0x000fd2000bf06100 */
[----:B------:R-:W-:Y:S05]  /*0ce0*/  BRA.U !UP0, `(.L_x_1445) ;  /* 0x0000000108e87547 */ /* 0x000fea000b800000 */
[----:B------:R-:W0:Y:S01]  /*0cf0*/  LDCU.64 UR4, c[0x0][0x388] ;  /* 0x00007100ff0477ac */ /* 0x000e220008000a00 */
[C---:B------:R-:W-:Y:S01]  /*0d00*/  IMAD.SHL.U32 R15, R13.reuse, 0x8, RZ ;  /* 0x000000080d0f7824 */ /* 0x040fe200078e00ff */
[----:B------:R-:W-:-:S04]  /*0d10*/  SHF.L.U64.HI R16, R13, 0x3, R14 ;  /* 0x000000030d107819 */ /* 0x000fc8000001020e */
[----:B0-----:R-:W-:-:S04]  /*0d20*/  IADD3 R6, P0, PT, R15, UR4, RZ ;  /* 0x000000040f067c10 */ /* 0x001fc8000ff1e0ff */
[----:B------:R-:W-:Y:S01]  /*0d30*/  IADD3.X R7, PT, PT, R16, UR5, RZ, P0, !PT ;  /* 0x0000000510077c10 */ /* 0x000fe200087fe4ff */
[----:B------:R-:W0:Y:S04]  /*0d40*/  LDCU.64 UR4, c[0x0][0x390] ;  /* 0x00007200ff0477ac */ /* 0x000e280008000a00 */
[----:B------:R-:W2:Y:S02]  /*0d50*/  LDG.E.64 R4, desc[UR10][R6.64] ;  /* 0x0000000a06047981 */ /* 0x000ea4000c1e1b00 */
[----:B--2---:R-:W-:Y:S02]  /*0d60*/  ISETP.NE.U32.AND P1, PT, R4, R11, PT ;  /* 0x0000000b0400720c */ /* 0x004fe40003f25070 */
[----:B0-----:R-:W-:Y:S02]  /*0d70*/  IADD3 R4, P0, PT, R15, UR4, RZ ;  /* 0x000000040f047c10 */ /* 0x001fe4000ff1e0ff */
[----:B------:R-:W-:-:S02]  /*0d80*/  ISETP.NE.AND.EX P1, PT, R5, R12, PT, P1 ;  /* 0x0000000c0500720c */ /* 0x000fc40003f25310 */
[----:B------:R-:W-:-:S11]  /*0d90*/  IADD3.X R5, PT, PT, R16, UR5, RZ, P0, !PT ;  /* 0x0000000510057c10 */ /* 0x000fd600087fe4ff */
[----:B------:R-:W2:Y:S01]  /*0da0*/  @!P1 LDG.E.64 R20, desc[UR10][R4.64] ;  /* 0x0000000a04149981 */ /* 0x000ea2000c1e1b00 */
        /* <DEDUP_REMOVED lines=9> */
[----:B------:R-:W1:Y:S01]  /*0e40*/  @!P0 LDC.64 R18, c[0x0][0x3a0] ;  /* 0x0000e800ff128b82 */ /* 0x000e620000000a00 */
[----:B------:R-:W-:Y:S02]  /*0e50*/  @!P1 IMAD.X R24, RZ, RZ, R3, P2 ;  /* 0x000000ffff189224 */ /* 0x000fe400010e0603 */
[----:B------:R-:W-:Y:S02]  /*0e60*/  @!P1 IMAD.MOV.U32 R2, RZ, RZ, R15 ;  /* 0x000000ffff029224 */ /* 0x000fe400078e000f */
[----:B------:R-:W-:-:S03]  /*0e70*/  @!P1 IMAD.MOV.U32 R3, RZ, RZ, R24 ;  /* 0x000000ffff039224 */ /* 0x000fc600078e0018 */
[----:B-1----:R-:W-:-:S04]  /*0e80*/  @!P0 LEA R24, P1, R2, R18, 0x3 ;  /* 0x0000001202188211 */ /* 0x002fc800078218ff */
[----:B------:R-:W-:-:S05]  /*0e90*/  @!P0 LEA.HI.X R25, R2, R19, R3, 0x3, P1 ;  /* 0x0000001302198211 */ /* 0x000fca00008f1c03 */
[----:B--2---:R1:W-:Y:S04]  /*0ea0*/  @!P0 STG.E.64 desc[UR10][R24.64], R16 ;  /* 0x0000001018008986 */ /* 0x0043e8000c101b0a */
[----:B------:R-:W2:Y:S01]  /*0eb0*/  LDG.E.64 R18, desc[UR10][R6.64+0x10] ;  /* 0x0000100a06127981 */ /* 0x000ea2000c1e1b00 */
[----:B------:R-:W-:Y:S02]  /*0ec0*/  @!P0 IADD3 R15, P2, PT, R2, 0x1, RZ ;  /* 0x00000001020f8810 */ /* 0x000fe40007f5e0ff */
[----:B--2---:R-:W-:-:S04]  /*0ed0*/  ISETP.NE.U32.AND P1, PT, R18, R11, PT ;  /* 0x0000000b1200720c */ /* 0x004fc80003f25070 */
[----:B------:R-:W-:-:S13]  /*0ee0*/  ISETP.NE.AND.EX P1, PT, R19, R12, PT, P1 ;  /* 0x0000000c1300720c */ /* 0x000fda0003f25310 */
[----:B------:R-:W2:Y:S01]  /*0ef0*/  @!P1 LDG.E.64 R18, desc[UR10][R4.64+0x10] ;  /* 0x0000100a04129981 */ /* 0x000ea2000c1e1b00 */
[----:B0-----:R-:W0:Y:S01]  /*0f00*/  @!P1 LDC.64 R20, c[0x0][0x3a0] ;  /* 0x0000e800ff149b82 */ /* 0x001e220000000a00 */
[----:B------:R-:W-:Y:S02]  /*0f10*/  @!P0 IMAD.X R22, RZ, RZ, R3, P2 ;  /* 0x000000ffff168224 */ /* 0x000fe400010e0603 */
[----:B------:R-:W-:Y:S02]  /*0f20*/  @!P0 IMAD.MOV.U32 R2, RZ, RZ, R15 ;  /* 0x000000ffff028224 */ /* 0x000fe400078e000f */
[----:B------:R-:W-:-:S03]  /*0f30*/  @!P0 IMAD.MOV.U32 R3, RZ, RZ, R22 ;  /* 0x000000ffff038224 */ /* 0x000fc600078e0016 */
[----:B0-----:R-:W-:-:S04]  /*0f40*/  @!P1 LEA R20, P0, R2, R20, 0x3 ;  /* 0x0000001402149211 */ /* 0x001fc800078018ff */
        /* <DEDUP_REMOVED lines=8> */
[----:B-1----:R-:W-:Y:S02]  /*0fd0*/  @!P1 IMAD.X R16, RZ, RZ, R3, P2 ;  /* 0x000000ffff109224 */ /* 0x002fe400010e0603 */
[----:B------:R-:W-:Y:S02]  /*0fe0*/  @!P1 IMAD.MOV.U32 R2, RZ, RZ, R15 ;  /* 0x000000ffff029224 */ /* 0x000fe400078e000f */
[----:B------:R-:W-:-:S03]  /*0ff0*/  @!P1 IMAD.MOV.U32 R3, RZ, RZ, R16 ;  /* 0x000000ffff039224 */ /* 0x000fc600078e0010 */
[----:B------:R-:W-:-:S05]  /*1000*/  @!P0 IADD3 R6, P2, PT, R2, 0x1, RZ ;  /* 0x0000000102068810 */ /* 0x000fca0007f5e0ff */
[----:B------:R-:W-:Y:S01]  /*1010*/  @!P0 IMAD.X R7, RZ, RZ, R3, P2 ;  /* 0x000000ffff078224 */ /* 0x000fe200010e0603 */
[----:B---3--:R-:W-:-:S04]  /*1020*/  @!P0 LEA R16, P1, R2, R22, 0x3 ;  /* 0x0000001602108211 */ /* 0x008fc800078218ff */
[----:B------:R-:W-:Y:S01]  /*1030*/  @!P0 LEA.HI.X R17, R2, R23, R3, 0x3, P1 ;  /* 0x0000001702118211 */ /* 0x000fe200008f1c03 */
[----:B------:R-:W-:Y:S01]  /*1040*/  @!P0 IMAD.MOV.U32 R2, RZ, RZ, R6 ;  /* 0x000000ffff028224 */ /* 0x000fe200078e0006 */
[----:B------:R-:W-:Y:S01]  /*1050*/  IADD3 R13, P1, PT, R13, 0x4, RZ ;  /* 0x000000040d0d7810 */ /* 0x000fe20007f3e0ff */
[----:B------:R-:W-:-:S04]  /*1060*/  @!P0 IMAD.MOV.U32 R3, RZ, RZ, R7 ;  /* 0x000000ffff038224 */ /* 0x000fc800078e0007 */
[----:B------:R-:W-:Y:S01]  /*1070*/  IMAD.X R14, RZ, RZ, R14, P1 ;  /* 0x000000ffff0e7224 */ /* 0x000fe200008e060e */
[----:B--2---:R0:W-:Y:S07]  /*1080*/  @!P0 STG.E.64 desc[UR10][R16.64], R4 ;  /* 0x0000000410008986 */ /* 0x0041ee000c101b0a */
.L_x_1445:
[----:B------:R-:W-:Y:S05]  /*1090*/  BRA.U !UP1, `(.L_x_1442) ;  /* 0x0000000109e47547 */ /* 0x000fea000b800000 */
[----:B------:R-:W1:Y:S01]  /*10a0*/  LDCU UR4, c[0x0][0x3a8] ;  /* 0x00007500ff0477ac */ /* 0x000e620008000800 */
[----:B------:R-:W-:-:S04]  /*10b0*/  UISETP.NE.U32.AND UP0, UPT, UR12, 0x1, UPT ;  /* 0x000000010c00788c */ /* 0x000fc8000bf05070 */
[----:B------:R-:W-:Y:S02]  /*10c0*/  UISETP.NE.AND.EX UP0, UPT, URZ, URZ, UPT, UP0 ;  /* 0x000000ffff00728c */ /* 0x000fe4000bf05300 */
[----:B-1----:R-:W-:-:S07]  /*10d0*/  ULOP3.LUT UP1, URZ, UR4, 0x1, URZ, 0xc0, !UPT ;  /* 0x0000000104ff7892 */ /* 0x002fce000f82c0ff */
[----:B------:R-:W-:Y:S05]  /*10e0*/  BRA.U !UP0, `(.L_x_1446) ;  /* 0x0000000108887547 */ /* 0x000fea000b800000 */
[----:B------:R-:W1:Y:S01]  /*10f0*/  LDCU.64 UR4, c[0x0][0x388] ;  /* 0x00007100ff0477ac */ /* 0x000e620008000a00 */
[C---:B------:R-:W-:Y:S01]  /*1100*/  IMAD.SHL.U32 R15, R13.reuse, 0x8, RZ ;  /* 0x000000080d0f7824 */ /* 0x040fe200078e00ff */
[----:B0-----:R-:W-:-:S04]  /*1110*/  SHF.L.U64.HI R16, R13, 0x3, R14 ;  /* 0x000000030d107819 */ /* 0x001fc8000001020e */
[----:B-1----:R-:W-:-:S04]  /*1120*/  IADD3 R4, P0, PT, R15, UR4, RZ ;  /* 0x000000040f047c10 */ /* 0x002fc8000ff1e0ff */
        /* <DEDUP_REMOVED lines=17> */
[----:B------:R-:W0:Y:S01]  /*1240*/  @!P1 LDC.64 R24, c[0x0][0x3a0] ;  /* 0x0000e800ff189b82 */ /* 0x000e220000000a00 */
[----:B------:R-:W-:Y:S02]  /*1250*/  @!P0 IMAD.X R22, RZ, RZ, R3, P2 ;  /* 0x000000ffff168224 */ /* 0x000fe400010e0603 */
[----:B------:R-:W-:Y:S02]  /*1260*/  @!P0 IMAD.MOV.U32 R2, RZ, RZ, R15 ;  /* 0x000000ffff028224 */ /* 0x000fe400078e000f */
[----:B------:R-:W-:-:S03]  /*1270*/  @!P0 IMAD.MOV.U32 R3, RZ, RZ, R22 ;  /* 0x000000ffff038224 */ /* 0x000fc600078e0016 */
[----:B------:R-:W-:-:S05]  /*1280*/  @!P1 IADD3 R4, P2, PT, R2, 0x1, RZ ;  /* 0x0000000102049810 */ /* 0x000fca0007f5e0ff */
[----:B------:R-:W-:Y:S01]  /*1290*/  @!P1 IMAD.X R5, RZ, RZ, R3, P2 ;  /* 0x000000ffff059224 */ /* 0x000fe200010e0603 */
[----:B0-----:R-:W-:-:S04]  /*12a0*/  @!P1 LEA R22, P0, R2, R24, 0x3 ;  /* 0x0000001802169211 */ /* 0x001fc800078018ff */
[----:B------:R-:W-:Y:S01]  /*12b0*/  @!P1 LEA.HI.X R23, R2, R25, R3, 0x3, P0 ;  /* 0x0000001902179211 */ /* 0x000fe200000f1c03 */
[----:B------:R-:W-:Y:S01]  /*12c0*/  @!P1 IMAD.MOV.U32 R2, RZ, RZ, R4 ;  /* 0x000000ffff029224 */ /* 0x000fe200078e0004 */
[----:B------:R-:W-:Y:S01]  /*12d0*/  IADD3 R13, P0, PT, R13, 0x2, RZ ;  /* 0x000000020d0d7810 */ /* 0x000fe20007f1e0ff */
[----:B------:R-:W-:-:S04]  /*12e0*/  @!P1 IMAD.MOV.U32 R3, RZ, RZ, R5 ;  /* 0x000000ffff039224 */ /* 0x000fc800078e0005 */
[----:B------:R-:W-:Y:S01]  /*12f0*/  IMAD.X R14, RZ, RZ, R14, P0 ;  /* 0x000000ffff0e7224 */ /* 0x000fe200000e060e */
[----:B--2---:R1:W-:Y:S07]  /*1300*/  @!P1 STG.E.64 desc[UR10][R22.64], R18 ;  /* 0x0000001216009986 */ /* 0x0043ee000c101b0a */
.L_x_1446:
[----:B------:R-:W-:Y:S05]  /*1310*/  BRA.U !UP1, `(.L_x_1442) ;  /* 0x0000000109447547 */ /* 0x000fea000b800000 */
[----:B------:R-:W0:Y:S01]  /*1320*/  LDCU.64 UR4, c[0x0][0x388] ;  /* 0x00007100ff0477ac */ /* 0x000e220008000a00 */
[C---:B------:R-:W-:Y:S01]  /*1330*/  IMAD.SHL.U32 R6, R13.reuse, 0x8, RZ ;  /* 0x000000080d067824 */ /* 0x040fe200078e00ff */
[----:B------:R-:W-:-:S04]  /*1340*/  SHF.L.U64.HI R13, R13, 0x3, R14 ;  /* 0x000000030d0d7819 */ /* 0x000fc8000001020e */
[----:B0-----:R-:W-:-:S04]  /*1350*/  IADD3 R4, P0, PT, R6, UR4, RZ ;  /* 0x0000000406047c10 */ /* 0x001fc8000ff1e0ff */
[----:B------:R-:W-:-:S06]  /*1360*/  IADD3.X R5, PT, PT, R13, UR5, RZ, P0, !PT ;  /* 0x000000050d057c10 */ /* 0x000fcc00087fe4ff */
[----:B------:R-:W2:Y:S02]  /*1370*/  LDG.E.64 R4, desc[UR10][R4.64] ;  /* 0x0000000a04047981 */ /* 0x000ea4000c1e1b00 */
[----:B--2---:R-:W-:-:S04]  /*1380*/  ISETP.NE.U32.AND P0, PT, R4, R11, PT ;  /* 0x0000000b0400720c */ /* 0x004fc80003f05070 */
[----:B------:R-:W-:-:S13]  /*1390*/  ISETP.NE.AND.EX P0, PT, R5, R12, PT, P0 ;  /* 0x0000000c0500720c */ /* 0x000fda0003f05300 */
[----:B------:R-:W-:Y:S05]  /*13a0*/  @P0 BRA `(.L_x_1442) ;  /* 0x0000000000200947 */ /* 0x000fea0003800000 */
[----:B------:R-:W0:Y:S02]  /*13b0*/  LDCU.64 UR4, c[0x0][0x390] ;  /* 0x00007200ff0477ac */ /* 0x000e240008000a00 */
[----:B0-----:R-:W-:-:S04]  /*13c0*/  IADD3 R4, P0, PT, R6, UR4, RZ ;  /* 0x0000000406047c10 */ /* 0x001fc8000ff1e0ff */
[----:B------:R-:W-:Y:S01]  /*13d0*/  IADD3.X R5, PT, PT, R13, UR5, RZ, P0, !PT ;  /* 0x000000050d057c10 */ /* 0x000fe200087fe4ff */
[----:B------:R-:W0:Y:S05]  /*13e0*/  LDCU.64 UR4, c[0x0][0x3a0] ;  /* 0x00007400ff0477ac */ /* 0x000e2a0008000a00 */
[----:B------:R-:W2:Y:S01]  /*13f0*/  LDG.E.64 R4, desc[UR10][R4.64] ;  /* 0x0000000a04047981 */ /* 0x000ea2000c1e1b00 */
[----:B0----5:R-:W-:-:S04]  /*1400*/  LEA R6, P0, R2, UR4, 0x3 ;  /* 0x0000000402067c11 */ /* 0x021fc8000f8018ff */
[----:B------:R-:W-:-:S05]  /*1410*/  LEA.HI.X R7, R2, UR5, R3, 0x3, P0 ;  /* 0x0000000502077c11 */ /* 0x000fca00080f1c03 */
[----:B--2---:R2:W-:Y:S04]  /*1420*/  STG.E.64 desc[UR10][R6.64], R4 ;  /* 0x0000000406007986 */ /* 0x0045e8000c101b0a */
.L_x_1442:
[----:B------:R-:W-:Y:S05]  /*1430*/  BSYNC.RECONVERGENT B0 ;  /* 0x0000000000007941 */ /* 0x000fea0003800200 */
.L_x_1441:
[----:B------:R-:W-:-:S05]  /*1440*/  IADD3 R9, P0, PT, R9, 0x1, RZ ;  /* 0x0000000109097810 */ /* 0x000fca0007f1e0ff */
[----:B------:R-:W-:Y:S01]  /*1450*/  IMAD.X R10, RZ, RZ, R10, P0 ;  /* 0x000000ffff0a7224 */ /* 0x000fe200000e060a */
[----:B------:R-:W-:-:S04]  /*1460*/  ISETP.NE.U32.AND P0, PT, R9, R0, PT ;  /* 0x000000000900720c */ /* 0x000fc80003f05070 */
[----:B------:R-:W-:-:S13]  /*1470*/  ISETP.NE.AND.EX P0, PT, R10, R8, PT, P0 ;  /* 0x000000080a00720c */ /* 0x000fda0003f05300 */
[----:B------:R-:W-:Y:S05]  /*1480*/  @P0 BRA `(.L_x_1447) ;  /* 0xffffffec00b00947 */ /* 0x000fea000383ffff */
[----:B------:R-:W-:Y:S05]  /*1490*/  EXIT ;  /* 0x000000000000794d */ /* 0x000fea0003800000 */
        .weak           $__internal_2_$__cuda_sm20_div_u64
        .type           $__internal_2_$__cuda_sm20_div_u64,@function
        .size           $__internal_2_$__cuda_sm20_div_u64,(.L_x_2817 - $__internal_2_$__cuda_sm20_div_u64)
$__internal_2_$__cuda_sm20_div_u64:
[----:B------:R-:W0:Y:S01]  /*14a0*/  LDCU.64 UR4, c[0x0][0x3b8] ;  /* 0x00007700ff0477ac */ /* 0x000e220008000a00 */
[----:B------:R-:W1:Y:S01]  /*14b0*/  LDC.64 R2, c[0x0][0x3b8] ;  /* 0x0000ee00ff027b82 */ /* 0x000e620000000a00 */
[----:B0-----:R-:W0:Y:S08]  /*14c0*/  I2F.U64.RP R5, UR4 ;  /* 0x0000000400057d12 */ /* 0x001e300008309000 */
[----:B0-----:R-:W0:Y:S02]  /*14d0*/  MUFU.RCP R5, R5 ;  /* 0x0000000500057308 */ /* 0x001e240000001000 */
[----:B0-----:R-:W-:-:S06]  /*14e0*/  VIADD R6, R5, 0x1ffffffe ;  /* 0x1ffffffe05067836 */ /* 0x001fcc0000000000 */
[----:B------:R-:W1:Y:S02]  /*14f0*/  F2I.U64.TRUNC R6, R6 ;  /* 0x0000000600067311 */ /* 0x000e64000020d800 */
[----:B-1----:R-:W-:-:S04]  /*1500*/  IMAD.WIDE.U32 R8, R6, R2, RZ ;  /* 0x0000000206087225 */ /* 0x002fc800078e00ff */
[----:B------:R-:W-:Y:S01]  /*1510*/  IMAD R9, R6, R3, R9 ;  /* 0x0000000306097224 */ /* 0x000fe200078e0209 */
[----:B------:R-:W-:-:S03]  /*1520*/  IADD3 R11, P0, PT, RZ, -R8, RZ ;  /* 0x80000008ff0b7210 */ /* 0x000fc60007f1e0ff */
[----:B------:R-:W-:Y:S02]  /*1530*/  IMAD R9, R7, R2, R9 ;  /* 0x0000000207097224 */ /* 0x000fe400078e0209 */
[----:B------:R-:W-:-:S04]  /*1540*/  IMAD.HI.U32 R8, R6, R11, RZ ;  /* 0x0000000b06087227 */ /* 0x000fc800078e00ff */
[----:B------:R-:W-:Y:S02]  /*1550*/  IMAD.X R13, RZ, RZ, ~R9, P0 ;  /* 0x000000ffff0d7224 */ /* 0x000fe400000e0e09 */
[----:B------:R-:W-:Y:S02]  /*1560*/  IMAD.MOV.U32 R9, RZ, RZ, R6 ;  /* 0x000000ffff097224 */ /* 0x000fe400078e0006 */
[-C--:B------:R-:W-:Y:S02]  /*1570*/  IMAD R15, R7, R13.reuse, RZ ;  /* 0x0000000d070f7224 */ /* 0x080fe400078e02ff */
[----:B------:R-:W-:-:S04]  /*1580*/  IMAD.WIDE.U32 R8, P0, R6, R13, R8 ;  /* 0x0000000d06087225 */ /* 0x000fc80007800008 */
[----:B------:R-:W-:-:S04]  /*1590*/  IMAD.HI.U32 R5, R7, R13, RZ ;  /* 0x0000000d07057227 */ /* 0x000fc800078e00ff */
[----:B------:R-:W-:-:S04]  /*15a0*/  IMAD.HI.U32 R8, P1, R7, R11, R8 ;  /* 0x0000000b07087227 */ /* 0x000fc80007820008 */
[----:B------:R-:W-:Y:S01]  /*15b0*/  IMAD.X R5, R5, 0x1, R7, P0 ;  /* 0x0000000105057824 */ /* 0x000fe200000e0607 */
[----:B------:R-:W-:-:S04]  /*15c0*/  IADD3 R9, P2, PT, R15, R8, RZ ;  /* 0x000000080f097210 */ /* 0x000fc80007f5e0ff */
[----:B------:R-:W-:Y:S01]  /*15d0*/  IADD3.X R5, PT, PT, RZ, RZ, R5, P2, P1 ;  /* 0x000000ffff057210 */ /* 0x000fe200017e2405 */
[----:B------:R-:W-:-:S04]  /*15e0*/  IMAD.WIDE.U32 R6, R9, R2, RZ ;  /* 0x0000000209067225 */ /* 0x000fc800078e00ff */
[----:B------:R-:W-:Y:S01]  /*15f0*/  IMAD R7, R9, R3, R7 ;  /* 0x0000000309077224 */ /* 0x000fe200078e0207 */
[----:B------:R-:W-:-:S03]  /*1600*/  IADD3 R11, P0, PT, RZ, -R6, RZ ;  /* 0x80000006ff0b7210 */ /* 0x000fc60007f1e0ff */
[----:B------:R-:W-:Y:S02]  /*1610*/  IMAD R10, R5, R2, R7 ;  /* 0x00000002050a7224 */ /* 0x000fe400078e0207 */
[----:B------:R-:W0:Y:S01]  /*1620*/  LDC.64 R6, c[0x0][0x380] ;  /* 0x0000e000ff067b82 */ /* 0x000e220000000a00 */
[----:B------:R-:W-:-:S04]  /*1630*/  IMAD.HI.U32 R8, R9, R11, RZ ;  /* 0x0000000b09087227 */ /* 0x000fc800078e00ff */
[----:B------:R-:W-:-:S04]  /*1640*/  IMAD.X R10, RZ, RZ, ~R10, P0 ;  /* 0x000000ffff0a7224 */ /* 0x000fc800000e0e0a */
[----:B------:R-:W-:-:S04]  /*1650*/  IMAD.WIDE.U32 R8, P0, R9, R10, R8 ;  /* 0x0000000a09087225 */ /* 0x000fc80007800008 */
[C---:B------:R-:W-:Y:S02]  /*1660*/  IMAD R13, R5.reuse, R10, RZ ;  /* 0x0000000a050d7224 */ /* 0x040fe400078e02ff */
[----:B------:R-:W-:-:S04]  /*1670*/  IMAD.HI.U32 R8, P1, R5, R11, R8 ;  /* 0x0000000b05087227 */ /* 0x000fc80007820008 */
[----:B------:R-:W-:Y:S01]  /*1680*/  IMAD.HI.U32 R10, R5, R10, RZ ;  /* 0x0000000a050a7227 */ /* 0x000fe200078e00ff */
[----:B------:R-:W-:-:S03]  /*1690*/  IADD3 R11, P2, PT, R13, R8, RZ ;  /* 0x000000080d0b7210 */ /* 0x000fc60007f5e0ff */
[----:B------:R-:W-:Y:S02]  /*16a0*/  IMAD.X R5, R10, 0x1, R5, P0 ;  /* 0x000000010a057824 */ /* 0x000fe400000e0605 */
[----:B0-----:R-:W-:-:S03]  /*16b0*/  IMAD.HI.U32 R8, R11, R6, RZ ;  /* 0x000000060b087227 */ /* 0x001fc600078e00ff */
[----:B------:R-:W-:Y:S01]  /*16c0*/  IADD3.X R5, PT, PT, RZ, RZ, R5, P2, P1 ;  /* 0x000000ffff057210 */ /* 0x000fe200017e2405 */
[----:B------:R-:W-:Y:S02]  /*16d0*/  IMAD.MOV.U32 R9, RZ, RZ, RZ ;  /* 0x000000ffff097224 */ /* 0x000fe400078e00ff */
[----:B------:R-:W-:-:S04]  /*16e0*/  IMAD.WIDE.U32 R8, R11, R7, R8 ;  /* 0x000000070b087225 */ /* 0x000fc800078e0008 */
[C---:B------:R-:W-:Y:S02]  /*16f0*/  IMAD R11, R5.reuse, R7, RZ ;  /* 0x00000007050b7224 */ /* 0x040fe400078e02ff */
[----:B------:R-:W-:-:S04]  /*1700*/  IMAD.HI.U32 R8, P0, R5, R6, R8 ;  /* 0x0000000605087227 */ /* 0x000fc80007800008 */
[----:B------:R-:W-:Y:S01]  /*1710*/  IMAD.HI.U32 R5, R5, R7, RZ ;  /* 0x0000000705057227 */ /* 0x000fe200078e00ff */
[----:B------:R-:W-:-:S03]  /*1720*/  IADD3 R11, P1, PT, R11, R8, RZ ;  /* 0x000000080b0b7210 */ /* 0x000fc60007f3e0ff */
[----:B------:R-:W-:Y:S02]  /*1730*/  IMAD.X R5, RZ, RZ, R5, P0 ;  /* 0x000000ffff057224 */ /* 0x000fe400000e0605 */
[----:B------:R-:W-:-:S04]  /*1740*/  IMAD.WIDE.U32 R8, R11, R2, RZ ;  /* 0x000000020b087225 */ /* 0x000fc800078e00ff */
[----:B------:R-:W-:Y:S01]  /*1750*/  IMAD.X R5, RZ, RZ, R5, P1 ;  /* 0x000000ffff057224 */ /* 0x000fe200008e0605 */
[----:B------:R-:W-:Y:S01]  /*1760*/  IADD3 R13, P1, PT, -R8, R6, RZ ;  /* 0x00000006080d7210 */ /* 0x000fe20007f3e1ff */
[C---:B------:R-:W-:Y:S01]  /*1770*/  IMAD R9, R11.reuse, R3, R9 ;  /* 0x000000030b097224 */ /* 0x040fe200078e0209 */
[----:B------:R-:W-:Y:S02]  /*1780*/  IADD3 R8, P2, PT, R11, 0x1, RZ ;  /* 0x000000010b087810 */ /* 0x000fe40007f5e0ff */
[-C--:B------:R-:W-:Y:S01]  /*1790*/  ISETP.GE.U32.AND P0, PT, R13, R2.reuse, PT ;  /* 0x000000020d00720c */ /* 0x080fe20003f06070 */
[----:B------:R-:W-:-:S04]  /*17a0*/  IMAD R6, R5, R2, R9 ;  /* 0x0000000205067224 */ /* 0x000fc800078e0209 */
[----:B------:R-:W-:Y:S01]  /*17b0*/  IMAD.X R12, R7, 0x1, ~R6, P1 ;  /* 0x00000001070c7824 */ /* 0x000fe200008e0e06 */
[----:B------:R-:W-:Y:S01]  /*17c0*/  IADD3 R9, P1, PT, R13, -R2, RZ ;  /* 0x800000020d097210 */ /* 0x000fe20007f3e0ff */
[----:B------:R-:W-:-:S03]  /*17d0*/  IMAD.X R6, RZ, RZ, R5, P2 ;  /* 0x000000ffff067224 */ /* 0x000fc600010e0605 */
[C---:B------:R-:W-:Y:S01]  /*17e0*/  ISETP.GE.U32.AND.EX P0, PT, R12.reuse, R3, PT, P0 ;  /* 0x000000030c00720c */ /* 0x040fe20003f06100 */
[----:B------:R-:W-:Y:S01]  /*17f0*/  IMAD.X R10, R12, 0x1, ~R3, P1 ;  /* 0x000000010c0a7824 */ /* 0x000fe200008e0e03 */
[----:B------:R-:W-:Y:S02]  /*1800*/  ISETP.NE.U32.AND P1, PT, R2, RZ, PT ;  /* 0x000000ff0200720c */ /* 0x000fe40003f25070 */
[----:B------:R-:W-:Y:S02]  /*1810*/  SEL R9, R9, R13, P0 ;  /* 0x0000000d09097207 */ /* 0x000fe40000000000 */
[----:B------:R-:W-:Y:S02]  /*1820*/  SEL R8, R8, R11, P0 ;  /* 0x0000000b08087207 */ /* 0x000fe40000000000 */
[----:B------:R-:W-:Y:S02]  /*1830*/  SEL R10, R10, R12, P0 ;  /* 0x0000000c0a0a7207 */ /* 0x000fe40000000000 */
[----:B------:R-:W-:-:S02]  /*1840*/  SEL R7, R6, R5, P0 ;  /* 0x0000000506077207 */ /* 0x000fc40000000000 */
[----:B------:R-:W-:Y:S02]  /*1850*/  ISETP.GE.U32.AND P0, PT, R9, R2, PT ;  /* 0x000000020900720c */ /* 0x000fe40003f06070 */
[----:B------:R-:W-:Y:S02]  /*1860*/  IADD3 R5, P2, PT, R8, 0x1, RZ ;  /* 0x0000000108057810 */ /* 0x000fe40007f5e0ff */
[----:B------:R-:W-:Y:S02]  /*1870*/  ISETP.GE.U32.AND.EX P0, PT, R10, R3, PT, P0 ;  /* 0x000000030a00720c */ /* 0x000fe40003f06100 */
[----:B------:R-:W-:Y:S01]  /*1880*/  ISETP.NE.AND.EX P1, PT, R3, RZ, PT, P1 ;  /* 0x000000ff0300720c */ /* 0x000fe20003f25310 */
[----:B------:R-:W-:Y:S01]  /*1890*/  IMAD.X R6, RZ, RZ, R7, P2 ;  /* 0x000000ffff067224 */ /* 0x000fe200010e0607 */
[----:B------:R-:W-:Y:S01]  /*18a0*/  SEL R2, R5, R8, P0 ;  /* 0x0000000805027207 */ /* 0x000fe20000000000 */
[----:B------:R-:W-:-:S03]  /*18b0*/  IMAD.MOV.U32 R5, RZ, RZ, 0x0 ;  /* 0x00000000ff057424 */ /* 0x000fc600078e00ff */
[----:B------:R-:W-:Y:S02]  /*18c0*/  SEL R3, R6, R7, P0 ;  /* 0x0000000706037207 */ /* 0x000fe40000000000 */
[----:B------:R-:W-:Y:S02]  /*18d0*/  SEL R2, R2, 0xffffffff, P1 ;  /* 0xffffffff02027807 */ /* 0x000fe40000800000 */
[----:B------:R-:W-:Y:S01]  /*18e0*/  SEL R3, R3, 0xffffffff, P1 ;  /* 0xffffffff03037807 */ /* 0x000fe20000800000 */
[----:B------:R-:W-:Y:S06]  /*18f0*/  RET.REL.NODEC R4 `(_Z17device_coo_to_csrmPmS_S_S_mS_m) ;  /* 0xffffffe404c07950 */ /* 0x000fec0003c3ffff */
.L_x_1448:
        /* <DEDUP_REMOVED lines=16> */
.L_x_2817:


//--------------------- .text._Z17print_sssp_valuesPjm --------------------------
	.section	.text._Z17print_sssp_valuesPjm,"ax",@progbits
	.align	128
        .global         _Z17print_sssp_valuesPjm
        .type           _Z17print_sssp_valuesPjm,@function
        .size           _Z17print_sssp_valuesPjm,(.L_x_2891 - _Z17print_sssp_valuesPjm)
        .other          _Z17print_sssp_valuesPjm,@"STO_CUDA_ENTRY STV_DEFAULT"
_Z17print_sssp_valuesPjm:
.text._Z17print_sssp_valuesPjm:
[----:B------:R-:W0:Y:S01]  /*0000*/  LDC R1, c[0x0][0x37c] ;  /* 0x0000df00ff017b82 */ /* 0x000e220000000800 */
[----:B------:R-:W-:Y:S01]  /*0010*/  MOV R0, 0x378 ;  /* 0x0000037800007802 */ /* 0x000fe20000000f00 */
[----:B------:R-:W1:Y:S01]  /*0020*/  LDCU UR4, c[0x0][0x2f8] ;  /* 0x00005f00ff0477ac */ /* 0x000e620008000800 */
[----:B0-----:R-:W-:Y:S01]  /*0030*/  VIADD R1, R1, 0xfffffff8 ;  /* 0xfffffff801017836 */ /* 0x001fe20000000000 */
[----:B------:R-:W-:-:S04]  /*0040*/  CS2R R6, SRZ ;  /* 0x0000000000067805 */ /* 0x000fc8000001ff00 */
[----:B------:R0:W2:Y:S01]  /*0050*/  LDC.64 R8, c[0x4][R0] ;  /* 0x0100000000087b82 */ /* 0x0000a20000000a00 */
[----:B------:R-:W3:Y:S01]  /*0060*/  LDCU.64 UR6, c[0x4][0x2d0] ;  /* 0x01005a00ff0677ac */ /* 0x000ee20008000a00 */
[----:B------:R-:W4:Y:S01]  /*0070*/  LDCU UR5, c[0x0][0x2fc] ;  /* 0x00005f80ff0577ac */ /* 0x000f220008000800 */
[----:B-1----:R-:W-:Y:S01]  /*0080*/  IADD3 R18, P0, PT, R1, UR4, RZ ;  /* 0x0000000401127c10 */ /* 0x002fe2000ff1e0ff */
[----:B---3--:R-:W-:Y:S02]  /*0090*/  IMAD.U32 R4, RZ, RZ, UR6 ;  /* 0x00000006ff047e24 */ /* 0x008fe4000f8e00ff */
[----:B------:R-:W-:Y:S02]  /*00a0*/  IMAD.U32 R5, RZ, RZ, UR7 ;  /* 0x00000007ff057e24 */ /* 0x000fe4000f8e00ff */
[----:B0---4-:R-:W-:-:S08]  /*00b0*/  IMAD.X R2, RZ, RZ, UR5, P0 ;  /* 0x00000005ff027e24 */ /* 0x011fd000080e06ff */
[----:B------:R-:W-:-:S07]  /*00c0*/  LEPC R20, `(.L_x_1449) ;  /* 0x000000001014794e */ /* 0x000fce0000000000 */
[----:B--2---:R-:W-:Y:S05]  /*00d0*/  CALL.ABS.NOINC R8 ;  /* 0x0000000008007343 */ /* 0x004fea0003c00000 */
.L_x_1449:
[----:B------:R-:W0:Y:S02]  /*00e0*/  LDCU.64 UR6, c[0x0][0x388] ;  /* 0x00007100ff0677ac */ /* 0x000e240008000a00 */
[----:B0-----:R-:W-:Y:S02]  /*00f0*/  UISETP.NE.U32.AND UP1, UPT, UR6, URZ, UPT ;  /* 0x000000ff0600728c */ /* 0x001fe4000bf25070 */
[----:B------:R-:W-:Y:S02]  /*0100*/  UISETP.LT.U32.AND UP0, UPT, UR6, 0x28, UPT ;  /* 0x000000280600788c */ /* 0x000fe4000bf01070 */
[----:B------:R-:W-:Y:S02]  /*0110*/  UISETP.NE.AND.EX UP1, UPT, UR7, URZ, UPT, UP1 ;  /* 0x000000ff0700728c */ /* 0x000fe4000bf25310 */
[----:B------:R-:W-:-:S07]  /*0120*/  UISETP.LT.U32.AND.EX UP0, UPT, UR7, URZ, UPT, UP0 ;  /* 0x000000ff0700728c */ /* 0x000fce000bf01100 */
[----:B------:R-:W-:Y:S05]  /*0130*/  BRA.U !UP1, `(.L_x_1450) ;  /* 0x0000000509b87547 */ /* 0x000fea000b800000 */
[----:B------:R-:W0:Y:S01]  /*0140*/  LDC.64 R28, c[0x0][0x358] ;  /* 0x0000d600ff1c7b82 */ /* 0x000e220000000a00 */
[----:B------:R-:W-:Y:S01]  /*0150*/  USEL UR4, UR6, 0x28, UP0 ;  /* 0x0000002806047887 */ /* 0x000fe20008000000 */
[----:B------:R-:W-:Y:S01]  /*0160*/  IMAD.MOV.U32 R19, RZ, RZ, RZ ;  /* 0x000000ffff137224 */ /* 0x000fe200078e00ff */
[----:B------:R-:W-:Y:S01]  /*0170*/  UISETP.GE.U32.AND UP0, UPT, UR6, 0x4, UPT ;  /* 0x000000040600788c */ /* 0x000fe2000bf06070 */
[----:B------:R-:W-:Y:S01]  /*0180*/  IMAD.MOV.U32 R26, RZ, RZ, RZ ;  /* 0x000000ffff1a7224 */ /* 0x000fe200078e00ff */
[----:B------:R-:W-:Y:S02]  /*0190*/  ULOP3.LUT UR5, UR4, 0x3, URZ, 0xc0, !UPT ;  /* 0x0000000304057892 */ /* 0x000fe4000f8ec0ff */
[----:B------:R-:W-:-:S04]  /*01a0*/  UISETP.GE.U32.AND.EX UP0, UPT, UR7, URZ, UPT, UP0 ;  /* 0x000000ff0700728c */ /* 0x000fc8000bf06100 */
[----:B------:R-:W-:-:S05]  /*01b0*/  IMAD.U32 R22, RZ, RZ, UR5 ;  /* 0x00000005ff167e24 */ /* 0x000fca000f8e00ff */
[----:B------:R-:W-:Y:S05]  /*01c0*/  BRA.U !UP0, `(.L_x_1451) ;  /* 0x0000000508187547 */ /* 0x000fea000b800000 */
[----:B------:R-:W1:Y:S01]  /*01d0*/  LDCU.64 UR6, c[0x0][0x380] ;  /* 0x00007000ff0677ac */ /* 0x000e620008000a00 */
[----:B------:R-:W-:Y:S01]  /*01e0*/  BSSY.RECONVERGENT B6, `(.L_x_1451) ;  /* 0x0000044000067945 */ /* 0x000fe20003800200 */
[----:B------:R-:W-:Y:S01]  /*01f0*/  IMAD.MOV.U32 R23, RZ, RZ, RZ ;  /* 0x000000ffff177224 */ /* 0x000fe200078e00ff */
[----:B-1----:R-:W-:Y:S02]  /*0200*/  UIADD3 UR5, UP0, UPT, UR6, 0x8, URZ ;  /* 0x0000000806057890 */ /* 0x002fe4000ff1e0ff */
[----:B------:R-:W-:Y:S02]  /*0210*/  ULOP3.LUT UR6, UR4, 0x3c, URZ, 0xc0, !UPT ;  /* 0x0000003c04067892 */ /* 0x000fe4000f8ec0ff */
[----:B------:R-:W-:Y:S02]  /*0220*/  UIADD3.X UR4, UPT, UPT, URZ, UR7, URZ, UP0, !UPT ;  /* 0x00000007ff047290 */ /* 0x000fe400087fe4ff */
[----:B------:R-:W-:Y:S02]  /*0230*/  IMAD.U32 R16, RZ, RZ, UR5 ;  /* 0x00000005ff107e24 */ /* 0x000fe4000f8e00ff */
[----:B------:R-:W-:-:S02]  /*0240*/  IMAD.U32 R26, RZ, RZ, UR6 ;  /* 0x00000006ff1a7e24 */ /* 0x000fc4000f8e00ff */
[----:B------:R-:W-:Y:S02]  /*0250*/  IMAD.U32 R24, RZ, RZ, UR6 ;  /* 0x00000006ff187e24 */ /* 0x000fe4000f8e00ff */
[----:B------:R-:W-:-:S07]  /*0260*/  IMAD.U32 R17, RZ, RZ, UR4 ;  /* 0x00000004ff117e24 */ /* 0x000fce000f8e00ff */
.L_x_1456:
[----:B0-----:R-:W-:Y:S02]  /*0270*/  R2UR UR4, R28 ;  /* 0x000000001c0472ca */ /* 0x001fe400000e0000 */
[----:B------:R-:W-:-:S13]  /*0280*/  R2UR UR5, R29 ;  /* 0x000000001d0572ca */ /* 0x000fda00000e0000 */
[----:B------:R-:W2:Y:S01]  /*0290*/  LDG.E R0, desc[UR4][R16.64+-0x8] ;  /* 0xfffff80410007981 */ /* 0x000ea2000c1e1900 */
[----:B------:R-:W-:Y:S01]  /*02a0*/  MOV R8, 0x378 ;  /* 0x0000037800087802 */ /* 0x000fe20000000f00 */
[----:B------:R-:W0:Y:S01]  /*02b0*/  LDCU.64 UR4, c[0x4][0x2d8] ;  /* 0x01005b00ff0477ac */ /* 0x000e220008000a00 */
[----:B------:R-:W-:Y:S01]  /*02c0*/  IADD3 R24, P0, PT, R24, -0x4, RZ ;  /* 0xfffffffc18187810 */ /* 0x000fe20007f1e0ff */
[----:B------:R-:W-:Y:S02]  /*02d0*/  IMAD.MOV.U32 R6, RZ, RZ, R18 ;  /* 0x000000ffff067224 */ /* 0x000fe400078e0012 */
[----:B------:R-:W-:Y:S01]  /*02e0*/  IMAD.MOV.U32 R7, RZ, RZ, R2 ;  /* 0x000000ffff077224 */ /* 0x000fe200078e0002 */
[----:B------:R-:W1:Y:S01]  /*02f0*/  LDC.64 R8, c[0x4][R8] ;  /* 0x0100000008087b82 */ /* 0x000e620000000a00 */
[----:B------:R-:W-:Y:S02]  /*0300*/  IADD3.X R23, PT, PT, R23, -0x1, RZ, P0, !PT ;  /* 0xffffffff17177810 */ /* 0x000fe400007fe4ff */
[----:B------:R-:W-:-:S04]  /*0310*/  ISETP.NE.U32.AND P0, PT, R24, RZ, PT ;  /* 0x000000ff1800720c */ /* 0x000fc80003f05070 */
[----:B------:R-:W-:-:S04]  /*0320*/  ISETP.NE.AND.EX P0, PT, R23, RZ, PT, P0 ;  /* 0x000000ff1700720c */ /* 0x000fc80003f05300 */
[----:B------:R-:W-:Y:S01]  /*0330*/  P2R R27, PR, RZ, 0x1 ;  /* 0x00000001ff1b7803 */ /* 0x000fe20000000000 */
[----:B0-----:R-:W-:Y:S02]  /*0340*/  IMAD.U32 R4, RZ, RZ, UR4 ;  /* 0x00000004ff047e24 */ /* 0x001fe4000f8e00ff */
[----:B------:R-:W-:Y:S01]  /*0350*/  IMAD.U32 R5, RZ, RZ, UR5 ;  /* 0x00000005ff057e24 */ /* 0x000fe2000f8e00ff */
[----:B-12---:R0:W-:Y:S06]  /*0360*/  STL [R1], R0 ;  /* 0x0000000001007387 */ /* 0x0061ec0000100800 */
[----:B------:R-:W-:-:S07]  /*0370*/  LEPC R20, `(.L_x_1452) ;  /* 0x000000001014794e */ /* 0x000fce0000000000 */
[----:B0-----:R-:W-:Y:S05]  /*0380*/  CALL.ABS.NOINC R8 ;  /* 0x0000000008007343 */ /* 0x001fea0003c00000 */
.L_x_1452:
[----:B------:R-:W-:Y:S02]  /*0390*/  R2UR UR4, R28 ;  /* 0x000000001c0472ca */ /* 0x000fe400000e0000 */
[----:B------:R-:W-:-:S13]  /*03a0*/  R2UR UR5, R29 ;  /* 0x000000001d0572ca */ /* 0x000fda00000e0000 */
[----:B------:R-:W2:Y:S01]  /*03b0*/  LDG.E R0, desc[UR4][R16.64+-0x4] ;  /* 0xfffffc0410007981 */ /* 0x000ea2000c1e1900 */
[----:B------:R-:W-:Y:S01]  /*03c0*/  MOV R25, 0x378 ;  /* 0x0000037800197802 */ /* 0x000fe20000000f00 */
[----:B------:R-:W0:Y:S01]  /*03d0*/  LDCU.64 UR4, c[0x4][0x2d8] ;  /* 0x01005b00ff0477ac */ /* 0x000e220008000a00 */
[----:B------:R-:W-:Y:S02]  /*03e0*/  IMAD.MOV.U32 R6, RZ, RZ, R18 ;  /* 0x000000ffff067224 */ /* 0x000fe400078e0012 */
[----:B------:R1:W3:Y:S01]  /*03f0*/  LDC.64 R8, c[0x4][R25] ;  /* 0x0100000019087b82 */ /* 0x0002e20000000a00 */
[----:B------:R-:W-:Y:S02]  /*0400*/  IMAD.MOV.U32 R7, RZ, RZ, R2 ;  /* 0x000000ffff077224 */ /* 0x000fe400078e0002 */
[----:B0-----:R-:W-:Y:S02]  /*0410*/  IMAD.U32 R4, RZ, RZ, UR4 ;  /* 0x00000004ff047e24 */ /* 0x001fe4000f8e00ff */
[----:B------:R-:W-:Y:S01]  /*0420*/  IMAD.U32 R5, RZ, RZ, UR5 ;  /* 0x00000005ff057e24 */ /* 0x000fe2000f8e00ff */
[----:B--23--:R1:W-:Y:S06]  /*0430*/  STL [R1], R0 ;  /* 0x0000000001007387 */ /* 0x00c3ec0000100800 */
[----:B------:R-:W-:-:S07]  /*0440*/  LEPC R20, `(.L_x_1453) ;  /* 0x000000001014794e */ /* 0x000fce0000000000 */
[----:B-1----:R-:W-:Y:S05]  /*0450*/  CALL.ABS.NOINC R8 ;  /* 0x0000000008007343 */ /* 0x002fea0003c00000 */
.L_x_1453:
[----:B------:R-:W-:Y:S02]  /*0460*/  R2UR UR4, R28 ;  /* 0x000000001c0472ca */ /* 0x000fe400000e0000 */
[----:B------:R-:W-:-:S13]  /*0470*/  R2UR UR5, R29 ;  /* 0x000000001d0572ca */ /* 0x000fda00000e0000 */
[----:B------:R-:W2:Y:S01]  /*0480*/  LDG.E R0, desc[UR4][R16.64] ;  /* 0x0000000410007981 */ /* 0x000ea2000c1e1900 */
[----:B------:R0:W1:Y:S01]  /*0490*/  LDC.64 R8, c[0x4][R25] ;  /* 0x0100000019087b82 */ /* 0x0000620000000a00 */
[----:B------:R-:W3:Y:S01]  /*04a0*/  LDCU.64 UR4, c[0x4][0x2d8] ;  /* 0x01005b00ff0477ac */ /* 0x000ee20008000a00 */
[----:B------:R-:W-:Y:S02]  /*04b0*/  IMAD.MOV.U32 R6, RZ, RZ, R18 ;  /* 0x000000ffff067224 */ /* 0x000fe400078e0012 */
[----:B------:R-:W-:Y:S02]  /*04c0*/  IMAD.MOV.U32 R7, RZ, RZ, R2 ;  /* 0x000000ffff077224 */ /* 0x000fe400078e0002 */
[----:B---3--:R-:W-:Y:S02]  /*04d0*/  IMAD.U32 R4, RZ, RZ, UR4 ;  /* 0x00000004ff047e24 */ /* 0x008fe4000f8e00ff */
[----:B------:R-:W-:Y:S01]  /*04e0*/  IMAD.U32 R5, RZ, RZ, UR5 ;  /* 0x00000005ff057e24 */ /* 0x000fe2000f8e00ff */
[----:B-12---:R0:W-:Y:S06]  /*04f0*/  STL [R1], R0 ;  /* 0x0000000001007387 */ /* 0x0061ec0000100800 */
[----:B------:R-:W-:-:S07]  /*0500*/  LEPC R20, `(.L_x_1454) ;  /* 0x000000001014794e */ /* 0x000fce0000000000 */
[----:B0-----:R-:W-:Y:S05]  /*0510*/  CALL.ABS.NOINC R8 ;  /* 0x0000000008007343 */ /* 0x001fea0003c00000 */
.L_x_1454:
        /* <DEDUP_REMOVED lines=12> */
.L_x_1455:
[----:B------:R-:W-:Y:S02]  /*05e0*/  ISETP.NE.AND P6, PT, R27, RZ, PT ;  /* 0x000000ff1b00720c */ /* 0x000fe40003fc5270 */
[----:B------:R-:W-:-:S05]  /*05f0*/  IADD3 R16, P0, PT, R16, 0x10, RZ ;  /* 0x0000001010107810 */ /* 0x000fca0007f1e0ff */
[----:B------:R-:W-:-:S06]  /*0600*/  IMAD.X R17, RZ, RZ, R17, P0 ;  /* 0x000000ffff117224 */ /* 0x000fcc00000e0611 */
[----:B------:R-:W-:Y:S05]  /*0610*/  @P6 BRA `(.L_x_1456) ;  /* 0xfffffffc00146947 */ /* 0x000fea000383ffff */
[----:B------:R-:W-:Y:S05]  /*0620*/  BSYNC.RECONVERGENT B6 ;  /* 0x0000000000067941 */ /* 0x000fea0003800200 */
.L_x_1451:
[----:B------:R-:W-:Y:S01]  /*0630*/  ISETP.NE.U32.AND P0, PT, R22, RZ, PT ;  /* 0x000000ff1600720c */ /* 0x000fe20003f05070 */
[----:B------:R-:W-:Y:S03]  /*0640*/  BSSY.RECONVERGENT B6, `(.L_x_1450) ;  /* 0x000001d000067945 */ /* 0x000fe60003800200 */
[----:B------:R-:W-:-:S13]  /*0650*/  ISETP.NE.AND.EX P0, PT, R19, RZ, PT, P0 ;  /* 0x000000ff1300720c */ /* 0x000fda0003f05300 */
[----:B------:R-:W-:Y:S05]  /*0660*/  @!P0 BRA `(.L_x_1457) ;  /* 0x0000000000688947 */ /* 0x000fea0003800000 */
[----:B------:R-:W1:Y:S01]  /*0670*/  LDCU.64 UR4, c[0x0][0x380] ;  /* 0x00007000ff0477ac */ /* 0x000e620008000a00 */
[----:B------:R-:W-:Y:S01]  /*0680*/  IMAD.MOV.U32 R17, RZ, RZ, RZ ;  /* 0x000000ffff117224 */ /* 0x000fe200078e00ff */
[----:B-1----:R-:W-:-:S04]  /*0690*/  LEA R16, P0, R26, UR4, 0x2 ;  /* 0x000000041a107c11 */ /* 0x002fc8000f8010ff */
[----:B------:R-:W-:-:S09]  /*06a0*/  LEA.HI.X R17, R26, UR5, R17, 0x2, P0 ;  /* 0x000000051a117c11 */ /* 0x000fd200080f1411 */
.L_x_1459:
        /* <DEDUP_REMOVED lines=18> */
.L_x_1458:
[----:B------:R-:W-:Y:S02]  /*07d0*/  ISETP.NE.AND P6, PT, R23, RZ, PT ;  /* 0x000000ff1700720c */ /* 0x000fe40003fc5270 */
[----:B------:R-:W-:-:S05]  /*07e0*/  IADD3 R16, P0, PT, R16, 0x4, RZ ;  /* 0x0000000410107810 */ /* 0x000fca0007f1e0ff */
[----:B------:R-:W-:-:S06]  /*07f0*/  IMAD.X R17, RZ, RZ, R17, P0 ;  /* 0x000000ffff117224 */ /* 0x000fcc00000e0611 */
[----:B------:R-:W-:Y:S05]  /*0800*/  @P6 BRA `(.L_x_1459) ;  /* 0xfffffffc00a86947 */ /* 0x000fea000383ffff */
.L_x_1457:
[----:B------:R-:W-:Y:S05]  /*0810*/  BSYNC.RECONVERGENT B6 ;  /* 0x0000000000067941 */ /* 0x000fea0003800200 */
.L_x_1450:
[----:B------:R-:W-:Y:S01]  /*0820*/  MOV R0, 0x378 ;  /* 0x0000037800007802 */ /* 0x000fe20000000f00 */
[----:B------:R-:W1:Y:S01]  /*0830*/  LDCU.64 UR4, c[0x4][0x2c8] ;  /* 0x01005900ff0477ac */ /* 0x000e620008000a00 */
[----:B------:R-:W-:Y:S02]  /*0840*/  CS2R R6, SRZ ;  /* 0x0000000000067805 */ /* 0x000fe4000001ff00 */
[----:B------:R2:W3:Y:S01]  /*0850*/  LDC.64 R2, c[0x4][R0] ;  /* 0x0100000000027b82 */ /* 0x0004e20000000a00 */
[----:B-1----:R-:W-:Y:S02]  /*0860*/  IMAD.U32 R4, RZ, RZ, UR4 ;  /* 0x00000004ff047e24 */ /* 0x002fe4000f8e00ff */
[----:B--2---:R-:W-:-:S07]  /*0870*/  IMAD.U32 R5, RZ, RZ, UR5 ;  /* 0x00000005ff057e24 */ /* 0x004fce000f8e00ff */
[----:B------:R-:W-:-:S07]  /*0880*/  LEPC R20, `(.L_x_1460) ;  /* 0x000000001014794e */ /* 0x000fce0000000000 */
[----:B0--3--:R-:W-:Y:S05]  /*0890*/  CALL.ABS.NOINC R2 ;  /* 0x0000000002007343 */ /* 0x009fea0003c00000 */
.L_x_1460:
[----:B------:R-:W-:Y:S05]  /*08a0*/  EXIT ;  /* 0x000000000000794d */ /* 0x000fea0003800000 */
.L_x_1461:
        /* <DEDUP_REMOVED lines=13> */
.L_x_2891:


//--------------------- .text._Z21print_triangle_countsPfm --------------------------
	.section	.text._Z21print_triangle_countsPfm,"ax",@progbits
	.align	128
        .global         _Z21print_triangle_countsPfm
        .type           _Z21print_triangle_countsPfm,@function
        .size           _Z21print_triangle_countsPfm,(.L_x_2892 - _Z21print_triangle_countsPfm)
        .other          _Z21print_triangle_countsPfm,@"STO_CUDA_ENTRY STV_DEFAULT"
_Z21print_triangle_countsPfm:
.text._Z21print_triangle_countsPfm:
        /* <DEDUP_REMOVED lines=14> */
.L_x_1462:
        /* <DEDUP_REMOVED lines=25> */
.L_x_1469:
        /* <DEDUP_REMOVED lines=15> */
[----:B--2---:R-:W0:Y:S02]  /*0360*/  F2I.U64.TRUNC R10, R0 ;  /* 0x00000000000a7311 */ /* 0x004e24000020d800 */
[----:B01----:R0:W-:Y:S04]  /*0370*/  STL.64 [R1], R10 ;  /* 0x0000000a01007387 */ /* 0x0031e80000100a00 */
[----:B------:R-:W-:-:S07]  /*0380*/  LEPC R20, `(.L_x_1465) ;  /* 0x000000001014794e */ /* 0x000fce0000000000 */
[----:B0-----:R-:W-:Y:S05]  /*0390*/  CALL.ABS.NOINC R8 ;  /* 0x0000000008007343 */ /* 0x001fea0003c00000 */
.L_x_1465:
        /* <DEDUP_REMOVED lines=10> */
[----:B--2---:R-:W0:Y:S02]  /*0440*/  F2I.U64.TRUNC R10, R0 ;  /* 0x00000000000a7311 */ /* 0x004e24000020d800 */
[----:B0--3--:R1:W-:Y:S04]  /*0450*/  STL.64 [R1], R10 ;  /* 0x0000000a01007387 */ /* 0x0093e80000100a00 */
[----:B------:R-:W-:-:S07]  /*0460*/  LEPC R20, `(.L_x_1466) ;  /* 0x000000001014794e */ /* 0x000fce0000000000 */
[----:B-1----:R-:W-:Y:S05]  /*0470*/  CALL.ABS.NOINC R8 ;  /* 0x0000000008007343 */ /* 0x002fea0003c00000 */
.L_x_1466:
        /* <DEDUP_REMOVED lines=9> */
[----:B--2---:R-:W2:Y:S02]  /*0510*/  F2I.U64.TRUNC R10, R0 ;  /* 0x00000000000a7311 */ /* 0x004ea4000020d800 */
[----:B-12---:R0:W-:Y:S04]  /*0520*/  STL.64 [R1], R10 ;  /* 0x0000000a01007387 */ /* 0x0061e80000100a00 */
[----:B------:R-:W-:-:S07]  /*0530*/  LEPC R20, `(.L_x_1467) ;  /* 0x000000001014794e */ /* 0x000fce0000000000 */
[----:B0-----:R-:W-:Y:S05]  /*0540*/  CALL.ABS.NOINC R8 ;  /* 0x0000000008007343 */ /* 0x001fea0003c00000 */
.L_x_1467:
        /* <DEDUP_REMOVED lines=13> */
.L_x_1468:
[----:B------:R-:W-:Y:S02]  /*0620*/  ISETP.NE.AND P6, PT, R27, RZ, PT ;  /* 0x000000ff1b00720c */ /* 0x000fe40003fc5270 */
[----:B------:R-:W-:-:S05]  /*0630*/  IADD3 R16, P0, PT, R16, 0x10, RZ ;  /* 0x0000001010107810 */ /* 0x000fca0007f1e0ff */
[----:B------:R-:W-:-:S06]  /*0640*/  IMAD.X R17, RZ, RZ, R17, P0 ;  /* 0x000000ffff117224 */ /* 0x000fcc00000e0611 */
[----:B------:R-:W-:Y:S05]  /*0650*/  @P6 BRA `(.L_x_1469) ;  /* 0xfffffffc00046947 */ /* 0x000fea000383ffff */
[----:B------:R-:W-:Y:S05]  /*0660*/  BSYNC.RECONVERGENT B6 ;  /* 0x0000000000067941 */ /* 0x000fea0003800200 */
.L_x_1464:
        /* <DEDUP_REMOVED lines=8> */
.L_x_1472:
        /* <DEDUP_REMOVED lines=19> */
.L_x_1471:
[----:B------:R-:W-:Y:S02]  /*0820*/  ISETP.NE.AND P6, PT, R23, RZ, PT ;  /* 0x000000ff1700720c */ /* 0x000fe40003fc5270 */
[----:B------:R-:W-:-:S05]  /*0830*/  IADD3 R16, P0, PT, R16, 0x4, RZ ;  /* 0x0000000410107810 */ /* 0x000fca0007f1e0ff */
[----:B------:R-:W-:-:S06]  /*0840*/  IMAD.X R17, RZ, RZ, R17, P0 ;  /* 0x000000ffff117224 */ /* 0x000fcc00000e0611 */
[----:B------:R-:W-:Y:S05]  /*0850*/  @P6 BRA `(.L_x_1472) ;  /* 0xfffffffc00a46947 */ /* 0x000fea000383ffff */
.L_x_1470:
[----:B------:R-:W-:Y:S05]  /*0860*/  BSYNC.RECONVERGENT B6 ;  /* 0x0000000000067941 */ /* 0x000fea0003800200 */
.L_x_1463:
        /* <DEDUP_REMOVED lines=8> */
.L_x_1473:
[----:B------:R-:W-:Y:S05]  /*08f0*/  EXIT ;  /* 0x000000000000794d */ /* 0x000fea0003800000 */
.L_x_1474:
        /* <DEDUP_REMOVED lines=16> */
.L_x_2892:


//--------------------- .text._Z23sssp_kernel_postprocessPyS_S_S_S_S_ --------------------------
	.section	.text._Z23sssp_kernel_postprocessPyS_S_S_S_S_,"ax",@progbits
	.align	128
        .global         _Z23sssp_kernel_postprocessPyS_S_S_S_S_
        .type           _Z23sssp_kernel_postprocessPyS_S_S_S_S_,@function
        .size           _Z23sssp_kernel_postprocessPyS_S_S_S_S_,(.L_x_2893 - _Z23sssp_kernel_postprocessPyS_S_S_S_S_)
        .other          _Z23sssp_kernel_postprocessPyS_S_S_S_S_,@"STO_CUDA_ENTRY STV_DEFAULT"
_Z23sssp_kernel_postprocessPyS_S_S_S_S_:
.text._Z23sssp_kernel_postprocessPyS_S_S_S_S_:
[----:B------:R-:W-:Y:S08]  /*0000*/  LDC R1, c[0x0][0x37c] ;  /* 0x0000df00ff017b82 */ /* 0x000ff00000000800 */
[----:B------:R-:W0:Y:S01]  /*0010*/  LDC.64 R2, c[0x0][0x380] ;  /* 0x0000e000ff027b82 */ /* 0x000e220000000a00 */
[----:B------:R-:W0:Y:S02]  /*0020*/  LDCU.64 UR4, c[0x0][0x358] ;  /* 0x00006b00ff0477ac */ /* 0x000e240008000a00 */
[----:B0-----:R-:W2:Y:S05]  /*0030*/  LDG.E.64 R2, desc[UR4][R2.64] ;  /* 0x0000000402027981 */ /* 0x001eaa000c1e1b00 */
[----:B------:R-:W2:Y:S08]  /*0040*/  LDC.64 R4, c[0x4][0xa0] ;  /* 0x01002800ff047b82 */ /* 0x000eb00000000a00 */
[----:B------:R-:W0:Y:S08]  /*0050*/  LDC.64 R6, c[0x0][0x388] ;  /* 0x0000e200ff067b82 */ /* 0x000e300000000a00 */
[----:B------:R-:W1:Y:S01]  /*0060*/  LDC.64 R8, c[0x4][0xa8] ;  /* 0x01002a00ff087b82 */ /* 0x000e620000000a00 */
[----:B--2---:R-:W-:Y:S04]  /*0070*/  STG.E.64 desc[UR4][R4.64], R2 ;  /* 0x0000000204007986 */ /* 0x004fe8000c101b04 */
[----:B0-----:R-:W1:Y:S03]  /*0080*/  LDG.E.64 R6, desc[UR4][R6.64] ;  /* 0x0000000406067981 */ /* 0x001e66000c1e1b00 */
[----:B------:R-:W0:Y:S01]  /*0090*/  LDC.64 R10, c[0x4][0x98] ;  /* 0x01002600ff0a7b82 */ /* 0x000e220000000a00 */
[----:B-1----:R-:W-:Y:S04]  /*00a0*/  STG.E.64 desc[UR4][R8.64], R6 ;  /* 0x0000000608007986 */ /* 0x002fe8000c101b04 */
[----:B0-----:R-:W2:Y:S02]  /*00b0*/  LDG.E.64 R12, desc[UR4][R10.64] ;  /* 0x000000040a0c7981 */ /* 0x001ea4000c1e1b00 */
[----:B--2---:R-:W-:-:S04]  /*00c0*/  ISETP.NE.U32.AND P0, PT, R12, RZ, PT ;  /* 0x000000ff0c00720c */ /* 0x004fc80003f05070 */
[----:B------:R-:W-:Y:S01]  /*00d0*/  ISETP.NE.AND.EX P0, PT, R13, RZ, PT, P0 ;  /* 0x000000ff0d00720c */ /* 0x000fe20003f05300 */
[----:B------:R-:W-:-:S03]  /*00e0*/  IMAD.MOV.U32 R13, RZ, RZ, RZ ;  /* 0x000000ffff0d7224 */ /* 0x000fc600078e00ff */
[----:B------:R-:W-:-:S05]  /*00f0*/  SEL R12, RZ, 0x1, P0 ;  /* 0x00000001ff0c7807 */ /* 0x000fca0000000000 */
[----:B------:R-:W-:Y:S01]  /*0100*/  STG.E.64 desc[UR4][R10.64], R12 ;  /* 0x0000000c0a007986 */ /* 0x000fe2000c101b04 */
[----:B------:R-:W-:Y:S05]  /*0110*/  EXIT ;  /* 0x000000000000794d */ /* 0x000fea0003800000 */
.L_x_1475:
        /* <DEDUP_REMOVED lines=14> */
.L_x_2893:


//--------------------- .text._Z23sssp_kernel_postprocessPy --------------------------
	.section	.text._Z23sssp_kernel_postprocessPy,"ax",@progbits
	.align	128
        .global         _Z23sssp_kernel_postprocessPy
        .type           _Z23sssp_kernel_postprocessPy,@function
        .size           _Z23sssp_kernel_postprocessPy,(.L_x_2894 - _Z23sssp_kernel_postprocessPy)
        .other          _Z23sssp_kernel_postprocessPy,@"STO_CUDA_ENTRY STV_DEFAULT"
_Z23sssp_kernel_postprocessPy:
.text._Z23sssp_kernel_postprocessPy:
[----:B------:R-:W-:Y:S08]  /*0000*/  LDC R1, c[0x0][0x37c] ;  /* 0x0000df00ff017b82 */ /* 0x000ff00000000800 */
[----:B------:R-:W0:Y:S01]  /*0010*/  LDC.64 R2, c[0x0][0x380] ;  /* 0x0000e000ff027b82 */ /* 0x000e220000000a00 */
[----:B------:R-:W0:Y:S02]  /*0020*/  LDCU.64 UR4, c[0x0][0x358] ;  /* 0x00006b00ff0477ac */ /* 0x000e240008000a00 */
[----:B0-----:R-:W2:Y:S05]  /*0030*/  LDG.E.64 R2, desc[UR4][R2.64] ;  /* 0x0000000402027981 */ /* 0x001eaa000c1e1b00 */
[----:B------:R-:W2:Y:S02]  /*0040*/  LDC.64 R4, c[0x4][0xa0] ;  /* 0x01002800ff047b82 */ /* 0x000ea40000000a00 */
[----:B--2---:R-:W-:Y:S01]  /*0050*/  STG.E.64 desc[UR4][R4.64], R2 ;  /* 0x0000000204007986 */ /* 0x004fe2000c101b04 */
[----:B------:R-:W-:Y:S05]  /*0060*/  EXIT ;  /* 0x000000000000794d */ /* 0x000fea0003800000 */
.L_x_1476:
        /* <DEDUP_REMOVED lines=9> */
.L_x_2894:


//--------------------- .text._Z37sssp_kernel_multiple_worklists_16to31P27vertex_dictionary_structuremmPjPmS2_S2_S2_S2_S2_S2_S2_PyS3_S3_S3_S3_S3_ --------------------------
	.section	.text._Z37sssp_kernel_multiple_worklists_16to31P27vertex_dictionary_structuremmPjPmS2_S2_S2_S2_S2_S2_S2_PyS3_S3_S3_S3_S3_,"ax",@progbits
	.align	128
        .global         _Z37sssp_kernel_multiple_worklists_16to31P27vertex_dictionary_structuremmPjPmS2_S2_S2_S2_S2_S2_S2_PyS3_S3_S3_S3_S3_
        .type           _Z37sssp_kernel_multiple_worklists_16to31P27vertex_dictionary_structuremmPjPmS2_S2_S2_S2_S2_S2_S2_PyS3_S3_S3_S3_S3_,@function
        .size           _Z37sssp_kernel_multiple_worklists_16to31P27vertex_dictionary_structuremmPjPmS2_S2_S2_S2_S2_S2_S2_PyS3_S3_S3_S3_S3_,(.L_x_2895 - _Z37sssp_kernel_multiple_worklists_16to31P27vertex_dictionary_structuremmPjPmS2_S2_S2_S2_S2_S2_S2_PyS3_S3_S3_S3_S3_)
        .other          _Z37sssp_kernel_multiple_worklists_16to31P27vertex_dictionary_structuremmPjPmS2_S2_S2_S2_S2_S2_S2_PyS3_S3_S3_S3_S3_,@"STO_CUDA_ENTRY STV_DEFAULT"
_Z37sssp_kernel_multiple_worklists_16to31P27vertex_dictionary_structuremmPjPmS2_S2_S2_S2_S2_S2_S2_PyS3_S3_S3_S3_S3_:
.text._Z37sssp_kernel_multiple_worklists_16to31P27vertex_dictionary_structuremmPjPmS2_S2_S2_S2_S2_S2_S2_PyS3_S3_S3_S3_S3_:
[----:B------:R-:W-:Y:S08]  /*0000*/  LDC R1, c[0x0][0x37c] ;  /* 0x0000df00ff017b82 */ /* 0x000ff00000000800 */
[----:B------:R-:W0:Y:S01]  /*0010*/  LDC.64 R2, c[0x4][0xa8] ;  /* 0x01002a00ff027b82 */ /* 0x000e220000000a00 */
[----:B------:R-:W0:Y:S02]  /*0020*/  LDCU.64 UR6, c[0x0][0x358] ;  /* 0x00006b00ff0677ac */ /* 0x000e240008000a00 */
[----:B0-----:R-:W2:Y:S05]  /*0030*/  LDG.E.64 R2, desc[UR6][R2.64] ;  /* 0x0000000602027981 */ /* 0x001eaa000c1e1b00 */
[----:B------:R-:W0:Y:S01]  /*0040*/  S2UR UR4, SR_CTAID.X ;  /* 0x00000000000479c3 */ /* 0x000e220000002500 */
[----:B------:R-:W0:Y:S07]  /*0050*/  S2R R0, SR_TID.X ;  /* 0x0000000000007919 */ /* 0x000e2e0000002100 */
[----:B------:R-:W0:Y:S02]  /*0060*/  LDC R5, c[0x0][0x360] ;  /* 0x0000d800ff057b82 */ /* 0x000e240000000800 */
[----:B0-----:R-:W-:-:S05]  /*0070*/  IMAD R5, R5, UR4, R0 ;  /* 0x0000000405057c24 */ /* 0x001fca000f8e0200 */
[----:B--2---:R-:W-:-:S04]  /*0080*/  ISETP.GT.U32.AND P0, PT, R2, R5, PT ;  /* 0x000000050200720c */ /* 0x004fc80003f04070 */
[----:B------:R-:W-:-:S13]  /*0090*/  ISETP.GT.U32.AND.EX P0, PT, R3, RZ, PT, P0 ;  /* 0x000000ff0300720c */ /* 0x000fda0003f04100 */
[----:B------:R-:W-:Y:S05]  /*00a0*/  @!P0 EXIT ;  /* 0x000000000000894d */ /* 0x000fea0003800000 */
[----:B------:R-:W0:Y:S02]  /*00b0*/  LDC.64 R2, c[0x4][0x98] ;  /* 0x01002600ff027b82 */ /* 0x000e240000000a00 */
[----:B0-----:R-:W2:Y:S02]  /*00c0*/  LDG.E.64 R2, desc[UR6][R2.64] ;  /* 0x0000000602027981 */ /* 0x001ea4000c1e1b00 */
[----:B--2---:R-:W-:-:S04]  /*00d0*/  ISETP.NE.U32.AND P0, PT, R2, RZ, PT ;  /* 0x000000ff0200720c */ /* 0x004fc80003f05070 */
[----:B------:R-:W-:-:S13]  /*00e0*/  ISETP.NE.AND.EX P0, PT, R3, RZ, PT, P0 ;  /* 0x000000ff0300720c */ /* 0x000fda0003f05300 */
[----:B------:R-:W-:Y:S05]  /*00f0*/  @P0 BRA `(.L_x_1477) ;  /* 0x0000001800d40947 */ /* 0x000fea0003800000 */
[----:B------:R-:W0:Y:S02]  /*0100*/  LDCU.64 UR4, c[0x0][0x3f8] ;  /* 0x00007f00ff0477ac */ /* 0x000e240008000a00 */
[----:B0-----:R-:W-:-:S04]  /*0110*/  LEA R2, P0, R5, UR4, 0x3 ;  /* 0x0000000405027c11 */ /* 0x001fc8000f8018ff */
[----:B------:R-:W-:Y:S01]  /*0120*/  LEA.HI.X R3, R5, UR5, RZ, 0x3, P0 ;  /* 0x0000000505037c11 */ /* 0x000fe200080f1cff */
[----:B------:R-:W0:Y:S04]  /*0130*/  LDCU.64 UR4, c[0x0][0x3a8] ;  /* 0x00007500ff0477ac */ /* 0x000e280008000a00 */
[----:B------:R-:W0:Y:S02]  /*0140*/  LDG.E.64 R4, desc[UR6][R2.64] ;  /* 0x0000000602047981 */ /* 0x000e24000c1e1b00 */
[----:B0-----:R-:W-:-:S04]  /*0150*/  LEA R8, P0, R4, UR4, 0x3 ;  /* 0x0000000404087c11 */ /* 0x001fc8000f8018ff */
[----:B------:R-:W-:-:S05]  /*0160*/  LEA.HI.X R9, R4, UR5, R5, 0x3, P0 ;  /* 0x0000000504097c11 */ /* 0x000fca00080f1c05 */
[----:B------:R-:W2:Y:S04]  /*0170*/  LDG.E.64 R4, desc[UR6][R8.64+0x8] ;  /* 0x0000080608047981 */ /* 0x000ea8000c1e1b00 */
[----:B------:R-:W2:Y:S02]  /*0180*/  LDG.E.64 R6, desc[UR6][R8.64] ;  /* 0x0000000608067981 */ /* 0x000ea4000c1e1b00 */
[----:B--2---:R-:W-:-:S04]  /*0190*/  ISETP.GE.U32.AND P0, PT, R6, R4, PT ;  /* 0x000000040600720c */ /* 0x004fc80003f06070 */
[----:B------:R-:W-:-:S13]  /*01a0*/  ISETP.GE.U32.AND.EX P0, PT, R7, R5, PT, P0 ;  /* 0x000000050700720c */ /* 0x000fda0003f06100 */
[----:B------:R-:W-:Y:S05]  /*01b0*/  @P0 EXIT ;  /* 0x000000000000094d */ /* 0x000fea0003800000 */
[--C-:B------:R-:W-:Y:S01]  /*01c0*/  IMAD.IADD R10, R4, 0x1, -R6.reuse ;  /* 0x00000001040a7824 */ /* 0x100fe200078e0a06 */
[----:B------:R-:W0:Y:S01]  /*01d0*/  LDCU.64 UR16, c[0x0][0x3a8] ;  /* 0x00007500ff1077ac */ /* 0x000e220008000a00 */
[----:B------:R-:W-:Y:S01]  /*01e0*/  BSSY.RECONVERGENT B0, `(.L_x_1478) ;  /* 0x0000064000007945 */ /* 0x000fe20003800200 */
[----:B------:R-:W-:Y:S02]  /*01f0*/  IMAD.MOV.U32 R0, RZ, RZ, R6 ;  /* 0x000000ffff007224 */ /* 0x000fe400078e0006 */
[----:B------:R-:W-:Y:S01]  /*0200*/  LOP3.LUT R10, R10, 0x3, RZ, 0xc0, !PT ;  /* 0x000000030a0a7812 */ /* 0x000fe200078ec0ff */
[----:B------:R-:W1:Y:S01]  /*0210*/  LDCU.64 UR12, c[0x0][0x400] ;  /* 0x00008000ff0c77ac */ /* 0x000e620008000a00 */
[----:B------:R-:W-:Y:S02]  /*0220*/  IMAD.MOV.U32 R12, RZ, RZ, R7 ;  /* 0x000000ffff0c7224 */ /* 0x000fe400078e0007 */
[----:B------:R-:W-:Y:S01]  /*0230*/  ISETP.NE.U32.AND P0, PT, R10, RZ, PT ;  /* 0x000000ff0a00720c */ /* 0x000fe20003f05070 */
[----:B------:R-:W2:Y:S03]  /*0240*/  LDCU.64 UR14, c[0x0][0x3e8] ;  /* 0x00007d00ff0e77ac */ /* 0x000ea60008000a00 */
[----:B------:R-:W-:Y:S01]  /*0250*/  ISETP.NE.AND.EX P0, PT, RZ, RZ, PT, P0 ;  /* 0x000000ffff00720c */ /* 0x000fe20003f05300 */
[----:B------:R-:W3:-:S12]  /*0260*/  LDCU.64 UR10, c[0x0][0x398] ;  /* 0x00007300ff0a77ac */ /* 0x000ed80008000a00 */
[----:B01----:R-:W-:Y:S05]  /*0270*/  @!P0 BRA `(.L_x_1479) ;  /* 0x0000000400688947 */ /* 0x003fea0003800000 */
[----:B------:R-:W0:Y:S01]  /*0280*/  LDCU.64 UR4, c[0x0][0x3c8] ;  /* 0x00007900ff0477ac */ /* 0x000e220008000a00 */
[----:B------:R-:W-:Y:S01]  /*0290*/  IADD3 R0, P1, PT, R6, R10, RZ ;  /* 0x0000000a06007210 */ /* 0x000fe20007f3e0ff */
[----:B------:R-:W-:Y:S01]  /*02a0*/  BSSY.RECONVERGENT B1, `(.L_x_1479) ;  /* 0x0000057000017945 */ /* 0x000fe20003800200 */
[----:B------:R-:W-:-:S03]  /*02b0*/  IMAD.MOV.U32 R11, RZ, RZ, RZ ;  /* 0x000000ffff0b7224 */ /* 0x000fc600078e00ff */
[----:B------:R-:W-:Y:S01]  /*02c0*/  IMAD.X R12, RZ, RZ, R7, P1 ;  /* 0x000000ffff0c7224 */ /* 0x000fe200008e0607 */
[----:B0-----:R-:W-:-:S04]  /*02d0*/  LEA R8, P0, R6, UR4, 0x3 ;  /* 0x0000000406087c11 */ /* 0x001fc8000f8018ff */
[----:B------:R-:W-:-:S09]  /*02e0*/  LEA.HI.X R9, R6, UR5, R7, 0x3, P0 ;  /* 0x0000000506097c11 */ /* 0x000fd200080f1c07 */
.L_x_1483:
[----:B------:R-:W3:Y:S04]  /*02f0*/  LDG.E.64 R18, desc[UR6][R2.64] ;  /* 0x0000000602127981 */ /* 0x000ee8000c1e1b00 */
[----:B01----:R-:W4:Y:S01]  /*0300*/  LDG.E.64 R14, desc[UR6][R8.64] ;  /* 0x00000006080e7981 */ /* 0x003f22000c1e1b00 */
[----:B---3--:R-:W-:-:S04]  /*0310*/  LEA R16, P0, R18, UR10, 0x2 ;  /* 0x0000000a12107c11 */ /* 0x008fc8000f8010ff */
[----:B------:R-:W-:Y:S02]  /*0320*/  LEA.HI.X R17, R18, UR11, R19, 0x2, P0 ;  /* 0x0000000b12117c11 */ /* 0x000fe400080f1413 */
[----:B----4-:R-:W-:-:S03]  /*0330*/  LEA R20, P0, R14, UR10, 0x2 ;  /* 0x0000000a0e147c11 */ /* 0x010fc6000f8010ff */
[----:B------:R-:W3:Y:S01]  /*0340*/  LDG.E R16, desc[UR6][R16.64] ;  /* 0x0000000610107981 */ /* 0x000ee2000c1e1900 */
[----:B------:R-:W-:-:S05]  /*0350*/  LEA.HI.X R21, R14, UR11, R15, 0x2, P0 ;  /* 0x0000000b0e157c11 */ /* 0x000fca00080f140f */
[----:B------:R-:W4:Y:S01]  /*0360*/  LDG.E R14, desc[UR6][R20.64] ;  /* 0x00000006140e7981 */ /* 0x000f22000c1e1900 */
[----:B------:R-:W-:Y:S01]  /*0370*/  IADD3 R10, P0, PT, R10, -0x1, RZ ;  /* 0xffffffff0a0a7810 */ /* 0x000fe20007f1e0ff */
[----:B------:R-:W-:Y:S03]  /*0380*/  BSSY.RECONVERGENT B2, `(.L_x_1480) ;  /* 0x0000045000027945 */ /* 0x000fe60003800200 */
[----:B------:R-:W-:Y:S02]  /*0390*/  IADD3.X R11, PT, PT, R11, -0x1, RZ, P0, !PT ;  /* 0xffffffff0b0b7810 */ /* 0x000fe400007fe4ff */
[----:B------:R-:W-:-:S04]  /*03a0*/  ISETP.NE.U32.AND P0, PT, R10, RZ, PT ;  /* 0x000000ff0a00720c */ /* 0x000fc80003f05070 */
[----:B------:R-:W-:Y:S01]  /*03b0*/  ISETP.NE.AND.EX P0, PT, R11, RZ, PT, P0 ;  /* 0x000000ff0b00720c */ /* 0x000fe20003f05300 */
[----:B---3--:R-:W-:-:S05]  /*03c0*/  VIADD R13, R16, 0x1 ;  /* 0x00000001100d7836 */ /* 0x008fca0000000000 */
[----:B----4-:R-:W-:-:S13]  /*03d0*/  ISETP.GE.U32.AND P1, PT, R13, R14, PT ;  /* 0x0000000e0d00720c */ /* 0x010fda0003f26070 */
[----:B------:R-:W-:Y:S05]  /*03e0*/  @P1 BRA `(.L_x_1481) ;  /* 0x0000000000f81947 */ /* 0x000fea0003800000 */
[----:B------:R0:W-:Y:S04]  /*03f0*/  REDG.E.MIN.STRONG.GPU desc[UR6][R20.64], R13 ;  /* 0x0000000d1400798e */ /* 0x0001e8000c92e106 */
[----:B------:R-:W3:Y:S02]  /*0400*/  LDG.E.64 R14, desc[UR6][R8.64] ;  /* 0x00000006080e7981 */ /* 0x000ee4000c1e1b00 */
[----:B---3--:R-:W-:-:S04]  /*0410*/  LEA R16, P1, R14, UR16, 0x3 ;  /* 0x000000100e107c11 */ /* 0x008fc8000f8218ff */
[----:B------:R-:W-:-:S05]  /*0420*/  LEA.HI.X R17, R14, UR17, R15, 0x3, P1 ;  /* 0x000000110e117c11 */ /* 0x000fca00088f1c0f */
[----:B------:R-:W3:Y:S04]  /*0430*/  LDG.E.64 R14, desc[UR6][R16.64+0x8] ;  /* 0x00000806100e7981 */ /* 0x000ee8000c1e1b00 */
[----:B------:R-:W3:Y:S02]  /*0440*/  LDG.E.64 R18, desc[UR6][R16.64] ;  /* 0x0000000610127981 */ /* 0x000ee4000c1e1b00 */
[----:B---3--:R-:W-:-:S05]  /*0450*/  IADD3 R14, P1, PT, R14, -R18, RZ ;  /* 0x800000120e0e7210 */ /* 0x008fca0007f3e0ff */
[----:B------:R-:W-:Y:S01]  /*0460*/  IMAD.X R15, R15, 0x1, ~R19, P1 ;  /* 0x000000010f0f7824 */ /* 0x000fe200008e0e13 */
[----:B------:R-:W-:-:S04]  /*0470*/  ISETP.GE.U32.AND P1, PT, R14, 0x10, PT ;  /* 0x000000100e00780c */ /* 0x000fc80003f26070 */
[----:B------:R-:W-:-:S13]  /*0480*/  ISETP.GE.U32.AND.EX P1, PT, R15, RZ, PT, P1 ;  /* 0x000000ff0f00720c */ /* 0x000fda0003f26110 */
[----:B0-----:R-:W-:Y:S05]  /*0490*/  @!P1 BRA `(.L_x_1482) ;  /* 0x0000000000689947 */ /* 0x001fea0003800000 */
[----:B------:R-:W0:Y:S01]  /*04a0*/  S2R R14, SR_LANEID ;  /* 0x00000000000e7919 */ /* 0x000e220000000000 */
[----:B------:R-:W-:Y:S01]  /*04b0*/  VOTEU.ANY UR5, UPT, PT ;  /* 0x0000000000057886 */ /* 0x000fe200038e0100 */
[----:B------:R-:W1:Y:S01]  /*04c0*/  LDC.64 R16, c[0x0][0x408] ;  /* 0x00010200ff107b82 */ /* 0x000e620000000a00 */
[----:B------:R-:W0:Y:S01]  /*04d0*/  FLO.U32 R13, UR5 ;  /* 0x00000005000d7d00 */ /* 0x000e2200080e0000 */
[----:B------:R-:W-:Y:S01]  /*04e0*/  UPOPC UR8, UR5 ;  /* 0x00000005000872bf */ /* 0x000fe20008000000 */
[----:B------:R-:W-:-:S03]  /*04f0*/  UMOV UR4, URZ ;  /* 0x000000ff00047c82 */ /* 0x000fc60008000000 */
[----:B------:R-:W-:-:S04]  /*0500*/  UIMAD.WIDE.U32 UR8, UR8, 0x1, URZ ;  /* 0x00000001080878a5 */ /* 0x000fc8000f8e00ff */
[----:B------:R-:W-:Y:S02]  /*0510*/  UIADD3 UR4, UPT, UPT, UR9, UR4, URZ ;  /* 0x0000000409047290 */ /* 0x000fe4000fffe0ff */
[----:B------:R-:W-:Y:S02]  /*0520*/  IMAD.U32 R19, RZ, RZ, UR9 ;  /* 0x00000009ff137e24 */ /* 0x000fe4000f8e00ff */
[----:B------:R-:W-:Y:S02]  /*0530*/  IMAD.U32 R18, RZ, RZ, UR8 ;  /* 0x00000008ff127e24 */ /* 0x000fe4000f8e00ff */
[----:B------:R-:W-:Y:S01]  /*0540*/  IMAD.U32 R19, RZ, RZ, UR4 ;  /* 0x00000004ff137e24 */ /* 0x000fe2000f8e00ff */
[----:B0-----:R-:W-:-:S13]  /*0550*/  ISETP.EQ.U32.AND P1, PT, R13, R14, PT ;  /* 0x0000000e0d00720c */ /* 0x001fda0003f22070 */
[----:B-1----:R-:W3:Y:S04]  /*0560*/  @P1 ATOMG.E.ADD.64.STRONG.GPU PT, R16, desc[UR6][R16.64], R18 ;  /* 0x80000012101019a8 */ /* 0x002ee800081ef506 */
[----:B------:R-:W4:Y:S01]  /*0570*/  LDG.E.64 R14, desc[UR6][R8.64] ;  /* 0x00000006080e7981 */ /* 0x000f22000c1e1b00 */
[----:B------:R-:W-:Y:S01]  /*0580*/  UMOV UR4, URZ ;  /* 0x000000ff00047c82 */ /* 0x000fe20008000000 */
[----:B------:R-:W0:Y:S02]  /*0590*/  S2R R22, SR_LTMASK ;  /* 0x0000000000167919 */ /* 0x000e240000003900 */
[----:B0-----:R-:W-:-:S04]  /*05a0*/  LOP3.LUT R24, R22, UR5, RZ, 0xc0, !PT ;  /* 0x0000000516187c12 */ /* 0x001fc8000f8ec0ff */
[----:B------:R-:W0:Y:S01]  /*05b0*/  POPC R23, R24 ;  /* 0x0000001800177309 */ /* 0x000e220000000000 */
[----:B---3--:R-:W-:Y:S04]  /*05c0*/  SHFL.IDX PT, R20, R16, R13, 0x1f ;  /* 0x00001f0d10147589 */ /* 0x008fe800000e0000 */
[----:B------:R-:W0:Y:S02]  /*05d0*/  SHFL.IDX PT, R21, R17, R13, 0x1f ;  /* 0x00001f0d11157589 */ /* 0x000e2400000e0000 */
[----:B0-----:R-:W-:-:S04]  /*05e0*/  IMAD.WIDE.U32 R20, R23, 0x1, R20 ;  /* 0x0000000117147825 */ /* 0x001fc800078e0014 */
[----:B------:R-:W-:Y:S01]  /*05f0*/  VIADD R21, R21, UR4 ;  /* 0x0000000415157c36 */ /* 0x000fe20008000000 */
[----:B------:R-:W-:-:S04]  /*0600*/  LEA R22, P1, R20, UR12, 0x3 ;  /* 0x0000000c14167c11 */ /* 0x000fc8000f8218ff */
[----:B------:R-:W-:-:S05]  /*0610*/  LEA.HI.X R23, R20, UR13, R21, 0x3, P1 ;  /* 0x0000000d14177c11 */ /* 0x000fca00088f1c15 */
[----:B----4-:R1:W-:Y:S01]  /*0620*/  STG.E.64 desc[UR6][R22.64], R14 ;  /* 0x0000000e16007986 */ /* 0x0103e2000c101b06 */
[----:B------:R-:W-:Y:S05]  /*0630*/  BRA `(.L_x_1481) ;  /* 0x0000000000647947 */ /* 0x000fea0003800000 */
.L_x_1482:
        /* <DEDUP_REMOVED lines=22> */
[----:B--2---:R-:W-:-:S04]  /*07a0*/  LEA R22, P1, R20, UR14, 0x3 ;  /* 0x0000000e14167c11 */ /* 0x004fc8000f8218ff */
[----:B------:R-:W-:-:S05]  /*07b0*/  LEA.HI.X R23, R20, UR15, R21, 0x3, P1 ;  /* 0x0000000f14177c11 */ /* 0x000fca00088f1c15 */
[----:B----4-:R0:W-:Y:S04]  /*07c0*/  STG.E.64 desc[UR6][R22.64], R14 ;  /* 0x0000000e16007986 */ /* 0x0101e8000c101b06 */
.L_x_1481:
[----:B--2---:R-:W-:Y:S05]  /*07d0*/  BSYNC.RECONVERGENT B2 ;  /* 0x0000000000027941 */ /* 0x004fea0003800200 */
.L_x_1480:
[----:B------:R-:W-:-:S05]  /*07e0*/  IADD3 R8, P1, PT, R8, 0x8, RZ ;  /* 0x0000000808087810 */ /* 0x000fca0007f3e0ff */
[----:B------:R-:W-:Y:S01]  /*07f0*/  IMAD.X R9, RZ, RZ, R9, P1 ;  /* 0x000000ffff097224 */ /* 0x000fe200008e0609 */
[----:B------:R-:W-:Y:S07]  /*0800*/  @P0 BRA `(.L_x_1483) ;  /* 0xfffffff800b80947 */ /* 0x000fee000383ffff */
[----:B------:R-:W-:Y:S05]  /*0810*/  BSYNC.RECONVERGENT B1 ;  /* 0x0000000000017941 */ /* 0x000fea0003800200 */
.L_x_1479:
[----:B--23--:R-:W-:Y:S05]  /*0820*/  BSYNC.RECONVERGENT B0 ;  /* 0x0000000000007941 */ /* 0x00cfea0003800200 */
.L_x_1478:
[----:B------:R-:W-:-:S04]  /*0830*/  IADD3 R6, P1, PT, R6, -R4, RZ ;  /* 0x8000000406067210 */ /* 0x000fc80007f3e0ff */
[----:B------:R-:W-:Y:S01]  /*0840*/  ISETP.GT.U32.AND P0, PT, R6, -0x4, PT ;  /* 0xfffffffc0600780c */ /* 0x000fe20003f04070 */
[----:B------:R-:W-:-:S05]  /*0850*/  IMAD.X R6, R7, 0x1, ~R5, P1 ;  /* 0x0000000107067824 */ /* 0x000fca00008e0e05 */
[----:B------:R-:W-:-:S13]  /*0860*/  ISETP.GT.U32.AND.EX P0, PT, R6, -0x1, PT, P0 ;  /* 0xffffffff0600780c */ /* 0x000fda0003f04100 */
[----:B------:R-:W-:Y:S05]  /*0870*/  @P0 EXIT ;  /* 0x000000000000094d */ /* 0x000fea0003800000 */
[----:B------:R-:W2:Y:S01]  /*0880*/  LDCU.64 UR4, c[0x0][0x3c8] ;  /* 0x00007900ff0477ac */ /* 0x000ea20008000a00 */
[----:B------:R-:W3:Y:S01]  /*0890*/  LDC.64 R8, c[0x0][0x398] ;  /* 0x0000e600ff087b82 */ /* 0x000ee20000000a00 */
[----:B------:R-:W4:Y:S01]  /*08a0*/  LDCU.64 UR10, c[0x0][0x3a8] ;  /* 0x00007500ff0a77ac */ /* 0x000f220008000a00 */
[----:B------:R-:W0:Y:S01]  /*08b0*/  LDCU.64 UR12, c[0x0][0x400] ;  /* 0x00008000ff0c77ac */ /* 0x000e220008000a00 */
[----:B------:R-:W0:Y:S01]  /*08c0*/  LDCU.64 UR14, c[0x0][0x3e8] ;  /* 0x00007d00ff0e77ac */ /* 0x000e220008000a00 */
[----:B--2---:R-:W-:-:S04]  /*08d0*/  LEA R6, P0, R0, UR4, 0x3 ;  /* 0x0000000400067c11 */ /* 0x004fc8000f8018ff */
[----:B------:R-:W-:Y:S02]  /*08e0*/  IADD3 R6, P1, PT, R6, 0x10, RZ ;  /* 0x0000001006067810 */ /* 0x000fe40007f3e0ff */
[----:B------:R-:W-:-:S05]  /*08f0*/  LEA.HI.X R7, R0, UR5, R12, 0x3, P0 ;  /* 0x0000000500077c11 */ /* 0x000fca00080f1c0c */
[----:B0---4-:R-:W-:-:S07]  /*0900*/  IMAD.X R7, RZ, RZ, R7, P1 ;  /* 0x000000ffff077224 */ /* 0x011fce00008e0607 */
.L_x_1496:
[----:B01----:R-:W3:Y:S04]  /*0910*/  LDG.E.64 R10, desc[UR6][R2.64] ;  /* 0x00000006020a7981 */ /* 0x003ee8000c1e1b00 */
[----:B-1----:R-:W2:Y:S01]  /*0920*/  LDG.E.64 R14, desc[UR6][R6.64+-0x10] ;  /* 0xfffff006060e7981 */ /* 0x002ea2000c1e1b00 */
[----:B---3--:R-:W-:-:S04]  /*0930*/  LEA R16, P0, R10, R8, 0x2 ;  /* 0x000000080a107211 */ /* 0x008fc800078010ff */
[----:B------:R-:W-:Y:S02]  /*0940*/  LEA.HI.X R17, R10, R9, R11, 0x2, P0 ;  /* 0x000000090a117211 */ /* 0x000fe400000f140b */
[----:B--2---:R-:W-:-:S03]  /*0950*/  LEA R18, P0, R14, R8, 0x2 ;  /* 0x000000080e127211 */ /* 0x004fc600078010ff */
[----:B------:R-:W2:Y:S01]  /*0960*/  LDG.E R16, desc[UR6][R16.64] ;  /* 0x0000000610107981 */ /* 0x000ea2000c1e1900 */
[----:B------:R-:W-:-:S05]  /*0970*/  LEA.HI.X R19, R14, R9, R15, 0x2, P0 ;  /* 0x000000090e137211 */ /* 0x000fca00000f140f */
[----:B------:R-:W3:Y:S01]  /*0980*/  LDG.E R10, desc[UR6][R18.64] ;  /* 0x00000006120a7981 */ /* 0x000ee2000c1e1900 */
[----:B------:R-:W-:Y:S01]  /*0990*/  IADD3 R0, P0, PT, R0, 0x4, RZ ;  /* 0x0000000400007810 */ /* 0x000fe20007f1e0ff */
[----:B------:R-:W-:Y:S04]  /*09a0*/  BSSY.RECONVERGENT B0, `(.L_x_1484) ;  /* 0x0000045000007945 */ /* 0x000fe80003800200 */
[----:B------:R-:W-:Y:S01]  /*09b0*/  IMAD.X R12, RZ, RZ, R12, P0 ;  /* 0x000000ffff0c7224 */ /* 0x000fe200000e060c */
[----:B------:R-:W-:-:S04]  /*09c0*/  ISETP.GE.U32.AND P0, PT, R0, R4, PT ;  /* 0x000000040000720c */ /* 0x000fc80003f06070 */
[----:B------:R-:W-:Y:S01]  /*09d0*/  ISETP.GE.U32.AND.EX P0, PT, R12, R5, PT, P0 ;  /* 0x000000050c00720c */ /* 0x000fe20003f06100 */
[----:B--2---:R-:W-:-:S05]  /*09e0*/  VIADD R13, R16, 0x1 ;  /* 0x00000001100d7836 */ /* 0x004fca0000000000 */
[----:B---3--:R-:W-:-:S13]  /*09f0*/  ISETP.GE.U32.AND P1, PT, R13, R10, PT ;  /* 0x0000000a0d00720c */ /* 0x008fda0003f26070 */
[----:B------:R-:W-:Y:S05]  /*0a00*/  @P1 BRA `(.L_x_1485) ;  /* 0x0000000000f81947 */ /* 0x000fea0003800000 */
[----:B------:R0:W-:Y:S04]  /*0a10*/  REDG.E.MIN.STRONG.GPU desc[UR6][R18.64], R13 ;  /* 0x0000000d1200798e */ /* 0x0001e8000c92e106 */
[----:B------:R-:W2:Y:S02]  /*0a20*/  LDG.E.64 R10, desc[UR6][R6.64+-0x10] ;  /* 0xfffff006060a7981 */ /* 0x000ea4000c1e1b00 */
[----:B--2---:R-:W-:-:S04]  /*0a30*/  LEA R14, P1, R10, UR10, 0x3 ;  /* 0x0000000a0a0e7c11 */ /* 0x004fc8000f8218ff */
[----:B------:R-:W-:-:S05]  /*0a40*/  LEA.HI.X R15, R10, UR11, R11, 0x3, P1 ;  /* 0x0000000b0a0f7c11 */ /* 0x000fca00088f1c0b */
[----:B------:R-:W2:Y:S04]  /*0a50*/  LDG.E.64 R10, desc[UR6][R14.64+0x8] ;  /* 0x000008060e0a7981 */ /* 0x000ea8000c1e1b00 */
[----:B------:R-:W2:Y:S02]  /*0a60*/  LDG.E.64 R16, desc[UR6][R14.64] ;  /* 0x000000060e107981 */ /* 0x000ea4000c1e1b00 */
[----:B--2---:R-:W-:-:S05]  /*0a70*/  IADD3 R10, P1, PT, R10, -R16, RZ ;  /* 0x800000100a0a7210 */ /* 0x004fca0007f3e0ff */
[----:B------:R-:W-:Y:S01]  /*0a80*/  IMAD.X R11, R11, 0x1, ~R17, P1 ;  /* 0x000000010b0b7824 */ /* 0x000fe200008e0e11 */
[----:B------:R-:W-:-:S04]  /*0a90*/  ISETP.GT.U32.AND P1, PT, R10, 0xf, PT ;  /* 0x0000000f0a00780c */ /* 0x000fc80003f24070 */
[----:B------:R-:W-:-:S13]  /*0aa0*/  ISETP.GT.U32.AND.EX P1, PT, R11, RZ, PT, P1 ;  /* 0x000000ff0b00720c */ /* 0x000fda0003f24110 */
[----:B0-----:R-:W-:Y:S05]  /*0ab0*/  @P1 BRA `(.L_x_1486) ;  /* 0x0000000000681947 */ /* 0x001fea0003800000 */
        /* <DEDUP_REMOVED lines=12> */
[----:B-1----:R-:W2:Y:S04]  /*0b80*/  @P1 ATOMG.E.ADD.64.STRONG.GPU PT, R14, desc[UR6][R20.64], R14 ;  /* 0x8000000e140e19a8 */ /* 0x002ea800081ef506 */
[----:B------:R-:W3:Y:S01]  /*0b90*/  LDG.E.64 R10, desc[UR6][R6.64+-0x10] ;  /* 0xfffff006060a7981 */ /* 0x000ee2000c1e1b00 */
[----:B------:R-:W-:Y:S01]  /*0ba0*/  UMOV UR4, URZ ;  /* 0x000000ff00047c82 */ /* 0x000fe20008000000 */
[----:B------:R-:W0:Y:S02]  /*0bb0*/  S2R R22, SR_LTMASK ;  /* 0x0000000000167919 */ /* 0x000e240000003900 */
[----:B0-----:R-:W-:-:S04]  /*0bc0*/  LOP3.LUT R22, R22, UR5, RZ, 0xc0, !PT ;  /* 0x0000000516167c12 */ /* 0x001fc8000f8ec0ff */
[----:B------:R-:W0:Y:S01]  /*0bd0*/  POPC R19, R22 ;  /* 0x0000001600137309 */ /* 0x000e220000000000 */
[----:B--2---:R-:W-:Y:S04]  /*0be0*/  SHFL.IDX PT, R16, R14, R13, 0x1f ;  /* 0x00001f0d0e107589 */ /* 0x004fe800000e0000 */
[----:B------:R-:W0:Y:S02]  /*0bf0*/  SHFL.IDX PT, R17, R15, R13, 0x1f ;  /* 0x00001f0d0f117589 */ /* 0x000e2400000e0000 */
[----:B0-----:R-:W-:-:S04]  /*0c00*/  IMAD.WIDE.U32 R16, R19, 0x1, R16 ;  /* 0x0000000113107825 */ /* 0x001fc800078e0010 */
[----:B------:R-:W-:Y:S01]  /*0c10*/  VIADD R17, R17, UR4 ;  /* 0x0000000411117c36 */ /* 0x000fe20008000000 */
[----:B------:R-:W-:-:S04]  /*0c20*/  LEA R18, P1, R16, UR14, 0x3 ;  /* 0x0000000e10127c11 */ /* 0x000fc8000f8218ff */
[----:B------:R-:W-:-:S05]  /*0c30*/  LEA.HI.X R19, R16, UR15, R17, 0x3, P1 ;  /* 0x0000000f10137c11 */ /* 0x000fca00088f1c11 */
[----:B---3--:R1:W-:Y:S01]  /*0c40*/  STG.E.64 desc[UR6][R18.64], R10 ;  /* 0x0000000a12007986 */ /* 0x0083e2000c101b06 */
[----:B------:R-:W-:Y:S05]  /*0c50*/  BRA `(.L_x_1485) ;  /* 0x0000000000647947 */ /* 0x000fea0003800000 */
.L_x_1486:
        /* <DEDUP_REMOVED lines=24> */
[----:B---3--:R0:W-:Y:S04]  /*0de0*/  STG.E.64 desc[UR6][R18.64], R10 ;  /* 0x0000000a12007986 */ /* 0x0081e8000c101b06 */
.L_x_1485:
[----:B------:R-:W-:Y:S05]  /*0df0*/  BSYNC.RECONVERGENT B0 ;  /* 0x0000000000007941 */ /* 0x000fea0003800200 */
.L_x_1484:
[----:B01----:R-:W2:Y:S04]  /*0e00*/  LDG.E.64 R10, desc[UR6][R2.64] ;  /* 0x00000006020a7981 */ /* 0x003ea8000c1e1b00 */
[----:B------:R-:W3:Y:S01]  /*0e10*/  LDG.E.64 R14, desc[UR6][R6.64+-0x8] ;  /* 0xfffff806060e7981 */ /* 0x000ee2000c1e1b00 */
[----:B--2---:R-:W-:-:S04]  /*0e20*/  LEA R16, P1, R10, R8, 0x2 ;  /* 0x000000080a107211 */ /* 0x004fc800078210ff */
[----:B------:R-:W-:Y:S02]  /*0e30*/  LEA.HI.X R17, R10, R9, R11, 0x2, P1 ;  /* 0x000000090a117211 */ /* 0x000fe400008f140b */
[----:B---3--:R-:W-:-:S03]  /*0e40*/  LEA R18, P2, R14, R8, 0x2 ;  /* 0x000000080e127211 */ /* 0x008fc600078410ff */
[----:B------:R-:W2:Y:S01]  /*0e50*/  LDG.E R16, desc[UR6][R16.64] ;  /* 0x0000000610107981 */ /* 0x000ea2000c1e1900 */
[----:B------:R-:W-:-:S05]  /*0e60*/  LEA.HI.X R19, R14, R9, R15, 0x2, P2 ;  /* 0x000000090e137211 */ /* 0x000fca00010f140f */
[----:B------:R-:W3:Y:S01]  /*0e70*/  LDG.E R10, desc[UR6][R18.64] ;  /* 0x00000006120a7981 */ /* 0x000ee2000c1e1900 */
[----:B------:R-:W-:Y:S01]  /*0e80*/  BSSY.RECONVERGENT B0, `(.L_x_1487) ;  /* 0x0000042000007945 */ /* 0x000fe20003800200 */
        /* <DEDUP_REMOVED lines=40> */
.L_x_1489:
        /* <DEDUP_REMOVED lines=25> */
.L_x_1488:
[----:B------:R-:W-:Y:S05]  /*12a0*/  BSYNC.RECONVERGENT B0 ;  /* 0x0000000000007941 */ /* 0x000fea0003800200 */
.L_x_1487:
        /* <DEDUP_REMOVED lines=49> */
.L_x_1492:
        /* <DEDUP_REMOVED lines=25> */
.L_x_1491:
[----:B------:R-:W-:Y:S05]  /*1750*/  BSYNC.RECONVERGENT B0 ;  /* 0x0000000000007941 */ /* 0x000fea0003800200 */
.L_x_1490:
        /* <DEDUP_REMOVED lines=49> */
.L_x_1495:
        /* <DEDUP_REMOVED lines=25> */
.L_x_1494:
[----:B------:R-:W-:Y:S05]  /*1c00*/  BSYNC.RECONVERGENT B0 ;  /* 0x0000000000007941 */ /* 0x000fea0003800200 */
.L_x_1493:
[----:B------:R-:W-:-:S05]  /*1c10*/  IADD3 R6, P1, PT, R6, 0x20, RZ ;  /* 0x0000002006067810 */ /* 0x000fca0007f3e0ff */
[----:B------:R-:W-:Y:S01]  /*1c20*/  IMAD.X R7, RZ, RZ, R7, P1 ;  /* 0x000000ffff077224 */ /* 0x000fe200008e0607 */
[----:B------:R-:W-:Y:S07]  /*1c30*/  @!P0 BRA `(.L_x_1496) ;  /* 0xffffffec00348947 */ /* 0x000fee000383ffff */
[----:B------:R-:W-:Y:S05]  /*1c40*/  EXIT ;  /* 0x000000000000794d */ /* 0x000fea0003800000 */
.L_x_1477:
        /* <DEDUP_REMOVED lines=31> */
.L_x_1503:
        /* <DEDUP_REMOVED lines=53> */
.L_x_1502:
        /* <DEDUP_REMOVED lines=25> */
.L_x_1501:
[----:B--2---:R-:W-:Y:S05]  /*2320*/  BSYNC.RECONVERGENT B2 ;  /* 0x0000000000027941 */ /* 0x004fea0003800200 */
.L_x_1500:
[----:B------:R-:W-:-:S05]  /*2330*/  IADD3 R8, P1, PT, R8, 0x8, RZ ;  /* 0x0000000808087810 */ /* 0x000fca0007f3e0ff */
[----:B------:R-:W-:Y:S01]  /*2340*/  IMAD.X R9, RZ, RZ, R9, P1 ;  /* 0x000000ffff097224 */ /* 0x000fe200008e0609 */
[----:B------:R-:W-:Y:S07]  /*2350*/  @P0 BRA `(.L_x_1503) ;  /* 0xfffffff800b80947 */ /* 0x000fee000383ffff */
[----:B------:R-:W-:Y:S05]  /*2360*/  BSYNC.RECONVERGENT B1 ;  /* 0x0000000000017941 */ /* 0x000fea0003800200 */
.L_x_1499:
[----:B------:R-:W-:-:S07]  /*2370*/  IMAD.MOV.U32 R9, RZ, RZ, R12 ;  /* 0x000000ffff097224 */ /* 0x000fce00078e000c */
.L_x_1498:
[----:B--23--:R-:W-:Y:S05]  /*2380*/  BSYNC.RECONVERGENT B0 ;  /* 0x0000000000007941 */ /* 0x00cfea0003800200 */
.L_x_1497:
        /* <DEDUP_REMOVED lines=14> */
.L_x_1516:
        /* <DEDUP_REMOVED lines=53> */
.L_x_1506:
        /* <DEDUP_REMOVED lines=25> */
.L_x_1505:
[----:B------:R-:W-:Y:S05]  /*2950*/  BSYNC.RECONVERGENT B0 ;  /* 0x0000000000007941 */ /* 0x000fea0003800200 */
.L_x_1504:
        /* <DEDUP_REMOVED lines=49> */
.L_x_1509:
        /* <DEDUP_REMOVED lines=25> */
.L_x_1508:
[----:B------:R-:W-:Y:S05]  /*2e00*/  BSYNC.RECONVERGENT B0 ;  /* 0x0000000000007941 */ /* 0x000fea0003800200 */
.L_x_1507:
        /* <DEDUP_REMOVED lines=49> */
.L_x_1512:
        /* <DEDUP_REMOVED lines=25> */
.L_x_1511:
[----:B------:R-:W-:Y:S05]  /*32b0*/  BSYNC.RECONVERGENT B0 ;  /* 0x0000000000007941 */ /* 0x000fea0003800200 */
.L_x_1510:
        /* <DEDUP_REMOVED lines=49> */
.L_x_1515:
        /* <DEDUP_REMOVED lines=25> */
.L_x_1514:
[----:B------:R-:W-:Y:S05]  /*3760*/  BSYNC.RECONVERGENT B0 ;  /* 0x0000000000007941 */ /* 0x000fea0003800200 */
.L_x_1513:
[----:B------:R-:W-:-:S05]  /*3770*/  IADD3 R6, P1, PT, R6, 0x20, RZ ;  /* 0x0000002006067810 */ /* 0x000fca0007f3e0ff */
[----:B------:R-:W-:Y:S01]  /*3780*/  IMAD.X R7, RZ, RZ, R7, P1 ;  /* 0x000000ffff077224 */ /* 0x000fe200008e0607 */
[----:B------:R-:W-:Y:S07]  /*3790*/  @!P0 BRA `(.L_x_1516) ;  /* 0xffffffec00348947 */ /* 0x000fee000383ffff */
[----:B------:R-:W-:Y:S05]  /*37a0*/  EXIT ;  /* 0x000000000000794d */ /* 0x000fea0003800000 */
.L_x_1517:
        /* <DEDUP_REMOVED lines=13> */
.L_x_2895:


//--------------------- .text._Z36sssp_kernel_multiple_worklists_0to15P27vertex_dictionary_structuremmPjPmS2_S2_S2_S2_S2_S2_S2_PyS3_S3_S3_S3_S3_ --------------------------
	.section	.text._Z36sssp_kernel_multiple_worklists_0to15P27vertex_dictionary_structuremmPjPmS2_S2_S2_S2_S2_S2_S2_PyS3_S3_S3_S3_S3_,"ax",@progbits
	.align	128
        .global         _Z36sssp_kernel_multiple_worklists_0to15P27vertex_dictionary_structuremmPjPmS2_S2_S2_S2_S2_S2_S2_PyS3_S3_S3_S3_S3_
        .type           _Z36sssp_kernel_multiple_worklists_0to15P27vertex_dictionary_structuremmPjPmS2_S2_S2_S2_S2_S2_S2_PyS3_S3_S3_S3_S3_,@function
        .size           _Z36sssp_kernel_multiple_worklists_0to15P27vertex_dictionary_structuremmPjPmS2_S2_S2_S2_S2_S2_S2_PyS3_S3_S3_S3_S3_,(.L_x_2896 - _Z36sssp_kernel_multiple_worklists_0to15P27vertex_dictionary_structuremmPjPmS2_S2_S2_S2_S2_S2_S2_PyS3_S3_S3_S3_S3_)
        .other          _Z36sssp_kernel_multiple_worklists_0to15P27vertex_dictionary_structuremmPjPmS2_S2_S2_S2_S2_S2_S2_PyS3_S3_S3_S3_S3_,@"STO_CUDA_ENTRY STV_DEFAULT"
_Z36sssp_kernel_multiple_worklists_0to15P27vertex_dictionary_structuremmPjPmS2_S2_S2_S2_S2_S2_S2_PyS3_S3_S3_S3_S3_:
.text._Z36sssp_kernel_multiple_worklists_0to15P27vertex_dictionary_structuremmPjPmS2_S2_S2_S2_S2_S2_S2_PyS3_S3_S3_S3_S3_:
        /* <DEDUP_REMOVED lines=47> */
.L_x_1524:
        /* <DEDUP_REMOVED lines=51> */
[----:B----4-:R1:W-:Y:S01]  /*0620*/  STG.E.64 desc[UR6][R22.64], R14 ;  /* 0x0000000e16007986 */ /* 0x0103e2000c101b06 */
[----:B------:R-:W-:Y:S05]  /*0630*/  BRA `(.L_x_1522) ;  /* 0x0000000000647947 */ /* 0x000fea0003800000 */
.L_x_1523:
        /* <DEDUP_REMOVED lines=24> */
[----:B----4-:R0:W-:Y:S04]  /*07c0*/  STG.E.64 desc[UR6][R22.64], R14 ;  /* 0x0000000e16007986 */ /* 0x0101e8000c101b06 */
.L_x_1522:
[----:B--2---:R-:W-:Y:S05]  /*07d0*/  BSYNC.RECONVERGENT B2 ;  /* 0x0000000000027941 */ /* 0x004fea0003800200 */
.L_x_1521:
[----:B------:R-:W-:-:S05]  /*07e0*/  IADD3 R8, P1, PT, R8, 0x8, RZ ;  /* 0x0000000808087810 */ /* 0x000fca0007f3e0ff */
[----:B------:R-:W-:Y:S01]  /*07f0*/  IMAD.X R9, RZ, RZ, R9, P1 ;  /* 0x000000ffff097224 */ /* 0x000fe200008e0609 */
[----:B------:R-:W-:Y:S07]  /*0800*/  @P0 BRA `(.L_x_1524) ;  /* 0xfffffff800b80947 */ /* 0x000fee000383ffff */
[----:B------:R-:W-:Y:S05]  /*0810*/  BSYNC.RECONVERGENT B1 ;  /* 0x0000000000017941 */ /* 0x000fea0003800200 */
.L_x_1520:
[----:B--23--:R-:W-:Y:S05]  /*0820*/  BSYNC.RECONVERGENT B0 ;  /* 0x0000000000007941 */ /* 0x00cfea0003800200 */
.L_x_1519:
        /* <DEDUP_REMOVED lines=14> */
.L_x_1537:
        /* <DEDUP_REMOVED lines=53> */
.L_x_1527:
        /* <DEDUP_REMOVED lines=25> */
.L_x_1526:
[----:B------:R-:W-:Y:S05]  /*0df0*/  BSYNC.RECONVERGENT B0 ;  /* 0x0000000000007941 */ /* 0x000fea0003800200 */
.L_x_1525:
        /* <DEDUP_REMOVED lines=49> */
.L_x_1530:
        /* <DEDUP_REMOVED lines=25> */
.L_x_1529:
[----:B------:R-:W-:Y:S05]  /*12a0*/  BSYNC.RECONVERGENT B0 ;  /* 0x0000000000007941 */ /* 0x000fea0003800200 */
.L_x_1528:
        /* <DEDUP_REMOVED lines=49> */
.L_x_1533:
        /* <DEDUP_REMOVED lines=25> */
.L_x_1532:
[----:B------:R-:W-:Y:S05]  /*1750*/  BSYNC.RECONVERGENT B0 ;  /* 0x0000000000007941 */ /* 0x000fea0003800200 */
.L_x_1531:
        /* <DEDUP_REMOVED lines=49> */
.L_x_1536:
        /* <DEDUP_REMOVED lines=25> */
.L_x_1535:
[----:B------:R-:W-:Y:S05]  /*1c00*/  BSYNC.RECONVERGENT B0 ;  /* 0x0000000000007941 */ /* 0x000fea0003800200 */
.L_x_1534:
[----:B------:R-:W-:-:S05]  /*1c10*/  IADD3 R6, P1, PT, R6, 0x20, RZ ;  /* 0x0000002006067810 */ /* 0x000fca0007f3e0ff */
[----:B------:R-:W-:Y:S01]  /*1c20*/  IMAD.X R7, RZ, RZ, R7, P1 ;  /* 0x000000ffff077224 */ /* 0x000fe200008e0607 */
[----:B------:R-:W-:Y:S07]  /*1c30*/  @!P0 BRA `(.L_x_1537) ;  /* 0xffffffec00348947 */ /* 0x000fee000383ffff */
[----:B------:R-:W-:Y:S05]  /*1c40*/  EXIT ;  /* 0x000000000000794d */ /* 0x000fea0003800000 */
.L_x_1518:
        /* <DEDUP_REMOVED lines=31> */
.L_x_1544:
        /* <DEDUP_REMOVED lines=53> */
.L_x_1543:
        /* <DEDUP_REMOVED lines=25> */
.L_x_1542:
[----:B--2---:R-:W-:Y:S05]  /*2320*/  BSYNC.RECONVERGENT B2 ;  /* 0x0000000000027941 */ /* 0x004fea0003800200 */
.L_x_1541:
[----:B------:R-:W-:-:S05]  /*2330*/  IADD3 R8, P1, PT, R8, 0x8, RZ ;  /* 0x0000000808087810 */ /* 0x000fca0007f3e0ff */
[----:B------:R-:W-:Y:S01]  /*2340*/  IMAD.X R9, RZ, RZ, R9, P1 ;  /* 0x000000ffff097224 */ /* 0x000fe200008e0609 */
[----:B------:R-:W-:Y:S07]  /*2350*/  @P0 BRA `(.L_x_1544) ;  /* 0xfffffff800b80947 */ /* 0x000fee000383ffff */
[----:B------:R-:W-:Y:S05]  /*2360*/  BSYNC.RECONVERGENT B1 ;  /* 0x0000000000017941 */ /* 0x000fea0003800200 */
.L_x_1540:
[----:B------:R-:W-:-:S07]  /*2370*/  IMAD.MOV.U32 R9, RZ, RZ, R12 ;  /* 0x000000ffff097224 */ /* 0x000fce00078e000c */
.L_x_1539:
[----:B--23--:R-:W-:Y:S05]  /*2380*/  BSYNC.RECONVERGENT B0 ;  /* 0x0000000000007941 */ /* 0x00cfea0003800200 */
.L_x_1538:
        /* <DEDUP_REMOVED lines=14> */
.L_x_1557:
        /* <DEDUP_REMOVED lines=53> */
.L_x_1547:
        /* <DEDUP_REMOVED lines=25> */
.L_x_1546:
[----:B------:R-:W-:Y:S05]  /*2950*/  BSYNC.RECONVERGENT B0 ;  /* 0x0000000000007941 */ /* 0x000fea0003800200 */
.L_x_1545:
        /* <DEDUP_REMOVED lines=49> */
.L_x_1550:
        /* <DEDUP_REMOVED lines=25> */
.L_x_1549:
[----:B------:R-:W-:Y:S05]  /*2e00*/  BSYNC.RECONVERGENT B0 ;  /* 0x0000000000007941 */ /* 0x000fea0003800200 */
.L_x_1548:
        /* <DEDUP_REMOVED lines=49> */
.L_x_1553:
        /* <DEDUP_REMOVED lines=25> */
.L_x_1552:
[----:B------:R-:W-:Y:S05]  /*32b0*/  BSYNC.RECONVERGENT B0 ;  /* 0x0000000000007941 */ /* 0x000fea0003800200 */
.L_x_1551:
        /* <DEDUP_REMOVED lines=49> */
.L_x_1556:
        /* <DEDUP_REMOVED lines=25> */
.L_x_1555:
[----:B------:R-:W-:Y:S05]  /*3760*/  BSYNC.RECONVERGENT B0 ;  /* 0x0000000000007941 */ /* 0x000fea0003800200 */
.L_x_1554:
[----:B------:R-:W-:-:S05]  /*3770*/  IADD3 R6, P1, PT, R6, 0x20, RZ ;  /* 0x0000002006067810 */ /* 0x000fca0007f3e0ff */
[----:B------:R-:W-:Y:S01]  /*3780*/  IMAD.X R7, RZ, RZ, R7, P1 ;  /* 0x000000ffff077224 */ /* 0x000fe200008e0607 */
[----:B------:R-:W-:Y:S07]  /*3790*/  @!P0 BRA `(.L_x_1557) ;  /* 0xffffffec00348947 */ /* 0x000fee000383ffff */
[----:B------:R-:W-:Y:S05]  /*37a0*/  EXIT ;  /* 0x000000000000794d */ /* 0x000fea0003800000 */
.L_x_1558:
        /* <DEDUP_REMOVED lines=13> */
.L_x_2896:


//--------------------- .text._Z15sssp_kernel_EBCP27vertex_dictionary_structuremmmPjPmS2_S2_S2_S2_S2_S2_S2_PyS3_S3_S3_m --------------------------
	.section	.text._Z15sssp_kernel_EBCP27vertex_dictionary_structuremmmPjPmS2_S2_S2_S2_S2_S2_S2_PyS3_S3_S3_m,"ax",@progbits
	.align	128
        .global         _Z15sssp_kernel_EBCP27vertex_dictionary_structuremmmPjPmS2_S2_S2_S2_S2_S2_S2_PyS3_S3_S3_m
        .type           _Z15sssp_kernel_EBCP27vertex_dictionary_structuremmmPjPmS2_S2_S2_S2_S2_S2_S2_PyS3_S3_S3_m,@function
        .size           _Z15sssp_kernel_EBCP27vertex_dictionary_structuremmmPjPmS2_S2_S2_S2_S2_S2_S2_PyS3_S3_S3_m,(.L_x_2819 - _Z15sssp_kernel_EBCP27vertex_dictionary_structuremmmPjPmS2_S2_S2_S2_S2_S2_S2_PyS3_S3_S3_m)
        .other          _Z15sssp_kernel_EBCP27vertex_dictionary_structuremmmPjPmS2_S2_S2_S2_S2_S2_S2_PyS3_S3_S3_m,@"STO_CUDA_ENTRY STV_DEFAULT"
_Z15sssp_kernel_EBCP27vertex_dictionary_structuremmmPjPmS2_S2_S2_S2_S2_S2_S2_PyS3_S3_S3_m:
.text._Z15sssp_kernel_EBCP27vertex_dictionary_structuremmmPjPmS2_S2_S2_S2_S2_S2_S2_PyS3_S3_S3_m:
[----:B------:R-:W-:Y:S08]  /*0000*/  LDC R1, c[0x0][0x37c] ;  /* 0x0000df00ff017b82 */ /* 0x000ff00000000800 */
[----:B------:R-:W0:Y:S01]  /*0010*/  LDC.64 R2, c[0x4][0xa0] ;  /* 0x01002800ff027b82 */ /* 0x000e220000000a00 */
[----:B------:R-:W0:Y:S07]  /*0020*/  LDCU.64 UR8, c[0x0][0x358] ;  /* 0x00006b00ff0877ac */ /* 0x000e2e0008000a00 */
[----:B------:R-:W1:Y:S01]  /*0030*/  LDC.64 R8, c[0x0][0x400] ;  /* 0x00010000ff087b82 */ /* 0x000e620000000a00 */
[----:B------:R-:W2:Y:S07]  /*0040*/  S2R R11, SR_TID.X ;  /* 0x00000000000b7919 */ /* 0x000eae0000002100 */
[----:B------:R-:W3:Y:S01]  /*0050*/  LDC.64 R6, c[0x0][0x408] ;  /* 0x00010200ff067b82 */ /* 0x000ee20000000a00 */
[----:B0-----:R-:W1:Y:S07]  /*0060*/  LDG.E.64 R12, desc[UR8][R2.64] ;  /* 0x00000008020c7981 */ /* 0x001e6e000c1e1b00 */
[----:B------:R-:W2:Y:S08]  /*0070*/  S2UR UR4, SR_CTAID.X ;  /* 0x00000000000479c3 */ /* 0x000eb00000002500 */
[----:B------:R-:W2:Y:S01]  /*0080*/  LDC R0, c[0x0][0x360] ;  /* 0x0000d800ff007b82 */ /* 0x000ea20000000800 */
[----:B-1----:R-:W-:-:S04]  /*0090*/  LEA R8, P0, R12, R8, 0x3 ;  /* 0x000000080c087211 */ /* 0x002fc800078018ff */
[----:B------:R-:W-:-:S05]  /*00a0*/  LEA.HI.X R9, R12, R9, R13, 0x3, P0 ;  /* 0x000000090c097211 */ /* 0x000fca00000f1c0d */
[----:B------:R-:W3:Y:S02]  /*00b0*/  LDG.E.64 R4, desc[UR8][R8.64] ;  /* 0x0000000808047981 */ /* 0x000ee4000c1e1b00 */
[-C--:B---3--:R-:W-:Y:S02]  /*00c0*/  IMAD R10, R5, R6.reuse, RZ ;  /* 0x00000006050a7224 */ /* 0x088fe400078e02ff */
[----:B--2---:R-:W-:Y:S02]  /*00d0*/  IMAD R5, R0, UR4, R11 ;  /* 0x0000000400057c24 */ /* 0x004fe4000f8e020b */
[----:B------:R-:W-:-:S04]  /*00e0*/  IMAD.WIDE.U32 R2, R4, R6, RZ ;  /* 0x0000000604027225 */ /* 0x000fc800078e00ff */
[----:B------:R-:W-:Y:S01]  /*00f0*/  IMAD R11, R4, R7, R10 ;  /* 0x00000007040b7224 */ /* 0x000fe200078e020a */
[----:B------:R-:W-:-:S03]  /*0100*/  ISETP.GT.U32.AND P0, PT, R2, R5, PT ;  /* 0x000000050200720c */ /* 0x000fc60003f04070 */
[----:B------:R-:W-:-:S05]  /*0110*/  IMAD.IADD R2, R3, 0x1, R11 ;  /* 0x0000000103027824 */ /* 0x000fca00078e020b */
[----:B------:R-:W-:-:S13]  /*0120*/  ISETP.GT.U32.AND.EX P0, PT, R2, RZ, PT, P0 ;  /* 0x000000ff0200720c */ /* 0x000fda0003f04100 */
[----:B------:R-:W-:Y:S05]  /*0130*/  @!P0 EXIT ;  /* 0x000000000000894d */ /* 0x000fea0003800000 */
[----:B------:R-:W-:Y:S01]  /*0140*/  ISETP.NE.AND.EX P0, PT, R7, RZ, PT, !PT ;  /* 0x000000ff0700720c */ /* 0x000fe20003f053f0 */
[----:B------:R-:W-:Y:S02]  /*0150*/  IMAD.MOV.U32 R0, RZ, RZ, R12 ;  /* 0x000000ffff007224 */ /* 0x000fe400078e000c */
[----:B------:R-:W-:-:S10]  /*0160*/  IMAD.MOV.U32 R2, RZ, RZ, R13 ;  /* 0x000000ffff027224 */ /* 0x000fd400078e000d */
[----:B------:R-:W-:Y:S05]  /*0170*/  @P0 BRA `(.L_x_1559) ;  /* 0x0000000000540947 */ /* 0x000fea0003800000 */
[----:B------:R-:W0:Y:S01]  /*0180*/  I2F.U32.RP R3, R6 ;  /* 0x0000000600037306 */ /* 0x000e220000209000 */
[----:B------:R-:W-:-:S07]  /*0190*/  ISETP.NE.U32.AND P2, PT, R6, RZ, PT ;  /* 0x000000ff0600720c */ /* 0x000fce0003f45070 */
[----:B0-----:R-:W0:Y:S02]  /*01a0*/  MUFU.RCP R3, R3 ;  /* 0x0000000300037308 */ /* 0x001e240000001000 */
[----:B0-----:R-:W-:-:S06]  /*01b0*/  VIADD R8, R3, 0xffffffe ;  /* 0x0ffffffe03087836 */ /* 0x001fcc0000000000 */
[----:B------:R0:W1:Y:S02]  /*01c0*/  F2I.FTZ.U32.TRUNC.NTZ R9, R8 ;  /* 0x0000000800097305 */ /* 0x000064000021f000 */
[----:B0-----:R-:W-:Y:S02]  /*01d0*/  IMAD.MOV.U32 R8, RZ, RZ, RZ ;  /* 0x000000ffff087224 */ /* 0x001fe400078e00ff */
[----:B-1----:R-:W-:-:S04]  /*01e0*/  IMAD.MOV R7, RZ, RZ, -R9 ;  /* 0x000000ffff077224 */ /* 0x002fc800078e0a09 */
[----:B------:R-:W-:-:S04]  /*01f0*/  IMAD R7, R7, R6, RZ ;  /* 0x0000000607077224 */ /* 0x000fc800078e02ff */
[----:B------:R-:W-:-:S06]  /*0200*/  IMAD.HI.U32 R4, R9, R7, R8 ;  /* 0x0000000709047227 */ /* 0x000fcc00078e0008 */
[----:B------:R-:W-:-:S04]  /*0210*/  IMAD.HI.U32 R4, R4, R5, RZ ;  /* 0x0000000504047227 */ /* 0x000fc800078e00ff */
[----:B------:R-:W-:-:S04]  /*0220*/  IMAD.MOV R7, RZ, RZ, -R4 ;  /* 0x000000ffff077224 */ /* 0x000fc800078e0a04 */
[----:B------:R-:W-:-:S05]  /*0230*/  IMAD R7, R6, R7, R5 ;  /* 0x0000000706077224 */ /* 0x000fca00078e0205 */
[----:B------:R-:W-:-:S13]  /*0240*/  ISETP.GE.U32.AND P0, PT, R7, R6, PT ;  /* 0x000000060700720c */ /* 0x000fda0003f06070 */
[----:B------:R-:W-:Y:S01]  /*0250*/  @P0 IMAD.IADD R7, R7, 0x1, -R6 ;  /* 0x0000000107070824 */ /* 0x000fe200078e0a06 */
[----:B------:R-:W-:-:S04]  /*0260*/  @P0 IADD3 R4, PT, PT, R4, 0x1, RZ ;  /* 0x0000000104040810 */ /* 0x000fc80007ffe0ff */
[----:B------:R-:W-:Y:S01]  /*0270*/  ISETP.GE.U32.AND P1, PT, R7, R6, PT ;  /* 0x000000060700720c */ /* 0x000fe20003f26070 */
[----:B------:R-:W-:-:S12]  /*0280*/  IMAD.MOV.U32 R7, RZ, RZ, RZ ;  /* 0x000000ffff077224 */ /* 0x000fd800078e00ff */
[----:B------:R-:W-:Y:S01]  /*0290*/  @P1 VIADD R4, R4, 0x1 ;  /* 0x0000000104041836 */ /* 0x000fe20000000000 */
[----:B------:R-:W-:-:S05]  /*02a0*/  @!P2 LOP3.LUT R4, RZ, R6, RZ, 0x33, !PT ;  /* 0x00000006ff04a212 */ /* 0x000fca00078e33ff */
[----:B------:R-:W-:Y:S01]  /*02b0*/  IMAD.MOV.U32 R6, RZ, RZ, R4 ;  /* 0x000000ffff067224 */ /* 0x000fe200078e0004 */
[----:B------:R-:W-:Y:S06]  /*02c0*/  BRA `(.L_x_1560) ;  /* 0x0000000000107947 */ /* 0x000fec0003800000 */
.L_x_1559:
[----:B------:R-:W-:-:S07]  /*02d0*/  MOV R4, 0x2f0 ;  /* 0x000002f000047802 */ /* 0x000fce0000000f00 */
[----:B------:R-:W-:Y:S05]  /*02e0*/  CALL.REL.NOINC `($__internal_3_$__cuda_sm20_div_u64) ;  /* 0x0000000800b87944 */ /* 0x000fea0003c00000 */
[----:B------:R-:W-:Y:S02]  /*02f0*/  IMAD.MOV.U32 R6, RZ, RZ, R3 ;  /* 0x000000ffff067224 */ /* 0x000fe400078e0003 */
[----:B------:R-:W-:-:S07]  /*0300*/  IMAD.MOV.U32 R7, RZ, RZ, R8 ;  /* 0x000000ffff077224 */ /* 0x000fce00078e0008 */
.L_x_1560:
[----:B------:R-:W0:Y:S01]  /*0310*/  LDC.64 R8, c[0x0][0x400] ;  /* 0x00010000ff087b82 */ /* 0x000e220000000a00 */
[----:B------:R-:W-:Y:S04]  /*0320*/  BSSY.RECONVERGENT B1, `(.L_x_1561) ;  /* 0x0000024000017945 */ /* 0x000fe80003800200 */
[----:B------:R-:W-:Y:S01]  /*0330*/  BSSY.RELIABLE B0, `(.L_x_1562) ;  /* 0x000001d000007945 */ /* 0x000fe20003800100 */
[----:B------:R-:W-:Y:S02]  /*0340*/  IMAD.MOV.U32 R15, RZ, RZ, RZ ;  /* 0x000000ffff0f7224 */ /* 0x000fe400078e00ff */
[----:B------:R-:W-:-:S07]  /*0350*/  IMAD.MOV.U32 R17, RZ, RZ, RZ ;  /* 0x000000ffff117224 */ /* 0x000fce00078e00ff */
.L_x_1564:
[----:B------:R-:W-:-:S04]  /*0360*/  IADD3 R3, P0, PT, R0, R15, RZ ;  /* 0x0000000f00037210 */ /* 0x000fc80007f1e0ff */
[----:B------:R-:W-:-:S04]  /*0370*/  IADD3.X R14, PT, PT, R2, R17, RZ, P0, !PT ;  /* 0x00000011020e7210 */ /* 0x000fc800007fe4ff */
[--C-:B------:R-:W-:Y:S02]  /*0380*/  SHF.R.U64 R3, R3, 0x1, R14.reuse ;  /* 0x0000000103037819 */ /* 0x100fe4000000120e */
[----:B------:R-:W-:Y:S02]  /*0390*/  SHF.R.U32.HI R14, RZ, 0x1, R14 ;  /* 0x00000001ff0e7819 */ /* 0x000fe4000001160e */
[----:B0-----:R-:W-:-:S04]  /*03a0*/  LEA R10, P0, R3, R8, 0x3 ;  /* 0x00000008030a7211 */ /* 0x001fc800078018ff */
[----:B------:R-:W-:-:S06]  /*03b0*/  LEA.HI.X R11, R3, R9, R14, 0x3, P0 ;  /* 0x00000009030b7211 */ /* 0x000fcc00000f1c0e */
[----:B------:R-:W2:Y:S01]  /*03c0*/  LDG.E.64 R10, desc[UR8][R10.64] ;  /* 0x000000080a0a7981 */ /* 0x000ea2000c1e1b00 */
[----:B------:R-:W-:Y:S02]  /*03d0*/  IMAD.MOV.U32 R12, RZ, RZ, R6 ;  /* 0x000000ffff0c7224 */ /* 0x000fe400078e0006 */
[----:B------:R-:W-:Y:S01]  /*03e0*/  IMAD.MOV.U32 R13, RZ, RZ, R7 ;  /* 0x000000ffff0d7224 */ /* 0x000fe200078e0007 */
[----:B--2---:R-:W-:-:S04]  /*03f0*/  ISETP.NE.U32.AND P0, PT, R10, R6, PT ;  /* 0x000000060a00720c */ /* 0x004fc80003f05070 */
[----:B------:R-:W-:-:S13]  /*0400*/  ISETP.NE.AND.EX P0, PT, R11, R7, PT, P0 ;  /* 0x000000070b00720c */ /* 0x000fda0003f05300 */
[----:B------:R-:W-:Y:S05]  /*0410*/  @!P0 BREAK.RELIABLE B0 ;  /* 0x0000000000008942 */ /* 0x000fea0003800100 */
[----:B------:R-:W-:Y:S05]  /*0420*/  @!P0 BRA `(.L_x_1563) ;  /* 0x00000000004c8947 */ /* 0x000fea0003800000 */
[----:B------:R-:W-:Y:S02]  /*0430*/  ISETP.GE.U32.AND P0, PT, R10, R6, PT ;  /* 0x000000060a00720c */ /* 0x000fe40003f06070 */
[C---:B------:R-:W-:Y:S02]  /*0440*/  IADD3 R4, P1, PT, R3.reuse, 0x1, RZ ;  /* 0x0000000103047810 */ /* 0x040fe40007f3e0ff */
[----:B------:R-:W-:Y:S02]  /*0450*/  IADD3 R3, P2, PT, R3, -0x1, RZ ;  /* 0xffffffff03037810 */ /* 0x000fe40007f5e0ff */
[----:B------:R-:W-:Y:S01]  /*0460*/  ISETP.GE.U32.AND.EX P0, PT, R11, R7, PT, P0 ;  /* 0x000000070b00720c */ /* 0x000fe20003f06100 */
        /* <DEDUP_REMOVED lines=8> */
[----:B------:R-:W-:Y:S05]  /*04f0*/  @!P0 BRA `(.L_x_1564) ;  /* 0xfffffffc00988947 */ /* 0x000fea000383ffff */
[----:B------:R-:W-:Y:S05]  /*0500*/  BSYNC.RELIABLE B0 ;  /* 0x0000000000007941 */ /* 0x000fea0003800100 */
.L_x_1562:
[----:B------:R-:W-:-:S04]  /*0510*/  LEA R8, P0, R15, R8, 0x3 ;  /* 0x000000080f087211 */ /* 0x000fc800078018ff */
[----:B------:R-:W-:-:S05]  /*0520*/  LEA.HI.X R9, R15, R9, R17, 0x3, P0 ;  /* 0x000000090f097211 */ /* 0x000fca00000f1c11 */
[----:B------:R0:W5:Y:S01]  /*0530*/  LDG.E.64 R12, desc[UR8][R8.64+-0x8] ;  /* 0xfffff808080c7981 */ /* 0x000162000c1e1b00 */
[----:B------:R-:W-:-:S04]  /*0540*/  IADD3 R3, P0, PT, R15, -0x1, RZ ;  /* 0xffffffff0f037810 */ /* 0x000fc80007f1e0ff */
[----:B------:R-:W-:-:S09]  /*0550*/  IADD3.X R14, PT, PT, R17, -0x1, RZ, P0, !PT ;  /* 0xffffffff110e7810 */ /* 0x000fd200007fe4ff */
.L_x_1563:
[----:B------:R-:W-:Y:S05]  /*0560*/  BSYNC.RECONVERGENT B1 ;  /* 0x0000000000017941 */ /* 0x000fea0003800200 */
.L_x_1561:
[----:B------:R-:W-:Y:S05]  /*0570*/  WARPSYNC.ALL ;  /* 0x0000000000007948 */ /* 0x000fea0003800000 */
[----:B------:R-:W1:Y:S02]  /*0580*/  LDCU.64 UR4, c[0x0][0x3e8] ;  /* 0x00007d00ff0477ac */ /* 0x000e640008000a00 */
[C---:B-1----:R-:W-:Y:S01]  /*0590*/  LEA R2, P0, R3.reuse, UR4, 0x3 ;  /* 0x0000000403027c11 */ /* 0x042fe2000f8018ff */
[----:B------:R-:W1:Y:S03]  /*05a0*/  LDCU UR4, c[0x0][0x40c] ;  /* 0x00008180ff0477ac */ /* 0x000e660008000800 */
[----:B------:R-:W-:-:S06]  /*05b0*/  LEA.HI.X R3, R3, UR5, R14, 0x3, P0 ;  /* 0x0000000503037c11 */ /* 0x000fcc00080f1c0e */
[----:B------:R-:W5:Y:S02]  /*05c0*/  LDG.E.64 R2, desc[UR8][R2.64] ;  /* 0x0000000802027981 */ /* 0x000f64000c1e1b00 */
[----:B-----5:R-:W-:-:S05]  /*05d0*/  IADD3 R0, P0, PT, R6, -R12, RZ ;  /* 0x8000000c06007210 */ /* 0x020fca0007f1e0ff */
[----:B------:R-:W-:Y:S01]  /*05e0*/  IMAD.X R7, R7, 0x1, ~R13, P0 ;  /* 0x0000000107077824 */ /* 0x000fe200000e0e0d */
[----:B-1----:R-:W-:-:S09]  /*05f0*/  UISETP.NE.AND.EX UP0, UPT, UR4, URZ, UPT, !UPT ;  /* 0x000000ff0400728c */ /* 0x002fd2000bf053f0 */
[----:B------:R-:W-:Y:S05]  /*0600*/  BRA.U UP0, `(.L_x_1565) ;  /* 0x0000000100547547 */ /* 0x000fea000b800000 */
[----:B------:R-:W1:Y:S02]  /*0610*/  LDCU UR4, c[0x0][0x408] ;  /* 0x00008100ff0477ac */ /* 0x000e640008000800 */
[----:B-1----:R-:W1:Y:S01]  /*0620*/  I2F.U32.RP R4, UR4 ;  /* 0x0000000400047d06 */ /* 0x002e620008209000 */
[----:B------:R-:W-:-:S07]  /*0630*/  ISETP.NE.U32.AND P1, PT, RZ, UR4, PT ;  /* 0x00000004ff007c0c */ /* 0x000fce000bf25070 */
[----:B-1----:R-:W0:Y:S02]  /*0640*/  MUFU.RCP R4, R4 ;  /* 0x0000000400047308 */ /* 0x002e240000001000 */
[----:B0-----:R-:W-:-:S06]  /*0650*/  VIADD R8, R4, 0xffffffe ;  /* 0x0ffffffe04087836 */ /* 0x001fcc0000000000 */
[----:B------:R0:W1:Y:S02]  /*0660*/  F2I.FTZ.U32.TRUNC.NTZ R9, R8 ;  /* 0x0000000800097305 */ /* 0x000064000021f000 */
[----:B0-----:R-:W-:Y:S02]  /*0670*/  IMAD.MOV.U32 R8, RZ, RZ, RZ ;  /* 0x000000ffff087224 */ /* 0x001fe400078e00ff */
[----:B-1----:R-:W-:-:S04]  /*0680*/  IMAD.MOV R11, RZ, RZ, -R9 ;  /* 0x000000ffff0b7224 */ /* 0x002fc800078e0a09 */
[----:B------:R-:W-:-:S04]  /*0690*/  IMAD R11, R11, UR4, RZ ;  /* 0x000000040b0b7c24 */ /* 0x000fc8000f8e02ff */
[----:B------:R-:W-:-:S04]  /*06a0*/  IMAD.HI.U32 R6, R9, R11, R8 ;  /* 0x0000000b09067227 */ /* 0x000fc800078e0008 */
[----:B------:R-:W-:Y:S02]  /*06b0*/  IMAD.MOV.U32 R9, RZ, RZ, RZ ;  /* 0x000000ffff097224 */ /* 0x000fe400078e00ff */
[----:B------:R-:W-:-:S05]  /*06c0*/  IMAD.HI.U32 R6, R6, R5, RZ ;  /* 0x0000000506067227 */ /* 0x000fca00078e00ff */
[----:B------:R-:W-:-:S05]  /*06d0*/  IADD3 R6, PT, PT, -R6, RZ, RZ ;  /* 0x000000ff06067210 */ /* 0x000fca0007ffe1ff */
[----:B------:R-:W-:-:S05]  /*06e0*/  IMAD R5, R6, UR4, R5 ;  /* 0x0000000406057c24 */ /* 0x000fca000f8e0205 */
[----:B------:R-:W-:-:S13]  /*06f0*/  ISETP.GE.U32.AND P0, PT, R5, UR4, PT ;  /* 0x0000000405007c0c */ /* 0x000fda000bf06070 */
[----:B------:R-:W-:-:S05]  /*0700*/  @P0 VIADD R5, R5, -UR4 ;  /* 0x8000000405050c36 */ /* 0x000fca0008000000 */
[----:B------:R-:W-:-:S13]  /*0710*/  ISETP.GE.U32.AND P0, PT, R5, UR4, PT ;  /* 0x0000000405007c0c */ /* 0x000fda000bf06070 */
[----:B------:R-:W-:Y:S01]  /*0720*/  @P0 VIADD R5, R5, -UR4 ;  /* 0x8000000405050c36 */ /* 0x000fe20008000000 */
[----:B------:R-:W-:-:S05]  /*0730*/  @!P1 LOP3.LUT R5, RZ, UR4, RZ, 0x33, !PT ;  /* 0x00000004ff059c12 */ /* 0x000fca000f8e33ff */
[----:B------:R-:W-:Y:S01]  /*0740*/  IMAD.MOV.U32 R8, RZ, RZ, R5 ;  /* 0x000000ffff087224 */ /* 0x000fe200078e0005 */
[----:B------:R-:W-:Y:S06]  /*0750*/  BRA `(.L_x_1566) ;  /* 0x0000000000087947 */ /* 0x000fec0003800000 */
.L_x_1565:
[----:B------:R-:W-:-:S07]  /*0760*/  MOV R4, 0x780 ;  /* 0x0000078000047802 */ /* 0x000fce0000000f00 */
[----:B0-----:R-:W-:Y:S05]  /*0770*/  CALL.REL.NOINC `($__internal_4_$__cuda_sm20_rem_u64) ;  /* 0x0000000800a47944 */ /* 0x001fea0003c00000 */
.L_x_1566:
[----:B------:R-:W0:Y:S02]  /*0780*/  LDCU.64 UR4, c[0x0][0x380] ;  /* 0x00007000ff0477ac */ /* 0x000e240008000a00 */
[----:B0-----:R-:W-:-:S04]  /*0790*/  UIADD3 UR6, UP0, UPT, UR4, 0x18000000, URZ ;  /* 0x1800000004067890 */ /* 0x001fc8000ff1e0ff */
[----:B------:R-:W-:Y:S02]  /*07a0*/  UIADD3.X UR4, UPT, UPT, URZ, UR5, URZ, UP0, !UPT ;  /* 0x00000005ff047290 */ /* 0x000fe400087fe4ff */
[----:B------:R-:W-:-:S04]  /*07b0*/  IMAD.U32 R10, RZ, RZ, UR6 ;  /* 0x00000006ff0a7e24 */ /* 0x000fc8000f8e00ff */
[----:B------:R-:W-:-:S05]  /*07c0*/  IMAD.U32 R11, RZ, RZ, UR4 ;  /* 0x00000004ff0b7e24 */ /* 0x000fca000f8e00ff */
[----:B------:R-:W2:Y:S02]  /*07d0*/  LDG.E.64 R4, desc[UR8][R10.64+0x519630] ;  /* 0x519630080a047981 */ /* 0x000ea4000c1e1b00 */
[----:B--2---:R-:W-:-:S04]  /*07e0*/  LEA R4, P0, R2, R4, 0x3 ;  /* 0x0000000402047211 */ /* 0x004fc800078018ff */
[----:B------:R-:W-:-:S06]  /*07f0*/  LEA.HI.X R5, R2, R5, R3, 0x3, P0 ;  /* 0x0000000502057211 */ /* 0x000fcc00000f1c03 */
[----:B------:R-:W2:Y:S02]  /*0800*/  LD.E.64 R4, desc[UR8][R4.64] ;  /* 0x0000000804047980 */ /* 0x000ea4000c101b00 */
[----:B--2---:R-:W-:-:S04]  /*0810*/  ISETP.NE.U32.AND P0, PT, R4, RZ, PT ;  /* 0x000000ff0400720c */ /* 0x004fc80003f05070 */
[----:B------:R-:W-:-:S13]  /*0820*/  ISETP.NE.AND.EX P0, PT, R5, RZ, PT, P0 ;  /* 0x000000ff0500720c */ /* 0x000fda0003f05300 */
[----:B------:R-:W-:Y:S05]  /*0830*/  @!P0 EXIT ;  /* 0x000000000000894d */ /* 0x000fea0003800000 */
[----:B------:R-:W0:Y:S02]  /*0840*/  LDCU.64 UR4, c[0x4][0x20] ;  /* 0x01000400ff0477ac */ /* 0x000e240008000a00 */
[----:B0-----:R-:W-:-:S04]  /*0850*/  LEA R6, P0, R0, UR4, 0x3 ;  /* 0x0000000400067c11 */ /* 0x001fc8000f8018ff */
[----:B------:R-:W-:-:S05]  /*0860*/  LEA.HI.X R7, R0, UR5, R7, 0x3, P0 ;  /* 0x0000000500077c11 */ /* 0x000fca00080f1c07 */
[----:B------:R-:W2:Y:S01]  /*0870*/  LDG.E.64 R16, desc[UR8][R6.64] ;  /* 0x0000000806107981 */ /* 0x000ea2000c1e1b00 */
[----:B------:R-:W-:Y:S01]  /*0880*/  BSSY.RECONVERGENT B1, `(.L_x_1567) ;  /* 0x0000019000017945 */ /* 0x000fe20003800200 */
[----:B--2---:R-:W-:-:S04]  /*0890*/  ISETP.NE.U32.AND P0, PT, R16, RZ, PT ;  /* 0x000000ff1000720c */ /* 0x004fc80003f05070 */
[----:B------:R-:W-:-:S13]  /*08a0*/  ISETP.NE.AND.EX P0, PT, R17, RZ, PT, P0 ;  /* 0x000000ff1100720c */ /* 0x000fda0003f05300 */
[----:B------:R-:W-:Y:S05]  /*08b0*/  @!P0 BRA `(.L_x_1568) ;  /* 0x0000000000548947 */ /* 0x000fea0003800000 */
[----:B------:R-:W-:-:S07]  /*08c0*/  IMAD.MOV.U32 R0, RZ, RZ, R16 ;  /* 0x000000ffff007224 */ /* 0x000fce00078e0010 */
.L_x_1569:
[----:B------:R-:W-:Y:S01]  /*08d0*/  LOP3.LUT R6, R0, 0x1, RZ, 0xc0, !PT ;  /* 0x0000000100067812 */ /* 0x000fe200078ec0ff */
[----:B-----5:R-:W-:Y:S01]  /*08e0*/  IMAD.MOV.U32 R15, RZ, RZ, R5 ;  /* 0x000000ffff0f7224 */ /* 0x020fe200078e0005 */
[----:B------:R-:W-:Y:S02]  /*08f0*/  MOV R14, R4 ;  /* 0x00000004000e7202 */ /* 0x000fe40000000f00 */
        /* <DEDUP_REMOVED lines=17> */
.L_x_1568:
[----:B------:R-:W-:Y:S05]  /*0a10*/  BSYNC.RECONVERGENT B1 ;  /* 0x0000000000017941 */ /* 0x000fea0003800200 */
.L_x_1567:
[----:B------:R-:W0:Y:S01]  /*0a20*/  LDCU.64 UR4, c[0x0][0x3a0] ;  /* 0x00007400ff0477ac */ /* 0x000e220008000a00 */
[----:B------:R-:W-:Y:S01]  /*0a30*/  IMAD.WIDE.U32 R10, R8, 0xb, RZ ;  /* 0x0000000b080a7825 */ /* 0x000fe200078e00ff */
[----:B------:R-:W1:Y:S03]  /*0a40*/  LDCU.64 UR12, c[0x0][0x3a0] ;  /* 0x00007400ff0c77ac */ /* 0x000e660008000a00 */
[----:B------:R-:W-:Y:S02]  /*0a50*/  IMAD.MOV.U32 R7, RZ, RZ, R10 ;  /* 0x000000ffff077224 */ /* 0x000fe400078e000a */
[----:B------:R-:W-:Y:S01]  /*0a60*/  IMAD R9, R9, 0xb, RZ ;  /* 0x0000000b09097824 */ /* 0x000fe200078e02ff */
[----:B------:R-:W2:Y:S02]  /*0a70*/  LDCU.64 UR10, c[0x0][0x3f0] ;  /* 0x00007e00ff0a77ac */ /* 0x000ea40008000a00 */
[----:B------:R-:W-:Y:S01]  /*0a80*/  IADD3 R0, P1, PT, R7, 0xb, RZ ;  /* 0x0000000b07007810 */ /* 0x000fe20007f3e0ff */
[----:B------:R-:W-:Y:S01]  /*0a90*/  IMAD.IADD R6, R11, 0x1, R9 ;  /* 0x000000010b067824 */ /* 0x000fe200078e0209 */
[----:B0-----:R-:W-:-:S04]  /*0aa0*/  LEA R8, P0, R2, UR4, 0x2 ;  /* 0x0000000402087c11 */ /* 0x001fc8000f8010ff */
[----:B------:R-:W-:Y:S01]  /*0ab0*/  LEA.HI.X R9, R2, UR5, R3, 0x2, P0 ;  /* 0x0000000502097c11 */ /* 0x000fe200080f1403 */
[----:B-1----:R-:W-:-:S08]  /*0ac0*/  IMAD.X R2, RZ, RZ, R6, P1 ;  /* 0x000000ffff027224 */ /* 0x002fd000008e0606 */
.L_x_1572:
[----:B0----5:R-:W-:-:S04]  /*0ad0*/  LEA R10, P0, R7, R4, 0x3 ;  /* 0x00000004070a7211 */ /* 0x021fc800078018ff */
[----:B------:R-:W-:-:S06]  /*0ae0*/  LEA.HI.X R11, R7, R5, R6, 0x3, P0 ;  /* 0x00000005070b7211 */ /* 0x000fcc00000f1c06 */
[----:B------:R-:W3:Y:S02]  /*0af0*/  LD.E.64 R10, desc[UR8][R10.64] ;  /* 0x000000080a0a7980 */ /* 0x000ee4000c101b00 */
[----:B---3--:R-:W-:-:S04]  /*0b00*/  ISETP.NE.U32.AND P0, PT, R10, RZ, PT ;  /* 0x000000ff0a00720c */ /* 0x008fc80003f05070 */
[----:B------:R-:W-:-:S13]  /*0b10*/  ISETP.NE.AND.EX P0, PT, R11, RZ, PT, P0 ;  /* 0x000000ff0b00720c */ /* 0x000fda0003f05300 */
[----:B--2---:R-:W-:Y:S05]  /*0b20*/  @!P0 EXIT ;  /* 0x000000000000894d */ /* 0x004fea0003800000 */
[C---:B------:R-:W-:Y:S01]  /*0b30*/  LEA R12, P0, R10.reuse, UR12, 0x2 ;  /* 0x0000000c0a0c7c11 */ /* 0x040fe2000f8010ff */
[----:B------:R-:W2:Y:S03]  /*0b40*/  LDG.E R3, desc[UR8][R8.64] ;  /* 0x0000000808037981 */ /* 0x000ea6000c1e1900 */
[----:B------:R-:W-:-:S05]  /*0b50*/  LEA.HI.X R13, R10, UR13, R11, 0x2, P0 ;  /* 0x0000000d0a0d7c11 */ /* 0x000fca00080f140b */
[----:B------:R-:W3:Y:S01]  /*0b60*/  LDG.E R14, desc[UR8][R12.64+-0x4] ;  /* 0xfffffc080c0e7981 */ /* 0x000ee2000c1e1900 */
[----:B------:R-:W-:Y:S01]  /*0b70*/  IADD3 R7, P0, PT, R7, 0x1, RZ ;  /* 0x0000000107077810 */ /* 0x000fe20007f1e0ff */
[----:B------:R-:W-:Y:S03]  /*0b80*/  BSSY.RECONVERGENT B1, `(.L_x_1570) ;  /* 0x0000022000017945 */ /* 0x000fe60003800200 */
[----:B------:R-:W-:Y:S02]  /*0b90*/  IADD3.X R6, PT, PT, RZ, R6, RZ, P0, !PT ;  /* 0x00000006ff067210 */ /* 0x000fe400007fe4ff */
[----:B------:R-:W-:-:S04]  /*0ba0*/  ISETP.GE.U32.AND P0, PT, R7, R0, PT ;  /* 0x000000000700720c */ /* 0x000fc80003f06070 */
[----:B------:R-:W-:Y:S01]  /*0bb0*/  ISETP.GE.U32.AND.EX P0, PT, R6, R2, PT, P0 ;  /* 0x000000020600720c */ /* 0x000fe20003f06100 */
[----:B--2---:R-:W-:-:S05]  /*0bc0*/  VIADD R23, R3, 0x1 ;  /* 0x0000000103177836 */ /* 0x004fca0000000000 */
[----:B---3--:R-:W-:-:S13]  /*0bd0*/  ISETP.GE.U32.AND P1, PT, R23, R14, PT ;  /* 0x0000000e1700720c */ /* 0x008fda0003f26070 */
[----:B------:R-:W-:Y:S05]  /*0be0*/  @P1 BRA `(.L_x_1571) ;  /* 0x00000000006c1947 */ /* 0x000fea0003800000 */
[----:B------:R-:W0:Y:S01]  /*0bf0*/  S2R R16, SR_LANEID ;  /* 0x0000000000107919 */ /* 0x000e220000000000 */
[----:B------:R-:W-:Y:S01]  /*0c00*/  VOTEU.ANY UR5, UPT, PT ;  /* 0x0000000000057886 */ /* 0x000fe200038e0100 */
[----:B------:R-:W1:Y:S01]  /*0c10*/  LDC.64 R14, c[0x0][0x3f8] ;  /* 0x0000fe00ff0e7b82 */ /* 0x000e620000000a00 */
[----:B------:R-:W0:Y:S01]  /*0c20*/  FLO.U32 R3, UR5 ;  /* 0x0000000500037d00 */ /* 0x000e2200080e0000 */
[----:B------:R-:W-:Y:S01]  /*0c30*/  UPOPC UR6, UR5 ;  /* 0x00000005000672bf */ /* 0x000fe20008000000 */
[----:B------:R-:W-:Y:S01]  /*0c40*/  REDG.E.MIN.STRONG.GPU desc[UR8][R12.64+-0x4], R23 ;  /* 0xfffffc170c00798e */ /* 0x000fe2000c92e108 */
[----:B------:R-:W-:Y:S02]  /*0c50*/  UMOV UR4, URZ ;  /* 0x000000ff00047c82 */ /* 0x000fe40008000000 */
[----:B------:R-:W-:-:S04]  /*0c60*/  UIMAD.WIDE.U32 UR6, UR6, 0x1, URZ ;  /* 0x00000001060678a5 */ /* 0x000fc8000f8e00ff */
[----:B------:R-:W-:Y:S02]  /*0c70*/  UIADD3 UR4, UPT, UPT, UR7, UR4, URZ ;  /* 0x0000000407047290 */ /* 0x000fe4000fffe0ff */
[----:B------:R-:W-:-:S04]  /*0c80*/  IMAD.U32 R17, RZ, RZ, UR7 ;  /* 0x00000007ff117e24 */ /* 0x000fc8000f8e00ff */
[----:B------:R-:W-:Y:S01]  /*0c90*/  IMAD.U32 R17, RZ, RZ, UR4 ;  /* 0x00000004ff117e24 */ /* 0x000fe2000f8e00ff */
[----:B0-----:R-:W-:Y:S01]  /*0ca0*/  ISETP.EQ.U32.AND P1, PT, R3, R16, PT ;  /* 0x000000100300720c */ /* 0x001fe20003f22070 */
[----:B------:R-:W-:-:S12]  /*0cb0*/  IMAD.U32 R16, RZ, RZ, UR6 ;  /* 0x00000006ff107e24 */ /* 0x000fd8000f8e00ff */
[----:B-1----:R-:W2:Y:S01]  /*0cc0*/  @P1 ATOMG.E.ADD.64.STRONG.GPU PT, R14, desc[UR8][R14.64], R16 ;  /* 0x800000100e0e19a8 */ /* 0x002ea200081ef508 */
[----:B------:R-:W0:Y:S01]  /*0cd0*/  S2R R20, SR_LTMASK ;  /* 0x0000000000147919 */ /* 0x000e220000003900 */
[----:B------:R-:W-:Y:S01]  /*0ce0*/  UMOV UR4, URZ ;  /* 0x000000ff00047c82 */ /* 0x000fe20008000000 */
[----:B------:R-:W-:Y:S02]  /*0cf0*/  IADD3 R10, P1, PT, R10, -0x1, RZ ;  /* 0xffffffff0a0a7810 */ /* 0x000fe40007f3e0ff */
[----:B0-----:R-:W-:-:S04]  /*0d00*/  LOP3.LUT R20, R20, UR5, RZ, 0xc0, !PT ;  /* 0x0000000514147c12 */ /* 0x001fc8000f8ec0ff */
[----:B------:R-:W0:Y:S01]  /*0d10*/  POPC R21, R20 ;  /* 0x0000001400157309 */ /* 0x000e220000000000 */
[----:B------:R-:W-:Y:S01]  /*0d20*/  IADD3.X R11, PT, PT, R11, -0x1, RZ, P1, !PT ;  /* 0xffffffff0b0b7810 */ /* 0x000fe20000ffe4ff */
[----:B--2---:R-:W-:Y:S04]  /*0d30*/  SHFL.IDX PT, R18, R14, R3, 0x1f ;  /* 0x00001f030e127589 */ /* 0x004fe800000e0000 */
[----:B------:R-:W0:Y:S02]  /*0d40*/  SHFL.IDX PT, R19, R15, R3, 0x1f ;  /* 0x00001f030f137589 */ /* 0x000e2400000e0000 */
[----:B0-----:R-:W-:-:S04]  /*0d50*/  IMAD.WIDE.U32 R18, R21, 0x1, R18 ;  /* 0x0000000115127825 */ /* 0x001fc800078e0012 */
[----:B------:R-:W-:Y:S01]  /*0d60*/  VIADD R13, R19, UR4 ;  /* 0x00000004130d7c36 */ /* 0x000fe20008000000 */
[----:B------:R-:W-:-:S04]  /*0d70*/  LEA R12, P2, R18, UR10, 0x3 ;  /* 0x0000000a120c7c11 */ /* 0x000fc8000f8418ff */
[----:B------:R-:W-:-:S05]  /*0d80*/  LEA.HI.X R13, R18, UR11, R13, 0x3, P2 ;  /* 0x0000000b120d7c11 */ /* 0x000fca00090f1c0d */
[----:B------:R0:W-:Y:S04]  /*0d90*/  STG.E.64 desc[UR8][R12.64], R10 ;  /* 0x0000000a0c007986 */ /* 0x0001e8000c101b08 */
.L_x_1571:
[----:B------:R-:W-:Y:S05]  /*0da0*/  BSYNC.RECONVERGENT B1 ;  /* 0x0000000000017941 */ /* 0x000fea0003800200 */
.L_x_1570:
[----:B------:R-:W-:Y:S05]  /*0db0*/  @!P0 BRA `(.L_x_1572) ;  /* 0xfffffffc00448947 */ /* 0x000fea000383ffff */
[----:B------:R-:W-:Y:S05]  /*0dc0*/  EXIT ;  /* 0x000000000000794d */ /* 0x000fea0003800000 */
        .weak           $__internal_3_$__cuda_sm20_div_u64
        .type           $__internal_3_$__cuda_sm20_div_u64,@function
        .size           $__internal_3_$__cuda_sm20_div_u64,($__internal_4_$__cuda_sm20_rem_u64 - $__internal_3_$__cuda_sm20_div_u64)
$__internal_3_$__cuda_sm20_div_u64:
        /* <DEDUP_REMOVED lines=10> */
[----:B------:R-:W-:-:S03]  /*0e70*/  IMAD.HI.U32 R10, R8, R13, RZ ;  /* 0x0000000d080a7227 */ /* 0x000fc600078e00ff */
[----:B------:R-:W-:Y:S01]  /*0e80*/  IADD3.X R15, PT, PT, RZ, ~R11, RZ, P0, !PT ;  /* 0x8000000bff0f7210 */ /* 0x000fe200007fe4ff */
[----:B------:R-:W-:-:S04]  /*0e90*/  IMAD.MOV.U32 R11, RZ, RZ, R8 ;  /* 0x000000ffff0b7224 */ /* 0x000fc800078e0008 */
[----:B------:R-:W-:-:S04]  /*0ea0*/  IMAD.WIDE.U32 R10, P0, R8, R15, R10 ;  /* 0x0000000f080a7225 */ /* 0x000fc8000780000a */
[C---:B------:R-:W-:Y:S02]  /*0eb0*/  IMAD R17, R9.reuse, R15, RZ ;  /* 0x0000000f09117224 */ /* 0x040fe400078e02ff */
[----:B------:R-:W-:-:S04]  /*0ec0*/  IMAD.HI.U32 R10, P1, R9, R13, R10 ;  /* 0x0000000d090a7227 */ /* 0x000fc8000782000a */
[----:B------:R-:W-:Y:S01]  /*0ed0*/  IMAD.HI.U32 R3, R9, R15, RZ ;  /* 0x0000000f09037227 */ /* 0x000fe200078e00ff */
[----:B------:R-:W-:-:S03]  /*0ee0*/  IADD3 R11, P2, PT, R17, R10, RZ ;  /* 0x0000000a110b7210 */ /* 0x000fc60007f5e0ff */
[----:B------:R-:W-:Y:S02]  /*0ef0*/  IMAD.X R3, R3, 0x1, R9, P0 ;  /* 0x0000000103037824 */ /* 0x000fe400000e0609 */
[----:B------:R-:W-:-:S03]  /*0f00*/  IMAD.WIDE.U32 R8, R11, R6, RZ ;  /* 0x000000060b087225 */ /* 0x000fc600078e00ff */
[----:B------:R-:W-:Y:S01]  /*0f10*/  IADD3.X R3, PT, PT, RZ, RZ, R3, P2, P1 ;  /* 0x000000ffff037210 */ /* 0x000fe200017e2403 */
[----:B------:R-:W-:Y:S01]  /*0f20*/  IMAD R9, R11, R7, R9 ;  /* 0x000000070b097224 */ /* 0x000fe200078e0209 */
[----:B------:R-:W-:-:S03]  /*0f30*/  IADD3 R13, P0, PT, RZ, -R8, RZ ;  /* 0x80000008ff0d7210 */ /* 0x000fc60007f1e0ff */
[----:B------:R-:W-:Y:S02]  /*0f40*/  IMAD R9, R3, R6, R9 ;  /* 0x0000000603097224 */ /* 0x000fe400078e0209 */
        /* <DEDUP_REMOVED lines=8> */
[----:B------:R-:W-:-:S03]  /*0fd0*/  IMAD.HI.U32 R8, R10, R5, RZ ;  /* 0x000000050a087227 */ /* 0x000fc600078e00ff */
[----:B------:R-:W-:Y:S01]  /*0fe0*/  IADD3.X R3, PT, PT, RZ, RZ, R3, P2, P1 ;  /* 0x000000ffff037210 */ /* 0x000fe200017e2403 */
[----:B------:R-:W-:Y:S02]  /*0ff0*/  IMAD.MOV.U32 R9, RZ, RZ, RZ ;  /* 0x000000ffff097224 */ /* 0x000fe400078e00ff */
[----:B------:R-:W-:-:S04]  /*1000*/  IMAD.WIDE.U32 R8, RZ, R10, R8 ;  /* 0x0000000aff087225 */ /* 0x000fc800078e0008 */
[----:B------:R-:W-:-:S05]  /*1010*/  IMAD.HI.U32 R3, P0, R3, R5, R8 ;  /* 0x0000000503037227 */ /* 0x000fca0007800008 */
[----:B------:R-:W-:Y:S01]  /*1020*/  IADD3 R11, P1, PT, RZ, R3, RZ ;  /* 0x00000003ff0b7210 */ /* 0x000fe20007f3e0ff */
[----:B------:R-:W-:-:S04]  /*1030*/  IMAD.X R3, RZ, RZ, RZ, P0 ;  /* 0x000000ffff037224 */ /* 0x000fc800000e06ff */
[----:B------:R-:W-:Y:S01]  /*1040*/  IMAD.WIDE.U32 R8, R11, R6, RZ ;  /* 0x000000060b087225 */ /* 0x000fe200078e00ff */
[----:B------:R-:W-:-:S03]  /*1050*/  IADD3.X R3, PT, PT, RZ, R3, RZ, P1, !PT ;  /* 0x00000003ff037210 */ /* 0x000fc60000ffe4ff */
[----:B------:R-:W-:Y:S01]  /*1060*/  IMAD R9, R11, R7, R9 ;  /* 0x000000070b097224 */ /* 0x000fe200078e0209 */
[----:B------:R-:W-:-:S03]  /*1070*/  IADD3 R15, P1, PT, -R8, R5, RZ ;  /* 0x00000005080f7210 */ /* 0x000fc60007f3e1ff */
[-C--:B------:R-:W-:Y:S01]  /*1080*/  IMAD R9, R3, R6.reuse, R9 ;  /* 0x0000000603097224 */ /* 0x080fe200078e0209 */
[CC--:B------:R-:W-:Y:S02]  /*1090*/  ISETP.GE.U32.AND P0, PT, R15.reuse, R6.reuse, PT ;  /* 0x000000060f00720c */ /* 0x0c0fe40003f06070 */
[----:B------:R-:W-:Y:S01]  /*10a0*/  IADD3 R13, P2, PT, R15, -R6, RZ ;  /* 0x800000060f0d7210 */ /* 0x000fe20007f5e0ff */
[----:B------:R-:W-:Y:S01]  /*10b0*/  IMAD.X R14, RZ, RZ, ~R9, P1 ;  /* 0x000000ffff0e7224 */ /* 0x000fe200008e0e09 */
[----:B------:R-:W-:-:S03]  /*10c0*/  IADD3 R10, P1, PT, R11, 0x1, RZ ;  /* 0x000000010b0a7810 */ /* 0x000fc60007f3e0ff */
[C---:B------:R-:W-:Y:S01]  /*10d0*/  IMAD.X R12, R14.reuse, 0x1, ~R7, P2 ;  /* 0x000000010e0c7824 */ /* 0x040fe200010e0e07 */
[----:B------:R-:W-:Y:S01]  /*10e0*/  ISETP.GE.U32.AND.EX P0, PT, R14, R7, PT, P0 ;  /* 0x000000070e00720c */ /* 0x000fe20003f06100 */
[----:B------:R-:W-:Y:S01]  /*10f0*/  IMAD.X R8, RZ, RZ, R3, P1 ;  /* 0x000000ffff087224 */ /* 0x000fe200008e0603 */
[----:B------:R-:W-:Y:S02]  /*1100*/  ISETP.NE.U32.AND P1, PT, R6, RZ, PT ;  /* 0x000000ff0600720c */ /* 0x000fe40003f25070 */
[----:B------:R-:W-:Y:S02]  /*1110*/  SEL R10, R10, R11, P0 ;  /* 0x0000000b0a0a7207 */ /* 0x000fe40000000000 */
[----:B------:R-:W-:Y:S02]  /*1120*/  SEL R13, R13, R15, P0 ;  /* 0x0000000f0d0d7207 */ /* 0x000fe40000000000 */
[----:B------:R-:W-:Y:S02]  /*1130*/  SEL R9, R8, R3, P0 ;  /* 0x0000000308097207 */ /* 0x000fe40000000000 */
[----:B------:R-:W-:-:S02]  /*1140*/  IADD3 R3, P2, PT, R10, 0x1, RZ ;  /* 0x000000010a037810 */ /* 0x000fc40007f5e0ff */
[----:B------:R-:W-:Y:S02]  /*1150*/  SEL R12, R12, R14, P0 ;  /* 0x0000000e0c0c7207 */ /* 0x000fe40000000000 */
[----:B------:R-:W-:Y:S01]  /*1160*/  ISETP.GE.U32.AND P0, PT, R13, R6, PT ;  /* 0x000000060d00720c */ /* 0x000fe20003f06070 */
[----:B------:R-:W-:Y:S01]  /*1170*/  IMAD.X R8, RZ, RZ, R9, P2 ;  /* 0x000000ffff087224 */ /* 0x000fe200010e0609 */
[----:B------:R-:W-:Y:S01]  /*1180*/  ISETP.NE.AND.EX P1, PT, R7, RZ, PT, P1 ;  /* 0x000000ff0700720c */ /* 0x000fe20003f25310 */
[----:B------:R-:W-:Y:S01]  /*1190*/  IMAD.MOV.U32 R6, RZ, RZ, R4 ;  /* 0x000000ffff067224 */ /* 0x000fe200078e0004 */
[----:B------:R-:W-:Y:S01]  /*11a0*/  ISETP.GE.U32.AND.EX P0, PT, R12, R7, PT, P0 ;  /* 0x000000070c00720c */ /* 0x000fe20003f06100 */
[----:B------:R-:W-:-:S03]  /*11b0*/  IMAD.MOV.U32 R7, RZ, RZ, 0x0 ;  /* 0x00000000ff077424 */ /* 0x000fc600078e00ff */
[----:B------:R-:W-:Y:S02]  /*11c0*/  SEL R3, R3, R10, P0 ;  /* 0x0000000a03037207 */ /* 0x000fe40000000000 */
[----:B------:R-:W-:Y:S02]  /*11d0*/  SEL R8, R8, R9, P0 ;  /* 0x0000000908087207 */ /* 0x000fe40000000000 */
[----:B------:R-:W-:Y:S02]  /*11e0*/  SEL R3, R3, 0xffffffff, P1 ;  /* 0xffffffff03037807 */ /* 0x000fe40000800000 */
[----:B------:R-:W-:Y:S01]  /*11f0*/  SEL R8, R8, 0xffffffff, P1 ;  /* 0xffffffff08087807 */ /* 0x000fe20000800000 */
[----:B------:R-:W-:Y:S06]  /*1200*/  RET.REL.NODEC R6 `(_Z15sssp_kernel_EBCP27vertex_dictionary_structuremmmPjPmS2_S2_S2_S2_S2_S2_S2_PyS3_S3_S3_m) ;  /* 0xffffffec067c7950 */ /* 0x000fec0003c3ffff */
        .weak           $__internal_4_$__cuda_sm20_rem_u64
        .type           $__internal_4_$__cuda_sm20_rem_u64,@function
        .size           $__internal_4_$__cuda_sm20_rem_u64,(.L_x_2819 - $__internal_4_$__cuda_sm20_rem_u64)
$__internal_4_$__cuda_sm20_rem_u64:
[----:B------:R-:W0:Y:S01]  /*1210*/  LDCU.64 UR4, c[0x0][0x408] ;  /* 0x00008100ff0477ac */ /* 0x000e220008000a00 */
[----:B------:R-:W1:Y:S01]  /*1220*/  LDC.64 R8, c[0x0][0x408] ;  /* 0x00010200ff087b82 */ /* 0x000e620000000a00 */
[----:B0-----:R-:W0:Y:S08]  /*1230*/  I2F.U64.RP R6, UR4 ;  /* 0x0000000400067d12 */ /* 0x001e300008309000 */
[----:B0-----:R-:W0:Y:S02]  /*1240*/  MUFU.RCP R6, R6 ;  /* 0x0000000600067308 */ /* 0x001e240000001000 */
[----:B0-----:R-:W-:-:S06]  /*1250*/  IADD3 R10, PT, PT, R6, 0x1ffffffe, RZ ;  /* 0x1ffffffe060a7810 */ /* 0x001fcc0007ffe0ff */
        /* <DEDUP_REMOVED lines=32> */
[----:B------:R-:W-:Y:S02]  /*1460*/  IADD3 R13, P1, PT, RZ, R10, RZ ;  /* 0x0000000aff0d7210 */ /* 0x000fe40007f3e0ff */
[----:B------:R-:W-:-:S03]  /*1470*/  IADD3.X R6, PT, PT, RZ, RZ, RZ, P0, !PT ;  /* 0x000000ffff067210 */ /* 0x000fc600007fe4ff */
[----:B------:R-:W-:-:S04]  /*1480*/  IMAD.WIDE.U32 R10, R13, R8, RZ ;  /* 0x000000080d0a7225 */ /* 0x000fc800078e00ff */
[----:B------:R-:W-:Y:S01]  /*1490*/  IMAD.X R15, RZ, RZ, R6, P1 ;  /* 0x000000ffff0f7224 */ /* 0x000fe200008e0606 */
[----:B------:R-:W-:Y:S01]  /*14a0*/  IADD3 R5, P1, PT, -R10, R5, RZ ;  /* 0x000000050a057210 */ /* 0x000fe20007f3e1ff */
[----:B------:R-:W-:-:S03]  /*14b0*/  IMAD R13, R13, R9, R11 ;  /* 0x000000090d0d7224 */ /* 0x000fc600078e020b */
[-C--:B------:R-:W-:Y:S01]  /*14c0*/  ISETP.GE.U32.AND P0, PT, R5, R8.reuse, PT ;  /* 0x000000080500720c */ /* 0x080fe20003f06070 */
[----:B------:R-:W-:-:S04]  /*14d0*/  IMAD R13, R15, R8, R13 ;  /* 0x000000080f0d7224 */ /* 0x000fc800078e020d */
[----:B------:R-:W-:Y:S01]  /*14e0*/  IMAD.X R6, RZ, RZ, ~R13, P1 ;  /* 0x000000ffff067224 */ /* 0x000fe200008e0e0d */
[----:B------:R-:W-:-:S04]  /*14f0*/  IADD3 R11, P1, PT, R5, -R8, RZ ;  /* 0x80000008050b7210 */ /* 0x000fc80007f3e0ff */
[C---:B------:R-:W-:Y:S01]  /*1500*/  ISETP.GE.U32.AND.EX P0, PT, R6.reuse, R9, PT, P0 ;  /* 0x000000090600720c */ /* 0x040fe20003f06100 */
[----:B------:R-:W-:Y:S01]  /*1510*/  IMAD.X R10, R6, 0x1, ~R9, P1 ;  /* 0x00000001060a7824 */ /* 0x000fe200008e0e09 */
[----:B------:R-:W-:Y:S02]  /*1520*/  ISETP.NE.U32.AND P1, PT, R8, RZ, PT ;  /* 0x000000ff0800720c */ /* 0x000fe40003f25070 */
[----:B------:R-:W-:Y:S02]  /*1530*/  SEL R11, R11, R5, P0 ;  /* 0x000000050b0b7207 */ /* 0x000fe40000000000 */
[----:B------:R-:W-:Y:S02]  /*1540*/  SEL R10, R10, R6, P0 ;  /* 0x000000060a0a7207 */ /* 0x000fe40000000000 */
[CC--:B------:R-:W-:Y:S02]  /*1550*/  ISETP.GE.U32.AND P0, PT, R11.reuse, R8.reuse, PT ;  /* 0x000000080b00720c */ /* 0x0c0fe40003f06070 */
[----:B------:R-:W-:-:S02]  /*1560*/  IADD3 R5, P2, PT, R11, -R8, RZ ;  /* 0x800000080b057210 */ /* 0x000fc40007f5e0ff */
[C---:B------:R-:W-:Y:S02]  /*1570*/  ISETP.GE.U32.AND.EX P0, PT, R10.reuse, R9, PT, P0 ;  /* 0x000000090a00720c */ /* 0x040fe40003f06100 */
[----:B------:R-:W-:Y:S01]  /*1580*/  ISETP.NE.AND.EX P1, PT, R9, RZ, PT, P1 ;  /* 0x000000ff0900720c */ /* 0x000fe20003f25310 */
[----:B------:R-:W-:Y:S01]  /*1590*/  IMAD.X R6, R10, 0x1, ~R9, P2 ;  /* 0x000000010a067824 */ /* 0x000fe200010e0e09 */
[----:B------:R-:W-:Y:S01]  /*15a0*/  SEL R8, R5, R11, P0 ;  /* 0x0000000b05087207 */ /* 0x000fe20000000000 */
[----:B------:R-:W-:-:S03]  /*15b0*/  IMAD.MOV.U32 R5, RZ, RZ, 0x0 ;  /* 0x00000000ff057424 */ /* 0x000fc600078e00ff */
[----:B------:R-:W-:Y:S02]  /*15c0*/  SEL R9, R6, R10, P0 ;  /* 0x0000000a06097207 */ /* 0x000fe40000000000 */
[----:B------:R-:W-:Y:S02]  /*15d0*/  SEL R8, R8, 0xffffffff, P1 ;  /* 0xffffffff08087807 */ /* 0x000fe40000800000 */
[----:B------:R-:W-:Y:S01]  /*15e0*/  SEL R9, R9, 0xffffffff, P1 ;  /* 0xffffffff09097807 */ /* 0x000fe20000800000 */
[----:B------:R-:W-:Y:S06]  /*15f0*/  RET.REL.NODEC R4 `(_Z15sssp_kernel_EBCP27vertex_dictionary_structuremmmPjPmS2_S2_S2_S2_S2_S2_S2_PyS3_S3_S3_m) ;  /* 0xffffffe804807950 */ /* 0x000fec0003c3ffff */
.L_x_1573:
        /* <DEDUP_REMOVED lines=16> */
.L_x_2819:


//--------------------- .text._Z28sssp_kernel_EC_load_balancedP27vertex_dictionary_structuremmmPjPmS2_S2_S2_S2_S2_S2_S2_PyS3_S3_S3_ --------------------------
	.section	.text._Z28sssp_kernel_EC_load_balancedP27vertex_dictionary_structuremmmPjPmS2_S2_S2_S2_S2_S2_S2_PyS3_S3_S3_,"ax",@progbits
	.align	128
        .global         _Z28sssp_kernel_EC_load_balancedP27vertex_dictionary_structuremmmPjPmS2_S2_S2_S2_S2_S2_S2_PyS3_S3_S3_
        .type           _Z28sssp_kernel_EC_load_balancedP27vertex_dictionary_structuremmmPjPmS2_S2_S2_S2_S2_S2_S2_PyS3_S3_S3_,@function
        .size           _Z28sssp_kernel_EC_load_balancedP27vertex_dictionary_structuremmmPjPmS2_S2_S2_S2_S2_S2_S2_PyS3_S3_S3_,(.L_x_2820 - _Z28sssp_kernel_EC_load_balancedP27vertex_dictionary_structuremmmPjPmS2_S2_S2_S2_S2_S2_S2_PyS3_S3_S3_)
        .other          _Z28sssp_kernel_EC_load_balancedP27vertex_dictionary_structuremmmPjPmS2_S2_S2_S2_S2_S2_S2_PyS3_S3_S3_,@"STO_CUDA_ENTRY STV_DEFAULT"
_Z28sssp_kernel_EC_load_balancedP27vertex_dictionary_structuremmmPjPmS2_S2_S2_S2_S2_S2_S2_PyS3_S3_S3_:
.text._Z28sssp_kernel_EC_load_balancedP27vertex_dictionary_structuremmmPjPmS2_S2_S2_S2_S2_S2_S2_PyS3_S3_S3_:
[----:B------:R-:W0:Y:S08]  /*0000*/  LDC R1, c[0x0][0x37c] ;  /* 0x0000df00ff017b82 */ /* 0x000e300000000800 */
[----:B------:R-:W1:Y:S01]  /*0010*/  LDC.64 R4, c[0x4][0xa0] ;  /* 0x01002800ff047b82 */ /* 0x000e620000000a00 */
[----:B------:R-:W1:Y:S07]  /*0020*/  LDCU.64 UR36, c[0x0][0x358] ;  /* 0x00006b00ff2477ac */ /* 0x000e6e0008000a00 */
[----:B------:R-:W2:Y:S01]  /*0030*/  LDC.64 R6, c[0x0][0x400] ;  /* 0x00010000ff067b82 */ /* 0x000ea20000000a00 */
[----:B-1----:R-:W2:Y:S02]  /*0040*/  LDG.E.64 R4, desc[UR36][R4.64] ;  /* 0x0000002404047981 */ /* 0x002ea4000c1e1b00 */
[----:B--2---:R-:W-:-:S04]  /*0050*/  LEA R6, P0, R4, R6, 0x3 ;  /* 0x0000000604067211 */ /* 0x004fc800078018ff */
[----:B------:R-:W-:-:S06]  /*0060*/  LEA.HI.X R7, R4, R7, R5, 0x3, P0 ;  /* 0x0000000704077211 */ /* 0x000fcc00000f1c05 */
[----:B------:R-:W2:Y:S01]  /*0070*/  LDG.E.64 R6, desc[UR36][R6.64] ;  /* 0x0000002406067981 */ /* 0x000ea2000c1e1b00 */
[----:B------:R-:W1:Y:S01]  /*0080*/  S2UR UR4, SR_CTAID.X ;  /* 0x00000000000479c3 */ /* 0x000e620000002500 */
[----:B------:R-:W1:Y:S07]  /*0090*/  S2R R3, SR_TID.X ;  /* 0x0000000000037919 */ /* 0x000e6e0000002100 */
[----:B------:R-:W1:Y:S02]  /*00a0*/  LDC R18, c[0x0][0x360] ;  /* 0x0000d800ff127b82 */ /* 0x000e640000000800 */
[----:B-1----:R-:W-:-:S04]  /*00b0*/  IMAD R18, R18, UR4, R3 ;  /* 0x0000000412127c24 */ /* 0x002fc8000f8e0203 */
[----:B------:R-:W-:Y:S08]  /*00c0*/  I2F.F64.U32 R2, R18 ;  /* 0x0000001200027312 */ /* 0x000ff00000201800 */
[----:B--2---:R-:W1:Y:S02]  /*00d0*/  I2F.F64.U64 R8, R6 ;  /* 0x0000000600087312 */ /* 0x004e640000301800 */
[----:B-1----:R-:W-:-:S10]  /*00e0*/  DMUL R8, R8, 0.125 ;  /* 0x3fc0000008087828 */ /* 0x002fd40000000000 */
[----:B------:R-:W1:Y:S02]  /*00f0*/  FRND.F64.CEIL R8, R8 ;  /* 0x0000000800087313 */ /* 0x000e640000309800 */
[----:B-1----:R-:W-:-:S14]  /*0100*/  DSETP.GT.AND P0, PT, R8, R2, PT ;  /* 0x000000020800722a */ /* 0x002fdc0003f04000 */
[----:B0-----:R-:W-:Y:S05]  /*0110*/  @!P0 EXIT ;  /* 0x000000000000894d */ /* 0x001fea0003800000 */
[----:B------:R-:W-:-:S04]  /*0120*/  IMAD.WIDE.U32 R18, R18, 0x8, RZ ;  /* 0x0000000812127825 */ /* 0x000fc800078e00ff */
[----:B------:R-:W-:Y:S01]  /*0130*/  IMAD.MOV.U32 R23, RZ, RZ, R18 ;  /* 0x000000ffff177224 */ /* 0x000fe200078e0012 */
[----:B------:R-:W-:-:S04]  /*0140*/  IADD3 R3, P1, PT, R18, 0x8, RZ ;  /* 0x0000000812037810 */ /* 0x000fc80007f3e0ff */
[----:B------:R-:W-:Y:S01]  /*0150*/  ISETP.LT.U32.AND P0, PT, R3, R6, PT ;  /* 0x000000060300720c */ /* 0x000fe20003f01070 */
[----:B------:R-:W-:-:S05]  /*0160*/  IMAD.X R5, RZ, RZ, R19, P1 ;  /* 0x000000ffff057224 */ /* 0x000fca00008e0613 */
[----:B------:R-:W-:-:S04]  /*0170*/  ISETP.LT.U32.AND.EX P0, PT, R5, R7, PT, P0 ;  /* 0x000000070500720c */ /* 0x000fc80003f01100 */
[----:B------:R-:W-:Y:S02]  /*0180*/  SEL R18, R3, R6, P0 ;  /* 0x0000000603127207 */ /* 0x000fe40000000000 */
[----:B------:R-:W-:-:S07]  /*0190*/  SEL R2, R5, R7, P0 ;  /* 0x0000000705027207 */ /* 0x000fce0000000000 */
.L_x_1595:
[----:B0-----:R-:W0:Y:S08]  /*01a0*/  LDC.64 R8, c[0x4][0xa0] ;  /* 0x01002800ff087b82 */ /* 0x001e300000000a00 */
[----:B------:R-:W1:Y:S01]  /*01b0*/  LDC.64 R6, c[0x0][0x400] ;  /* 0x00010000ff067b82 */ /* 0x000e620000000a00 */
[----:B0----5:R-:W5:Y:S01]  /*01c0*/  LDG.E.64 R8, desc[UR36][R8.64] ;  /* 0x0000002408087981 */ /* 0x021f62000c1e1b00 */
[----:B------:R-:W-:Y:S04]  /*01d0*/  BSSY.RECONVERGENT B0, `(.L_x_1574) ;  /* 0x0000023000007945 */ /* 0x000fe80003800200 */
[----:B------:R-:W-:Y:S01]  /*01e0*/  BSSY.RELIABLE B8, `(.L_x_1575) ;  /* 0x000001c000087945 */ /* 0x000fe20003800100 */
[----:B------:R-:W-:-:S07]  /*01f0*/  CS2R R12, SRZ ;  /* 0x00000000000c7805 */ /* 0x000fce000001ff00 */
.L_x_1577:
[----:B-----5:R-:W-:-:S05]  /*0200*/  IADD3 R3, P0, PT, R13, R8, RZ ;  /* 0x000000080d037210 */ /* 0x020fca0007f1e0ff */
[----:B------:R-:W-:-:S05]  /*0210*/  IMAD.X R0, R12, 0x1, R9, P0 ;  /* 0x000000010c007824 */ /* 0x000fca00000e0609 */
[--C-:B------:R-:W-:Y:S02]  /*0220*/  SHF.R.U64 R3, R3, 0x1, R0.reuse ;  /* 0x0000000103037819 */ /* 0x100fe40000001200 */
[----:B------:R-:W-:Y:S02]  /*0230*/  SHF.R.U32.HI R0, RZ, 0x1, R0 ;  /* 0x00000001ff007819 */ /* 0x000fe40000011600 */
[----:B-1----:R-:W-:-:S04]  /*0240*/  LEA R10, P0, R3, R6, 0x3 ;  /* 0x00000006030a7211 */ /* 0x002fc800078018ff */
        /* <DEDUP_REMOVED lines=22> */
.L_x_1575:
[----:B------:R-:W-:-:S04]  /*03b0*/  LEA R4, P0, R13, R6, 0x3 ;  /* 0x000000060d047211 */ /* 0x000fc800078018ff */
[----:B------:R-:W-:-:S06]  /*03c0*/  LEA.HI.X R5, R13, R7, R12, 0x3, P0 ;  /* 0x000000070d057211 */ /* 0x000fcc00000f1c0c */
[----:B------:R-:W5:Y:S01]  /*03d0*/  LDG.E.64 R4, desc[UR36][R4.64+-0x8] ;  /* 0xfffff82404047981 */ /* 0x000f62000c1e1b00 */
[----:B------:R-:W-:-:S04]  /*03e0*/  IADD3 R3, P0, PT, R13, -0x1, RZ ;  /* 0xffffffff0d037810 */ /* 0x000fc80007f1e0ff */
[----:B------:R-:W-:-:S09]  /*03f0*/  IADD3.X R0, PT, PT, R12, -0x1, RZ, P0, !PT ;  /* 0xffffffff0c007810 */ /* 0x000fd200007fe4ff */
.L_x_1576:
[----:B------:R-:W-:Y:S05]  /*0400*/  BSYNC.RECONVERGENT B0 ;  /* 0x0000000000007941 */ /* 0x000fea0003800200 */
.L_x_1574:
[----:B------:R-:W0:Y:S01]  /*0410*/  LDCU.64 UR4, c[0x0][0x380] ;  /* 0x00007000ff0477ac */ /* 0x000e220008000a00 */
[----:B------:R-:W1:Y:S01]  /*0420*/  LDCU.64 UR6, c[0x0][0x3e8] ;  /* 0x00007d00ff0677ac */ /* 0x000e620008000a00 */
[----:B0-----:R-:W-:-:S04]  /*0430*/  UIADD3 UR8, UP0, UPT, UR4, 0x18000000, URZ ;  /* 0x1800000004087890 */ /* 0x001fc8000ff1e0ff */
[----:B------:R-:W-:Y:S01]  /*0440*/  UIADD3.X UR4, UPT, UPT, URZ, UR5, URZ, UP0, !UPT ;  /* 0x00000005ff047290 */ /* 0x000fe200087fe4ff */
[----:B-1----:R-:W-:Y:S01]  /*0450*/  LEA R28, P0, R3, UR6, 0x3 ;  /* 0x00000006031c7c11 */ /* 0x002fe2000f8018ff */
[----:B------:R-:W-:-:S03]  /*0460*/  IMAD.U32 R12, RZ, RZ, UR8 ;  /* 0x00000008ff0c7e24 */ /* 0x000fc6000f8e00ff */
[----:B------:R-:W-:Y:S01]  /*0470*/  LEA.HI.X R29, R3, UR7, R0, 0x3, P0 ;  /* 0x00000007031d7c11 */ /* 0x000fe200080f1c00 */
[----:B------:R-:W-:-:S05]  /*0480*/  IMAD.U32 R13, RZ, RZ, UR4 ;  /* 0x00000004ff0d7e24 */ /* 0x000fca000f8e00ff */
[----:B------:R-:W2:Y:S04]  /*0490*/  LDG.E.64 R28, desc[UR36][R28.64] ;  /* 0x000000241c1c7981 */ /* 0x000ea8000c1e1b00 */
[----:B------:R-:W2:Y:S01]  /*04a0*/  LDG.E.64 R6, desc[UR36][R12.64+0x519608] ;  /* 0x519608240c067981 */ /* 0x000ea2000c1e1b00 */
[----:B------:R-:W-:Y:S02]  /*04b0*/  IMAD.MOV.U32 R14, RZ, RZ, 0x0 ;  /* 0x00000000ff0e7424 */ /* 0x000fe400078e00ff */
[----:B------:R-:W-:Y:S01]  /*04c0*/  IMAD.MOV.U32 R15, RZ, RZ, 0x402e0000 ;  /* 0x402e0000ff0f7424 */ /* 0x000fe200078e00ff */
[----:B--2---:R-:W-:-:S04]  /*04d0*/  LEA R16, P0, R28, R6, 0x3 ;  /* 0x000000061c107211 */ /* 0x004fc800078018ff */
[----:B------:R-:W-:-:S06]  /*04e0*/  LEA.HI.X R17, R28, R7, R29, 0x3, P0 ;  /* 0x000000071c117211 */ /* 0x000fcc00000f1c1d */
[----:B------:R-:W5:Y:S01]  /*04f0*/  LD.E.64 R16, desc[UR36][R16.64] ;  /* 0x0000002410107980 */ /* 0x000f62000c101b00 */
[----:B------:R-:W0:Y:S01]  /*0500*/  MUFU.RCP64H R7, 15 ;  /* 0x402e000000077908 */ /* 0x000e220000001800 */
[----:B------:R-:W-:Y:S01]  /*0510*/  IMAD.MOV.U32 R6, RZ, RZ, 0x1 ;  /* 0x00000001ff067424 */ /* 0x000fe200078e00ff */
[----:B------:R-:W-:Y:S05]  /*0520*/  BSSY.RECONVERGENT B0, `(.L_x_1578) ;  /* 0x0000014000007945 */ /* 0x000fea0003800200 */
[----:B0-----:R-:W-:-:S08]  /*0530*/  DFMA R8, R6, -R14, 1 ;  /* 0x3ff000000608742b */ /* 0x001fd0000000080e */
[----:B------:R-:W-:Y:S01]  /*0540*/  DFMA R10, R8, R8, R8 ;  /* 0x00000008080a722b */ /* 0x000fe20000000008 */
[----:B-----5:R-:W-:-:S05]  /*0550*/  IADD3 R8, P0, PT, -R4, R23, RZ ;  /* 0x0000001704087210 */ /* 0x020fca0007f1e1ff */
[----:B------:R-:W-:Y:S02]  /*0560*/  IMAD.X R9, R19, 0x1, ~R5, P0 ;  /* 0x0000000113097824 */ /* 0x000fe400000e0e05 */
[----:B------:R-:W-:Y:S02]  /*0570*/  DFMA R6, R6, R10, R6 ;  /* 0x0000000a0606722b */ /* 0x000fe40000000006 */
[----:B------:R-:W0:Y:S06]  /*0580*/  I2F.F64.U64 R10, R8 ;  /* 0x00000008000a7312 */ /* 0x000e2c0000301800 */
[----:B------:R-:W-:-:S08]  /*0590*/  DFMA R4, R6, -R14, 1 ;  /* 0x3ff000000604742b */ /* 0x000fd0000000080e */
[----:B------:R-:W-:Y:S01]  /*05a0*/  DFMA R4, R6, R4, R6 ;  /* 0x000000040604722b */ /* 0x000fe20000000006 */
[----:B0-----:R-:W-:-:S07]  /*05b0*/  FSETP.GEU.AND P1, PT, |R11|, 6.5827683646048100446e-37, PT ;  /* 0x036000000b00780b */ /* 0x001fce0003f2e200 */
[----:B------:R-:W-:-:S08]  /*05c0*/  DMUL R6, R10, R4 ;  /* 0x000000040a067228 */ /* 0x000fd00000000000 */
[----:B------:R-:W-:-:S08]  /*05d0*/  DFMA R12, R6, -15, R10 ;  /* 0xc02e0000060c782b */ /* 0x000fd0000000000a */
[----:B------:R-:W-:-:S10]  /*05e0*/  DFMA R4, R4, R12, R6 ;  /* 0x0000000c0404722b */ /* 0x000fd40000000006 */
[----:B------:R-:W-:-:S05]  /*05f0*/  FFMA R0, RZ, 2.71875, R5 ;  /* 0x402e0000ff007823 */ /* 0x000fca0000000005 */
[----:B------:R-:W-:-:S13]  /*0600*/  FSETP.GT.AND P0, PT, |R0|, 1.469367938527859385e-39, PT ;  /* 0x001000000000780b */ /* 0x000fda0003f04200 */
[----:B------:R-:W-:Y:S05]  /*0610*/  @P0 BRA P1, `(.L_x_1579) ;  /* 0x0000000000100947 */ /* 0x000fea0000800000 */
[----:B------:R-:W-:-:S07]  /*0620*/  MOV R0, 0x640 ;  /* 0x0000064000007802 */ /* 0x000fce0000000f00 */
[----:B------:R-:W-:Y:S05]  /*0630*/  CALL.REL.NOINC `($__internal_5_$__cuda_sm20_div_rn_f64_full) ;  /* 0x0000000800787944 */ /* 0x000fea0003c00000 */
[----:B------:R-:W-:Y:S02]  /*0640*/  IMAD.MOV.U32 R4, RZ, RZ, R12 ;  /* 0x000000ffff047224 */ /* 0x000fe400078e000c */
[----:B------:R-:W-:-:S07]  /*0650*/  IMAD.MOV.U32 R5, RZ, RZ, R13 ;  /* 0x000000ffff057224 */ /* 0x000fce00078e000d */
.L_x_1579:
[----:B------:R-:W-:Y:S05]  /*0660*/  BSYNC.RECONVERGENT B0 ;  /* 0x0000000000007941 */ /* 0x000fea0003800200 */
.L_x_1578:
[----:B------:R-:W0:Y:S01]  /*0670*/  F2I.U64.F64.FLOOR R24, R4 ;  /* 0x0000000400187311 */ /* 0x000e220000305800 */
[CC--:B------:R-:W-:Y:S01]  /*0680*/  ISETP.GE.U32.AND P0, PT, R23.reuse, R18.reuse, PT ;  /* 0x000000121700720c */ /* 0x0c0fe20003f06070 */
[----:B------:R-:W-:Y:S01]  /*0690*/  BSSY.RECONVERGENT B7, `(.L_x_1580) ;  /* 0x0000096000077945 */ /* 0x000fe20003800200 */
[----:B------:R-:W-:Y:S02]  /*06a0*/  ISETP.GE.U32.AND P2, PT, R23, R18, PT ;  /* 0x000000121700720c */ /* 0x000fe40003f46070 */
[CC--:B------:R-:W-:Y:S02]  /*06b0*/  ISETP.GE.U32.AND.EX P0, PT, R19.reuse, R2.reuse, PT, P0 ;  /* 0x000000021300720c */ /* 0x0c0fe40003f06100 */
[----:B------:R-:W-:-:S04]  /*06c0*/  ISETP.GE.U32.AND.EX P2, PT, R19, R2, PT, P2 ;  /* 0x000000021300720c */ /* 0x000fc80003f46120 */
[----:B------:R-:W-:Y:S02]  /*06d0*/  PLOP3.LUT P2, PT, P2, PT, PT, 0x8, 0x80 ;  /* 0x000000000080781c */ /* 0x000fe4000174e170 */
[----:B0-----:R-:W-:-:S04]  /*06e0*/  ISETP.GE.U32.AND P1, PT, R24, R16, PT ;  /* 0x000000101800720c */ /* 0x001fc80003f26070 */
[----:B------:R-:W-:-:S13]  /*06f0*/  ISETP.GE.U32.OR.EX P0, PT, R25, R17, P0, P1 ;  /* 0x000000111900720c */ /* 0x000fda0000706510 */
[----:B------:R-:W-:Y:S05]  /*0700*/  @P0 BRA `(.L_x_1581) ;  /* 0x0000000800380947 */ /* 0x000fea0003800000 */
[----:B------:R-:W-:Y:S01]  /*0710*/  IMAD.WIDE.U32 R4, R9, -0x77777777, RZ ;  /* 0x8888888909047825 */ /* 0x000fe200078e00ff */
[----:B------:R-:W0:Y:S03]  /*0720*/  LDCU.64 UR4, c[0x0][0x3a0] ;  /* 0x00007400ff0477ac */ /* 0x000e260008000a00 */
[----:B------:R-:W-:Y:S02]  /*0730*/  IMAD.MOV.U32 R26, RZ, RZ, R8 ;  /* 0x000000ffff1a7224 */ /* 0x000fe400078e0008 */
[----:B------:R-:W-:-:S04]  /*0740*/  IMAD.WIDE.U32 R6, P0, R8, -0x77777778, R4 ;  /* 0x8888888808067825 */ /* 0x000fc80007800004 */
[----:B------:R-:W-:-:S04]  /*0750*/  IMAD.WIDE.U32 R4, R8, -0x77777777, RZ ;  /* 0x8888888908047825 */ /* 0x000fc800078e00ff */
[----:B------:R-:W-:Y:S01]  /*0760*/  IMAD.X R11, RZ, RZ, RZ, P0 ;  /* 0x000000ffff0b7224 */ /* 0x000fe200000e06ff */
[----:B------:R-:W-:Y:S01]  /*0770*/  IADD3 RZ, P0, PT, R5, R6, RZ ;  /* 0x0000000605ff7210 */ /* 0x000fe20007f1e0ff */
[----:B------:R-:W-:Y:S02]  /*0780*/  IMAD.MOV.U32 R10, RZ, RZ, R7 ;  /* 0x000000ffff0a7224 */ /* 0x000fe400078e0007 */
[----:B------:R-:W-:Y:S02]  /*0790*/  IMAD.MOV.U32 R27, RZ, RZ, R9 ;  /* 0x000000ffff1b7224 */ /* 0x000fe400078e0009 */
[----:B------:R-:W-:Y:S01]  /*07a0*/  IMAD.WIDE.U32.X R4, R9, -0x77777778, R10, P0 ;  /* 0x8888888809047825 */ /* 0x000fe200000e040a */
[----:B0-----:R-:W-:-:S03]  /*07b0*/  LEA R30, P0, R28, UR4, 0x2 ;  /* 0x000000041c1e7c11 */ /* 0x001fc6000f8010ff */
[----:B------:R-:W-:Y:S01]  /*07c0*/  IMAD.MOV.U32 R22, RZ, RZ, R24 ;  /* 0x000000ffff167224 */ /* 0x000fe200078e0018 */
[--C-:B------:R-:W-:Y:S02]  /*07d0*/  SHF.R.U64 R3, R4, 0x3, R5.reuse ;  /* 0x0000000304037819 */ /* 0x100fe40000001205 */
[----:B------:R-:W-:Y:S02]  /*07e0*/  SHF.R.U32.HI R4, RZ, 0x3, R5 ;  /* 0x00000003ff047819 */ /* 0x000fe40000011605 */
[----:B------:R-:W-:Y:S01]  /*07f0*/  LEA.HI.X R31, R28, UR5, R29, 0x2, P0 ;  /* 0x000000051c1f7c11 */ /* 0x000fe200080f141d */
[----:B------:R-:W-:-:S04]  /*0800*/  IMAD.WIDE.U32 R26, R3, -0xf, R26 ;  /* 0xfffffff1031a7825 */ /* 0x000fc800078e001a */
[----:B------:R-:W-:-:S05]  /*0810*/  IMAD R4, R4, -0xf, RZ ;  /* 0xfffffff104047824 */ /* 0x000fca00078e02ff */
[----:B------:R-:W-:-:S07]  /*0820*/  IADD3 R24, PT, PT, R27, -R3, R4 ;  /* 0x800000031b187210 */ /* 0x000fce0007ffe004 */
.L_x_1594:
[----:B0-----:R-:W0:Y:S02]  /*0830*/  LDCU.64 UR4, c[0x0][0x380] ;  /* 0x00007000ff0477ac */ /* 0x001e240008000a00 */
[----:B0-----:R-:W-:-:S04]  /*0840*/  UIADD3 UR6, UP0, UPT, UR4, 0x18000000, URZ ;  /* 0x1800000004067890 */ /* 0x001fc8000ff1e0ff */
[----:B------:R-:W-:Y:S02]  /*0850*/  UIADD3.X UR4, UPT, UPT, URZ, UR5, URZ, UP0, !UPT ;  /* 0x00000005ff047290 */ /* 0x000fe400087fe4ff */
[----:B------:R-:W-:-:S04]  /*0860*/  IMAD.U32 R4, RZ, RZ, UR6 ;  /* 0x00000006ff047e24 */ /* 0x000fc8000f8e00ff */
[----:B------:R-:W-:-:S06]  /*0870*/  IMAD.U32 R5, RZ, RZ, UR4 ;  /* 0x00000004ff057e24 */ /* 0x000fcc000f8e00ff */
[----:B------:R-:W2:Y:S02]  /*0880*/  LDG.E.64 R4, desc[UR36][R4.64+0x519630] ;  /* 0x5196302404047981 */ /* 0x000ea4000c1e1b00 */
[----:B--2--5:R-:W-:-:S04]  /*0890*/  LEA R10, P0, R28, R4, 0x3 ;  /* 0x000000041c0a7211 */ /* 0x024fc800078018ff */
[----:B------:R-:W-:-:S06]  /*08a0*/  LEA.HI.X R11, R28, R5, R29, 0x3, P0 ;  /* 0x000000051c0b7211 */ /* 0x000fcc00000f1c1d */
[----:B------:R-:W2:Y:S01]  /*08b0*/  LD.E.64 R10, desc[UR36][R10.64] ;  /* 0x000000240a0a7980 */ /* 0x000ea2000c101b00 */
[----:B------:R-:W-:Y:S01]  /*08c0*/  BSSY.RECONVERGENT B6, `(.L_x_1582) ;  /* 0x000002d000067945 */ /* 0x000fe20003800200 */
[----:B--2---:R-:W-:-:S04]  /*08d0*/  ISETP.NE.U32.AND P0, PT, R10, RZ, PT ;  /* 0x000000ff0a00720c */ /* 0x004fc80003f05070 */
[----:B------:R-:W-:-:S13]  /*08e0*/  ISETP.NE.AND.EX P0, PT, R11, RZ, PT, P0 ;  /* 0x000000ff0b00720c */ /* 0x000fda0003f05300 */
[----:B------:R-:W-:Y:S05]  /*08f0*/  @!P0 BRA `(.L_x_1583) ;  /* 0x0000000000808947 */ /* 0x000fea0003800000 */
[----:B------:R-:W0:Y:S02]  /*0900*/  LDCU.64 UR4, c[0x4][0x20] ;  /* 0x01000400ff0477ac */ /* 0x000e240008000a00 */
[----:B0-----:R-:W-:-:S04]  /*0910*/  LEA R4, P0, R22, UR4, 0x3 ;  /* 0x0000000416047c11 */ /* 0x001fc8000f8018ff */
[----:B------:R-:W-:-:S06]  /*0920*/  LEA.HI.X R5, R22, UR5, R25, 0x3, P0 ;  /* 0x0000000516057c11 */ /* 0x000fcc00080f1c19 */
[----:B------:R-:W2:Y:S02]  /*0930*/  LDG.E.64 R4, desc[UR36][R4.64] ;  /* 0x0000002404047981 */ /* 0x000ea4000c1e1b00 */
[----:B--2---:R-:W-:-:S04]  /*0940*/  ISETP.NE.U32.AND P0, PT, R4, RZ, PT ;  /* 0x000000ff0400720c */ /* 0x004fc80003f05070 */
[----:B------:R-:W-:-:S13]  /*0950*/  ISETP.NE.AND.EX P0, PT, R5, RZ, PT, P0 ;  /* 0x000000ff0500720c */ /* 0x000fda0003f05300 */
[----:B------:R-:W-:Y:S05]  /*0960*/  @!P0 BRA `(.L_x_1584) ;  /* 0x0000000000888947 */ /* 0x000fea0003800000 */
[----:B------:R-:W-:Y:S01]  /*0970*/  BSSY.RECONVERGENT B0, `(.L_x_1585) ;  /* 0x0000017000007945 */ /* 0x000fe20003800200 */
[----:B------:R-:W-:Y:S02]  /*0980*/  IMAD.MOV.U32 R3, RZ, RZ, R4 ;  /* 0x000000ffff037224 */ /* 0x000fe400078e0004 */
[----:B------:R-:W-:-:S07]  /*0990*/  IMAD.MOV.U32 R13, RZ, RZ, R5 ;  /* 0x000000ffff0d7224 */ /* 0x000fce00078e0005 */
.L_x_1587:
[----:B------:R-:W-:Y:S01]  /*09a0*/  LOP3.LUT R0, R3, 0x1, RZ, 0xc0, !PT ;  /* 0x0000000103007812 */ /* 0x000fe200078ec0ff */
[----:B-----5:R-:W-:Y:S02]  /*09b0*/  IMAD.MOV.U32 R6, RZ, RZ, R10 ;  /* 0x000000ffff067224 */ /* 0x020fe400078e000a */
[----:B------:R-:W-:Y:S01]  /*09c0*/  IMAD.MOV.U32 R7, RZ, RZ, R11 ;  /* 0x000000ffff077224 */ /* 0x000fe200078e000b */
[----:B------:R-:W-:-:S04]  /*09d0*/  ISETP.NE.U32.AND P0, PT, R0, 0x1, PT ;  /* 0x000000010000780c */ /* 0x000fc80003f05070 */
[----:B------:R-:W-:-:S13]  /*09e0*/  ISETP.NE.U32.AND.EX P0, PT, RZ, RZ, PT, P0 ;  /* 0x000000ffff00720c */ /* 0x000fda0003f05100 */
[----:B------:R-:W5:Y:S01]  /*09f0*/  @!P0 LD.E.64 R10, desc[UR36][R10.64+0x80] ;  /* 0x000080240a0a8980 */ /* 0x000f62000c101b00 */
[----:B------:R-:W-:-:S04]  /*0a00*/  IMAD.WIDE.U32 R4, R13, -0x33333333, RZ ;  /* 0xcccccccd0d047825 */ /* 0x000fc800078e00ff */
[----:B------:R-:W-:-:S04]  /*0a10*/  IMAD.WIDE.U32 R8, R3, -0x33333333, RZ ;  /* 0xcccccccd03087825 */ /* 0x000fc800078e00ff */
[----:B------:R-:W-:-:S04]  /*0a20*/  IMAD.WIDE.U32 R4, P1, R3, -0x33333334, R4 ;  /* 0xcccccccc03047825 */ /* 0x000fc80007820004 */
[----:B------:R-:W-:Y:S01]  /*0a30*/  IMAD.MOV.U32 R8, RZ, RZ, R5 ;  /* 0x000000ffff087224 */ /* 0x000fe200078e0005 */
[----:B------:R-:W-:Y:S01]  /*0a40*/  IADD3 RZ, P2, PT, R9, R4, RZ ;  /* 0x0000000409ff7210 */ /* 0x000fe20007f5e0ff */
[----:B------:R-:W-:-:S04]  /*0a50*/  IMAD.X R9, RZ, RZ, RZ, P1 ;  /* 0x000000ffff097224 */ /* 0x000fc800008e06ff */
[----:B------:R-:W-:Y:S01]  /*0a60*/  IMAD.WIDE.U32.X R8, R13, -0x33333334, R8, P2 ;  /* 0xcccccccc0d087825 */ /* 0x000fe200010e0408 */
[----:B------:R0:W5:Y:S01]  /*0a70*/  @P0 LD.E.64 R10, desc[UR36][R6.64+0x88] ;  /* 0x00008824060a0980 */ /* 0x000162000c101b00 */
[----:B------:R-:W-:-:S04]  /*0a80*/  ISETP.GE.U32.AND P0, PT, R3, 0xa, PT ;  /* 0x0000000a0300780c */ /* 0x000fc80003f06070 */
[----:B------:R-:W-:-:S13]  /*0a90*/  ISETP.GE.U32.AND.EX P0, PT, R13, RZ, PT, P0 ;  /* 0x000000ff0d00720c */ /* 0x000fda0003f06100 */
[----:B0-----:R-:W-:Y:S05]  /*0aa0*/  @!P0 BRA `(.L_x_1586) ;  /* 0x00000000000c8947 */ /* 0x001fea0003800000 */
[--C-:B------:R-:W-:Y:S02]  /*0ab0*/  SHF.R.U64 R3, R8, 0x3, R9.reuse ;  /* 0x0000000308037819 */ /* 0x100fe40000001209 */
[----:B------:R-:W-:Y:S01]  /*0ac0*/  SHF.R.U32.HI R13, RZ, 0x3, R9 ;  /* 0x00000003ff0d7819 */ /* 0x000fe20000011609 */
[----:B------:R-:W-:Y:S06]  /*0ad0*/  BRA `(.L_x_1587) ;  /* 0xfffffffc00b07947 */ /* 0x000fec000383ffff */
.L_x_1586:
[----:B------:R-:W-:Y:S05]  /*0ae0*/  BSYNC.RECONVERGENT B0 ;  /* 0x0000000000007941 */ /* 0x000fea0003800200 */
.L_x_1585:
[----:B------:R-:W-:Y:S05]  /*0af0*/  BRA `(.L_x_1584) ;  /* 0x0000000000247947 */ /* 0x000fea0003800000 */
.L_x_1583:
[----:B------:R-:W-:Y:S01]  /*0b00*/  MOV R8, 0x378 ;  /* 0x0000037800087802 */ /* 0x000fe20000000f00 */
[----:B------:R-:W0:Y:S01]  /*0b10*/  LDCU.64 UR4, c[0x4][0x2b8] ;  /* 0x01005700ff0477ac */ /* 0x000e220008000a00 */
[----:B------:R-:W-:-:S04]  /*0b20*/  CS2R R6, SRZ ;  /* 0x0000000000067805 */ /* 0x000fc8000001ff00 */
[----:B------:R-:W1:Y:S01]  /*0b30*/  LDC.64 R8, c[0x4][R8] ;  /* 0x0100000008087b82 */ /* 0x000e620000000a00 */
[----:B0-----:R-:W-:Y:S02]  /*0b40*/  IMAD.U32 R4, RZ, RZ, UR4 ;  /* 0x00000004ff047e24 */ /* 0x001fe4000f8e00ff */
[----:B------:R-:W-:-:S07]  /*0b50*/  IMAD.U32 R5, RZ, RZ, UR5 ;  /* 0x00000005ff057e24 */ /* 0x000fce000f8e00ff */
[----:B------:R-:W-:-:S07]  /*0b60*/  LEPC R20, `(.L_x_1588) ;  /* 0x000000001014794e */ /* 0x000fce0000000000 */
[----:B-1----:R-:W-:Y:S05]  /*0b70*/  CALL.ABS.NOINC R8 ;  /* 0x0000000008007343 */ /* 0x002fea0003c00000 */
.L_x_1588:
[----:B------:R-:W-:-:S07]  /*0b80*/  CS2R R10, SRZ ;  /* 0x00000000000a7805 */ /* 0x000fce000001ff00 */
.L_x_1584:
[----:B------:R-:W-:Y:S05]  /*0b90*/  BSYNC.RECONVERGENT B6 ;  /* 0x0000000000067941 */ /* 0x000fea0003800200 */
.L_x_1582:
[----:B------:R-:W-:Y:S01]  /*0ba0*/  ISETP.GE.U32.AND P0, PT, R23, R18, PT ;  /* 0x000000121700720c */ /* 0x000fe20003f06070 */
[----:B------:R-:W-:Y:S03]  /*0bb0*/  BSSY.RECONVERGENT B0, `(.L_x_1589) ;  /* 0x0000039000007945 */ /* 0x000fe60003800200 */
[----:B------:R-:W-:-:S13]  /*0bc0*/  ISETP.GE.U32.AND.EX P0, PT, R19, R2, PT, P0 ;  /* 0x000000021300720c */ /* 0x000fda0003f06100 */
[----:B------:R-:W-:Y:S05]  /*0bd0*/  @P0 BRA `(.L_x_1590) ;  /* 0x0000000000d80947 */ /* 0x000fea0003800000 */
.L_x_1593:
[----:B0----5:R-:W-:-:S04]  /*0be0*/  LEA R4, P0, R26, R10, 0x3 ;  /* 0x0000000a1a047211 */ /* 0x021fc800078018ff */
[----:B------:R-:W-:-:S06]  /*0bf0*/  LEA.HI.X R5, R26, R11, R24, 0x3, P0 ;  /* 0x0000000b1a057211 */ /* 0x000fcc00000f1c18 */
[----:B------:R-:W2:Y:S02]  /*0c00*/  LD.E.64 R4, desc[UR36][R4.64] ;  /* 0x0000002404047980 */ /* 0x000ea4000c101b00 */
[----:B--2---:R-:W-:-:S04]  /*0c10*/  ISETP.NE.U32.AND P0, PT, R4, RZ, PT ;  /* 0x000000ff0400720c */ /* 0x004fc80003f05070 */
[----:B------:R-:W-:-:S13]  /*0c20*/  ISETP.NE.AND.EX P0, PT, R5, RZ, PT, P0 ;  /* 0x000000ff0500720c */ /* 0x000fda0003f05300 */
[----:B------:R-:W-:Y:S05]  /*0c30*/  @!P0 BRA `(.L_x_1590) ;  /* 0x0000000000c08947 */ /* 0x000fea0003800000 */
[----:B------:R-:W0:Y:S01]  /*0c40*/  LDCU.64 UR4, c[0x0][0x3a0] ;  /* 0x00007400ff0477ac */ /* 0x000e220008000a00 */
[----:B------:R-:W2:Y:S01]  /*0c50*/  LDG.E R0, desc[UR36][R30.64] ;  /* 0x000000241e007981 */ /* 0x000ea2000c1e1900 */
[----:B0-----:R-:W-:-:S04]  /*0c60*/  LEA R12, P0, R4, UR4, 0x2 ;  /* 0x00000004040c7c11 */ /* 0x001fc8000f8010ff */
[----:B------:R-:W-:-:S05]  /*0c70*/  LEA.HI.X R13, R4, UR5, R5, 0x2, P0 ;  /* 0x00000005040d7c11 */ /* 0x000fca00080f1405 */
[----:B------:R-:W3:Y:S01]  /*0c80*/  LDG.E R3, desc[UR36][R12.64+-0x4] ;  /* 0xfffffc240c037981 */ /* 0x000ee2000c1e1900 */
[----:B------:R-:W-:Y:S01]  /*0c90*/  IADD3 R23, P1, PT, R23, 0x1, RZ ;  /* 0x0000000117177810 */ /* 0x000fe20007f3e0ff */
[----:B------:R-:W-:Y:S04]  /*0ca0*/  BSSY.RECONVERGENT B1, `(.L_x_1591) ;  /* 0x0000022000017945 */ /* 0x000fe80003800200 */
[----:B------:R-:W-:Y:S02]  /*0cb0*/  IMAD.X R19, RZ, RZ, R19, P1 ;  /* 0x000000ffff137224 */ /* 0x000fe400008e0613 */
        /* <DEDUP_REMOVED lines=8> */
[----:B------:R2:W-:Y:S01]  /*0d40*/  REDG.E.MIN.STRONG.GPU desc[UR36][R12.64+-0x4], R20 ;  /* 0xfffffc140c00798e */ /* 0x0005e2000c92e124 */
[----:B------:R-:W-:Y:S02]  /*0d50*/  UMOV UR4, URZ ;  /* 0x000000ff00047c82 */ /* 0x000fe40008000000 */
[----:B------:R-:W-:-:S04]  /*0d60*/  UIMAD.WIDE.U32 UR6, UR6, 0x1, URZ ;  /* 0x00000001060678a5 */ /* 0x000fc8000f8e00ff */
[----:B------:R-:W-:Y:S02]  /*0d70*/  UIADD3 UR4, UPT, UPT, UR7, UR4, URZ ;  /* 0x0000000407047290 */ /* 0x000fe4000fffe0ff */
[----:B------:R-:W-:-:S04]  /*0d80*/  IMAD.U32 R8, RZ, RZ, UR6 ;  /* 0x00000006ff087e24 */ /* 0x000fc8000f8e00ff */
[----:B------:R-:W-:Y:S02]  /*0d90*/  IMAD.U32 R15, RZ, RZ, UR4 ;  /* 0x00000004ff0f7e24 */ /* 0x000fe4000f8e00ff */
[----:B------:R-:W-:Y:S01]  /*0da0*/  IMAD.MOV.U32 R14, RZ, RZ, R8 ;  /* 0x000000ffff0e7224 */ /* 0x000fe200078e0008 */
[----:B0-----:R-:W-:-:S13]  /*0db0*/  ISETP.EQ.U32.AND P0, PT, R0, R3, PT ;  /* 0x000000030000720c */ /* 0x001fda0003f02070 */
[----:B-1----:R-:W3:Y:S01]  /*0dc0*/  @P0 ATOMG.E.ADD.64.STRONG.GPU PT, R6, desc[UR36][R6.64], R14 ;  /* 0x8000000e060609a8 */ /* 0x002ee200081ef524 */
[----:B------:R-:W0:Y:S01]  /*0dd0*/  S2R R3, SR_LTMASK ;  /* 0x0000000000037919 */ /* 0x000e220000003900 */
[----:B------:R-:W-:Y:S01]  /*0de0*/  IMAD.U32 R9, RZ, RZ, UR7 ;  /* 0x00000007ff097e24 */ /* 0x000fe2000f8e00ff */
[----:B------:R-:W1:Y:S01]  /*0df0*/  LDCU.64 UR6, c[0x0][0x3f0] ;  /* 0x00007e00ff0677ac */ /* 0x000e620008000a00 */
[----:B--2---:R-:W-:Y:S01]  /*0e00*/  IADD3 R12, P0, PT, R4, -0x1, RZ ;  /* 0xffffffff040c7810 */ /* 0x004fe20007f1e0ff */
[----:B------:R-:W-:Y:S01]  /*0e10*/  UMOV UR4, URZ ;  /* 0x000000ff00047c82 */ /* 0x000fe20008000000 */
[----:B0-----:R-:W-:-:S06]  /*0e20*/  LOP3.LUT R3, R3, UR5, RZ, 0xc0, !PT ;  /* 0x0000000503037c12 */ /* 0x001fcc000f8ec0ff */
[----:B------:R-:W0:Y:S01]  /*0e30*/  POPC R3, R3 ;  /* 0x0000000300037309 */ /* 0x000e220000000000 */
[----:B------:R-:W-:Y:S01]  /*0e40*/  IADD3.X R13, PT, PT, R5, -0x1, RZ, P0, !PT ;  /* 0xffffffff050d7810 */ /* 0x000fe200007fe4ff */
[----:B---3--:R-:W-:Y:S04]  /*0e50*/  SHFL.IDX PT, R8, R6, R0, 0x1f ;  /* 0x00001f0006087589 */ /* 0x008fe800000e0000 */
[----:B------:R-:W0:Y:S02]  /*0e60*/  SHFL.IDX PT, R9, R7, R0, 0x1f ;  /* 0x00001f0007097589 */ /* 0x000e2400000e0000 */
[----:B0-----:R-:W-:-:S04]  /*0e70*/  IMAD.WIDE.U32 R8, R3, 0x1, R8 ;  /* 0x0000000103087825 */ /* 0x001fc800078e0008 */
[----:B------:R-:W-:Y:S01]  /*0e80*/  VIADD R9, R9, UR4 ;  /* 0x0000000409097c36 */ /* 0x000fe20008000000 */
[----:B-1----:R-:W-:-:S04]  /*0e90*/  LEA R4, P1, R8, UR6, 0x3 ;  /* 0x0000000608047c11 */ /* 0x002fc8000f8218ff */
[----:B------:R-:W-:-:S05]  /*0ea0*/  LEA.HI.X R5, R8, UR7, R9, 0x3, P1 ;  /* 0x0000000708057c11 */ /* 0x000fca00088f1c09 */
[----:B------:R0:W-:Y:S04]  /*0eb0*/  STG.E.64 desc[UR36][R4.64], R12 ;  /* 0x0000000c04007986 */ /* 0x0001e8000c101b24 */
.L_x_1592:
[----:B------:R-:W-:Y:S05]  /*0ec0*/  BSYNC.RECONVERGENT B1 ;  /* 0x0000000000017941 */ /* 0x000fea0003800200 */
.L_x_1591:
[----:B------:R-:W-:Y:S02]  /*0ed0*/  ISETP.GE.U32.AND P1, PT, R23, R18, PT ;  /* 0x000000121700720c */ /* 0x000fe40003f26070 */
[----:B------:R-:W-:Y:S02]  /*0ee0*/  ISETP.LT.U32.AND P0, PT, R26, 0xe, PT ;  /* 0x0000000e1a00780c */ /* 0x000fe40003f01070 */
[----:B------:R-:W-:Y:S02]  /*0ef0*/  ISETP.GE.U32.AND.EX P1, PT, R19, R2, PT, P1 ;  /* 0x000000021300720c */ /* 0x000fe40003f26110 */
[----:B------:R-:W-:Y:S02]  /*0f00*/  ISETP.LT.U32.AND.EX P0, PT, R24, RZ, PT, P0 ;  /* 0x000000ff1800720c */ /* 0x000fe40003f01100 */
[----:B------:R-:W-:-:S05]  /*0f10*/  IADD3 R26, P2, PT, R26, 0x1, RZ ;  /* 0x000000011a1a7810 */ /* 0x000fca0007f5e0ff */
[----:B------:R-:W-:-:S06]  /*0f20*/  IMAD.X R24, RZ, RZ, R24, P2 ;  /* 0x000000ffff187224 */ /* 0x000fcc00010e0618 */
[----:B------:R-:W-:Y:S05]  /*0f30*/  @!P1 BRA P0, `(.L_x_1593) ;  /* 0xfffffffc00289947 */ /* 0x000fea000003ffff */
.L_x_1590:
[----:B------:R-:W-:Y:S05]  /*0f40*/  BSYNC.RECONVERGENT B0 ;  /* 0x0000000000007941 */ /* 0x000fea0003800200 */
.L_x_1589:
[----:B------:R-:W-:Y:S01]  /*0f50*/  IADD3 R22, P1, PT, R22, 0x1, RZ ;  /* 0x0000000116167810 */ /* 0x000fe20007f3e0ff */
[----:B------:R-:W-:Y:S01]  /*0f60*/  IMAD.MOV.U32 R26, RZ, RZ, RZ ;  /* 0x000000ffff1a7224 */ /* 0x000fe200078e00ff */
[----:B------:R-:W-:Y:S01]  /*0f70*/  ISETP.GE.U32.AND P0, PT, R23, R18, PT ;  /* 0x000000121700720c */ /* 0x000fe20003f06070 */
[----:B------:R-:W-:Y:S02]  /*0f80*/  IMAD.MOV.U32 R24, RZ, RZ, RZ ;  /* 0x000000ffff187224 */ /* 0x000fe400078e00ff */
[----:B------:R-:W-:Y:S01]  /*0f90*/  IMAD.X R25, RZ, RZ, R25, P1 ;  /* 0x000000ffff197224 */ /* 0x000fe200008e0619 */
[----:B------:R-:W-:Y:S02]  /*0fa0*/  ISETP.GE.U32.AND P1, PT, R22, R16, PT ;  /* 0x000000101600720c */ /* 0x000fe40003f26070 */
[----:B------:R-:W-:Y:S02]  /*0fb0*/  ISETP.GE.U32.AND.EX P0, PT, R19, R2, PT, P0 ;  /* 0x000000021300720c */ /* 0x000fe40003f06100 */
[----:B------:R-:W-:-:S02]  /*0fc0*/  ISETP.GE.U32.AND.EX P1, PT, R25, R17, PT, P1 ;  /* 0x000000111900720c */ /* 0x000fc40003f26110 */
[----:B------:R-:W-:-:S11]  /*0fd0*/  PLOP3.LUT P2, PT, P0, PT, PT, 0x8, 0x80 ;  /* 0x000000000080781c */ /* 0x000fd6000074e170 */
[----:B------:R-:W-:Y:S05]  /*0fe0*/  @!P0 BRA !P1, `(.L_x_1594) ;  /* 0xfffffff800108947 */ /* 0x000fea000483ffff */
.L_x_1581:
[----:B------:R-:W-:Y:S05]  /*0ff0*/  BSYNC.RECONVERGENT B7 ;  /* 0x0000000000077941 */ /* 0x000fea0003800200 */
.L_x_1580:
[----:B------:R-:W-:Y:S05]  /*1000*/  @P2 BRA `(.L_x_1595) ;  /* 0xfffffff000642947 */ /* 0x000fea000383ffff */
[----:B------:R-:W-:Y:S05]  /*1010*/  EXIT ;  /* 0x000000000000794d */ /* 0x000fea0003800000 */
        .weak           $__internal_5_$__cuda_sm20_div_rn_f64_full
        .type           $__internal_5_$__cuda_sm20_div_rn_f64_full,@function
        .size           $__internal_5_$__cuda_sm20_div_rn_f64_full,(.L_x_2820 - $__internal_5_$__cuda_sm20_div_rn_f64_full)
$__internal_5_$__cuda_sm20_div_rn_f64_full:
[----:B------:R-:W-:Y:S01]  /*1020*/  IMAD.MOV.U32 R7, RZ, RZ, 0x3ffe0000 ;  /* 0x3ffe0000ff077424 */ /* 0x000fe200078e00ff */
[----:B------:R-:W-:Y:S01]  /*1030*/  BSSY.RECONVERGENT B1, `(.L_x_1596) ;  /* 0x000004c000017945 */ /* 0x000fe20003800200 */
[----:B------:R-:W-:Y:S02]  /*1040*/  IMAD.MOV.U32 R6, RZ, RZ, 0x0 ;  /* 0x00000000ff067424 */ /* 0x000fe400078e00ff */
[----:B------:R-:W0:Y:S01]  /*1050*/  MUFU.RCP64H R13, R7 ;  /* 0x00000007000d7308 */ /* 0x000e220000001800 */
[----:B------:R-:W-:Y:S02]  /*1060*/  IMAD.MOV.U32 R12, RZ, RZ, 0x1 ;  /* 0x00000001ff0c7424 */ /* 0x000fe400078e00ff */
[----:B------:R-:W-:Y:S02]  /*1070*/  IMAD.MOV.U32 R5, RZ, RZ, R11 ;  /* 0x000000ffff057224 */ /* 0x000fe400078e000b */
[----:B------:R-:W-:Y:S02]  /*1080*/  IMAD.MOV.U32 R25, RZ, RZ, 0x1ca00000 ;  /* 0x1ca00000ff197424 */ /* 0x000fe400078e00ff */
[----:B------:R-:W-:Y:S01]  /*1090*/  IMAD.MOV.U32 R4, RZ, RZ, R10 ;  /* 0x000000ffff047224 */ /* 0x000fe200078e000a */
[----:B------:R-:W-:-:S02]  /*10a0*/  FSETP.GEU.AND P1, PT, |R5|, 1.469367938527859385e-39, PT ;  /* 0x001000000500780b */ /* 0x000fc40003f2e200 */
[----:B------:R-:W-:Y:S01]  /*10b0*/  LOP3.LUT R3, R5, 0x7ff00000, RZ, 0xc0, !PT ;  /* 0x7ff0000005037812 */ /* 0x000fe200078ec0ff */
[----:B------:R-:W-:-:S03]  /*10c0*/  IMAD.MOV.U32 R10, RZ, RZ, R4 ;  /* 0x000000ffff0a7224 */ /* 0x000fc600078e0004 */
[----:B------:R-:W-:Y:S01]  /*10d0*/  ISETP.GE.U32.AND P0, PT, R3, 0x40200000, PT ;  /* 0x402000000300780c */ /* 0x000fe20003f06070 */
[----:B------:R-:W-:Y:S01]  /*10e0*/  IMAD.MOV.U32 R22, RZ, RZ, R3 ;  /* 0x000000ffff167224 */ /* 0x000fe200078e0003 */
[----:B0-----:R-:W-:Y:S02]  /*10f0*/  DFMA R14, R12, -R6, 1 ;  /* 0x3ff000000c0e742b */ /* 0x001fe40000000806 */
[----:B------:R-:W-:-:S04]  /*1100*/  SEL R25, R25, 0x63400000, !P0 ;  /* 0x6340000019197807 */ /* 0x000fc80004000000 */
[C-C-:B------:R-:W-:Y:S02]  /*1110*/  @!P1 LOP3.LUT R20, R25.reuse, 0x80000000, R5.reuse, 0xf8, !PT ;  /* 0x8000000019149812 */ /* 0x140fe400078ef805 */
[----:B------:R-:W-:Y:S01]  /*1120*/  LOP3.LUT R11, R25, 0x800fffff, R5, 0xf8, !PT ;  /* 0x800fffff190b7812 */ /* 0x000fe200078ef805 */
[----:B------:R-:W-:Y:S01]  /*1130*/  DFMA R14, R14, R14, R14 ;  /* 0x0000000e0e0e722b */ /* 0x000fe2000000000e */
[----:B------:R-:W-:Y:S01]  /*1140*/  @!P1 LOP3.LUT R21, R20, 0x100000, RZ, 0xfc, !PT ;  /* 0x0010000014159812 */ /* 0x000fe200078efcff */
[----:B------:R-:W-:-:S06]  /*1150*/  @!P1 IMAD.MOV.U32 R20, RZ, RZ, RZ ;  /* 0x000000ffff149224 */ /* 0x000fcc00078e00ff */
[----:B------:R-:W-:Y:S02]  /*1160*/  DFMA R12, R12, R14, R12 ;  /* 0x0000000e0c0c722b */ /* 0x000fe4000000000c */
[----:B------:R-:W-:-:S06]  /*1170*/  @!P1 DFMA R10, R10, 2, -R20 ;  /* 0x400000000a0a982b */ /* 0x000fcc0000000814 */
[----:B------:R-:W-:-:S04]  /*1180*/  DFMA R14, R12, -R6, 1 ;  /* 0x3ff000000c0e742b */ /* 0x000fc80000000806 */
[----:B------:R-:W-:-:S04]  /*1190*/  @!P1 LOP3.LUT R22, R11, 0x7ff00000, RZ, 0xc0, !PT ;  /* 0x7ff000000b169812 */ /* 0x000fc800078ec0ff */
[----:B------:R-:W-:-:S08]  /*11a0*/  DFMA R12, R12, R14, R12 ;  /* 0x0000000e0c0c722b */ /* 0x000fd0000000000c */
[----:B------:R-:W-:-:S08]  /*11b0*/  DMUL R14, R12, R10 ;  /* 0x0000000a0c0e7228 */ /* 0x000fd00000000000 */
[----:B------:R-:W-:-:S08]  /*11c0*/  DFMA R20, R14, -R6, R10 ;  /* 0x800000060e14722b */ /* 0x000fd0000000000a */
[----:B------:R-:W-:Y:S01]  /*11d0*/  DFMA R20, R12, R20, R14 ;  /* 0x000000140c14722b */ /* 0x000fe2000000000e */
[----:B------:R-:W-:Y:S02]  /*11e0*/  IMAD.MOV.U32 R15, RZ, RZ, 0x40200000 ;  /* 0x40200000ff0f7424 */ /* 0x000fe400078e00ff */
[----:B------:R-:W-:Y:S02]  /*11f0*/  VIADD R12, R22, 0xffffffff ;  /* 0xffffffff160c7836 */ /* 0x000fe40000000000 */
[----:B------:R-:W-:-:S03]  /*1200*/  VIADD R13, R15, 0xffffffff ;  /* 0xffffffff0f0d7836 */ /* 0x000fc60000000000 */
[----:B------:R-:W-:-:S04]  /*1210*/  ISETP.GT.U32.AND P0, PT, R12, 0x7feffffe, PT ;  /* 0x7feffffe0c00780c */ /* 0x000fc80003f04070 */
[----:B------:R-:W-:-:S13]  /*1220*/  ISETP.GT.U32.OR P0, PT, R13, 0x7feffffe, P0 ;  /* 0x7feffffe0d00780c */ /* 0x000fda0000704470 */
[----:B------:R-:W-:Y:S05]  /*1230*/  @P0 BRA `(.L_x_1597) ;  /* 0x0000000000680947 */ /* 0x000fea0003800000 */
[----:B------:R-:W-:-:S05]  /*1240*/  IMAD.MOV.U32 R4, RZ, RZ, 0x40200000 ;  /* 0x40200000ff047424 */ /* 0x000fca00078e00ff */
[----:B------:R-:W-:-:S04]  /*1250*/  VIADDMNMX R3, R3, -R4, 0xb9600000, !PT ;  /* 0xb960000003037446 */ /* 0x000fc80007800904 */
[----:B------:R-:W-:-:S05]  /*1260*/  VIMNMX R4, PT, PT, R3, 0x46a00000, PT ;  /* 0x46a0000003047848 */ /* 0x000fca0003fe0100 */
[----:B------:R-:W-:Y:S02]  /*1270*/  IMAD.IADD R25, R4, 0x1, -R25 ;  /* 0x0000000104197824 */ /* 0x000fe400078e0a19 */
[----:B------:R-:W-:Y:S02]  /*1280*/  IMAD.MOV.U32 R4, RZ, RZ, RZ ;  /* 0x000000ffff047224 */ /* 0x000fe400078e00ff */
[----:B------:R-:W-:-:S06]  /*1290*/  VIADD R5, R25, 0x7fe00000 ;  /* 0x7fe0000019057836 */ /* 0x000fcc0000000000 */
[----:B------:R-:W-:-:S10]  /*12a0*/  DMUL R12, R20, R4 ;  /* 0x00000004140c7228 */ /* 0x000fd40000000000 */
[----:B------:R-:W-:-:S13]  /*12b0*/  FSETP.GTU.AND P0, PT, |R13|, 1.469367938527859385e-39, PT ;  /* 0x001000000d00780b */ /* 0x000fda0003f0c200 */
[----:B------:R-:W-:Y:S05]  /*12c0*/  @P0 BRA `(.L_x_1598) ;  /* 0x0000000000880947 */ /* 0x000fea0003800000 */
[----:B------:R-:W-:-:S06]  /*12d0*/  DFMA R6, R20, -R6, R10 ;  /* 0x800000061406722b */ /* 0x000fcc000000000a */
[----:B------:R-:W-:-:S04]  /*12e0*/  IMAD.MOV.U32 R6, RZ, RZ, RZ ;  /* 0x000000ffff067224 */ /* 0x000fc800078e00ff */
[C---:B------:R-:W-:Y:S02]  /*12f0*/  FSETP.NEU.AND P0, PT, R7.reuse, RZ, PT ;  /* 0x000000ff0700720b */ /* 0x040fe40003f0d000 */
[----:B------:R-:W-:-:S04]  /*1300*/  LOP3.LUT R3, R7, 0x402e0000, RZ, 0x3c, !PT ;  /* 0x402e000007037812 */ /* 0x000fc800078e3cff */
[----:B------:R-:W-:-:S04]  /*1310*/  LOP3.LUT R3, R3, 0x80000000, RZ, 0xc0, !PT ;  /* 0x8000000003037812 */ /* 0x000fc800078ec0ff */
[----:B------:R-:W-:-:S03]  /*1320*/  LOP3.LUT R7, R3, R5, RZ, 0xfc, !PT ;  /* 0x0000000503077212 */ /* 0x000fc600078efcff */
        /* <DEDUP_REMOVED lines=11> */
.L_x_1597:
[----:B------:R-:W-:-:S14]  /*13e0*/  DSETP.NAN.AND P0, PT, R4, R4, PT ;  /* 0x000000040400722a */ /* 0x000fdc0003f08000 */
[----:B------:R-:W-:Y:S05]  /*13f0*/  @P0 BRA `(.L_x_1599) ;  /* 0x0000000000340947 */ /* 0x000fea0003800000 */
[----:B------:R-:W-:Y:S01]  /*1400*/  ISETP.NE.AND P0, PT, R22, R15, PT ;  /* 0x0000000f1600720c */ /* 0x000fe20003f05270 */
[----:B------:R-:W-:Y:S02]  /*1410*/  IMAD.MOV.U32 R12, RZ, RZ, 0x0 ;  /* 0x00000000ff0c7424 */ /* 0x000fe400078e00ff */
[----:B------:R-:W-:-:S10]  /*1420*/  IMAD.MOV.U32 R13, RZ, RZ, -0x80000 ;  /* 0xfff80000ff0d7424 */ /* 0x000fd400078e00ff */
[----:B------:R-:W-:Y:S05]  /*1430*/  @!P0 BRA `(.L_x_1598) ;  /* 0x00000000002c8947 */ /* 0x000fea0003800000 */
[----:B------:R-:W-:Y:S02]  /*1440*/  ISETP.NE.AND P0, PT, R22, 0x7ff00000, PT ;  /* 0x7ff000001600780c */ /* 0x000fe40003f05270 */
[----:B------:R-:W-:Y:S02]  /*1450*/  LOP3.LUT R4, R5, 0x402e0000, RZ, 0x3c, !PT ;  /* 0x402e000005047812 */ /* 0x000fe400078e3cff */
[----:B------:R-:W-:Y:S02]  /*1460*/  ISETP.EQ.OR P0, PT, R15, RZ, !P0 ;  /* 0x000000ff0f00720c */ /* 0x000fe40004702670 */
[----:B------:R-:W-:-:S11]  /*1470*/  LOP3.LUT R13, R4, 0x80000000, RZ, 0xc0, !PT ;  /* 0x80000000040d7812 */ /* 0x000fd600078ec0ff */
[----:B------:R-:W-:Y:S01]  /*1480*/  @P0 LOP3.LUT R3, R13, 0x7ff00000, RZ, 0xfc, !PT ;  /* 0x7ff000000d030812 */ /* 0x000fe200078efcff */
[----:B------:R-:W-:Y:S02]  /*1490*/  @!P0 IMAD.MOV.U32 R12, RZ, RZ, RZ ;  /* 0x000000ffff0c8224 */ /* 0x000fe400078e00ff */
[----:B------:R-:W-:Y:S02]  /*14a0*/  @P0 IMAD.MOV.U32 R12, RZ, RZ, RZ ;  /* 0x000000ffff0c0224 */ /* 0x000fe400078e00ff */
[----:B------:R-:W-:Y:S01]  /*14b0*/  @P0 IMAD.MOV.U32 R13, RZ, RZ, R3 ;  /* 0x000000ffff0d0224 */ /* 0x000fe200078e0003 */
[----:B------:R-:W-:Y:S06]  /*14c0*/  BRA `(.L_x_1598) ;  /* 0x0000000000087947 */ /* 0x000fec0003800000 */
.L_x_1599:
[----:B------:R-:W-:Y:S01]  /*14d0*/  LOP3.LUT R13, R5, 0x80000, RZ, 0xfc, !PT ;  /* 0x00080000050d7812 */ /* 0x000fe200078efcff */
[----:B------:R-:W-:-:S07]  /*14e0*/  IMAD.MOV.U32 R12, RZ, RZ, R4 ;  /* 0x000000ffff0c7224 */ /* 0x000fce00078e0004 */
.L_x_1598:
[----:B------:R-:W-:Y:S05]  /*14f0*/  BSYNC.RECONVERGENT B1 ;  /* 0x0000000000017941 */ /* 0x000fea0003800200 */
.L_x_1596:
[----:B------:R-:W-:Y:S02]  /*1500*/  IMAD.MOV.U32 R4, RZ, RZ, R0 ;  /* 0x000000ffff047224 */ /* 0x000fe400078e0000 */
[----:B------:R-:W-:-:S04]  /*1510*/  IMAD.MOV.U32 R5, RZ, RZ, 0x0 ;  /* 0x00000000ff057424 */ /* 0x000fc800078e00ff */
[----:B------:R-:W-:Y:S05]  /*1520*/  RET.REL.NODEC R4 `(_Z28sssp_kernel_EC_load_balancedP27vertex_dictionary_structuremmmPjPmS2_S2_S2_S2_S2_S2_S2_PyS3_S3_S3_) ;  /* 0xffffffe804b47950 */ /* 0x000fea0003c3ffff */
.L_x_1600:
        /* <DEDUP_REMOVED lines=13> */
.L_x_2820:


//--------------------- .text._Z14sssp_kernel_ECP27vertex_dictionary_structuremmPjPmS2_S2_S2_S2_S2_S2_S2_PyS3_S3_S3_ --------------------------
	.section	.text._Z14sssp_kernel_ECP27vertex_dictionary_structuremmPjPmS2_S2_S2_S2_S2_S2_S2_PyS3_S3_S3_,"ax",@progbits
	.align	128
        .global         _Z14sssp_kernel_ECP27vertex_dictionary_structuremmPjPmS2_S2_S2_S2_S2_S2_S2_PyS3_S3_S3_
        .type           _Z14sssp_kernel_ECP27vertex_dictionary_structuremmPjPmS2_S2_S2_S2_S2_S2_S2_PyS3_S3_S3_,@function
        .size           _Z14sssp_kernel_ECP27vertex_dictionary_structuremmPjPmS2_S2_S2_S2_S2_S2_S2_PyS3_S3_S3_,(.L_x_2821 - _Z14sssp_kernel_ECP27vertex_dictionary_structuremmPjPmS2_S2_S2_S2_S2_S2_S2_PyS3_S3_S3_)
        .other          _Z14sssp_kernel_ECP27vertex_dictionary_structuremmPjPmS2_S2_S2_S2_S2_S2_S2_PyS3_S3_S3_,@"STO_CUDA_ENTRY STV_DEFAULT"
_Z14sssp_kernel_ECP27vertex_dictionary_structuremmPjPmS2_S2_S2_S2_S2_S2_S2_PyS3_S3_S3_:
.text._Z14sssp_kernel_ECP27vertex_dictionary_structuremmPjPmS2_S2_S2_S2_S2_S2_S2_PyS3_S3_S3_:
[----:B------:R-:W0:Y:S08]  /*0000*/  LDC R1, c[0x0][0x37c] ;  /* 0x0000df00ff017b82 */ /* 0x000e300000000800 */
[----:B------:R-:W1:Y:S01]  /*0010*/  LDC.64 R2, c[0x4][0xa0] ;  /* 0x01002800ff027b82 */ /* 0x000e620000000a00 */
[----:B------:R-:W1:Y:S07]  /*0020*/  LDCU.64 UR36, c[0x0][0x358] ;  /* 0x00006b00ff2477ac */ /* 0x000e6e0008000a00 */
[----:B------:R-:W2:Y:S01]  /*0030*/  LDC.64 R6, c[0x0][0x3f8] ;  /* 0x0000fe00ff067b82 */ /* 0x000ea20000000a00 */
[----:B-1----:R-:W2:Y:S01]  /*0040*/  LDG.E.64 R12, desc[UR36][R2.64] ;  /* 0x00000024020c7981 */ /* 0x002ea2000c1e1b00 */
[----:B------:R-:W1:Y:S06]  /*0050*/  S2R R0, SR_TID.X ;  /* 0x0000000000007919 */ /* 0x000e6c0000002100 */
[----:B------:R-:W1:Y:S08]  /*0060*/  S2UR UR4, SR_CTAID.X ;  /* 0x00000000000479c3 */ /* 0x000e700000002500 */
[----:B------:R-:W1:Y:S01]  /*0070*/  LDC R5, c[0x0][0x360] ;  /* 0x0000d800ff057b82 */ /* 0x000e620000000800 */
[----:B--2---:R-:W-:-:S04]  /*0080*/  LEA R6, P0, R12, R6, 0x3 ;  /* 0x000000060c067211 */ /* 0x004fc800078018ff */
[----:B------:R-:W-:-:S06]  /*0090*/  LEA.HI.X R7, R12, R7, R13, 0x3, P0 ;  /* 0x000000070c077211 */ /* 0x000fcc00000f1c0d */
[----:B------:R-:W2:Y:S01]  /*00a0*/  LDG.E.64 R6, desc[UR36][R6.64] ;  /* 0x0000002406067981 */ /* 0x000ea2000c1e1b00 */
[----:B-1----:R-:W-:-:S05]  /*00b0*/  IMAD R5, R5, UR4, R0 ;  /* 0x0000000405057c24 */ /* 0x002fca000f8e0200 */
[----:B--2---:R-:W-:-:S04]  /*00c0*/  ISETP.GT.U32.AND P0, PT, R6, R5, PT ;  /* 0x000000050600720c */ /* 0x004fc80003f04070 */
[----:B------:R-:W-:-:S13]  /*00d0*/  ISETP.GT.U32.AND.EX P0, PT, R7, RZ, PT, P0 ;  /* 0x000000ff0700720c */ /* 0x000fda0003f04100 */
[----:B0-----:R-:W-:Y:S05]  /*00e0*/  @!P0 EXIT ;  /* 0x000000000000894d */ /* 0x001fea0003800000 */
[----:B------:R-:W0:Y:S01]  /*00f0*/  LDC.64 R2, c[0x0][0x3f8] ;  /* 0x0000fe00ff027b82 */ /* 0x000e220000000a00 */
[----:B------:R-:W-:Y:S04]  /*0100*/  BSSY.RECONVERGENT B0, `(.L_x_1601) ;  /* 0x0000025000007945 */ /* 0x000fe80003800200 */
[----:B------:R-:W-:Y:S01]  /*0110*/  BSSY.RELIABLE B7, `(.L_x_1602) ;  /* 0x000001e000077945 */ /* 0x000fe20003800100 */
[----:B------:R-:W-:Y:S02]  /*0120*/  IMAD.MOV.U32 R15, RZ, RZ, R13 ;  /* 0x000000ffff0f7224 */ /* 0x000fe400078e000d */
[----:B------:R-:W-:Y:S02]  /*0130*/  IMAD.MOV.U32 R13, RZ, RZ, RZ ;  /* 0x000000ffff0d7224 */ /* 0x000fe400078e00ff */
[----:B------:R-:W-:-:S07]  /*0140*/  IMAD.MOV.U32 R10, RZ, RZ, RZ ;  /* 0x000000ffff0a7224 */ /* 0x000fce00078e00ff */
.L_x_1604:
[----:B------:R-:W-:-:S05]  /*0150*/  IADD3 R0, P0, PT, R12, R13, RZ ;  /* 0x0000000d0c007210 */ /* 0x000fca0007f1e0ff */
[----:B------:R-:W-:-:S05]  /*0160*/  IMAD.X R11, R15, 0x1, R10, P0 ;  /* 0x000000010f0b7824 */ /* 0x000fca00000e060a */
[--C-:B------:R-:W-:Y:S02]  /*0170*/  SHF.R.U64 R0, R0, 0x1, R11.reuse ;  /* 0x0000000100007819 */ /* 0x100fe4000000120b */
[----:B------:R-:W-:Y:S02]  /*0180*/  SHF.R.U32.HI R11, RZ, 0x1, R11 ;  /* 0x00000001ff0b7819 */ /* 0x000fe4000001160b */
[----:B0-----:R-:W-:-:S04]  /*0190*/  LEA R6, P0, R0, R2, 0x3 ;  /* 0x0000000200067211 */ /* 0x001fc800078018ff */
[----:B------:R-:W-:-:S06]  /*01a0*/  LEA.HI.X R7, R0, R3, R11, 0x3, P0 ;  /* 0x0000000300077211 */ /* 0x000fcc00000f1c0b */
[----:B------:R-:W2:Y:S01]  /*01b0*/  LDG.E.64 R6, desc[UR36][R6.64] ;  /* 0x0000002406067981 */ /* 0x000ea2000c1e1b00 */
[----:B------:R-:W-:Y:S02]  /*01c0*/  IMAD.MOV.U32 R8, RZ, RZ, R5 ;  /* 0x000000ffff087224 */ /* 0x000fe400078e0005 */
[----:B------:R-:W-:Y:S01]  /*01d0*/  IMAD.MOV.U32 R9, RZ, RZ, RZ ;  /* 0x000000ffff097224 */ /* 0x000fe200078e00ff */
[----:B--2---:R-:W-:-:S04]  /*01e0*/  ISETP.NE.U32.AND P0, PT, R6, R5, PT ;  /* 0x000000050600720c */ /* 0x004fc80003f05070 */
[----:B------:R-:W-:-:S13]  /*01f0*/  ISETP.NE.AND.EX P0, PT, R7, RZ, PT, P0 ;  /* 0x000000ff0700720c */ /* 0x000fda0003f05300 */
[----:B------:R-:W-:Y:S05]  /*0200*/  @!P0 BREAK.RELIABLE B7 ;  /* 0x0000000000078942 */ /* 0x000fea0003800100 */
[----:B------:R-:W-:Y:S05]  /*0210*/  @!P0 BRA `(.L_x_1603) ;  /* 0x00000000004c8947 */ /* 0x000fea0003800000 */
        /* <DEDUP_REMOVED lines=14> */
.L_x_1602:
[----:B------:R-:W-:-:S04]  /*0300*/  LEA R2, P0, R13, R2, 0x3 ;  /* 0x000000020d027211 */ /* 0x000fc800078018ff */
[----:B------:R-:W-:-:S05]  /*0310*/  LEA.HI.X R3, R13, R3, R10, 0x3, P0 ;  /* 0x000000030d037211 */ /* 0x000fca00000f1c0a */
[----:B------:R0:W5:Y:S01]  /*0320*/  LDG.E.64 R8, desc[UR36][R2.64+-0x8] ;  /* 0xfffff82402087981 */ /* 0x000162000c1e1b00 */
[----:B------:R-:W-:-:S04]  /*0330*/  IADD3 R0, P0, PT, R13, -0x1, RZ ;  /* 0xffffffff0d007810 */ /* 0x000fc80007f1e0ff */
[----:B------:R-:W-:-:S09]  /*0340*/  IADD3.X R11, PT, PT, R10, -0x1, RZ, P0, !PT ;  /* 0xffffffff0a0b7810 */ /* 0x000fd200007fe4ff */
.L_x_1603:
[----:B------:R-:W-:Y:S05]  /*0350*/  BSYNC.RECONVERGENT B0 ;  /* 0x0000000000007941 */ /* 0x000fea0003800200 */
.L_x_1601:
[----:B------:R-:W-:Y:S05]  /*0360*/  WARPSYNC.ALL ;  /* 0x0000000000007948 */ /* 0x000fea0003800000 */
[----:B------:R-:W1:Y:S01]  /*0370*/  LDCU.64 UR4, c[0x0][0x380] ;  /* 0x00007000ff0477ac */ /* 0x000e620008000a00 */
[----:B------:R-:W2:Y:S01]  /*0380*/  LDCU.64 UR6, c[0x0][0x3e0] ;  /* 0x00007c00ff0677ac */ /* 0x000ea20008000a00 */
[----:B-1----:R-:W-:-:S04]  /*0390*/  UIADD3 UR8, UP0, UPT, UR4, 0x18000000, URZ ;  /* 0x1800000004087890 */ /* 0x002fc8000ff1e0ff */
[----:B------:R-:W-:Y:S01]  /*03a0*/  UIADD3.X UR4, UPT, UPT, URZ, UR5, URZ, UP0, !UPT ;  /* 0x00000005ff047290 */ /* 0x000fe200087fe4ff */
[----:B--2---:R-:W-:Y:S01]  /*03b0*/  LEA R16, P0, R0, UR6, 0x3 ;  /* 0x0000000600107c11 */ /* 0x004fe2000f8018ff */
[----:B0-----:R-:W-:-:S03]  /*03c0*/  IMAD.U32 R2, RZ, RZ, UR8 ;  /* 0x00000008ff027e24 */ /* 0x001fc6000f8e00ff */
[----:B------:R-:W-:Y:S01]  /*03d0*/  LEA.HI.X R17, R0, UR7, R11, 0x3, P0 ;  /* 0x0000000700117c11 */ /* 0x000fe200080f1c0b */
[----:B------:R-:W-:-:S05]  /*03e0*/  IMAD.U32 R3, RZ, RZ, UR4 ;  /* 0x00000004ff037e24 */ /* 0x000fca000f8e00ff */
[----:B------:R-:W2:Y:S04]  /*03f0*/  LDG.E.64 R16, desc[UR36][R16.64] ;  /* 0x0000002410107981 */ /* 0x000ea8000c1e1b00 */
[----:B------:R-:W2:Y:S02]  /*0400*/  LDG.E.64 R2, desc[UR36][R2.64+0x519630] ;  /* 0x5196302402027981 */ /* 0x000ea4000c1e1b00 */
[----:B--2---:R-:W-:-:S04]  /*0410*/  LEA R6, P0, R16, R2, 0x3 ;  /* 0x0000000210067211 */ /* 0x004fc800078018ff */
[----:B------:R-:W-:-:S06]  /*0420*/  LEA.HI.X R7, R16, R3, R17, 0x3, P0 ;  /* 0x0000000310077211 */ /* 0x000fcc00000f1c11 */
[----:B------:R-:W2:Y:S01]  /*0430*/  LD.E.64 R6, desc[UR36][R6.64] ;  /* 0x0000002406067980 */ /* 0x000ea2000c101b00 */
[----:B-----5:R-:W-:Y:S01]  /*0440*/  IADD3 R4, P1, PT, R5, -R8, RZ ;  /* 0x8000000805047210 */ /* 0x020fe20007f3e0ff */
[----:B------:R-:W-:Y:S04]  /*0450*/  BSSY.RECONVERGENT B6, `(.L_x_1605) ;  /* 0x0000058000067945 */ /* 0x000fe80003800200 */
[----:B------:R-:W-:Y:S01]  /*0460*/  IMAD.X R5, RZ, RZ, ~R9, P1 ;  /* 0x000000ffff057224 */ /* 0x000fe200008e0e09 */
[----:B--2---:R-:W-:-:S04]  /*0470*/  ISETP.NE.U32.AND P0, PT, R6, RZ, PT ;  /* 0x000000ff0600720c */ /* 0x004fc80003f05070 */
[----:B------:R-:W-:-:S13]  /*0480*/  ISETP.NE.AND.EX P0, PT, R7, RZ, PT, P0 ;  /* 0x000000ff0700720c */ /* 0x000fda0003f05300 */
[----:B------:R-:W-:Y:S05]  /*0490*/  @!P0 BRA `(.L_x_1606) ;  /* 0x00000004002c8947 */ /* 0x000fea0003800000 */
[----:B------:R-:W0:Y:S01]  /*04a0*/  MUFU.RCP64H R3, 15 ;  /* 0x402e000000037908 */ /* 0x000e220000001800 */
[----:B------:R-:W-:Y:S01]  /*04b0*/  IMAD.MOV.U32 R10, RZ, RZ, 0x0 ;  /* 0x00000000ff0a7424 */ /* 0x000fe200078e00ff */
[----:B------:R-:W-:Y:S01]  /*04c0*/  BSSY.RECONVERGENT B0, `(.L_x_1607) ;  /* 0x0000014000007945 */ /* 0x000fe20003800200 */
[----:B------:R-:W-:Y:S02]  /*04d0*/  IMAD.MOV.U32 R11, RZ, RZ, 0x402e0000 ;  /* 0x402e0000ff0b7424 */ /* 0x000fe400078e00ff */
[----:B------:R-:W-:-:S06]  /*04e0*/  IMAD.MOV.U32 R2, RZ, RZ, 0x1 ;  /* 0x00000001ff027424 */ /* 0x000fcc00078e00ff */
[----:B0-----:R-:W-:-:S08]  /*04f0*/  DFMA R8, R2, -R10, 1 ;  /* 0x3ff000000208742b */ /* 0x001fd0000000080a */
[----:B------:R-:W-:-:S08]  /*0500*/  DFMA R8, R8, R8, R8 ;  /* 0x000000080808722b */ /* 0x000fd00000000008 */
[----:B------:R-:W-:-:S08]  /*0510*/  DFMA R8, R2, R8, R2 ;  /* 0x000000080208722b */ /* 0x000fd00000000002 */
[C---:B------:R-:W-:Y:S01]  /*0520*/  DFMA R2, R8.reuse, -R10, 1 ;  /* 0x3ff000000802742b */ /* 0x040fe2000000080a */
[----:B------:R-:W0:Y:S07]  /*0530*/  I2F.F64.U64 R10, R4 ;  /* 0x00000004000a7312 */ /* 0x000e2e0000301800 */
[----:B------:R-:W-:-:S08]  /*0540*/  DFMA R2, R8, R2, R8 ;  /* 0x000000020802722b */ /* 0x000fd00000000008 */
[----:B0-----:R-:W-:Y:S01]  /*0550*/  DMUL R8, R10, R2 ;  /* 0x000000020a087228 */ /* 0x001fe20000000000 */
[----:B------:R-:W-:-:S07]  /*0560*/  FSETP.GEU.AND P1, PT, |R11|, 6.5827683646048100446e-37, PT ;  /* 0x036000000b00780b */ /* 0x000fce0003f2e200 */
[----:B------:R-:W-:-:S08]  /*0570*/  DFMA R12, R8, -15, R10 ;  /* 0xc02e0000080c782b */ /* 0x000fd0000000000a */
[----:B------:R-:W-:-:S10]  /*0580*/  DFMA R2, R2, R12, R8 ;  /* 0x0000000c0202722b */ /* 0x000fd40000000008 */
[----:B------:R-:W-:-:S05]  /*0590*/  FFMA R0, RZ, 2.71875, R3 ;  /* 0x402e0000ff007823 */ /* 0x000fca0000000003 */
[----:B------:R-:W-:-:S13]  /*05a0*/  FSETP.GT.AND P0, PT, |R0|, 1.469367938527859385e-39, PT ;  /* 0x001000000000780b */ /* 0x000fda0003f04200 */
[----:B------:R-:W-:Y:S05]  /*05b0*/  @P0 BRA P1, `(.L_x_1608) ;  /* 0x0000000000100947 */ /* 0x000fea0000800000 */
[----:B------:R-:W-:-:S07]  /*05c0*/  MOV R0, 0x5e0 ;  /* 0x000005e000007802 */ /* 0x000fce0000000f00 */
[----:B------:R-:W-:Y:S05]  /*05d0*/  CALL.REL.NOINC `($__internal_6_$__cuda_sm20_div_rn_f64_full) ;  /* 0x0000000400987944 */ /* 0x000fea0003c00000 */
[----:B------:R-:W-:Y:S02]  /*05e0*/  IMAD.MOV.U32 R2, RZ, RZ, R12 ;  /* 0x000000ffff027224 */ /* 0x000fe400078e000c */
[----:B------:R-:W-:-:S07]  /*05f0*/  IMAD.MOV.U32 R3, RZ, RZ, R13 ;  /* 0x000000ffff037224 */ /* 0x000fce00078e000d */
.L_x_1608:
[----:B------:R-:W-:Y:S05]  /*0600*/  BSYNC.RECONVERGENT B0 ;  /* 0x0000000000007941 */ /* 0x000fea0003800200 */
.L_x_1607:
[----:B------:R-:W0:Y:S01]  /*0610*/  LDCU.64 UR4, c[0x4][0x20] ;  /* 0x01000400ff0477ac */ /* 0x000e220008000a00 */
[----:B------:R-:W0:Y:S02]  /*0620*/  F2I.U64.F64.FLOOR R2, R2 ;  /* 0x0000000200027311 */ /* 0x000e240000305800 */
[----:B0-----:R-:W-:-:S04]  /*0630*/  LEA R8, P0, R2, UR4, 0x3 ;  /* 0x0000000402087c11 */ /* 0x001fc8000f8018ff */
[----:B------:R-:W-:-:S06]  /*0640*/  LEA.HI.X R9, R2, UR5, R3, 0x3, P0 ;  /* 0x0000000502097c11 */ /* 0x000fcc00080f1c03 */
[----:B------:R-:W2:Y:S01]  /*0650*/  LDG.E.64 R8, desc[UR36][R8.64] ;  /* 0x0000002408087981 */ /* 0x000ea2000c1e1b00 */
[----:B------:R-:W-:Y:S01]  /*0660*/  IMAD.WIDE.U32 R10, R5, -0x77777777, RZ ;  /* 0x88888889050a7825 */ /* 0x000fe200078e00ff */
[----:B------:R-:W-:Y:S03]  /*0670*/  BSSY.RECONVERGENT B0, `(.L_x_1609) ;  /* 0x0000027000007945 */ /* 0x000fe60003800200 */
[----:B------:R-:W-:Y:S02]  /*0680*/  IMAD.MOV.U32 R2, RZ, RZ, R4 ;  /* 0x000000ffff027224 */ /* 0x000fe400078e0004 */
[----:B------:R-:W-:-:S04]  /*0690*/  IMAD.WIDE.U32 R12, P0, R4, -0x77777778, R10 ;  /* 0x88888888040c7825 */ /* 0x000fc8000780000a */
[----:B------:R-:W-:-:S04]  /*06a0*/  IMAD.WIDE.U32 R10, R4, -0x77777777, RZ ;  /* 0x88888889040a7825 */ /* 0x000fc800078e00ff */
[----:B------:R-:W-:Y:S01]  /*06b0*/  IMAD.X R15, RZ, RZ, RZ, P0 ;  /* 0x000000ffff0f7224 */ /* 0x000fe200000e06ff */
[----:B------:R-:W-:Y:S01]  /*06c0*/  IADD3 RZ, P0, PT, R11, R12, RZ ;  /* 0x0000000c0bff7210 */ /* 0x000fe20007f1e0ff */
[----:B------:R-:W-:Y:S02]  /*06d0*/  IMAD.MOV.U32 R14, RZ, RZ, R13 ;  /* 0x000000ffff0e7224 */ /* 0x000fe400078e000d */
[----:B------:R-:W-:Y:S02]  /*06e0*/  IMAD.MOV.U32 R3, RZ, RZ, R5 ;  /* 0x000000ffff037224 */ /* 0x000fe400078e0005 */
[----:B------:R-:W-:-:S05]  /*06f0*/  IMAD.WIDE.U32.X R10, R5, -0x77777778, R14, P0 ;  /* 0x88888888050a7825 */ /* 0x000fca00000e040e */
[--C-:B------:R-:W-:Y:S02]  /*0700*/  SHF.R.U64 R15, R10, 0x3, R11.reuse ;  /* 0x000000030a0f7819 */ /* 0x100fe4000000120b */
[----:B------:R-:W-:-:S03]  /*0710*/  SHF.R.U32.HI R10, RZ, 0x3, R11 ;  /* 0x00000003ff0a7819 */ /* 0x000fc6000001160b */
[----:B------:R-:W-:-:S04]  /*0720*/  IMAD.WIDE.U32 R2, R15, -0xf, R2 ;  /* 0xfffffff10f027825 */ /* 0x000fc800078e0002 */
[----:B------:R-:W-:-:S05]  /*0730*/  IMAD R10, R10, -0xf, RZ ;  /* 0xfffffff10a0a7824 */ /* 0x000fca00078e02ff */
[----:B------:R-:W-:Y:S02]  /*0740*/  IADD3 R15, PT, PT, R3, -R15, R10 ;  /* 0x8000000f030f7210 */ /* 0x000fe40007ffe00a */
[----:B--2---:R-:W-:-:S04]  /*0750*/  ISETP.NE.U32.AND P0, PT, R8, RZ, PT ;  /* 0x000000ff0800720c */ /* 0x004fc80003f05070 */
[----:B------:R-:W-:-:S13]  /*0760*/  ISETP.NE.AND.EX P0, PT, R9, RZ, PT, P0 ;  /* 0x000000ff0900720c */ /* 0x000fda0003f05300 */
[----:B------:R-:W-:Y:S05]  /*0770*/  @!P0 BRA `(.L_x_1610) ;  /* 0x0000000000588947 */ /* 0x000fea0003800000 */
[----:B------:R-:W-:Y:S02]  /*0780*/  IMAD.MOV.U32 R0, RZ, RZ, R8 ;  /* 0x000000ffff007224 */ /* 0x000fe400078e0008 */
[----:B------:R-:W-:-:S07]  /*0790*/  IMAD.MOV.U32 R19, RZ, RZ, R9 ;  /* 0x000000ffff137224 */ /* 0x000fce00078e0009 */
.L_x_1611:
        /* <DEDUP_REMOVED lines=20> */
.L_x_1610:
[----:B------:R-:W-:Y:S05]  /*08e0*/  BSYNC.RECONVERGENT B0 ;  /* 0x0000000000007941 */ /* 0x000fea0003800200 */
.L_x_1609:
[----:B-----5:R-:W-:-:S04]  /*08f0*/  LEA R4, P0, R2, R6, 0x3 ;  /* 0x0000000602047211 */ /* 0x020fc800078018ff */
[----:B------:R-:W-:-:S05]  /*0900*/  LEA.HI.X R5, R2, R7, R15, 0x3, P0 ;  /* 0x0000000702057211 */ /* 0x000fca00000f1c0f */
[----:B------:R-:W2:Y:S02]  /*0910*/  LD.E.64 R2, desc[UR36][R4.64] ;  /* 0x0000002404027980 */ /* 0x000ea4000c101b00 */
[----:B--2---:R-:W-:-:S04]  /*0920*/  IADD3 R0, P0, PT, R2, -0x1, RZ ;  /* 0xffffffff02007810 */ /* 0x004fc80007f1e0ff */
[----:B------:R-:W-:Y:S01]  /*0930*/  IADD3.X R3, PT, PT, R3, -0x1, RZ, P0, !PT ;  /* 0xffffffff03037810 */ /* 0x000fe200007fe4ff */
[----:B------:R-:W-:Y:S08]  /*0940*/  BRA `(.L_x_1612) ;  /* 0x0000000000207947 */ /* 0x000ff00003800000 */
.L_x_1606:
        /* <DEDUP_REMOVED lines=8> */
.L_x_1612:
[----:B------:R-:W-:Y:S05]  /*09d0*/  BSYNC.RECONVERGENT B6 ;  /* 0x0000000000067941 */ /* 0x000fea0003800200 */
.L_x_1605:
[----:B------:R-:W0:Y:S02]  /*09e0*/  LDCU.64 UR4, c[0x0][0x398] ;  /* 0x00007300ff0477ac */ /* 0x000e240008000a00 */
[----:B0-----:R-:W-:Y:S02]  /*09f0*/  LEA R4, P0, R16, UR4, 0x2 ;  /* 0x0000000410047c11 */ /* 0x001fe4000f8010ff */
[----:B------:R-:W-:Y:S02]  /*0a00*/  LEA R10, P1, R0, UR4, 0x2 ;  /* 0x00000004000a7c11 */ /* 0x000fe4000f8210ff */
[----:B------:R-:W-:Y:S02]  /*0a10*/  LEA.HI.X R5, R16, UR5, R17, 0x2, P0 ;  /* 0x0000000510057c11 */ /* 0x000fe400080f1411 */
[----:B------:R-:W-:-:S03]  /*0a20*/  LEA.HI.X R11, R0, UR5, R3, 0x2, P1 ;  /* 0x00000005000b7c11 */ /* 0x000fc600088f1403 */
[----:B------:R-:W2:Y:S04]  /*0a30*/  LDG.E R4, desc[UR36][R4.64] ;  /* 0x0000002404047981 */ /* 0x000ea8000c1e1900 */
[----:B------:R-:W3:Y:S01]  /*0a40*/  LDG.E R2, desc[UR36][R10.64] ;  /* 0x000000240a027981 */ /* 0x000ee2000c1e1900 */
[----:B--2---:R-:W-:-:S05]  /*0a50*/  VIADD R17, R4, 0x1 ;  /* 0x0000000104117836 */ /* 0x004fca0000000000 */
[----:B---3--:R-:W-:-:S13]  /*0a60*/  ISETP.GE.U32.AND P0, PT, R17, R2, PT ;  /* 0x000000021100720c */ /* 0x008fda0003f06070 */
[----:B------:R-:W-:Y:S05]  /*0a70*/  @P0 EXIT ;  /* 0x000000000000094d */ /* 0x000fea0003800000 */
        /* <DEDUP_REMOVED lines=9> */
[----:B------:R-:W-:Y:S02]  /*0b10*/  IMAD.U32 R7, RZ, RZ, UR7 ;  /* 0x00000007ff077e24 */ /* 0x000fe4000f8e00ff */
[----:B------:R-:W-:Y:S02]  /*0b20*/  IMAD.U32 R6, RZ, RZ, UR6 ;  /* 0x00000006ff067e24 */ /* 0x000fe4000f8e00ff */
[----:B------:R-:W-:Y:S01]  /*0b30*/  IMAD.U32 R7, RZ, RZ, UR4 ;  /* 0x00000004ff077e24 */ /* 0x000fe2000f8e00ff */
[----:B------:R-:W2:Y:S01]  /*0b40*/  LDCU.64 UR6, c[0x0][0x3e8] ;  /* 0x00007d00ff0677ac */ /* 0x000ea20008000a00 */
[----:B0-----:R-:W-:-:S13]  /*0b50*/  ISETP.EQ.U32.AND P0, PT, R13, R2, PT ;  /* 0x000000020d00720c */ /* 0x001fda0003f02070 */
[----:B-1----:R-:W3:Y:S01]  /*0b60*/  @P0 ATOMG.E.ADD.64.STRONG.GPU PT, R4, desc[UR36][R4.64], R6 ;  /* 0x80000006040409a8 */ /* 0x002ee200081ef524 */
[----:B------:R-:W0:Y:S01]  /*0b70*/  S2R R2, SR_LTMASK ;  /* 0x0000000000027919 */ /* 0x000e220000003900 */
[----:B------:R-:W-:Y:S01]  /*0b80*/  UMOV UR4, URZ ;  /* 0x000000ff00047c82 */ /* 0x000fe20008000000 */
[----:B0-----:R-:W-:-:S04]  /*0b90*/  LOP3.LUT R2, R2, UR5, RZ, 0xc0, !PT ;  /* 0x0000000502027c12 */ /* 0x001fc8000f8ec0ff */
[----:B------:R0:W1:Y:S02]  /*0ba0*/  POPC R15, R2 ;  /* 0x00000002000f7309 */ /* 0x0000640000000000 */
[----:B0-----:R-:W-:Y:S01]  /*0bb0*/  IMAD.MOV.U32 R2, RZ, RZ, R0 ;  /* 0x000000ffff027224 */ /* 0x001fe200078e0000 */
[----:B---3--:R-:W-:Y:S04]  /*0bc0*/  SHFL.IDX PT, R8, R4, R13, 0x1f ;  /* 0x00001f0d04087589 */ /* 0x008fe800000e0000 */
[----:B------:R-:W1:Y:S02]  /*0bd0*/  SHFL.IDX PT, R9, R5, R13, 0x1f ;  /* 0x00001f0d05097589 */ /* 0x000e6400000e0000 */
[----:B-1----:R-:W-:-:S04]  /*0be0*/  IMAD.WIDE.U32 R8, R15, 0x1, R8 ;  /* 0x000000010f087825 */ /* 0x002fc800078e0008 */
[----:B------:R-:W-:Y:S01]  /*0bf0*/  VIADD R9, R9, UR4 ;  /* 0x0000000409097c36 */ /* 0x000fe20008000000 */
[----:B--2---:R-:W-:-:S04]  /*0c00*/  LEA R10, P0, R8, UR6, 0x3 ;  /* 0x00000006080a7c11 */ /* 0x004fc8000f8018ff */
[----:B------:R-:W-:-:S05]  /*0c10*/  LEA.HI.X R11, R8, UR7, R9, 0x3, P0 ;  /* 0x00000007080b7c11 */ /* 0x000fca00080f1c09 */
[----:B------:R-:W-:Y:S01]  /*0c20*/  STG.E.64 desc[UR36][R10.64], R2 ;  /* 0x000000020a007986 */ /* 0x000fe2000c101b24 */
[----:B------:R-:W-:Y:S05]  /*0c30*/  EXIT ;  /* 0x000000000000794d */ /* 0x000fea0003800000 */
        .weak           $__internal_6_$__cuda_sm20_div_rn_f64_full
        .type           $__internal_6_$__cuda_sm20_div_rn_f64_full,@function
        .size           $__internal_6_$__cuda_sm20_div_rn_f64_full,(.L_x_2821 - $__internal_6_$__cuda_sm20_div_rn_f64_full)
$__internal_6_$__cuda_sm20_div_rn_f64_full:
[----:B------:R-:W-:Y:S01]  /*0c40*/  IMAD.MOV.U32 R3, RZ, RZ, 0x3ffe0000 ;  /* 0x3ffe0000ff037424 */ /* 0x000fe200078e00ff */
[----:B------:R-:W-:Y:S01]  /*0c50*/  FSETP.GEU.AND P1, PT, |R11|, 1.469367938527859385e-39, PT ;  /* 0x001000000b00780b */ /* 0x000fe20003f2e200 */
[----:B------:R-:W-:Y:S01]  /*0c60*/  IMAD.MOV.U32 R2, RZ, RZ, 0x0 ;  /* 0x00000000ff027424 */ /* 0x000fe200078e00ff */
[----:B------:R-:W-:Y:S01]  /*0c70*/  BSSY.RECONVERGENT B1, `(.L_x_1613) ;  /* 0x0000048000017945 */ /* 0x000fe20003800200 */
[----:B------:R-:W0:Y:S01]  /*0c80*/  MUFU.RCP64H R9, R3 ;  /* 0x0000000300097308 */ /* 0x000e220000001800 */
[----:B------:R-:W-:Y:S02]  /*0c90*/  IMAD.MOV.U32 R8, RZ, RZ, 0x1 ;  /* 0x00000001ff087424 */ /* 0x000fe400078e00ff */
[----:B------:R-:W-:-:S04]  /*0ca0*/  IMAD.MOV.U32 R23, RZ, RZ, 0x40200000 ;  /* 0x40200000ff177424 */ /* 0x000fc800078e00ff */
[----:B------:R-:W-:Y:S01]  /*0cb0*/  VIADD R25, R23, 0xffffffff ;  /* 0xffffffff17197836 */ /* 0x000fe20000000000 */
[----:B0-----:R-:W-:-:S08]  /*0cc0*/  DFMA R12, R8, -R2, 1 ;  /* 0x3ff00000080c742b */ /* 0x001fd00000000802 */
[----:B------:R-:W-:Y:S01]  /*0cd0*/  DFMA R14, R12, R12, R12 ;  /* 0x0000000c0c0e722b */ /* 0x000fe2000000000c */
[----:B------:R-:W-:Y:S01]  /*0ce0*/  LOP3.LUT R12, R11, 0x7ff00000, RZ, 0xc0, !PT ;  /* 0x7ff000000b0c7812 */ /* 0x000fe200078ec0ff */
[----:B------:R-:W-:-:S03]  /*0cf0*/  IMAD.MOV.U32 R13, RZ, RZ, 0x1ca00000 ;  /* 0x1ca00000ff0d7424 */ /* 0x000fc600078e00ff */
[----:B------:R-:W-:Y:S01]  /*0d00*/  ISETP.GE.U32.AND P0, PT, R12, 0x40200000, PT ;  /* 0x402000000c00780c */ /* 0x000fe20003f06070 */
[----:B------:R-:W-:Y:S02]  /*0d10*/  IMAD.MOV.U32 R22, RZ, RZ, R12 ;  /* 0x000000ffff167224 */ /* 0x000fe400078e000c */
[----:B------:R-:W-:Y:S01]  /*0d20*/  DFMA R18, R8, R14, R8 ;  /* 0x0000000e0812722b */ /* 0x000fe20000000008 */
[----:B------:R-:W-:Y:S01]  /*0d30*/  SEL R13, R13, 0x63400000, !P0 ;  /* 0x634000000d0d7807 */ /* 0x000fe20004000000 */
[----:B------:R-:W-:-:S03]  /*0d40*/  IMAD.MOV.U32 R8, RZ, RZ, R10 ;  /* 0x000000ffff087224 */ /* 0x000fc600078e000a */
[C-C-:B------:R-:W-:Y:S02]  /*0d50*/  @!P1 LOP3.LUT R14, R13.reuse, 0x80000000, R11.reuse, 0xf8, !PT ;  /* 0x800000000d0e9812 */ /* 0x140fe400078ef80b */
[----:B------:R-:W-:Y:S01]  /*0d60*/  LOP3.LUT R9, R13, 0x800fffff, R11, 0xf8, !PT ;  /* 0x800fffff0d097812 */ /* 0x000fe200078ef80b */
[----:B------:R-:W-:Y:S01]  /*0d70*/  DFMA R20, R18, -R2, 1 ;  /* 0x3ff000001214742b */ /* 0x000fe20000000802 */
[----:B------:R-:W-:Y:S01]  /*0d80*/  @!P1 LOP3.LUT R15, R14, 0x100000, RZ, 0xfc, !PT ;  /* 0x001000000e0f9812 */ /* 0x000fe200078efcff */
[----:B------:R-:W-:-:S06]  /*0d90*/  @!P1 IMAD.MOV.U32 R14, RZ, RZ, RZ ;  /* 0x000000ffff0e9224 */ /* 0x000fcc00078e00ff */
[----:B------:R-:W-:Y:S02]  /*0da0*/  @!P1 DFMA R8, R8, 2, -R14 ;  /* 0x400000000808982b */ /* 0x000fe4000000080e */
[----:B------:R-:W-:-:S08]  /*0db0*/  DFMA R14, R18, R20, R18 ;  /* 0x00000014120e722b */ /* 0x000fd00000000012 */
[----:B------:R-:W-:Y:S01]  /*0dc0*/  @!P1 LOP3.LUT R22, R9, 0x7ff00000, RZ, 0xc0, !PT ;  /* 0x7ff0000009169812 */ /* 0x000fe200078ec0ff */
[----:B------:R-:W-:-:S04]  /*0dd0*/  DMUL R18, R14, R8 ;  /* 0x000000080e127228 */ /* 0x000fc80000000000 */
[----:B------:R-:W-:-:S04]  /*0de0*/  VIADD R24, R22, 0xffffffff ;  /* 0xffffffff16187836 */ /* 0x000fc80000000000 */
[----:B------:R-:W-:Y:S01]  /*0df0*/  DFMA R20, R18, -R2, R8 ;  /* 0x800000021214722b */ /* 0x000fe20000000008 */
[----:B------:R-:W-:-:S04]  /*0e00*/  ISETP.GT.U32.AND P0, PT, R24, 0x7feffffe, PT ;  /* 0x7feffffe1800780c */ /* 0x000fc80003f04070 */
[----:B------:R-:W-:-:S03]  /*0e10*/  ISETP.GT.U32.OR P0, PT, R25, 0x7feffffe, P0 ;  /* 0x7feffffe1900780c */ /* 0x000fc60000704470 */
[----:B------:R-:W-:-:S10]  /*0e20*/  DFMA R14, R14, R20, R18 ;  /* 0x000000140e0e722b */ /* 0x000fd40000000012 */
[----:B------:R-:W-:Y:S05]  /*0e30*/  @P0 BRA `(.L_x_1614) ;  /* 0x0000000000680947 */ /* 0x000fea0003800000 */
[----:B------:R-:W-:Y:S02]  /*0e40*/  IMAD.MOV.U32 R11, RZ, RZ, 0x40200000 ;  /* 0x40200000ff0b7424 */ /* 0x000fe400078e00ff */
[----:B------:R-:W-:-:S03]  /*0e50*/  IMAD.MOV.U32 R18, RZ, RZ, RZ ;  /* 0x000000ffff127224 */ /* 0x000fc600078e00ff */
[----:B------:R-:W-:-:S04]  /*0e60*/  VIADDMNMX R12, R12, -R11, 0xb9600000, !PT ;  /* 0xb96000000c0c7446 */ /* 0x000fc8000780090b */
[----:B------:R-:W-:-:S05]  /*0e70*/  VIMNMX R10, PT, PT, R12, 0x46a00000, PT ;  /* 0x46a000000c0a7848 */ /* 0x000fca0003fe0100 */
[----:B------:R-:W-:-:S04]  /*0e80*/  IMAD.IADD R10, R10, 0x1, -R13 ;  /* 0x000000010a0a7824 */ /* 0x000fc800078e0a0d */
[----:B------:R-:W-:-:S06]  /*0e90*/  VIADD R19, R10, 0x7fe00000 ;  /* 0x7fe000000a137836 */ /* 0x000fcc0000000000 */
[----:B------:R-:W-:-:S10]  /*0ea0*/  DMUL R12, R14, R18 ;  /* 0x000000120e0c7228 */ /* 0x000fd40000000000 */
[----:B------:R-:W-:-:S13]  /*0eb0*/  FSETP.GTU.AND P0, PT, |R13|, 1.469367938527859385e-39, PT ;  /* 0x001000000d00780b */ /* 0x000fda0003f0c200 */
[----:B------:R-:W-:Y:S05]  /*0ec0*/  @P0 BRA `(.L_x_1615) ;  /* 0x0000000000880947 */ /* 0x000fea0003800000 */
[----:B------:R-:W-:Y:S01]  /*0ed0*/  DFMA R2, R14, -R2, R8 ;  /* 0x800000020e02722b */ /* 0x000fe20000000008 */
[----:B------:R-:W-:-:S09]  /*0ee0*/  IMAD.MOV.U32 R18, RZ, RZ, RZ ;  /* 0x000000ffff127224 */ /* 0x000fd200078e00ff */
[C---:B------:R-:W-:Y:S02]  /*0ef0*/  FSETP.NEU.AND P0, PT, R3.reuse, RZ, PT ;  /* 0x000000ff0300720b */ /* 0x040fe40003f0d000 */
[----:B------:R-:W-:-:S04]  /*0f00*/  LOP3.LUT R2, R3, 0x402e0000, RZ, 0x3c, !PT ;  /* 0x402e000003027812 */ /* 0x000fc800078e3cff */
[----:B------:R-:W-:-:S04]  /*0f10*/  LOP3.LUT R9, R2, 0x80000000, RZ, 0xc0, !PT ;  /* 0x8000000002097812 */ /* 0x000fc800078ec0ff */
[----:B------:R-:W-:-:S03]  /*0f20*/  LOP3.LUT R19, R9, R19, RZ, 0xfc, !PT ;  /* 0x0000001309137212 */ /* 0x000fc600078efcff */
[----:B------:R-:W-:Y:S05]  /*0f30*/  @!P0 BRA `(.L_x_1615) ;  /* 0x00000000006c8947 */ /* 0x000fea0003800000 */
[----:B------:R-:W-:Y:S02]  /*0f40*/  IMAD.MOV R3, RZ, RZ, -R10 ;  /* 0x000000ffff037224 */ /* 0x000fe400078e0a0a */
[----:B------:R-:W-:-:S06]  /*0f50*/  IMAD.MOV.U32 R2, RZ, RZ, RZ ;  /* 0x000000ffff027224 */ /* 0x000fcc00078e00ff */
[----:B------:R-:W-:Y:S02]  /*0f60*/  DFMA R2, R12, -R2, R14 ;  /* 0x800000020c02722b */ /* 0x000fe4000000000e */
[----:B------:R-:W-:-:S04]  /*0f70*/  DMUL.RP R14, R14, R18 ;  /* 0x000000120e0e7228 */ /* 0x000fc80000008000 */
[----:B------:R-:W-:-:S04]  /*0f80*/  IADD3 R2, PT, PT, -R10, -0x43300000, RZ ;  /* 0xbcd000000a027810 */ /* 0x000fc80007ffe1ff */
[----:B------:R-:W-:Y:S02]  /*0f90*/  FSETP.NEU.AND P0, PT, |R3|, R2, PT ;  /* 0x000000020300720b */ /* 0x000fe40003f0d200 */
[----:B------:R-:W-:Y:S02]  /*0fa0*/  LOP3.LUT R9, R15, R9, RZ, 0x3c, !PT ;  /* 0x000000090f097212 */ /* 0x000fe400078e3cff */
[----:B------:R-:W-:Y:S02]  /*0fb0*/  FSEL R12, R14, R12, !P0 ;  /* 0x0000000c0e0c7208 */ /* 0x000fe40004000000 */
[----:B------:R-:W-:Y:S01]  /*0fc0*/  FSEL R13, R9, R13, !P0 ;  /* 0x0000000d090d7208 */ /* 0x000fe20004000000 */
[----:B------:R-:W-:Y:S06]  /*0fd0*/  BRA `(.L_x_1615) ;  /* 0x0000000000447947 */ /* 0x000fec0003800000 */
.L_x_1614:
        /* <DEDUP_REMOVED lines=15> */
.L_x_1616:
[----:B------:R-:W-:Y:S01]  /*10d0*/  LOP3.LUT R13, R11, 0x80000, RZ, 0xfc, !PT ;  /* 0x000800000b0d7812 */ /* 0x000fe200078efcff */
[----:B------:R-:W-:-:S07]  /*10e0*/  IMAD.MOV.U32 R12, RZ, RZ, R10 ;  /* 0x000000ffff0c7224 */ /* 0x000fce00078e000a */
.L_x_1615:
[----:B------:R-:W-:Y:S05]  /*10f0*/  BSYNC.RECONVERGENT B1 ;  /* 0x0000000000017941 */ /* 0x000fea0003800200 */
.L_x_1613:
[----:B------:R-:W-:Y:S02]  /*1100*/  IMAD.MOV.U32 R2, RZ, RZ, R0 ;  /* 0x000000ffff027224 */ /* 0x000fe400078e0000 */
[----:B------:R-:W-:-:S04]  /*1110*/  IMAD.MOV.U32 R3, RZ, RZ, 0x0 ;  /* 0x00000000ff037424 */ /* 0x000fc800078e00ff */
[----:B------:R-:W-:Y:S05]  /*1120*/  RET.REL.NODEC R2 `(_Z14sssp_kernel_ECP27vertex_dictionary_structuremmPjPmS2_S2_S2_S2_S2_S2_S2_PyS3_S3_S3_) ;  /* 0xffffffec02b47950 */ /* 0x000fea0003c3ffff */
.L_x_1617:
        /* <DEDUP_REMOVED lines=13> */
.L_x_2821:


//--------------------- .text._Z27sssp_kernel_VC_iterative_LBP27vertex_dictionary_structuremmPjPmS2_S2_S2_S2_S2_S2_S2_PyS3_S3_m --------------------------
	.section	.text._Z27sssp_kernel_VC_iterative_LBP27vertex_dictionary_structuremmPjPmS2_S2_S2_S2_S2_S2_S2_PyS3_S3_m,"ax",@progbits
	.align	128
        .global         _Z27sssp_kernel_VC_iterative_LBP27vertex_dictionary_structuremmPjPmS2_S2_S2_S2_S2_S2_S2_PyS3_S3_m
        .type           _Z27sssp_kernel_VC_iterative_LBP27vertex_dictionary_structuremmPjPmS2_S2_S2_S2_S2_S2_S2_PyS3_S3_m,@function
        .size           _Z27sssp_kernel_VC_iterative_LBP27vertex_dictionary_structuremmPjPmS2_S2_S2_S2_S2_S2_S2_PyS3_S3_m,(.L_x_2823 - _Z27sssp_kernel_VC_iterative_LBP27vertex_dictionary_structuremmPjPmS2_S2_S2_S2_S2_S2_S2_PyS3_S3_m)
        .other          _Z27sssp_kernel_VC_iterative_LBP27vertex_dictionary_structuremmPjPmS2_S2_S2_S2_S2_S2_S2_PyS3_S3_m,@"STO_CUDA_ENTRY STV_DEFAULT"
_Z27sssp_kernel_VC_iterative_LBP27vertex_dictionary_structuremmPjPmS2_S2_S2_S2_S2_S2_S2_PyS3_S3_m:
.text._Z27sssp_kernel_VC_iterative_LBP27vertex_dictionary_structuremmPjPmS2_S2_S2_S2_S2_S2_S2_PyS3_S3_m:
[----:B------:R-:W0:Y:S08]  /*0000*/  LDC R1, c[0x0][0x37c] ;  /* 0x0000df00ff017b82 */ /* 0x000e300000000800 */
[----:B------:R-:W1:Y:S01]  /*0010*/  LDC.64 R2, c[0x4][0xa0] ;  /* 0x01002800ff027b82 */ /* 0x000e620000000a00 */
[----:B------:R-:W1:Y:S01]  /*0020*/  LDCU.64 UR36, c[0x0][0x358] ;  /* 0x00006b00ff2477ac */ /* 0x000e620008000a00 */
[----:B------:R-:W2:Y:S01]  /*0030*/  S2R R0, SR_TID.X ;  /* 0x0000000000007919 */ /* 0x000ea20000002100 */
[----:B------:R-:W3:Y:S01]  /*0040*/  LDCU.64 UR6, c[0x0][0x3f8] ;  /* 0x00007f00ff0677ac */ /* 0x000ee20008000a00 */
[----:B-1----:R-:W3:Y:S04]  /*0050*/  LDG.E.64 R2, desc[UR36][R2.64] ;  /* 0x0000002402027981 */ /* 0x002ee8000c1e1b00 */
[----:B------:R-:W2:Y:S08]  /*0060*/  S2UR UR4, SR_CTAID.X ;  /* 0x00000000000479c3 */ /* 0x000eb00000002500 */
[----:B------:R-:W2:Y:S02]  /*0070*/  LDC R23, c[0x0][0x360] ;  /* 0x0000d800ff177b82 */ /* 0x000ea40000000800 */
[----:B--2---:R-:W-:-:S02]  /*0080*/  IMAD R23, R23, UR4, R0 ;  /* 0x0000000417177c24 */ /* 0x004fc4000f8e0200 */
[----:B---3--:R-:W-:Y:S02]  /*0090*/  IMAD R7, R3, UR6, RZ ;  /* 0x0000000603077c24 */ /* 0x008fe4000f8e02ff */
[----:B------:R-:W-:-:S04]  /*00a0*/  IMAD.WIDE.U32 R4, R2, UR6, RZ ;  /* 0x0000000602047c25 */ /* 0x000fc8000f8e00ff */
[----:B------:R-:W-:Y:S01]  /*00b0*/  IMAD R7, R2, UR7, R7 ;  /* 0x0000000702077c24 */ /* 0x000fe2000f8e0207 */
[----:B------:R-:W-:-:S03]  /*00c0*/  ISETP.GT.U32.AND P0, PT, R4, R23, PT ;  /* 0x000000170400720c */ /* 0x000fc60003f04070 */
[----:B------:R-:W-:-:S05]  /*00d0*/  IMAD.IADD R4, R5, 0x1, R7 ;  /* 0x0000000105047824 */ /* 0x000fca00078e0207 */
[----:B------:R-:W-:-:S13]  /*00e0*/  ISETP.GT.U32.AND.EX P0, PT, R4, RZ, PT, P0 ;  /* 0x000000ff0400720c */ /* 0x000fda0003f04100 */
[----:B0-----:R-:W-:Y:S05]  /*00f0*/  @!P0 EXIT ;  /* 0x000000000000894d */ /* 0x001fea0003800000 */
[----:B------:R-:W-:-:S09]  /*0100*/  UISETP.NE.U32.AND UP0, UPT, UR7, URZ, UPT ;  /* 0x000000ff0700728c */ /* 0x000fd2000bf05070 */
[----:B------:R-:W-:Y:S05]  /*0110*/  BRA.U UP0, `(.L_x_1618) ;  /* 0x0000000100507547 */ /* 0x000fea000b800000 */
[----:B------:R-:W0:Y:S01]  /*0120*/  I2F.U32.RP R0, UR6 ;  /* 0x0000000600007d06 */ /* 0x000e220008209000 */
[----:B------:R-:W-:-:S07]  /*0130*/  ISETP.NE.U32.AND P2, PT, RZ, UR6, PT ;  /* 0x00000006ff007c0c */ /* 0x000fce000bf45070 */
[----:B0-----:R-:W0:Y:S02]  /*0140*/  MUFU.RCP R0, R0 ;  /* 0x0000000000007308 */ /* 0x001e240000001000 */
[----:B0-----:R-:W-:-:S06]  /*0150*/  VIADD R2, R0, 0xffffffe ;  /* 0x0ffffffe00027836 */ /* 0x001fcc0000000000 */
[----:B------:R0:W1:Y:S02]  /*0160*/  F2I.FTZ.U32.TRUNC.NTZ R3, R2 ;  /* 0x0000000200037305 */ /* 0x000064000021f000 */
[----:B0-----:R-:W-:Y:S02]  /*0170*/  IMAD.MOV.U32 R2, RZ, RZ, RZ ;  /* 0x000000ffff027224 */ /* 0x001fe400078e00ff */
[----:B-1----:R-:W-:-:S04]  /*0180*/  IMAD.MOV R5, RZ, RZ, -R3 ;  /* 0x000000ffff057224 */ /* 0x002fc800078e0a03 */
[----:B------:R-:W-:-:S04]  /*0190*/  IMAD R5, R5, UR6, RZ ;  /* 0x0000000605057c24 */ /* 0x000fc8000f8e02ff */
[----:B------:R-:W-:-:S06]  /*01a0*/  IMAD.HI.U32 R4, R3, R5, R2 ;  /* 0x0000000503047227 */ /* 0x000fcc00078e0002 */
[----:B------:R-:W-:-:S04]  /*01b0*/  IMAD.HI.U32 R2, R4, R23, RZ ;  /* 0x0000001704027227 */ /* 0x000fc800078e00ff */
[----:B------:R-:W-:-:S04]  /*01c0*/  IMAD.MOV R4, RZ, RZ, -R2 ;  /* 0x000000ffff047224 */ /* 0x000fc800078e0a02 */
[----:B------:R-:W-:-:S05]  /*01d0*/  IMAD R3, R4, UR6, R23 ;  /* 0x0000000604037c24 */ /* 0x000fca000f8e0217 */
[----:B------:R-:W-:-:S13]  /*01e0*/  ISETP.GE.U32.AND P0, PT, R3, UR6, PT ;  /* 0x0000000603007c0c */ /* 0x000fda000bf06070 */
[----:B------:R-:W-:Y:S01]  /*01f0*/  @P0 IADD3 R3, PT, PT, R3, -UR6, RZ ;  /* 0x8000000603030c10 */ /* 0x000fe2000fffe0ff */
[----:B------:R-:W-:-:S03]  /*0200*/  @P0 VIADD R2, R2, 0x1 ;  /* 0x0000000102020836 */ /* 0x000fc60000000000 */
[----:B------:R-:W-:Y:S01]  /*0210*/  ISETP.GE.U32.AND P1, PT, R3, UR6, PT ;  /* 0x0000000603007c0c */ /* 0x000fe2000bf26070 */
[----:B------:R-:W-:-:S12]  /*0220*/  IMAD.MOV.U32 R3, RZ, RZ, RZ ;  /* 0x000000ffff037224 */ /* 0x000fd800078e00ff */
[----:B------:R-:W-:Y:S01]  /*0230*/  @P1 VIADD R2, R2, 0x1 ;  /* 0x0000000102021836 */ /* 0x000fe20000000000 */
[----:B------:R-:W-:Y:S01]  /*0240*/  @!P2 LOP3.LUT R2, RZ, UR6, RZ, 0x33, !PT ;  /* 0x00000006ff02ac12 */ /* 0x000fe2000f8e33ff */
[----:B------:R-:W-:Y:S06]  /*0250*/  BRA `(.L_x_1619) ;  /* 0x0000000000107947 */ /* 0x000fec0003800000 */
.L_x_1618:
[----:B------:R-:W-:-:S07]  /*0260*/  MOV R0, 0x280 ;  /* 0x0000028000007802 */ /* 0x000fce0000000f00 */
[----:B------:R-:W-:Y:S05]  /*0270*/  CALL.REL.NOINC `($__internal_7_$__cuda_sm20_div_u64) ;  /* 0x0000000800587944 */ /* 0x000fea0003c00000 */
[----:B------:R-:W-:Y:S01]  /*0280*/  IMAD.MOV.U32 R2, RZ, RZ, R4 ;  /* 0x000000ffff027224 */ /* 0x000fe200078e0004 */
[----:B------:R-:W-:-:S07]  /*0290*/  MOV R3, R5 ;  /* 0x0000000500037202 */ /* 0x000fce0000000f00 */
.L_x_1619:
[----:B------:R-:W0:Y:S01]  /*02a0*/  LDCU.64 UR4, c[0x0][0x380] ;  /* 0x00007000ff0477ac */ /* 0x000e220008000a00 */
[----:B------:R-:W1:Y:S01]  /*02b0*/  LDCU.64 UR6, c[0x0][0x3e0] ;  /* 0x00007c00ff0677ac */ /* 0x000e620008000a00 */
[----:B0-----:R-:W-:-:S04]  /*02c0*/  UIADD3 UR8, UP0, UPT, UR4, 0x18000000, URZ ;  /* 0x1800000004087890 */ /* 0x001fc8000ff1e0ff */
[----:B------:R-:W-:Y:S01]  /*02d0*/  UIADD3.X UR4, UPT, UPT, URZ, UR5, URZ, UP0, !UPT ;  /* 0x00000005ff047290 */ /* 0x000fe200087fe4ff */
[----:B-1----:R-:W-:Y:S01]  /*02e0*/  LEA R6, P0, R2, UR6, 0x3 ;  /* 0x0000000602067c11 */ /* 0x002fe2000f8018ff */
[----:B------:R-:W-:-:S03]  /*02f0*/  IMAD.U32 R4, RZ, RZ, UR8 ;  /* 0x00000008ff047e24 */ /* 0x000fc6000f8e00ff */
[----:B------:R-:W-:Y:S01]  /*0300*/  LEA.HI.X R7, R2, UR7, R3, 0x3, P0 ;  /* 0x0000000702077c11 */ /* 0x000fe200080f1c03 */
[----:B------:R-:W-:-:S04]  /*0310*/  IMAD.U32 R5, RZ, RZ, UR4 ;  /* 0x00000004ff057e24 */ /* 0x000fc8000f8e00ff */
[----:B------:R-:W2:Y:S04]  /*0320*/  LDG.E.64 R2, desc[UR36][R6.64] ;  /* 0x0000002406027981 */ /* 0x000ea8000c1e1b00 */
[----:B------:R-:W2:Y:S02]  /*0330*/  LDG.E.64 R4, desc[UR36][R4.64+0x519630] ;  /* 0x5196302404047981 */ /* 0x000ea4000c1e1b00 */
[----:B--2---:R-:W-:-:S04]  /*0340*/  LEA R16, P0, R2, R4, 0x3 ;  /* 0x0000000402107211 */ /* 0x004fc800078018ff */
[----:B------:R-:W-:-:S06]  /*0350*/  LEA.HI.X R17, R2, R5, R3, 0x3, P0 ;  /* 0x0000000502117211 */ /* 0x000fcc00000f1c03 */
[----:B------:R-:W2:Y:S02]  /*0360*/  LD.E.64 R16, desc[UR36][R16.64] ;  /* 0x0000002410107980 */ /* 0x000ea4000c101b00 */
[----:B--2---:R-:W-:-:S04]  /*0370*/  ISETP.NE.U32.AND P0, PT, R16, RZ, PT ;  /* 0x000000ff1000720c */ /* 0x004fc80003f05070 */
[----:B------:R-:W-:-:S13]  /*0380*/  ISETP.NE.AND.EX P0, PT, R17, RZ, PT, P0 ;  /* 0x000000ff1100720c */ /* 0x000fda0003f05300 */
[----:B------:R-:W-:Y:S05]  /*0390*/  @!P0 EXIT ;  /* 0x000000000000894d */ /* 0x000fea0003800000 */
[----:B------:R-:W0:Y:S01]  /*03a0*/  LDCU UR6, c[0x0][0x3f8] ;  /* 0x00007f00ff0677ac */ /* 0x000e220008000800 */
[----:B------:R-:W-:Y:S01]  /*03b0*/  IMAD.MOV.U32 R22, RZ, RZ, -0x1 ;  /* 0xffffffffff167424 */ /* 0x000fe200078e00ff */
[----:B------:R-:W1:Y:S01]  /*03c0*/  LDCU.64 UR4, c[0x0][0x398] ;  /* 0x00007300ff0477ac */ /* 0x000e620008000a00 */
[----:B------:R-:W2:Y:S01]  /*03d0*/  LDCU.64 UR40, c[0x0][0x398] ;  /* 0x00007300ff2877ac */ /* 0x000ea20008000a00 */
[----:B------:R-:W3:Y:S01]  /*03e0*/  LDCU.64 UR38, c[0x0][0x3e8] ;  /* 0x00007d00ff2677ac */ /* 0x000ee20008000a00 */
[----:B0-----:R-:W0:Y:S01]  /*03f0*/  I2F.U32.RP R0, UR6 ;  /* 0x0000000600007d06 */ /* 0x001e220008209000 */
[----:B------:R-:W-:-:S07]  /*0400*/  ISETP.NE.U32.AND P2, PT, RZ, UR6, PT ;  /* 0x00000006ff007c0c */ /* 0x000fce000bf45070 */
[----:B0-----:R-:W0:Y:S02]  /*0410*/  MUFU.RCP R0, R0 ;  /* 0x0000000000007308 */ /* 0x001e240000001000 */
[----:B0-----:R-:W-:-:S06]  /*0420*/  VIADD R4, R0, 0xffffffe ;  /* 0x0ffffffe00047836 */ /* 0x001fcc0000000000 */
[----:B------:R0:W4:Y:S02]  /*0430*/  F2I.FTZ.U32.TRUNC.NTZ R5, R4 ;  /* 0x0000000400057305 */ /* 0x000124000021f000 */
[----:B0-----:R-:W-:Y:S02]  /*0440*/  HFMA2 R4, -RZ, RZ, 0, 0 ;  /* 0x00000000ff047431 */ /* 0x001fe400000001ff */
[----:B----4-:R-:W-:-:S04]  /*0450*/  IMAD.MOV R7, RZ, RZ, -R5 ;  /* 0x000000ffff077224 */ /* 0x010fc800078e0a05 */
[----:B------:R-:W-:-:S04]  /*0460*/  IMAD R7, R7, UR6, RZ ;  /* 0x0000000607077c24 */ /* 0x000fc8000f8e02ff */
[----:B------:R-:W-:-:S04]  /*0470*/  IMAD.HI.U32 R6, R5, R7, R4 ;  /* 0x0000000705067227 */ /* 0x000fc800078e0004 */
[----:B------:R-:W-:Y:S02]  /*0480*/  IMAD.MOV.U32 R4, RZ, RZ, R16 ;  /* 0x000000ffff047224 */ /* 0x000fe400078e0010 */
[----:B------:R-:W-:-:S04]  /*0490*/  IMAD.HI.U32 R6, R6, R23, RZ ;  /* 0x0000001706067227 */ /* 0x000fc800078e00ff */
[----:B------:R-:W-:Y:S02]  /*04a0*/  IMAD.MOV R6, RZ, RZ, -R6 ;  /* 0x000000ffff067224 */ /* 0x000fe400078e0a06 */
[----:B------:R-:W-:Y:S02]  /*04b0*/  IMAD.MOV.U32 R5, RZ, RZ, R17 ;  /* 0x000000ffff057224 */ /* 0x000fe400078e0011 */
[----:B------:R-:W-:-:S05]  /*04c0*/  IMAD R24, R6, UR6, R23 ;  /* 0x0000000606187c24 */ /* 0x000fca000f8e0217 */
[----:B------:R-:W-:-:S13]  /*04d0*/  ISETP.GE.U32.AND P0, PT, R24, UR6, PT ;  /* 0x0000000618007c0c */ /* 0x000fda000bf06070 */
[----:B------:R-:W-:Y:S01]  /*04e0*/  @P0 VIADD R24, R24, -UR6 ;  /* 0x8000000618180c36 */ /* 0x000fe20008000000 */
[----:B-1----:R-:W-:-:S04]  /*04f0*/  LEA R18, P0, R2, UR4, 0x2 ;  /* 0x0000000402127c11 */ /* 0x002fc8000f8010ff */
[----:B------:R-:W-:Y:S02]  /*0500*/  ISETP.GE.U32.AND P1, PT, R24, UR6, PT ;  /* 0x0000000618007c0c */ /* 0x000fe4000bf26070 */
[----:B------:R-:W-:Y:S02]  /*0510*/  LEA.HI.X R19, R2, UR5, R3, 0x2, P0 ;  /* 0x0000000502137c11 */ /* 0x000fe400080f1403 */
[----:B------:R-:W-:-:S09]  /*0520*/  MOV R2, 0xffffffff ;  /* 0xffffffff00027802 */ /* 0x000fd20000000f00 */
[----:B------:R-:W-:Y:S01]  /*0530*/  @P1 VIADD R24, R24, -UR6 ;  /* 0x8000000618181c36 */ /* 0x000fe20008000000 */
[----:B--23--:R-:W-:-:S07]  /*0540*/  @!P2 LOP3.LUT R24, RZ, UR6, RZ, 0x33, !PT ;  /* 0x00000006ff18ac12 */ /* 0x00cfce000f8e33ff */
.L_x_1631:
[----:B------:R-:W-:Y:S01]  /*0550*/  ISETP.NE.U32.AND P0, PT, R4, RZ, PT ;  /* 0x000000ff0400720c */ /* 0x000fe20003f05070 */
[----:B------:R-:W-:Y:S03]  /*0560*/  BSSY B7, `(.L_x_1620) ;  /* 0x0000061000077945 */ /* 0x000fe60003800000 */
[----:B------:R-:W-:-:S13]  /*0570*/  ISETP.NE.AND.EX P0, PT, R5, RZ, PT, P0 ;  /* 0x000000ff0500720c */ /* 0x000fda0003f05300 */
[----:B------:R-:W-:Y:S05]  /*0580*/  @!P0 BRA `(.L_x_1621) ;  /* 0x0000000400348947 */ /* 0x000fea0003800000 */
[----:B------:R-:W0:Y:S02]  /*0590*/  LDCU UR4, c[0x0][0x3fc] ;  /* 0x00007f80ff0477ac */ /* 0x000e240008000800 */
[----:B0-----:R-:W-:-:S13]  /*05a0*/  ISETP.NE.U32.AND P0, PT, RZ, UR4, PT ;  /* 0x00000004ff007c0c */ /* 0x001fda000bf05070 */
[----:B------:R-:W-:Y:S02]  /*05b0*/  @!P0 IMAD.MOV.U32 R6, RZ, RZ, R24 ;  /* 0x000000ffff068224 */ /* 0x000fe400078e0018 */
[----:B------:R-:W-:Y:S01]  /*05c0*/  @!P0 IMAD.MOV.U32 R7, RZ, RZ, RZ ;  /* 0x000000ffff078224 */ /* 0x000fe200078e00ff */
[----:B------:R-:W-:Y:S06]  /*05d0*/  @!P0 BRA `(.L_x_1622) ;  /* 0x0000000000108947 */ /* 0x000fec0003800000 */
[----:B------:R-:W-:-:S07]  /*05e0*/  MOV R0, 0x600 ;  /* 0x0000060000007802 */ /* 0x000fce0000000f00 */
[----:B------:R-:W-:Y:S05]  /*05f0*/  CALL.REL.NOINC `($__internal_8_$__cuda_sm20_rem_u64) ;  /* 0x0000000800887944 */ /* 0x000fea0003c00000 */
[----:B------:R-:W-:Y:S01]  /*0600*/  MOV R6, R3 ;  /* 0x0000000300067202 */ /* 0x000fe20000000f00 */
[----:B------:R-:W-:-:S07]  /*0610*/  IMAD.MOV.U32 R7, RZ, RZ, R8 ;  /* 0x000000ffff077224 */ /* 0x000fce00078e0008 */
.L_x_1622:
[----:B------:R-:W-:Y:S01]  /*0620*/  IMAD.WIDE.U32 R8, R6, 0xa, RZ ;  /* 0x0000000a06087825 */ /* 0x000fe200078e00ff */
[----:B------:R-:W-:Y:S03]  /*0630*/  BSSY B0, `(.L_x_1623) ;  /* 0x0000037000007945 */ /* 0x000fe60003800000 */
[----:B------:R-:W-:Y:S01]  /*0640*/  IMAD R3, R7, 0xa, RZ ;  /* 0x0000000a07037824 */ /* 0x000fe200078e02ff */
[----:B------:R-:W-:Y:S01]  /*0650*/  IADD3 R0, P0, PT, R8, 0xa, RZ ;  /* 0x0000000a08007810 */ /* 0x000fe20007f1e0ff */
[----:B------:R-:W-:Y:S02]  /*0660*/  IMAD.MOV.U32 R15, RZ, RZ, R8 ;  /* 0x000000ffff0f7224 */ /* 0x000fe400078e0008 */
[----:B------:R-:W-:-:S04]  /*0670*/  IMAD.IADD R3, R9, 0x1, R3 ;  /* 0x0000000109037824 */ /* 0x000fc800078e0203 */
[----:B------:R-:W-:-:S07]  /*0680*/  IMAD.X R14, RZ, RZ, R3, P0 ;  /* 0x000000ffff0e7224 */ /* 0x000fce00000e0603 */
.L_x_1627:
[----:B0-----:R-:W-:-:S04]  /*0690*/  LEA R6, P0, R15, R16, 0x3 ;  /* 0x000000100f067211 */ /* 0x001fc800078018ff */
[----:B------:R-:W-:-:S06]  /*06a0*/  LEA.HI.X R7, R15, R17, R3, 0x3, P0 ;  /* 0x000000110f077211 */ /* 0x000fcc00000f1c03 */
[----:B------:R-:W2:Y:S01]  /*06b0*/  LD.E.64 R6, desc[UR36][R6.64] ;  /* 0x0000002406067980 */ /* 0x000ea2000c101b00 */
[----:B------:R-:W-:Y:S05]  /*06c0*/  YIELD ;  /* 0x0000000000007946 */ /* 0x000fea0003800000 */
[----:B--2---:R-:W-:-:S04]  /*06d0*/  ISETP.NE.U32.AND P0, PT, R6, RZ, PT ;  /* 0x000000ff0600720c */ /* 0x004fc80003f05070 */
[----:B------:R-:W-:-:S13]  /*06e0*/  ISETP.NE.AND.EX P0, PT, R7, RZ, PT, P0 ;  /* 0x000000ff0700720c */ /* 0x000fda0003f05300 */
[----:B------:R-:W-:Y:S05]  /*06f0*/  @!P0 BRA `(.L_x_1624) ;  /* 0x0000000000a88947 */ /* 0x000fea0003800000 */
[C---:B------:R-:W-:Y:S01]  /*0700*/  LEA R10, P0, R6.reuse, UR40, 0x2 ;  /* 0x00000028060a7c11 */ /* 0x040fe2000f8010ff */
[----:B------:R-:W2:Y:S03]  /*0710*/  LDG.E R8, desc[UR36][R18.64] ;  /* 0x0000002412087981 */ /* 0x000ea6000c1e1900 */
[----:B------:R-:W-:-:S05]  /*0720*/  LEA.HI.X R11, R6, UR41, R7, 0x2, P0 ;  /* 0x00000029060b7c11 */ /* 0x000fca00080f1407 */
[----:B------:R-:W3:Y:S01]  /*0730*/  LDG.E R9, desc[UR36][R10.64+-0x4] ;  /* 0xfffffc240a097981 */ /* 0x000ee2000c1e1900 */
[----:B------:R-:W-:Y:S01]  /*0740*/  BSSY.RECONVERGENT B1, `(.L_x_1625) ;  /* 0x0000020000017945 */ /* 0x000fe20003800200 */
[----:B--2---:R-:W-:-:S04]  /*0750*/  IADD3 R20, PT, PT, R8, 0x1, RZ ;  /* 0x0000000108147810 */ /* 0x004fc80007ffe0ff */
        /* <DEDUP_REMOVED lines=10> */
[----:B------:R-:W-:-:S06]  /*0800*/  UIADD3 UR4, UPT, UPT, UR7, UR4, URZ ;  /* 0x0000000407047290 */ /* 0x000fcc000fffe0ff */
[----:B------:R-:W-:Y:S01]  /*0810*/  IMAD.U32 R21, RZ, RZ, UR4 ;  /* 0x00000004ff157e24 */ /* 0x000fe2000f8e00ff */
[----:B0-----:R-:W-:Y:S01]  /*0820*/  ISETP.EQ.U32.AND P0, PT, R27, R12, PT ;  /* 0x0000000c1b00720c */ /* 0x001fe20003f02070 */
[----:B------:R-:W-:-:S04]  /*0830*/  IMAD.U32 R12, RZ, RZ, UR6 ;  /* 0x00000006ff0c7e24 */ /* 0x000fc8000f8e00ff */
[----:B--2---:R-:W-:-:S08]  /*0840*/  IMAD.MOV.U32 R20, RZ, RZ, R12 ;  /* 0x000000ffff147224 */ /* 0x004fd000078e000c */
[----:B-1----:R-:W2:Y:S01]  /*0850*/  @P0 ATOMG.E.ADD.64.STRONG.GPU PT, R8, desc[UR36][R8.64], R20 ;  /* 0x80000014080809a8 */ /* 0x002ea200081ef524 */
[----:B------:R-:W0:Y:S01]  /*0860*/  S2R R28, SR_LTMASK ;  /* 0x00000000001c7919 */ /* 0x000e220000003900 */
[----:B------:R-:W-:Y:S01]  /*0870*/  IMAD.U32 R13, RZ, RZ, UR7 ;  /* 0x00000007ff0d7e24 */ /* 0x000fe2000f8e00ff */
[----:B------:R-:W-:Y:S01]  /*0880*/  UMOV UR4, URZ ;  /* 0x000000ff00047c82 */ /* 0x000fe20008000000 */
[----:B------:R-:W-:Y:S02]  /*0890*/  IADD3 R10, P0, PT, R6, -0x1, RZ ;  /* 0xffffffff060a7810 */ /* 0x000fe40007f1e0ff */
[----:B0-----:R-:W-:-:S04]  /*08a0*/  LOP3.LUT R28, R28, UR5, RZ, 0xc0, !PT ;  /* 0x000000051c1c7c12 */ /* 0x001fc8000f8ec0ff */
[----:B------:R-:W0:Y:S01]  /*08b0*/  POPC R29, R28 ;  /* 0x0000001c001d7309 */ /* 0x000e220000000000 */
[----:B------:R-:W-:Y:S01]  /*08c0*/  IADD3.X R11, PT, PT, R7, -0x1, RZ, P0, !PT ;  /* 0xffffffff070b7810 */ /* 0x000fe200007fe4ff */
[----:B--2---:R-:W-:Y:S04]  /*08d0*/  SHFL.IDX PT, R12, R8, R27, 0x1f ;  /* 0x00001f1b080c7589 */ /* 0x004fe800000e0000 */
[----:B------:R-:W0:Y:S02]  /*08e0*/  SHFL.IDX PT, R13, R9, R27, 0x1f ;  /* 0x00001f1b090d7589 */ /* 0x000e2400000e0000 */
[----:B0-----:R-:W-:-:S05]  /*08f0*/  IMAD.WIDE.U32 R12, R29, 0x1, R12 ;  /* 0x000000011d0c7825 */ /* 0x001fca00078e000c */
[----:B------:R-:W-:Y:S02]  /*0900*/  IADD3 R13, PT, PT, R13, UR4, RZ ;  /* 0x000000040d0d7c10 */ /* 0x000fe4000fffe0ff */
[----:B------:R-:W-:-:S04]  /*0910*/  LEA R6, P1, R12, UR38, 0x3 ;  /* 0x000000260c067c11 */ /* 0x000fc8000f8218ff */
[----:B------:R-:W-:-:S05]  /*0920*/  LEA.HI.X R7, R12, UR39, R13, 0x3, P1 ;  /* 0x000000270c077c11 */ /* 0x000fca00088f1c0d */
[----:B------:R0:W-:Y:S04]  /*0930*/  STG.E.64 desc[UR36][R6.64], R10 ;  /* 0x0000000a06007986 */ /* 0x0001e8000c101b24 */
.L_x_1626:
[----:B------:R-:W-:Y:S05]  /*0940*/  BSYNC.RECONVERGENT B1 ;  /* 0x0000000000017941 */ /* 0x000fea0003800200 */
.L_x_1625:
[----:B------:R-:W-:-:S05]  /*0950*/  IADD3 R15, P0, PT, R15, 0x1, RZ ;  /* 0x000000010f0f7810 */ /* 0x000fca0007f1e0ff */
[----:B------:R-:W-:Y:S01]  /*0960*/  IMAD.X R3, RZ, RZ, R3, P0 ;  /* 0x000000ffff037224 */ /* 0x000fe200000e0603 */
[----:B------:R-:W-:-:S04]  /*0970*/  ISETP.GE.U32.AND P0, PT, R15, R0, PT ;  /* 0x000000000f00720c */ /* 0x000fc80003f06070 */
[----:B------:R-:W-:-:S13]  /*0980*/  ISETP.GE.U32.AND.EX P0, PT, R3, R14, PT, P0 ;  /* 0x0000000e0300720c */ /* 0x000fda0003f06100 */
[----:B------:R-:W-:Y:S05]  /*0990*/  @!P0 BRA `(.L_x_1627) ;  /* 0xfffffffc003c8947 */ /* 0x000fea000383ffff */
.L_x_1624:
[----:B------:R-:W-:Y:S05]  /*09a0*/  BSYNC B0 ;  /* 0x0000000000007941 */ /* 0x000fea0003800000 */
.L_x_1623:
[----:B0-----:R-:W2:Y:S04]  /*09b0*/  LD.E.64 R6, desc[UR36][R4.64+0x88] ;  /* 0x0000882404067980 */ /* 0x001ea8000c101b00 */
        /* <DEDUP_REMOVED lines=10> */
.L_x_1621:
        /* <DEDUP_REMOVED lines=12> */
.L_x_1630:
[----:B------:R-:W-:Y:S05]  /*0b20*/  BSYNC.RECONVERGENT B6 ;  /* 0x0000000000067941 */ /* 0x000fea0003800200 */
.L_x_1629:
[----:B------:R-:W-:Y:S01]  /*0b30*/  IADD3 R22, P0, PT, R22, -0x1, RZ ;  /* 0xffffffff16167810 */ /* 0x000fe20007f1e0ff */
[----:B------:R-:W-:Y:S01]  /*0b40*/  IMAD.MOV.U32 R5, RZ, RZ, R26 ;  /* 0x000000ffff057224 */ /* 0x000fe200078e001a */
[----:B------:R-:W-:Y:S02]  /*0b50*/  MOV R4, R25 ;  /* 0x0000001900047202 */ /* 0x000fe40000000f00 */
[----:B------:R-:W-:-:S09]  /*0b60*/  IADD3.X R2, PT, PT, R2, -0x1, RZ, P0, !PT ;  /* 0xffffffff02027810 */ /* 0x000fd200007fe4ff */
.L_x_1628:
[----:B------:R-:W-:Y:S05]  /*0b70*/  BSYNC B7 ;  /* 0x0000000000077941 */ /* 0x000fea0003800000 */
.L_x_1620:
[----:B-----5:R-:W-:Y:S02]  /*0b80*/  ISETP.NE.U32.AND P0, PT, R4, RZ, PT ;  /* 0x000000ff0400720c */ /* 0x020fe40003f05070 */
[----:B------:R-:W-:Y:S02]  /*0b90*/  ISETP.GT.U32.AND P1, PT, R22, -0x1, PT ;  /* 0xffffffff1600780c */ /* 0x000fe40003f24070 */
[----:B------:R-:W-:-:S04]  /*0ba0*/  ISETP.NE.AND.EX P0, PT, R5, RZ, PT, P0 ;  /* 0x000000ff0500720c */ /* 0x000fc80003f05300 */
[----:B------:R-:W-:-:S13]  /*0bb0*/  ISETP.GT.OR.EX P0, PT, R2, -0x1, P0, P1 ;  /* 0xffffffff0200780c */ /* 0x000fda0000704710 */
[----:B------:R-:W-:Y:S05]  /*0bc0*/  @P0 BRA `(.L_x_1631) ;  /* 0xfffffff800600947 */ /* 0x000fea000383ffff */
[----:B------:R-:W-:Y:S05]  /*0bd0*/  EXIT ;  /* 0x000000000000794d */ /* 0x000fea0003800000 */
        .weak           $__internal_7_$__cuda_sm20_div_u64
        .type           $__internal_7_$__cuda_sm20_div_u64,@function
        .size           $__internal_7_$__cuda_sm20_div_u64,($__internal_8_$__cuda_sm20_rem_u64 - $__internal_7_$__cuda_sm20_div_u64)
$__internal_7_$__cuda_sm20_div_u64:
        /* <DEDUP_REMOVED lines=16> */
[----:B------:R-:W-:-:S05]  /*0ce0*/  IMAD.HI.U32 R6, P1, R5, R9, R6 ;  /* 0x0000000905067227 */ /* 0x000fca0007820006 */
[----:B------:R-:W-:Y:S02]  /*0cf0*/  IADD3 R7, P2, PT, R13, R6, RZ ;  /* 0x000000060d077210 */ /* 0x000fe40007f5e0ff */
[----:B------:R-:W-:-:S03]  /*0d00*/  IADD3.X R6, PT, PT, R11, R5, RZ, P0, !PT ;  /* 0x000000050b067210 */ /* 0x000fc600007fe4ff */
[----:B------:R-:W-:Y:S01]  /*0d10*/  IMAD.WIDE.U32 R4, R7, R2, RZ ;  /* 0x0000000207047225 */ /* 0x000fe200078e00ff */
[----:B------:R-:W-:-:S03]  /*0d20*/  IADD3.X R9, PT, PT, RZ, RZ, R6, P2, P1 ;  /* 0x000000ffff097210 */ /* 0x000fc600017e2406 */
        /* <DEDUP_REMOVED lines=15> */
[----:B------:R-:W-:-:S04]  /*0e20*/  IMAD.HI.U32 R4, P0, R9, R23, R4 ;  /* 0x0000001709047227 */ /* 0x000fc80007800004 */
[----:B------:R-:W-:Y:S01]  /*0e30*/  IMAD.X R6, RZ, RZ, RZ, P0 ;  /* 0x000000ffff067224 */ /* 0x000fe200000e06ff */
[----:B------:R-:W-:-:S04]  /*0e40*/  IADD3 R7, P1, PT, RZ, R4, RZ ;  /* 0x00000004ff077210 */ /* 0x000fc80007f3e0ff */
[----:B------:R-:W-:Y:S01]  /*0e50*/  IADD3.X R9, PT, PT, RZ, R6, RZ, P1, !PT ;  /* 0x00000006ff097210 */ /* 0x000fe20000ffe4ff */
[----:B------:R-:W-:-:S04]  /*0e60*/  IMAD.WIDE.U32 R4, R7, R2, RZ ;  /* 0x0000000207047225 */ /* 0x000fc800078e00ff */
[----:B------:R-:W-:Y:S01]  /*0e70*/  IMAD R5, R7, R3, R5 ;  /* 0x0000000307057224 */ /* 0x000fe200078e0205 */
[----:B------:R-:W-:-:S03]  /*0e80*/  IADD3 R11, P1, PT, -R4, R23, RZ ;  /* 0x00000017040b7210 */ /* 0x000fc60007f3e1ff */
[-C--:B------:R-:W-:Y:S01]  /*0e90*/  IMAD R5, R9, R2.reuse, R5 ;  /* 0x0000000209057224 */ /* 0x080fe200078e0205 */
[----:B------:R-:W-:-:S03]  /*0ea0*/  ISETP.GE.U32.AND P0, PT, R11, R2, PT ;  /* 0x000000020b00720c */ /* 0x000fc60003f06070 */
[----:B------:R-:W-:Y:S01]  /*0eb0*/  IMAD.X R10, RZ, RZ, ~R5, P1 ;  /* 0x000000ffff0a7224 */ /* 0x000fe200008e0e05 */
[----:B------:R-:W-:Y:S02]  /*0ec0*/  IADD3 R4, P1, PT, R7, 0x1, RZ ;  /* 0x0000000107047810 */ /* 0x000fe40007f3e0ff */
[----:B------:R-:W-:Y:S02]  /*0ed0*/  IADD3 R5, P2, PT, R11, -R2, RZ ;  /* 0x800000020b057210 */ /* 0x000fe40007f5e0ff */
[----:B------:R-:W-:Y:S01]  /*0ee0*/  ISETP.GE.U32.AND.EX P0, PT, R10, R3, PT, P0 ;  /* 0x000000030a00720c */ /* 0x000fe20003f06100 */
[----:B------:R-:W-:Y:S01]  /*0ef0*/  IMAD.X R6, RZ, RZ, R9, P1 ;  /* 0x000000ffff067224 */ /* 0x000fe200008e0609 */
[----:B------:R-:W-:Y:S01]  /*0f00*/  ISETP.NE.U32.AND P1, PT, R2, RZ, PT ;  /* 0x000000ff0200720c */ /* 0x000fe20003f25070 */
[----:B------:R-:W-:Y:S01]  /*0f10*/  IMAD.X R8, R10, 0x1, ~R3, P2 ;  /* 0x000000010a087824 */ /* 0x000fe200010e0e03 */
[----:B------:R-:W-:Y:S02]  /*0f20*/  SEL R7, R4, R7, P0 ;  /* 0x0000000704077207 */ /* 0x000fe40000000000 */
[----:B------:R-:W-:-:S02]  /*0f30*/  SEL R5, R5, R11, P0 ;  /* 0x0000000b05057207 */ /* 0x000fc40000000000 */
[----:B------:R-:W-:Y:S02]  /*0f40*/  SEL R6, R6, R9, P0 ;  /* 0x0000000906067207 */ /* 0x000fe40000000000 */
[----:B------:R-:W-:Y:S02]  /*0f50*/  IADD3 R4, P2, PT, R7, 0x1, RZ ;  /* 0x0000000107047810 */ /* 0x000fe40007f5e0ff */
[----:B------:R-:W-:Y:S02]  /*0f60*/  SEL R8, R8, R10, P0 ;  /* 0x0000000a08087207 */ /* 0x000fe40000000000 */
[----:B------:R-:W-:Y:S01]  /*0f70*/  ISETP.GE.U32.AND P0, PT, R5, R2, PT ;  /* 0x000000020500720c */ /* 0x000fe20003f06070 */
[----:B------:R-:W-:Y:S01]  /*0f80*/  IMAD.X R5, RZ, RZ, R6, P2 ;  /* 0x000000ffff057224 */ /* 0x000fe200010e0606 */
[----:B------:R-:W-:Y:S02]  /*0f90*/  ISETP.NE.AND.EX P1, PT, R3, RZ, PT, P1 ;  /* 0x000000ff0300720c */ /* 0x000fe40003f25310 */
[----:B------:R-:W-:Y:S01]  /*0fa0*/  ISETP.GE.U32.AND.EX P0, PT, R8, R3, PT, P0 ;  /* 0x000000030800720c */ /* 0x000fe20003f06100 */
[----:B------:R-:W-:Y:S01]  /*0fb0*/  IMAD.MOV.U32 R3, RZ, RZ, 0x0 ;  /* 0x00000000ff037424 */ /* 0x000fe200078e00ff */
[----:B------:R-:W-:-:S02]  /*0fc0*/  MOV R2, R0 ;  /* 0x0000000000027202 */ /* 0x000fc40000000f00 */
[----:B------:R-:W-:Y:S02]  /*0fd0*/  SEL R4, R4, R7, P0 ;  /* 0x0000000704047207 */ /* 0x000fe40000000000 */
[----:B------:R-:W-:Y:S02]  /*0fe0*/  SEL R5, R5, R6, P0 ;  /* 0x0000000605057207 */ /* 0x000fe40000000000 */
[----:B------:R-:W-:Y:S02]  /*0ff0*/  SEL R4, R4, 0xffffffff, P1 ;  /* 0xffffffff04047807 */ /* 0x000fe40000800000 */
[----:B------:R-:W-:Y:S01]  /*1000*/  SEL R5, R5, 0xffffffff, P1 ;  /* 0xffffffff05057807 */ /* 0x000fe20000800000 */
[----:B------:R-:W-:Y:S06]  /*1010*/  RET.REL.NODEC R2 `(_Z27sssp_kernel_VC_iterative_LBP27vertex_dictionary_structuremmPjPmS2_S2_S2_S2_S2_S2_S2_PyS3_S3_m) ;  /* 0xffffffec02f87950 */ /* 0x000fec0003c3ffff */
        .weak           $__internal_8_$__cuda_sm20_rem_u64
        .type           $__internal_8_$__cuda_sm20_rem_u64,@function
        .size           $__internal_8_$__cuda_sm20_rem_u64,(.L_x_2823 - $__internal_8_$__cuda_sm20_rem_u64)
$__internal_8_$__cuda_sm20_rem_u64:
        /* <DEDUP_REMOVED lines=16> */
[----:B------:R-:W-:Y:S01]  /*1120*/  IMAD.HI.U32 R10, P1, R9, R13, R10 ;  /* 0x0000000d090a7227 */ /* 0x000fe2000782000a */
[----:B------:R-:W-:-:S04]  /*1130*/  IADD3.X R3, PT, PT, R3, R9, RZ, P0, !PT ;  /* 0x0000000903037210 */ /* 0x000fc800007fe4ff */
        /* <DEDUP_REMOVED lines=35> */
[----:B------:R-:W-:Y:S01]  /*1370*/  IADD3 R3, P2, PT, R9, -R6, RZ ;  /* 0x8000000609037210 */ /* 0x000fe20007f5e0ff */
[----:B------:R-:W-:Y:S01]  /*1380*/  IMAD.MOV.U32 R6, RZ, RZ, R0 ;  /* 0x000000ffff067224 */ /* 0x000fe200078e0000 */
[----:B------:R-:W-:-:S02]  /*1390*/  ISETP.GE.U32.AND.EX P0, PT, R10, R7, PT, P0 ;  /* 0x000000070a00720c */ /* 0x000fc40003f06100 */
[----:B------:R-:W-:Y:S02]  /*13a0*/  IADD3.X R8, PT, PT, R10, ~R7, RZ, P2, !PT ;  /* 0x800000070a087210 */ /* 0x000fe400017fe4ff */
[----:B------:R-:W-:Y:S01]  /*13b0*/  ISETP.NE.AND.EX P1, PT, R7, RZ, PT, P1 ;  /* 0x000000ff0700720c */ /* 0x000fe20003f25310 */
[----:B------:R-:W-:Y:S01]  /*13c0*/  IMAD.MOV.U32 R7, RZ, RZ, 0x0 ;  /* 0x00000000ff077424 */ /* 0x000fe200078e00ff */
[----:B------:R-:W-:Y:S02]  /*13d0*/  SEL R3, R3, R9, P0 ;  /* 0x0000000903037207 */ /* 0x000fe40000000000 */
[----:B------:R-:W-:Y:S02]  /*13e0*/  SEL R8, R8, R10, P0 ;  /* 0x0000000a08087207 */ /* 0x000fe40000000000 */
[----:B------:R-:W-:Y:S02]  /*13f0*/  SEL R3, R3, 0xffffffff, P1 ;  /* 0xffffffff03037807 */ /* 0x000fe40000800000 */
[----:B------:R-:W-:Y:S01]  /*1400*/  SEL R8, R8, 0xffffffff, P1 ;  /* 0xffffffff08087807 */ /* 0x000fe20000800000 */
[----:B------:R-:W-:Y:S06]  /*1410*/  RET.REL.NODEC R6 `(_Z27sssp_kernel_VC_iterative_LBP27vertex_dictionary_structuremmPjPmS2_S2_S2_S2_S2_S2_S2_PyS3_S3_m) ;  /* 0xffffffe806f87950 */ /* 0x000fec0003c3ffff */
.L_x_1632:
        /* <DEDUP_REMOVED lines=14> */
.L_x_2823:


//--------------------- .text._Z24sssp_kernel_VC_iterativeP27vertex_dictionary_structuremmPjPmS2_S2_S2_S2_S2_S2_S2_PyS3_S3_ --------------------------
	.section	.text._Z24sssp_kernel_VC_iterativeP27vertex_dictionary_structuremmPjPmS2_S2_S2_S2_S2_S2_S2_PyS3_S3_,"ax",@progbits
	.align	128
        .global         _Z24sssp_kernel_VC_iterativeP27vertex_dictionary_structuremmPjPmS2_S2_S2_S2_S2_S2_S2_PyS3_S3_
        .type           _Z24sssp_kernel_VC_iterativeP27vertex_dictionary_structuremmPjPmS2_S2_S2_S2_S2_S2_S2_PyS3_S3_,@function
        .size           _Z24sssp_kernel_VC_iterativeP27vertex_dictionary_structuremmPjPmS2_S2_S2_S2_S2_S2_S2_PyS3_S3_,(.L_x_2901 - _Z24sssp_kernel_VC_iterativeP27vertex_dictionary_structuremmPjPmS2_S2_S2_S2_S2_S2_S2_PyS3_S3_)
        .other          _Z24sssp_kernel_VC_iterativeP27vertex_dictionary_structuremmPjPmS2_S2_S2_S2_S2_S2_S2_PyS3_S3_,@"STO_CUDA_ENTRY STV_DEFAULT"
_Z24sssp_kernel_VC_iterativeP27vertex_dictionary_structuremmPjPmS2_S2_S2_S2_S2_S2_S2_PyS3_S3_:
.text._Z24sssp_kernel_VC_iterativeP27vertex_dictionary_structuremmPjPmS2_S2_S2_S2_S2_S2_S2_PyS3_S3_:
[----:B------:R-:W0:Y:S08]  /*0000*/  LDC R1, c[0x0][0x37c] ;  /* 0x0000df00ff017b82 */ /* 0x000e300000000800 */
[----:B------:R-:W1:Y:S01]  /*0010*/  LDC.64 R2, c[0x4][0xa0] ;  /* 0x01002800ff027b82 */ /* 0x000e620000000a00 */
[----:B------:R-:W1:Y:S01]  /*0020*/  LDCU.64 UR36, c[0x0][0x358] ;  /* 0x00006b00ff2477ac */ /* 0x000e620008000a00 */
[----:B0-----:R-:W-:Y:S01]  /*0030*/  VIADD R1, R1, 0xfffffce0 ;  /* 0xfffffce001017836 */ /* 0x001fe20000000000 */
[----:B-1----:R-:W2:Y:S05]  /*0040*/  LDG.E.64 R2, desc[UR36][R2.64] ;  /* 0x0000002402027981 */ /* 0x002eaa000c1e1b00 */
[----:B------:R-:W0:Y:S01]  /*0050*/  S2UR UR4, SR_CTAID.X ;  /* 0x00000000000479c3 */ /* 0x000e220000002500 */
[----:B------:R-:W0:Y:S07]  /*0060*/  S2R R0, SR_TID.X ;  /* 0x0000000000007919 */ /* 0x000e2e0000002100 */
[----:B------:R-:W0:Y:S02]  /*0070*/  LDC R5, c[0x0][0x360] ;  /* 0x0000d800ff057b82 */ /* 0x000e240000000800 */
[----:B0-----:R-:W-:-:S05]  /*0080*/  IMAD R5, R5, UR4, R0 ;  /* 0x0000000405057c24 */ /* 0x001fca000f8e0200 */
[----:B--2---:R-:W-:-:S04]  /*0090*/  ISETP.GT.U32.AND P0, PT, R2, R5, PT ;  /* 0x000000050200720c */ /* 0x004fc80003f04070 */
[----:B------:R-:W-:-:S13]  /*00a0*/  ISETP.GT.U32.AND.EX P0, PT, R3, RZ, PT, P0 ;  /* 0x000000ff0300720c */ /* 0x000fda0003f04100 */
[----:B------:R-:W-:Y:S05]  /*00b0*/  @!P0 EXIT ;  /* 0x000000000000894d */ /* 0x000fea0003800000 */
[----:B------:R-:W0:Y:S01]  /*00c0*/  LDCU.64 UR4, c[0x0][0x380] ;  /* 0x00007000ff0477ac */ /* 0x000e220008000a00 */
[----:B------:R-:W1:Y:S01]  /*00d0*/  LDCU.64 UR6, c[0x0][0x3e0] ;  /* 0x00007c00ff0677ac */ /* 0x000e620008000a00 */
[----:B0-----:R-:W-:-:S04]  /*00e0*/  UIADD3 UR8, UP0, UPT, UR4, 0x18000000, URZ ;  /* 0x1800000004087890 */ /* 0x001fc8000ff1e0ff */
[----:B------:R-:W-:Y:S01]  /*00f0*/  UIADD3.X UR4, UPT, UPT, URZ, UR5, URZ, UP0, !UPT ;  /* 0x00000005ff047290 */ /* 0x000fe200087fe4ff */
[----:B-1----:R-:W-:Y:S01]  /*0100*/  LEA R2, P0, R5, UR6, 0x3 ;  /* 0x0000000605027c11 */ /* 0x002fe2000f8018ff */
[----:B------:R-:W-:-:S03]  /*0110*/  IMAD.U32 R4, RZ, RZ, UR8 ;  /* 0x00000008ff047e24 */ /* 0x000fc6000f8e00ff */
[----:B------:R-:W-:Y:S01]  /*0120*/  LEA.HI.X R3, R5, UR7, RZ, 0x3, P0 ;  /* 0x0000000705037c11 */ /* 0x000fe200080f1cff */
[----:B------:R-:W-:-:S05]  /*0130*/  IMAD.U32 R5, RZ, RZ, UR4 ;  /* 0x00000004ff057e24 */ /* 0x000fca000f8e00ff */
        /* <DEDUP_REMOVED lines=8> */
[----:B------:R-:W0:Y:S01]  /*01c0*/  LDCU.64 UR4, c[0x0][0x398] ;  /* 0x00007300ff0477ac */ /* 0x000e220008000a00 */
[----:B------:R-:W-:Y:S01]  /*01d0*/  IMAD.MOV.U32 R22, RZ, RZ, -0x1 ;  /* 0xffffffffff167424 */ /* 0x000fe200078e00ff */
[----:B------:R-:W1:Y:S01]  /*01e0*/  LDCU.64 UR38, c[0x0][0x3e8] ;  /* 0x00007d00ff2677ac */ /* 0x000e620008000a00 */
[----:B0-----:R-:W-:-:S04]  /*01f0*/  LEA R16, P0, R2, UR4, 0x2 ;  /* 0x0000000402107c11 */ /* 0x001fc8000f8010ff */
[----:B------:R-:W-:Y:S01]  /*0200*/  LEA.HI.X R17, R2, UR5, R3, 0x2, P0 ;  /* 0x0000000502117c11 */ /* 0x000fe200080f1403 */
[----:B-1----:R-:W-:-:S08]  /*0210*/  IMAD.MOV.U32 R2, RZ, RZ, -0x1 ;  /* 0xffffffffff027424 */ /* 0x002fd000078e00ff */
.L_x_1672:
[----:B------:R-:W-:Y:S01]  /*0220*/  ISETP.NE.U32.AND P0, PT, R18, RZ, PT ;  /* 0x000000ff1200720c */ /* 0x000fe20003f05070 */
[----:B------:R-:W-:Y:S05]  /*0230*/  YIELD ;  /* 0x0000000000007946 */ /* 0x000fea0003800000 */
[----:B------:R-:W-:Y:S01]  /*0240*/  ISETP.NE.AND.EX P0, PT, R19, RZ, PT, P0 ;  /* 0x000000ff1300720c */ /* 0x000fe20003f05300 */
[----:B------:R-:W-:-:S12]  /*0250*/  BSSY.RECONVERGENT B7, `(.L_x_1633) ;  /* 0x000027b000077945 */ /* 0x000fd80003800200 */
[----:B0-----:R-:W-:Y:S05]  /*0260*/  @!P0 BRA `(.L_x_1634) ;  /* 0x00000024009c8947 */ /* 0x001fea0003800000 */
[----:B------:R-:W2:Y:S01]  /*0270*/  LD.E.64 R6, desc[UR36][R18.64] ;  /* 0x0000002412067980 */ /* 0x000ea2000c101b00 */
[----:B------:R-:W-:Y:S01]  /*0280*/  BSSY.RECONVERGENT B0, `(.L_x_1635) ;  /* 0x0000257000007945 */ /* 0x000fe20003800200 */
[----:B--2---:R-:W-:-:S04]  /*0290*/  ISETP.NE.U32.AND P0, PT, R6, RZ, PT ;  /* 0x000000ff0600720c */ /* 0x004fc80003f05070 */
[----:B------:R-:W-:-:S13]  /*02a0*/  ISETP.NE.AND.EX P0, PT, R7, RZ, PT, P0 ;  /* 0x000000ff0700720c */ /* 0x000fda0003f05300 */
[----:B------:R-:W-:Y:S05]  /*02b0*/  @!P0 BRA `(.L_x_1636) ;  /* 0x00000024004c8947 */ /* 0x000fea0003800000 */
[----:B------:R-:W0:Y:S01]  /*02c0*/  LDC.64 R4, c[0x0][0x398] ;  /* 0x0000e600ff047b82 */ /* 0x000e220000000a00 */
[----:B------:R-:W2:Y:S01]  /*02d0*/  LDG.E R0, desc[UR36][R16.64] ;  /* 0x0000002410007981 */ /* 0x000ea2000c1e1900 */
[----:B0-----:R-:W-:-:S04]  /*02e0*/  LEA R8, P0, R6, R4, 0x2 ;  /* 0x0000000406087211 */ /* 0x001fc800078010ff */
[----:B------:R-:W-:-:S05]  /*02f0*/  LEA.HI.X R9, R6, R5, R7, 0x2, P0 ;  /* 0x0000000506097211 */ /* 0x000fca00000f1407 */
[----:B------:R-:W3:Y:S01]  /*0300*/  LDG.E R10, desc[UR36][R8.64+-0x4] ;  /* 0xfffffc24080a7981 */ /* 0x000ee2000c1e1900 */
[----:B------:R-:W-:Y:S01]  /*0310*/  BSSY.RECONVERGENT B1, `(.L_x_1637) ;  /* 0x000001f000017945 */ /* 0x000fe20003800200 */
        /* <DEDUP_REMOVED lines=15> */
[----:B0-----:R-:W-:-:S13]  /*0410*/  ISETP.EQ.U32.AND P0, PT, R21, R0, PT ;  /* 0x000000001500720c */ /* 0x001fda0003f02070 */
        /* <DEDUP_REMOVED lines=14> */
.L_x_1638:
[----:B------:R-:W-:Y:S05]  /*0500*/  BSYNC.RECONVERGENT B1 ;  /* 0x0000000000017941 */ /* 0x000fea0003800200 */
.L_x_1637:
[----:B0-----:R-:W2:Y:S02]  /*0510*/  LD.E.64 R6, desc[UR36][R18.64+0x8] ;  /* 0x0000082412067980 */ /* 0x001ea4000c101b00 */
[----:B--2---:R-:W-:-:S04]  /*0520*/  ISETP.NE.U32.AND P0, PT, R6, RZ, PT ;  /* 0x000000ff0600720c */ /* 0x004fc80003f05070 */
[----:B------:R-:W-:-:S13]  /*0530*/  ISETP.NE.AND.EX P0, PT, R7, RZ, PT, P0 ;  /* 0x000000ff0700720c */ /* 0x000fda0003f05300 */
[----:B------:R-:W-:Y:S05]  /*0540*/  @!P0 BRA `(.L_x_1636) ;  /* 0x0000002000a88947 */ /* 0x000fea0003800000 */
[C---:B------:R-:W-:Y:S01]  /*0550*/  LEA R8, P0, R6.reuse, R4, 0x2 ;  /* 0x0000000406087211 */ /* 0x040fe200078010ff */
[----:B------:R-:W2:Y:S03]  /*0560*/  LDG.E R0, desc[UR36][R16.64] ;  /* 0x0000002410007981 */ /* 0x000ea6000c1e1900 */
        /* <DEDUP_REMOVED lines=33> */
.L_x_1640:
[----:B------:R-:W-:Y:S05]  /*0780*/  BSYNC.RECONVERGENT B1 ;  /* 0x0000000000017941 */ /* 0x000fea0003800200 */
.L_x_1639:
        /* <DEDUP_REMOVED lines=39> */
.L_x_1642:
[----:B------:R-:W-:Y:S05]  /*0a00*/  BSYNC.RECONVERGENT B1 ;  /* 0x0000000000017941 */ /* 0x000fea0003800200 */
.L_x_1641:
        /* <DEDUP_REMOVED lines=39> */
.L_x_1644:
[----:B------:R-:W-:Y:S05]  /*0c80*/  BSYNC.RECONVERGENT B1 ;  /* 0x0000000000017941 */ /* 0x000fea0003800200 */
.L_x_1643:
        /* <DEDUP_REMOVED lines=39> */
.L_x_1646:
[----:B------:R-:W-:Y:S05]  /*0f00*/  BSYNC.RECONVERGENT B1 ;  /* 0x0000000000017941 */ /* 0x000fea0003800200 */
.L_x_1645:
        /* <DEDUP_REMOVED lines=39> */
.L_x_1648:
[----:B------:R-:W-:Y:S05]  /*1180*/  BSYNC.RECONVERGENT B1 ;  /* 0x0000000000017941 */ /* 0x000fea0003800200 */
.L_x_1647:
        /* <DEDUP_REMOVED lines=39> */
.L_x_1650:
[----:B------:R-:W-:Y:S05]  /*1400*/  BSYNC.RECONVERGENT B1 ;  /* 0x0000000000017941 */ /* 0x000fea0003800200 */
.L_x_1649:
        /* <DEDUP_REMOVED lines=39> */
.L_x_1652:
[----:B------:R-:W-:Y:S05]  /*1680*/  BSYNC.RECONVERGENT B1 ;  /* 0x0000000000017941 */ /* 0x000fea0003800200 */
.L_x_1651:
        /* <DEDUP_REMOVED lines=39> */
.L_x_1654:
[----:B------:R-:W-:Y:S05]  /*1900*/  BSYNC.RECONVERGENT B1 ;  /* 0x0000000000017941 */ /* 0x000fea0003800200 */
.L_x_1653:
        /* <DEDUP_REMOVED lines=39> */
.L_x_1656:
[----:B------:R-:W-:Y:S05]  /*1b80*/  BSYNC.RECONVERGENT B1 ;  /* 0x0000000000017941 */ /* 0x000fea0003800200 */
.L_x_1655:
        /* <DEDUP_REMOVED lines=39> */
.L_x_1658:
[----:B------:R-:W-:Y:S05]  /*1e00*/  BSYNC.RECONVERGENT B1 ;  /* 0x0000000000017941 */ /* 0x000fea0003800200 */
.L_x_1657:
        /* <DEDUP_REMOVED lines=39> */
.L_x_1660:
[----:B------:R-:W-:Y:S05]  /*2080*/  BSYNC.RECONVERGENT B1 ;  /* 0x0000000000017941 */ /* 0x000fea0003800200 */
.L_x_1659:
        /* <DEDUP_REMOVED lines=39> */
.L_x_1662:
[----:B------:R-:W-:Y:S05]  /*2300*/  BSYNC.RECONVERGENT B1 ;  /* 0x0000000000017941 */ /* 0x000fea0003800200 */
.L_x_1661:
        /* <DEDUP_REMOVED lines=39> */
.L_x_1664:
[----:B------:R-:W-:Y:S05]  /*2580*/  BSYNC.RECONVERGENT B1 ;  /* 0x0000000000017941 */ /* 0x000fea0003800200 */
.L_x_1663:
        /* <DEDUP_REMOVED lines=38> */
.L_x_1636:
[----:B------:R-:W-:Y:S05]  /*27f0*/  BSYNC.RECONVERGENT B0 ;  /* 0x0000000000007941 */ /* 0x000fea0003800200 */
.L_x_1635:
[----:B0-----:R-:W2:Y:S01]  /*2800*/  LD.E.64 R4, desc[UR36][R18.64+0x88] ;  /* 0x0000882412047980 */ /* 0x001ea2000c101b00 */
[----:B------:R-:W-:Y:S01]  /*2810*/  BSSY.RECONVERGENT B0, `(.L_x_1665) ;  /* 0x000000a000007945 */ /* 0x000fe20003800200 */
[----:B--2---:R-:W-:-:S04]  /*2820*/  ISETP.NE.U32.AND P0, PT, R4, RZ, PT ;  /* 0x000000ff0400720c */ /* 0x004fc80003f05070 */
[----:B------:R-:W-:-:S13]  /*2830*/  ISETP.NE.AND.EX P0, PT, R5, RZ, PT, P0 ;  /* 0x000000ff0500720c */ /* 0x000fda0003f05300 */
[----:B------:R-:W-:Y:S05]  /*2840*/  @!P0 BRA `(.L_x_1666) ;  /* 0x0000000000188947 */ /* 0x000fea0003800000 */
[----:B------:R-:W-:-:S04]  /*2850*/  ISETP.NE.U32.AND P0, PT, R2, 0x63, PT ;  /* 0x000000630200780c */ /* 0x000fc80003f05070 */
[----:B------:R-:W-:-:S13]  /*2860*/  ISETP.NE.AND.EX P0, PT, R22, RZ, PT, P0 ;  /* 0x000000ff1600720c */ /* 0x000fda0003f05300 */
[----:B------:R-:W-:-:S05]  /*2870*/  @P0 IMAD.U32 R3, R2, 0x8, R1 ;  /* 0x0000000802030824 */ /* 0x000fca00078e0001 */
[----:B------:R0:W-:Y:S01]  /*2880*/  @P0 STL.64 [R3+0x8], R4 ;  /* 0x0000080403000387 */ /* 0x0001e20000100a00 */
[----:B------:R-:W-:-:S05]  /*2890*/  IADD3 R2, P0, PT, R2, 0x1, RZ ;  /* 0x0000000102027810 */ /* 0x000fca0007f1e0ff */
[----:B------:R-:W-:-:S08]  /*28a0*/  IMAD.X R22, RZ, RZ, R22, P0 ;  /* 0x000000ffff167224 */ /* 0x000fd000000e0616 */
.L_x_1666:
[----:B------:R-:W-:Y:S05]  /*28b0*/  BSYNC.RECONVERGENT B0 ;  /* 0x0000000000007941 */ /* 0x000fea0003800200 */
.L_x_1665:
[----:B------:R-:W5:Y:S01]  /*28c0*/  LD.E.64 R18, desc[UR36][R18.64+0x80] ;  /* 0x0000802412127980 */ /* 0x000f62000c101b00 */
[----:B------:R-:W-:Y:S05]  /*28d0*/  BRA `(.L_x_1667) ;  /* 0x0000000000487947 */ /* 0x000fea0003800000 */
.L_x_1634:
[----:B------:R-:W-:Y:S01]  /*28e0*/  ISETP.NE.U32.AND P0, PT, R2, -0x1, PT ;  /* 0xffffffff0200780c */ /* 0x000fe20003f05070 */
[----:B------:R-:W-:Y:S03]  /*28f0*/  BSSY.RECONVERGENT B6, `(.L_x_1668) ;  /* 0x000000e000067945 */ /* 0x000fe60003800200 */
[----:B------:R-:W-:-:S13]  /*2900*/  ISETP.NE.AND.EX P0, PT, R22, -0x1, PT, P0 ;  /* 0xffffffff1600780c */ /* 0x000fda0003f05300 */
[----:B------:R-:W-:Y:S05]  /*2910*/  @P0 BRA `(.L_x_1669) ;  /* 0x0000000000240947 */ /* 0x000fea0003800000 */
        /* <DEDUP_REMOVED lines=8> */
.L_x_1670:
[----:B------:R-:W-:Y:S05]  /*29a0*/  BRA `(.L_x_1671) ;  /* 0x0000000000087947 */ /* 0x000fea0003800000 */
.L_x_1669:
[----:B------:R-:W-:-:S06]  /*29b0*/  IMAD.U32 R18, R2, 0x8, R1 ;  /* 0x0000000802127824 */ /* 0x000fcc00078e0001 */
[----:B------:R-:W5:Y:S02]  /*29c0*/  LDL.64 R18, [R18] ;  /* 0x0000000012127983 */ /* 0x000f640000100a00 */
.L_x_1671:
[----:B------:R-:W-:Y:S05]  /*29d0*/  BSYNC.RECONVERGENT B6 ;  /* 0x0000000000067941 */ /* 0x000fea0003800200 */
.L_x_1668:
[----:B------:R-:W-:-:S04]  /*29e0*/  IADD3 R2, P0, PT, R2, -0x1, RZ ;  /* 0xffffffff02027810 */ /* 0x000fc80007f1e0ff */
[----:B------:R-:W-:-:S09]  /*29f0*/  IADD3.X R22, PT, PT, R22, -0x1, RZ, P0, !PT ;  /* 0xffffffff16167810 */ /* 0x000fd200007fe4ff */
.L_x_1667:
[----:B------:R-:W-:Y:S05]  /*2a00*/  BSYNC.RECONVERGENT B7 ;  /* 0x0000000000077941 */ /* 0x000fea0003800200 */
.L_x_1633:
[----:B-----5:R-:W-:Y:S02]  /*2a10*/  ISETP.NE.U32.AND P1, PT, R18, RZ, PT ;  /* 0x000000ff1200720c */ /* 0x020fe40003f25070 */
[----:B------:R-:W-:Y:S02]  /*2a20*/  ISETP.GT.U32.AND P0, PT, R2, -0x1, PT ;  /* 0xffffffff0200780c */ /* 0x000fe40003f04070 */
[----:B------:R-:W-:-:S04]  /*2a30*/  ISETP.NE.AND.EX P1, PT, R19, RZ, PT, P1 ;  /* 0x000000ff1300720c */ /* 0x000fc80003f25310 */
[----:B------:R-:W-:-:S13]  /*2a40*/  ISETP.GT.OR.EX P0, PT, R22, -0x1, P1, P0 ;  /* 0xffffffff1600780c */ /* 0x000fda0000f04700 */
[----:B------:R-:W-:Y:S05]  /*2a50*/  @P0 BRA `(.L_x_1672) ;  /* 0xffffffd400f00947 */ /* 0x000fea000383ffff */
[----:B------:R-:W-:Y:S05]  /*2a60*/  EXIT ;  /* 0x000000000000794d */ /* 0x000fea0003800000 */
.L_x_1673:
        /* <DEDUP_REMOVED lines=9> */
.L_x_2901:


//--------------------- .text._Z23sssp_kernel_VC_preorderP27vertex_dictionary_structuremmPjPmS2_S2_S2_S2_S2_S2_S2_PyS3_S3_ --------------------------
	.section	.text._Z23sssp_kernel_VC_preorderP27vertex_dictionary_structuremmPjPmS2_S2_S2_S2_S2_S2_S2_PyS3_S3_,"ax",@progbits
	.align	128
        .global         _Z23sssp_kernel_VC_preorderP27vertex_dictionary_structuremmPjPmS2_S2_S2_S2_S2_S2_S2_PyS3_S3_
        .type           _Z23sssp_kernel_VC_preorderP27vertex_dictionary_structuremmPjPmS2_S2_S2_S2_S2_S2_S2_PyS3_S3_,@function
        .size           _Z23sssp_kernel_VC_preorderP27vertex_dictionary_structuremmPjPmS2_S2_S2_S2_S2_S2_S2_PyS3_S3_,(.L_x_2824 - _Z23sssp_kernel_VC_preorderP27vertex_dictionary_structuremmPjPmS2_S2_S2_S2_S2_S2_S2_PyS3_S3_)
        .other          _Z23sssp_kernel_VC_preorderP27vertex_dictionary_structuremmPjPmS2_S2_S2_S2_S2_S2_S2_PyS3_S3_,@"STO_CUDA_ENTRY STV_DEFAULT"
_Z23sssp_kernel_VC_preorderP27vertex_dictionary_structuremmPjPmS2_S2_S2_S2_S2_S2_S2_PyS3_S3_:
.text._Z23sssp_kernel_VC_preorderP27vertex_dictionary_structuremmPjPmS2_S2_S2_S2_S2_S2_S2_PyS3_S3_:
[----:B------:R-:W0:Y:S08]  /*0000*/  LDC R1, c[0x0][0x37c] ;  /* 0x0000df00ff017b82 */ /* 0x000e300000000800 */
[----:B------:R-:W1:Y:S01]  /*0010*/  LDC.64 R2, c[0x4][0xa0] ;  /* 0x01002800ff027b82 */ /* 0x000e620000000a00 */
[----:B------:R-:W1:Y:S02]  /*0020*/  LDCU.64 UR4, c[0x0][0x358] ;  /* 0x00006b00ff0477ac */ /* 0x000e640008000a00 */
[----:B-1----:R-:W2:Y:S05]  /*0030*/  LDG.E.64 R2, desc[UR4][R2.64] ;  /* 0x0000000402027981 */ /* 0x002eaa000c1e1b00 */
[----:B------:R-:W1:Y:S01]  /*0040*/  S2UR UR6, SR_CTAID.X ;  /* 0x00000000000679c3 */ /* 0x000e620000002500 */
[----:B------:R-:W1:Y:S07]  /*0050*/  S2R R0, SR_TID.X ;  /* 0x0000000000007919 */ /* 0x000e6e0000002100 */
[----:B------:R-:W1:Y:S02]  /*0060*/  LDC R5, c[0x0][0x360] ;  /* 0x0000d800ff057b82 */ /* 0x000e640000000800 */
[----:B-1----:R-:W-:-:S05]  /*0070*/  IMAD R5, R5, UR6, R0 ;  /* 0x0000000605057c24 */ /* 0x002fca000f8e0200 */
[----:B--2---:R-:W-:-:S04]  /*0080*/  ISETP.GT.U32.AND P0, PT, R2, R5, PT ;  /* 0x000000050200720c */ /* 0x004fc80003f04070 */
[----:B------:R-:W-:-:S13]  /*0090*/  ISETP.GT.U32.AND.EX P0, PT, R3, RZ, PT, P0 ;  /* 0x000000ff0300720c */ /* 0x000fda0003f04100 */
[----:B0-----:R-:W-:Y:S05]  /*00a0*/  @!P0 EXIT ;  /* 0x000000000000894d */ /* 0x001fea0003800000 */
[----:B------:R-:W0:Y:S01]  /*00b0*/  LDCU.64 UR6, c[0x0][0x3e0] ;  /* 0x00007c00ff0677ac */ /* 0x000e220008000a00 */
[----:B------:R-:W1:Y:S01]  /*00c0*/  LDCU.64 UR8, c[0x0][0x3f0] ;  /* 0x00007e00ff0877ac */ /* 0x000e620008000a00 */
[----:B0-----:R-:W-:-:S04]  /*00d0*/  LEA R4, P0, R5, UR6, 0x3 ;  /* 0x0000000605047c11 */ /* 0x001fc8000f8018ff */
[----:B------:R-:W-:Y:S01]  /*00e0*/  LEA.HI.X R5, R5, UR7, RZ, 0x3, P0 ;  /* 0x0000000705057c11 */ /* 0x000fe200080f1cff */
[----:B------:R-:W0:Y:S04]  /*00f0*/  LDCU.64 UR6, c[0x0][0x380] ;  /* 0x00007000ff0677ac */ /* 0x000e280008000a00 */
[----:B------:R-:W0:Y:S02]  /*0100*/  LDG.E.64 R8, desc[UR4][R4.64] ;  /* 0x0000000404087981 */ /* 0x000e24000c1e1b00 */
[----:B0-----:R-:W-:-:S04]  /*0110*/  LEA R2, P0, R8, UR6, 0x3 ;  /* 0x0000000608027c11 */ /* 0x001fc8000f8018ff */
[----:B------:R-:W-:Y:S01]  /*0120*/  LEA.HI.X R3, R8, UR7, R9, 0x3, P0 ;  /* 0x0000000708037c11 */ /* 0x000fe200080f1c09 */
[----:B------:R-:W0:Y:S05]  /*0130*/  LDCU.64 UR6, c[0x0][0x3e8] ;  /* 0x00007d00ff0677ac */ /* 0x000e2a0008000a00 */
[----:B------:R-:W2:Y:S01]  /*0140*/  LDG.E.64 R2, desc[UR4][R2.64+0x8] ;  /* 0x0000080402027981 */ /* 0x000ea2000c1e1b00 */
[----:B-1----:R-:W-:Y:S01]  /*0150*/  IMAD.U32 R12, RZ, RZ, UR8 ;  /* 0x00000008ff0c7e24 */ /* 0x002fe2000f8e00ff */
[----:B------:R-:W-:Y:S01]  /*0160*/  MOV R20, 0x200 ;  /* 0x0000020000147802 */ /* 0x000fe20000000f00 */
[----:B------:R-:W-:Y:S02]  /*0170*/  IMAD.U32 R13, RZ, RZ, UR9 ;  /* 0x00000009ff0d7e24 */ /* 0x000fe4000f8e00ff */
[----:B------:R-:W-:-:S02]  /*0180*/  IMAD.MOV.U32 R21, RZ, RZ, 0x0 ;  /* 0x00000000ff157424 */ /* 0x000fc400078e00ff */
[----:B0-----:R-:W-:Y:S02]  /*0190*/  IMAD.U32 R10, RZ, RZ, UR6 ;  /* 0x00000006ff0a7e24 */ /* 0x001fe4000f8e00ff */
[----:B------:R-:W-:Y:S01]  /*01a0*/  IMAD.U32 R11, RZ, RZ, UR7 ;  /* 0x00000007ff0b7e24 */ /* 0x000fe2000f8e00ff */
[----:B--2---:R0:W5:Y:S01]  /*01b0*/  LD.E.64 R4, desc[UR4][R2.64+0x20] ;  /* 0x0000200402047980 */ /* 0x004162000c101b00 */
[----:B------:R-:W1:Y:S02]  /*01c0*/  LDCU.64 UR4, c[0x0][0x398] ;  /* 0x00007300ff0477ac */ /* 0x000e640008000a00 */
[----:B-1----:R-:W-:Y:S02]  /*01d0*/  IMAD.U32 R6, RZ, RZ, UR4 ;  /* 0x00000004ff067e24 */ /* 0x002fe4000f8e00ff */
[----:B0-----:R-:W-:-:S07]  /*01e0*/  IMAD.U32 R7, RZ, RZ, UR5 ;  /* 0x00000005ff077e24 */ /* 0x001fce000f8e00ff */
[----:B-----5:R-:W-:Y:S05]  /*01f0*/  CALL.REL.NOINC `($_Z23sssp_kernel_VC_preorderP27vertex_dictionary_structuremmPjPmS2_S2_S2_S2_S2_S2_S2_PyS3_S3_$_Z23sssp_preorder_traversalP10edge_blockPjyPyS2_) ;  /* 0x0000000000047944 */ /* 0x020fea0003c00000 */
[----:B------:R-:W-:Y:S05]  /*0200*/  EXIT ;  /* 0x000000000000794d */ /* 0x000fea0003800000 */
        .type           $_Z23sssp_kernel_VC_preorderP27vertex_dictionary_structuremmPjPmS2_S2_S2_S2_S2_S2_S2_PyS3_S3_$_Z23sssp_preorder_traversalP10edge_blockPjyPyS2_,@function
        .size           $_Z23sssp_kernel_VC_preorderP27vertex_dictionary_structuremmPjPmS2_S2_S2_S2_S2_S2_S2_PyS3_S3_$_Z23sssp_preorder_traversalP10edge_blockPjyPyS2_,(.L_x_2824 - $_Z23sssp_kernel_VC_preorderP27vertex_dictionary_structuremmPjPmS2_S2_S2_S2_S2_S2_S2_PyS3_S3_$_Z23sssp_preorder_traversalP10edge_blockPjyPyS2_)
$_Z23sssp_kernel_VC_preorderP27vertex_dictionary_structuremmPjPmS2_S2_S2_S2_S2_S2_S2_PyS3_S3_$_Z23sssp_preorder_traversalP10edge_blockPjyPyS2_:
[----:B------:R-:W-:-:S05]  /*0210*/  VIADD R1, R1, 0xffffffb8 ;  /* 0xffffffb801017836 */ /* 0x000fca0000000000 */
[----:B------:R-:W-:Y:S04]  /*0220*/  STL [R1+0x44], R37 ;  /* 0x0000442501007387 */ /* 0x000fe80000100800 */
[----:B------:R-:W-:Y:S04]  /*0230*/  STL [R1+0x40], R36 ;  /* 0x0000402401007387 */ /* 0x000fe80000100800 */
        /* <DEDUP_REMOVED lines=8> */
[----:B------:R0:W-:Y:S04]  /*02c0*/  STL [R1+0x24], R24 ;  /* 0x0000241801007387 */ /* 0x0001e80000100800 */
[----:B------:R1:W-:Y:S04]  /*02d0*/  STL [R1+0x20], R23 ;  /* 0x0000201701007387 */ /* 0x0003e80000100800 */
[----:B------:R2:W-:Y:S01]  /*02e0*/  STL [R1+0x1c], R22 ;  /* 0x00001c1601007387 */ /* 0x0005e20000100800 */
[----:B0-----:R-:W0:Y:S05]  /*02f0*/  BMOV.32.CLEAR R24, B7 ;  /* 0x0000000007187355 */ /* 0x001e2a0000100000 */
[----:B------:R-:W-:Y:S01]  /*0300*/  STL [R1+0x18], R21 ;  /* 0x0000181501007387 */ /* 0x000fe20000100800 */
[----:B------:R-:W-:Y:S01]  /*0310*/  BSSY B7, `(.L_x_1674) ;  /* 0x000020d000077945 */ /* 0x000fe20003800000 */
[----:B-1----:R-:W-:-:S03]  /*0320*/  IMAD.MOV.U32 R23, RZ, RZ, R6 ;  /* 0x000000ffff177224 */ /* 0x002fc600078e0006 */
[----:B--2---:R-:W1:Y:S05]  /*0330*/  BMOV.32.CLEAR R22, B6 ;  /* 0x0000000006167355 */ /* 0x004e6a0000100000 */
[----:B------:R-:W-:Y:S04]  /*0340*/  STL [R1+0x14], R20 ;  /* 0x0000141401007387 */ /* 0x000fe80000100800 */
[----:B------:R2:W-:Y:S04]  /*0350*/  STL [R1+0x10], R19 ;  /* 0x0000101301007387 */ /* 0x0005e80000100800 */
[----:B------:R3:W-:Y:S04]  /*0360*/  STL [R1+0xc], R18 ;  /* 0x00000c1201007387 */ /* 0x0007e80000100800 */
[----:B------:R4:W-:Y:S01]  /*0370*/  STL [R1+0x8], R17 ;  /* 0x0000081101007387 */ /* 0x0009e20000100800 */
[----:B--2---:R-:W-:-:S03]  /*0380*/  IMAD.MOV.U32 R19, RZ, RZ, R7 ;  /* 0x000000ffff137224 */ /* 0x004fc600078e0007 */
[----:B------:R2:W-:Y:S01]  /*0390*/  STL [R1+0x4], R16 ;  /* 0x0000041001007387 */ /* 0x0005e20000100800 */
[----:B---3--:R-:W-:-:S03]  /*03a0*/  IMAD.MOV.U32 R18, RZ, RZ, R8 ;  /* 0x000000ffff127224 */ /* 0x008fc600078e0008 */
[----:B------:R3:W-:Y:S01]  /*03b0*/  STL [R1], R2 ;  /* 0x0000000201007387 */ /* 0x0007e20000100800 */
[----:B----4-:R-:W-:Y:S02]  /*03c0*/  IMAD.MOV.U32 R17, RZ, RZ, R9 ;  /* 0x000000ffff117224 */ /* 0x010fe400078e0009 */
[----:B--2---:R-:W-:Y:S02]  /*03d0*/  IMAD.MOV.U32 R16, RZ, RZ, R10 ;  /* 0x000000ffff107224 */ /* 0x004fe400078e000a */
[----:B---3--:R-:W-:Y:S01]  /*03e0*/  IMAD.MOV.U32 R2, RZ, RZ, R11 ;  /* 0x000000ffff027224 */ /* 0x008fe200078e000b */
[----:B------:R-:W-:-:S04]  /*03f0*/  ISETP.NE.U32.AND P0, PT, R4, RZ, PT ;  /* 0x000000ff0400720c */ /* 0x000fc80003f05070 */
[----:B------:R-:W-:-:S13]  /*0400*/  ISETP.NE.AND.EX P0, PT, R5, RZ, PT, P0 ;  /* 0x000000ff0500720c */ /* 0x000fda0003f05300 */
[----:B01----:R-:W-:Y:S05]  /*0410*/  @!P0 BRA `(.L_x_1675) ;  /* 0x0000001c00f08947 */ /* 0x003fea0003800000 */
[----:B------:R-:W0:Y:S01]  /*0420*/  LDC.64 R36, c[0x0][0x358] ;  /* 0x0000d600ff247b82 */ /* 0x000e220000000a00 */
[C---:B------:R-:W-:Y:S01]  /*0430*/  LEA R26, P0, R18.reuse, R23, 0x2 ;  /* 0x00000017121a7211 */ /* 0x040fe200078010ff */
[----:B------:R-:W-:Y:S01]  /*0440*/  BSSY B6, `(.L_x_1675) ;  /* 0x00001f9000067945 */ /* 0x000fe20003800000 */
[----:B------:R-:W-:Y:S02]  /*0450*/  IMAD.MOV.U32 R30, RZ, RZ, R4 ;  /* 0x000000ffff1e7224 */ /* 0x000fe400078e0004 */
[----:B------:R-:W-:Y:S01]  /*0460*/  IMAD.MOV.U32 R31, RZ, RZ, R5 ;  /* 0x000000ffff1f7224 */ /* 0x000fe200078e0005 */
[----:B------:R-:W-:-:S08]  /*0470*/  LEA.HI.X R27, R18, R19, R17, 0x2, P0 ;  /* 0x00000013121b7211 */ /* 0x000fd000000f1411 */
.L_x_1706:
[----:B------:R-:W-:Y:S05]  /*0480*/  YIELD ;  /* 0x0000000000007946 */ /* 0x000fea0003800000 */
[----:B0-----:R-:W-:Y:S02]  /*0490*/  R2UR UR4, R36 ;  /* 0x00000000240472ca */ /* 0x001fe400000e0000 */
[----:B------:R-:W-:-:S13]  /*04a0*/  R2UR UR5, R37 ;  /* 0x00000000250572ca */ /* 0x000fda00000e0000 */
[----:B------:R-:W2:Y:S01]  /*04b0*/  LD.E.64 R4, desc[UR4][R30.64] ;  /* 0x000000041e047980 */ /* 0x000ea2000c101b00 */
[----:B------:R-:W-:Y:S01]  /*04c0*/  BSSY B0, `(.L_x_1676) ;  /* 0x00001dc000007945 */ /* 0x000fe20003800000 */
[----:B--2---:R-:W-:-:S04]  /*04d0*/  ISETP.NE.U32.AND P0, PT, R4, RZ, PT ;  /* 0x000000ff0400720c */ /* 0x004fc80003f05070 */
[----:B------:R-:W-:-:S13]  /*04e0*/  ISETP.NE.AND.EX P0, PT, R5, RZ, PT, P0 ;  /* 0x000000ff0500720c */ /* 0x000fda0003f05300 */
[----:B------:R-:W-:Y:S05]  /*04f0*/  @!P0 BRA `(.L_x_1677) ;  /* 0x0000001c00608947 */ /* 0x000fea0003800000 */
[C---:B------:R-:W-:Y:S02]  /*0500*/  R2UR UR4, R36.reuse ;  /* 0x00000000240472ca */ /* 0x040fe400000e0000 */
[C---:B------:R-:W-:Y:S02]  /*0510*/  R2UR UR5, R37.reuse ;  /* 0x00000000250572ca */ /* 0x040fe400000e0000 */
[----:B------:R-:W-:Y:S02]  /*0520*/  R2UR UR6, R36 ;  /* 0x00000000240672ca */ /* 0x000fe400000e0000 */
[----:B------:R-:W-:Y:S02]  /*0530*/  R2UR UR7, R37 ;  /* 0x00000000250772ca */ /* 0x000fe400000e0000 */
[----:B------:R-:W-:-:S04]  /*0540*/  LEA R6, P0, R4, R23, 0x2 ;  /* 0x0000001704067211 */ /* 0x000fc800078010ff */
[----:B------:R-:W-:-:S03]  /*0550*/  LEA.HI.X R7, R4, R19, R5, 0x2, P0 ;  /* 0x0000001304077211 */ /* 0x000fc600000f1405 */
[----:B------:R-:W2:Y:S04]  /*0560*/  LDG.E R0, desc[UR4][R26.64] ;  /* 0x000000041a007981 */ /* 0x000ea8000c1e1900 */
[----:B------:R-:W3:Y:S01]  /*0570*/  LDG.E R3, desc[UR6][R6.64+-0x4] ;  /* 0xfffffc0606037981 */ /* 0x000ee2000c1e1900 */
[----:B------:R-:W-:Y:S01]  /*0580*/  BSSY B1, `(.L_x_1678) ;  /* 0x0000011000017945 */ /* 0x000fe20003800000 */
[----:B--2---:R-:W-:-:S05]  /*0590*/  VIADD R0, R0, 0x1 ;  /* 0x0000000100007836 */ /* 0x004fca0000000000 */
[----:B---3--:R-:W-:-:S13]  /*05a0*/  ISETP.GE.U32.AND P0, PT, R0, R3, PT ;  /* 0x000000030000720c */ /* 0x008fda0003f06070 */
[----:B------:R-:W-:Y:S05]  /*05b0*/  @P0 BRA `(.L_x_1679) ;  /* 0x0000000000340947 */ /* 0x000fea0003800000 */
[C---:B------:R-:W-:Y:S01]  /*05c0*/  R2UR UR4, R36.reuse ;  /* 0x00000000240472ca */ /* 0x040fe200000e0000 */
[----:B------:R-:W-:Y:S01]  /*05d0*/  IMAD.MOV.U32 R8, RZ, RZ, 0x1 ;  /* 0x00000001ff087424 */ /* 0x000fe200078e00ff */
[C---:B------:R-:W-:Y:S01]  /*05e0*/  R2UR UR5, R37.reuse ;  /* 0x00000000250572ca */ /* 0x040fe200000e0000 */
[----:B------:R-:W-:Y:S01]  /*05f0*/  IMAD.MOV.U32 R9, RZ, RZ, 0x0 ;  /* 0x00000000ff097424 */ /* 0x000fe200078e00ff */
[----:B------:R-:W-:Y:S02]  /*0600*/  R2UR UR6, R36 ;  /* 0x00000000240672ca */ /* 0x000fe400000e0000 */
[----:B------:R-:W-:-:S09]  /*0610*/  R2UR UR7, R37 ;  /* 0x00000000250772ca */ /* 0x000fd200000e0000 */
[----:B------:R0:W-:Y:S04]  /*0620*/  REDG.E.MIN.STRONG.GPU desc[UR4][R6.64+-0x4], R0 ;  /* 0xfffffc000600798e */ /* 0x0001e8000c92e104 */
[----:B------:R-:W2:Y:S01]  /*0630*/  ATOMG.E.ADD.64.STRONG.GPU PT, R8, desc[UR6][R28.64], R8 ;  /* 0x800000081c0879a8 */ /* 0x000ea200081ef506 */
[----:B------:R-:W-:-:S04]  /*0640*/  IADD3 R4, P0, PT, R4, -0x1, RZ ;  /* 0xffffffff04047810 */ /* 0x000fc80007f1e0ff */
[----:B------:R-:W-:Y:S02]  /*0650*/  IADD3.X R5, PT, PT, R5, -0x1, RZ, P0, !PT ;  /* 0xffffffff05057810 */ /* 0x000fe400007fe4ff */
[----:B--2---:R-:W-:-:S04]  /*0660*/  LEA R10, P1, R8, R16, 0x3 ;  /* 0x00000010080a7211 */ /* 0x004fc800078218ff */
[----:B------:R-:W-:-:S05]  /*0670*/  LEA.HI.X R11, R8, R2, R9, 0x3, P1 ;  /* 0x00000002080b7211 */ /* 0x000fca00008f1c09 */
[----:B------:R0:W-:Y:S04]  /*0680*/  STG.E.64 desc[UR4][R10.64], R4 ;  /* 0x000000040a007986 */ /* 0x0001e8000c101b04 */
.L_x_1679:
[----:B------:R-:W-:Y:S05]  /*0690*/  BSYNC B1 ;  /* 0x0000000000017941 */ /* 0x000fea0003800000 */
.L_x_1678:
[----:B------:R-:W-:Y:S02]  /*06a0*/  R2UR UR4, R36 ;  /* 0x00000000240472ca */ /* 0x000fe400000e0000 */
[----:B------:R-:W-:-:S13]  /*06b0*/  R2UR UR5, R37 ;  /* 0x00000000250572ca */ /* 0x000fda00000e0000 */
[----:B0-----:R-:W2:Y:S02]  /*06c0*/  LD.E.64 R4, desc[UR4][R30.64+0x8] ;  /* 0x000008041e047980 */ /* 0x001ea4000c101b00 */
        /* <DEDUP_REMOVED lines=28> */
.L_x_1681:
[----:B------:R-:W-:Y:S05]  /*0890*/  BSYNC B1 ;  /* 0x0000000000017941 */ /* 0x000fea0003800000 */
.L_x_1680:
        /* <DEDUP_REMOVED lines=31> */
.L_x_1683:
[----:B------:R-:W-:Y:S05]  /*0a90*/  BSYNC B1 ;  /* 0x0000000000017941 */ /* 0x000fea0003800000 */
.L_x_1682:
        /* <DEDUP_REMOVED lines=31> */
.L_x_1685:
[----:B------:R-:W-:Y:S05]  /*0c90*/  BSYNC B1 ;  /* 0x0000000000017941 */ /* 0x000fea0003800000 */
.L_x_1684:
        /* <DEDUP_REMOVED lines=31> */
.L_x_1687:
[----:B------:R-:W-:Y:S05]  /*0e90*/  BSYNC B1 ;  /* 0x0000000000017941 */ /* 0x000fea0003800000 */
.L_x_1686:
        /* <DEDUP_REMOVED lines=31> */
.L_x_1689:
[----:B------:R-:W-:Y:S05]  /*1090*/  BSYNC B1 ;  /* 0x0000000000017941 */ /* 0x000fea0003800000 */
.L_x_1688:
        /* <DEDUP_REMOVED lines=31> */
.L_x_1691:
[----:B------:R-:W-:Y:S05]  /*1290*/  BSYNC B1 ;  /* 0x0000000000017941 */ /* 0x000fea0003800000 */
.L_x_1690:
        /* <DEDUP_REMOVED lines=31> */
.L_x_1693:
[----:B------:R-:W-:Y:S05]  /*1490*/  BSYNC B1 ;  /* 0x0000000000017941 */ /* 0x000fea0003800000 */
.L_x_1692:
        /* <DEDUP_REMOVED lines=31> */
.L_x_1695:
[----:B------:R-:W-:Y:S05]  /*1690*/  BSYNC B1 ;  /* 0x0000000000017941 */ /* 0x000fea0003800000 */
.L_x_1694:
        /* <DEDUP_REMOVED lines=31> */
.L_x_1697:
[----:B------:R-:W-:Y:S05]  /*1890*/  BSYNC B1 ;  /* 0x0000000000017941 */ /* 0x000fea0003800000 */
.L_x_1696:
        /* <DEDUP_REMOVED lines=31> */
.L_x_1699:
[----:B------:R-:W-:Y:S05]  /*1a90*/  BSYNC B1 ;  /* 0x0000000000017941 */ /* 0x000fea0003800000 */
.L_x_1698:
        /* <DEDUP_REMOVED lines=31> */
.L_x_1701:
[----:B------:R-:W-:Y:S05]  /*1c90*/  BSYNC B1 ;  /* 0x0000000000017941 */ /* 0x000fea0003800000 */
.L_x_1700:
        /* <DEDUP_REMOVED lines=31> */
.L_x_1703:
[----:B------:R-:W-:Y:S05]  /*1e90*/  BSYNC B1 ;  /* 0x0000000000017941 */ /* 0x000fea0003800000 */
.L_x_1702:
        /* <DEDUP_REMOVED lines=31> */
.L_x_1705:
[----:B------:R-:W-:Y:S05]  /*2090*/  BSYNC B1 ;  /* 0x0000000000017941 */ /* 0x000fea0003800000 */
.L_x_1704:
        /* <DEDUP_REMOVED lines=30> */
.L_x_1677:
[----:B------:R-:W-:Y:S05]  /*2280*/  BSYNC B0 ;  /* 0x0000000000007941 */ /* 0x000fea0003800000 */
.L_x_1676:
[----:B------:R-:W-:Y:S02]  /*2290*/  R2UR UR4, R36 ;  /* 0x00000000240472ca */ /* 0x000fe400000e0000 */
[----:B------:R-:W-:-:S13]  /*22a0*/  R2UR UR5, R37 ;  /* 0x00000000250572ca */ /* 0x000fda00000e0000 */
[----:B0-----:R0:W5:Y:S01]  /*22b0*/  LD.E.64 R4, desc[UR4][R30.64+0x80] ;  /* 0x000080041e047980 */ /* 0x001162000c101b00 */
[----:B------:R-:W-:Y:S01]  /*22c0*/  IMAD.MOV.U32 R6, RZ, RZ, R23 ;  /* 0x000000ffff067224 */ /* 0x000fe200078e0017 */
[----:B------:R-:W-:Y:S01]  /*22d0*/  MOV R20, 0x2370 ;  /* 0x0000237000147802 */ /* 0x000fe20000000f00 */
[----:B------:R-:W-:Y:S02]  /*22e0*/  IMAD.MOV.U32 R7, RZ, RZ, R19 ;  /* 0x000000ffff077224 */ /* 0x000fe400078e0013 */
[----:B------:R-:W-:Y:S02]  /*22f0*/  IMAD.MOV.U32 R8, RZ, RZ, R18 ;  /* 0x000000ffff087224 */ /* 0x000fe400078e0012 */
[----:B------:R-:W-:Y:S02]  /*2300*/  IMAD.MOV.U32 R9, RZ, RZ, R17 ;  /* 0x000000ffff097224 */ /* 0x000fe400078e0011 */
[----:B------:R-:W-:Y:S02]  /*2310*/  IMAD.MOV.U32 R10, RZ, RZ, R16 ;  /* 0x000000ffff0a7224 */ /* 0x000fe400078e0010 */
[----:B------:R-:W-:-:S02]  /*2320*/  IMAD.MOV.U32 R11, RZ, RZ, R2 ;  /* 0x000000ffff0b7224 */ /* 0x000fc400078e0002 */
[----:B------:R-:W-:Y:S02]  /*2330*/  IMAD.MOV.U32 R12, RZ, RZ, R28 ;  /* 0x000000ffff0c7224 */ /* 0x000fe400078e001c */
[----:B------:R-:W-:Y:S02]  /*2340*/  IMAD.MOV.U32 R13, RZ, RZ, R29 ;  /* 0x000000ffff0d7224 */ /* 0x000fe400078e001d */
[----:B0-----:R-:W-:-:S07]  /*2350*/  IMAD.MOV.U32 R21, RZ, RZ, 0x0 ;  /* 0x00000000ff157424 */ /* 0x001fce00078e00ff */
[----:B-----5:R-:W-:Y:S05]  /*2360*/  CALL.REL.NOINC `($_Z23sssp_kernel_VC_preorderP27vertex_dictionary_structuremmPjPmS2_S2_S2_S2_S2_S2_S2_PyS3_S3_$_Z23sssp_preorder_traversalP10edge_blockPjyPyS2_) ;  /* 0xffffffdc00a87944 */ /* 0x020fea0003c3ffff */
[----:B------:R-:W-:Y:S02]  /*2370*/  R2UR UR4, R36 ;  /* 0x00000000240472ca */ /* 0x000fe400000e0000 */
[----:B------:R-:W-:-:S13]  /*2380*/  R2UR UR5, R37 ;  /* 0x00000000250572ca */ /* 0x000fda00000e0000 */
[----:B------:R-:W2:Y:S02]  /*2390*/  LD.E.64 R30, desc[UR4][R30.64+0x88] ;  /* 0x000088041e1e7980 */ /* 0x000ea4000c101b00 */
[----:B--2---:R-:W-:-:S04]  /*23a0*/  ISETP.NE.U32.AND P0, PT, R30, RZ, PT ;  /* 0x000000ff1e00720c */ /* 0x004fc80003f05070 */
[----:B------:R-:W-:-:S13]  /*23b0*/  ISETP.NE.AND.EX P0, PT, R31, RZ, PT, P0 ;  /* 0x000000ff1f00720c */ /* 0x000fda0003f05300 */
[----:B------:R-:W-:Y:S05]  /*23c0*/  @P0 BRA `(.L_x_1706) ;  /* 0xffffffe0002c0947 */ /* 0x000fea000383ffff */
[----:B------:R-:W-:Y:S05]  /*23d0*/  BSYNC B6 ;  /* 0x0000000000067941 */ /* 0x000fea0003800000 */
.L_x_1675:
[----:B------:R-:W-:Y:S05]  /*23e0*/  BSYNC B7 ;  /* 0x0000000000077941 */ /* 0x000fea0003800000 */
.L_x_1674:
[----:B------:R-:W2:Y:S01]  /*23f0*/  LDL R20, [R1+0x14] ;  /* 0x0000140001147983 */ /* 0x000ea20000100800 */
[----:B------:R0:W-:Y:S05]  /*2400*/  BMOV.32 B6, R22 ;  /* 0x0000001606007356 */ /* 0x0001ea0000000000 */
[----:B------:R-:W2:Y:S01]  /*2410*/  LDL R21, [R1+0x18] ;  /* 0x0000180001157983 */ /* 0x000ea20000100800 */
[----:B------:R1:W-:Y:S05]  /*2420*/  BMOV.32 B7, R24 ;  /* 0x0000001807007356 */ /* 0x0003ea0000000000 */
[----:B------:R-:W2:Y:S04]  /*2430*/  LDL R2, [R1] ;  /* 0x0000000001027983 */ /* 0x000ea80000100800 */
[----:B------:R-:W2:Y:S04]  /*2440*/  LDL R16, [R1+0x4] ;  /* 0x0000040001107983 */ /* 0x000ea80000100800 */
[----:B------:R-:W2:Y:S04]  /*2450*/  LDL R17, [R1+0x8] ;  /* 0x0000080001117983 */ /* 0x000ea80000100800 */
[----:B------:R-:W2:Y:S04]  /*2460*/  LDL R18, [R1+0xc] ;  /* 0x00000c0001127983 */ /* 0x000ea80000100800 */
[----:B------:R-:W2:Y:S04]  /*2470*/  LDL R19, [R1+0x10] ;  /* 0x0000100001137983 */ /* 0x000ea80000100800 */
[----:B0-----:R-:W2:Y:S04]  /*2480*/  LDL R22, [R1+0x1c] ;  /* 0x00001c0001167983 */ /* 0x001ea80000100800 */
[----:B------:R-:W2:Y:S04]  /*2490*/  LDL R23, [R1+0x20] ;  /* 0x0000200001177983 */ /* 0x000ea80000100800 */
        /* <DEDUP_REMOVED lines=10> */
[----:B--2---:R-:W-:Y:S06]  /*2540*/  RET.REL.NODEC R20 `(_Z23sssp_kernel_VC_preorderP27vertex_dictionary_structuremmPjPmS2_S2_S2_S2_S2_S2_S2_PyS3_S3_) ;  /* 0xffffffd814ac7950 */ /* 0x004fec0003c3ffff */
.L_x_1707:
        /* <DEDUP_REMOVED lines=11> */
.L_x_2824:


//--------------------- .text._Z20sssp_kernel_child_VCP27vertex_dictionary_structuremmPjPmS2_S2_S2_S2_S2_S2_S2_PyS3_S3_ --------------------------
	.section	.text._Z20sssp_kernel_child_VCP27vertex_dictionary_structuremmPjPmS2_S2_S2_S2_S2_S2_S2_PyS3_S3_,"ax",@progbits
	.align	128
        .global         _Z20sssp_kernel_child_VCP27vertex_dictionary_structuremmPjPmS2_S2_S2_S2_S2_S2_S2_PyS3_S3_
        .type           _Z20sssp_kernel_child_VCP27vertex_dictionary_structuremmPjPmS2_S2_S2_S2_S2_S2_S2_PyS3_S3_,@function
        .size           _Z20sssp_kernel_child_VCP27vertex_dictionary_structuremmPjPmS2_S2_S2_S2_S2_S2_S2_PyS3_S3_,(.L_x_2903 - _Z20sssp_kernel_child_VCP27vertex_dictionary_structuremmPjPmS2_S2_S2_S2_S2_S2_S2_PyS3_S3_)
        .other          _Z20sssp_kernel_child_VCP27vertex_dictionary_structuremmPjPmS2_S2_S2_S2_S2_S2_S2_PyS3_S3_,@"STO_CUDA_ENTRY STV_DEFAULT"
_Z20sssp_kernel_child_VCP27vertex_dictionary_structuremmPjPmS2_S2_S2_S2_S2_S2_S2_PyS3_S3_:
.text._Z20sssp_kernel_child_VCP27vertex_dictionary_structuremmPjPmS2_S2_S2_S2_S2_S2_S2_PyS3_S3_:
        /* <DEDUP_REMOVED lines=35> */
[----:B------:R-:W-:-:S04]  /*0230*/  ISETP.NE.U32.AND P0, PT, R13, RZ, PT ;  /* 0x000000ff0d00720c */ /* 0x000fc80003f05070 */
[----:B------:R-:W-:-:S13]  /*0240*/  ISETP.NE.AND.EX P0, PT, RZ, RZ, PT, P0 ;  /* 0x000000ffff00720c */ /* 0x000fda0003f05300 */
[----:B01----:R-:W-:Y:S05]  /*0250*/  @!P0 BRA `(.L_x_1710) ;  /* 0x0000000000d48947 */ /* 0x003fea0003800000 */
[----:B------:R-:W0:Y:S01]  /*0260*/  LDCU.64 UR4, c[0x0][0x3c8] ;  /* 0x00007900ff0477ac */ /* 0x000e220008000a00 */
[----:B------:R-:W-:Y:S01]  /*0270*/  IADD3 R7, P1, PT, R8, R13, RZ ;  /* 0x0000000d08077210 */ /* 0x000fe20007f3e0ff */
[----:B------:R-:W-:-:S04]  /*0280*/  IMAD.MOV.U32 R6, RZ, RZ, RZ ;  /* 0x000000ffff067224 */ /* 0x000fc800078e00ff */
[----:B------:R-:W-:Y:S01]  /*0290*/  IMAD.X R0, R9, 0x1, R6, P1 ;  /* 0x0000000109007824 */ /* 0x000fe200008e0606 */
[----:B0-----:R-:W-:-:S04]  /*02a0*/  LEA R12, P0, R8, UR4, 0x3 ;  /* 0x00000004080c7c11 */ /* 0x001fc8000f8018ff */
[----:B------:R-:W-:-:S09]  /*02b0*/  LEA.HI.X R11, R8, UR5, R9, 0x3, P0 ;  /* 0x00000005080b7c11 */ /* 0x000fd200080f1c09 */
.L_x_1713:
[----:B0-----:R-:W2:Y:S01]  /*02c0*/  LDG.E.64 R14, desc[UR8][R4.64] ;  /* 0x00000008040e7981 */ /* 0x001ea2000c1e1b00 */
[----:B------:R-:W-:-:S05]  /*02d0*/  IMAD.MOV.U32 R10, RZ, RZ, R12 ;  /* 0x000000ffff0a7224 */ /* 0x000fca00078e000c */
[----:B------:R-:W3:Y:S01]  /*02e0*/  LDG.E.64 R16, desc[UR8][R10.64] ;  /* 0x000000080a107981 */ /* 0x000ee2000c1e1b00 */
[----:B--2---:R-:W-:-:S04]  /*02f0*/  LEA R18, P0, R14, UR10, 0x2 ;  /* 0x0000000a0e127c11 */ /* 0x004fc8000f8010ff */
[----:B------:R-:W-:Y:S02]  /*0300*/  LEA.HI.X R19, R14, UR11, R15, 0x2, P0 ;  /* 0x0000000b0e137c11 */ /* 0x000fe400080f140f */
[----:B---3--:R-:W-:-:S03]  /*0310*/  LEA R14, P0, R16, UR10, 0x2 ;  /* 0x0000000a100e7c11 */ /* 0x008fc6000f8010ff */
[----:B------:R-:W2:Y:S01]  /*0320*/  LDG.E R18, desc[UR8][R18.64] ;  /* 0x0000000812127981 */ /* 0x000ea2000c1e1900 */
[----:B------:R-:W-:-:S05]  /*0330*/  LEA.HI.X R15, R16, UR11, R17, 0x2, P0 ;  /* 0x0000000b100f7c11 */ /* 0x000fca00080f1411 */
[----:B------:R-:W3:Y:S01]  /*0340*/  LDG.E R12, desc[UR8][R14.64] ;  /* 0x000000080e0c7981 */ /* 0x000ee2000c1e1900 */
[----:B------:R-:W-:Y:S01]  /*0350*/  IADD3 R13, P0, PT, R13, -0x1, RZ ;  /* 0xffffffff0d0d7810 */ /* 0x000fe20007f1e0ff */
[----:B------:R-:W-:Y:S03]  /*0360*/  BSSY.RECONVERGENT B1, `(.L_x_1711) ;  /* 0x0000022000017945 */ /* 0x000fe60003800200 */
[----:B------:R-:W-:Y:S02]  /*0370*/  IADD3.X R6, PT, PT, R6, -0x1, RZ, P0, !PT ;  /* 0xffffffff06067810 */ /* 0x000fe400007fe4ff */
[----:B------:R-:W-:-:S04]  /*0380*/  ISETP.NE.U32.AND P0, PT, R13, RZ, PT ;  /* 0x000000ff0d00720c */ /* 0x000fc80003f05070 */
[----:B------:R-:W-:Y:S01]  /*0390*/  ISETP.NE.AND.EX P0, PT, R6, RZ, PT, P0 ;  /* 0x000000ff0600720c */ /* 0x000fe20003f05300 */
[----:B--2---:R-:W-:-:S05]  /*03a0*/  VIADD R21, R18, 0x1 ;  /* 0x0000000112157836 */ /* 0x004fca0000000000 */
[----:B---3--:R-:W-:Y:S02]  /*03b0*/  ISETP.GE.U32.AND P2, PT, R21, R12, PT ;  /* 0x0000000c1500720c */ /* 0x008fe40003f46070 */
[----:B------:R-:W-:-:S11]  /*03c0*/  IADD3 R12, P1, PT, R10, 0x8, RZ ;  /* 0x000000080a0c7810 */ /* 0x000fd60007f3e0ff */
        /* <DEDUP_REMOVED lines=16> */
[----:B------:R-:W0:Y:S01]  /*04d0*/  S2R R26, SR_LTMASK ;  /* 0x00000000001a7919 */ /* 0x000e220000003900 */
[----:B------:R-:W-:Y:S01]  /*04e0*/  UMOV UR4, URZ ;  /* 0x000000ff00047c82 */ /* 0x000fe20008000000 */
        /* <DEDUP_REMOVED lines=9> */
.L_x_1712:
[----:B------:R-:W-:Y:S05]  /*0580*/  BSYNC.RECONVERGENT B1 ;  /* 0x0000000000017941 */ /* 0x000fea0003800200 */
.L_x_1711:
[----:B------:R-:W-:Y:S01]  /*0590*/  IMAD.X R11, RZ, RZ, R11, P1 ;  /* 0x000000ffff0b7224 */ /* 0x000fe200008e060b */
[----:B------:R-:W-:Y:S06]  /*05a0*/  @P0 BRA `(.L_x_1713) ;  /* 0xfffffffc00440947 */ /* 0x000fec000383ffff */
.L_x_1710:
[----:B------:R-:W-:Y:S05]  /*05b0*/  BSYNC.RECONVERGENT B0 ;  /* 0x0000000000007941 */ /* 0x000fea0003800200 */
.L_x_1709:
[----:B------:R-:W-:-:S04]  /*05c0*/  IADD3 R6, P1, PT, R8, -R2, RZ ;  /* 0x8000000208067210 */ /* 0x000fc80007f3e0ff */
[----:B------:R-:W-:Y:S01]  /*05d0*/  ISETP.GT.U32.AND P0, PT, R6, -0x4, PT ;  /* 0xfffffffc0600780c */ /* 0x000fe20003f04070 */
[----:B------:R-:W-:-:S05]  /*05e0*/  IMAD.X R6, R9, 0x1, ~R3, P1 ;  /* 0x0000000109067824 */ /* 0x000fca00008e0e03 */
[----:B------:R-:W-:-:S13]  /*05f0*/  ISETP.GT.U32.AND.EX P0, PT, R6, -0x1, PT, P0 ;  /* 0xffffffff0600780c */ /* 0x000fda0003f04100 */
[----:B------:R-:W-:Y:S05]  /*0600*/  @P0 EXIT ;  /* 0x000000000000094d */ /* 0x000fea0003800000 */
[----:B------:R-:W1:Y:S01]  /*0610*/  LDCU.64 UR4, c[0x0][0x3c8] ;  /* 0x00007900ff0477ac */ /* 0x000e620008000a00 */
[----:B------:R-:W2:Y:S01]  /*0620*/  LDC.64 R10, c[0x0][0x398] ;  /* 0x0000e600ff0a7b82 */ /* 0x000ea20000000a00 */
[----:B------:R-:W3:Y:S01]  /*0630*/  LDCU.64 UR10, c[0x0][0x3e8] ;  /* 0x00007d00ff0a77ac */ /* 0x000ee20008000a00 */
[----:B-1----:R-:W-:-:S04]  /*0640*/  LEA R8, P0, R7, UR4, 0x3 ;  /* 0x0000000407087c11 */ /* 0x002fc8000f8018ff */
[----:B------:R-:W-:Y:S02]  /*0650*/  IADD3 R8, P1, PT, R8, 0x10, RZ ;  /* 0x0000001008087810 */ /* 0x000fe40007f3e0ff */
[----:B------:R-:W-:-:S05]  /*0660*/  LEA.HI.X R9, R7, UR5, R0, 0x3, P0 ;  /* 0x0000000507097c11 */ /* 0x000fca00080f1c00 */
[----:B---3--:R-:W-:-:S07]  /*0670*/  IMAD.X R9, RZ, RZ, R9, P1 ;  /* 0x000000ffff097224 */ /* 0x008fce00008e0609 */
.L_x_1722:
[----:B0-----:R-:W2:Y:S04]  /*0680*/  LDG.E.64 R12, desc[UR8][R4.64] ;  /* 0x00000008040c7981 */ /* 0x001ea8000c1e1b00 */
[----:B0-----:R-:W3:Y:S01]  /*0690*/  LDG.E.64 R14, desc[UR8][R8.64+-0x10] ;  /* 0xfffff008080e7981 */ /* 0x001ee2000c1e1b00 */
        /* <DEDUP_REMOVED lines=36> */
[----:B------:R-:W2:Y:S02]  /*08e0*/  LDG.E.64 R12, desc[UR8][R4.64] ;  /* 0x00000008040c7981 */ /* 0x000ea4000c1e1b00 */
[----:B--2---:R-:W-:-:S04]  /*08f0*/  LEA R18, P0, R12, R10, 0x2 ;  /* 0x0000000a0c127211 */ /* 0x004fc800078010ff */
[----:B------:R-:W-:-:S05]  /*0900*/  LEA.HI.X R19, R12, R11, R13, 0x2, P0 ;  /* 0x0000000b0c137211 */ /* 0x000fca00000f140d */
[----:B------:R0:W5:Y:S04]  /*0910*/  LDG.E R6, desc[UR8][R18.64] ;  /* 0x0000000812067981 */ /* 0x000168000c1e1900 */
.L_x_1715:
[----:B------:R-:W-:Y:S05]  /*0920*/  BSYNC.RECONVERGENT B0 ;  /* 0x0000000000007941 */ /* 0x000fea0003800200 */
.L_x_1714:
[----:B------:R-:W0:Y:S02]  /*0930*/  LDG.E.64 R12, desc[UR8][R8.64+-0x8] ;  /* 0xfffff808080c7981 */ /* 0x000e24000c1e1b00 */
[----:B0-----:R-:W-:-:S04]  /*0940*/  LEA R14, P0, R12, R10, 0x2 ;  /* 0x0000000a0c0e7211 */ /* 0x001fc800078010ff */
[----:B------:R-:W-:-:S05]  /*0950*/  LEA.HI.X R15, R12, R11, R13, 0x2, P0 ;  /* 0x0000000b0c0f7211 */ /* 0x000fca00000f140d */
[----:B------:R-:W2:Y:S01]  /*0960*/  LDG.E R12, desc[UR8][R14.64] ;  /* 0x000000080e0c7981 */ /* 0x000ea2000c1e1900 */
[----:B-----5:R-:W-:Y:S01]  /*0970*/  VIADD R27, R6, 0x1 ;  /* 0x00000001061b7836 */ /* 0x020fe20000000000 */
[----:B------:R-:W-:Y:S04]  /*0980*/  BSSY.RECONVERGENT B0, `(.L_x_1716) ;  /* 0x0000021000007945 */ /* 0x000fe80003800200 */
[----:B--2---:R-:W-:-:S13]  /*0990*/  ISETP.GE.U32.AND P0, PT, R27, R12, PT ;  /* 0x0000000c1b00720c */ /* 0x004fda0003f06070 */
        /* <DEDUP_REMOVED lines=31> */
.L_x_1717:
[----:B------:R-:W-:Y:S05]  /*0b90*/  BSYNC.RECONVERGENT B0 ;  /* 0x0000000000007941 */ /* 0x000fea0003800200 */
.L_x_1716:
[----:B0-----:R-:W2:Y:S02]  /*0ba0*/  LDG.E.64 R12, desc[UR8][R8.64] ;  /* 0x00000008080c7981 */ /* 0x001ea4000c1e1b00 */
[----:B--2---:R-:W-:-:S04]  /*0bb0*/  LEA R14, P0, R12, R10, 0x2 ;  /* 0x0000000a0c0e7211 */ /* 0x004fc800078010ff */
        /* <DEDUP_REMOVED lines=36> */
.L_x_1719:
[----:B------:R-:W-:Y:S05]  /*0e00*/  BSYNC.RECONVERGENT B0 ;  /* 0x0000000000007941 */ /* 0x000fea0003800200 */
.L_x_1718:
[----:B0-----:R-:W2:Y:S02]  /*0e10*/  LDG.E.64 R12, desc[UR8][R8.64+0x8] ;  /* 0x00000808080c7981 */ /* 0x001ea4000c1e1b00 */
[----:B--2---:R-:W-:-:S04]  /*0e20*/  LEA R14, P0, R12, R10, 0x2 ;  /* 0x0000000a0c0e7211 */ /* 0x004fc800078010ff */
[----:B------:R-:W-:-:S05]  /*0e30*/  LEA.HI.X R15, R12, R11, R13, 0x2, P0 ;  /* 0x0000000b0c0f7211 */ /* 0x000fca00000f140d */
[----:B------:R-:W2:Y:S01]  /*0e40*/  LDG.E R12, desc[UR8][R14.64] ;  /* 0x000000080e0c7981 */ /* 0x000ea2000c1e1900 */
[----:B-----5:R-:W-:Y:S01]  /*0e50*/  VIADD R27, R6, 0x1 ;  /* 0x00000001061b7836 */ /* 0x020fe20000000000 */
[----:B------:R-:W-:Y:S01]  /*0e60*/  IADD3 R7, P0, PT, R7, 0x4, RZ ;  /* 0x0000000407077810 */ /* 0x000fe20007f1e0ff */
[----:B------:R-:W-:Y:S04]  /*0e70*/  BSSY.RECONVERGENT B0, `(.L_x_1720) ;  /* 0x0000020000007945 */ /* 0x000fe80003800200 */
[----:B------:R-:W-:Y:S01]  /*0e80*/  IMAD.X R0, RZ, RZ, R0, P0 ;  /* 0x000000ffff007224 */ /* 0x000fe200000e0600 */
[----:B------:R-:W-:-:S04]  /*0e90*/  ISETP.GE.U32.AND P0, PT, R7, R2, PT ;  /* 0x000000020700720c */ /* 0x000fc80003f06070 */
[----:B------:R-:W-:Y:S02]  /*0ea0*/  ISETP.GE.U32.AND.EX P0, PT, R0, R3, PT, P0 ;  /* 0x000000030000720c */ /* 0x000fe40003f06100 */
        /* <DEDUP_REMOVED lines=28> */
.L_x_1721:
[----:B------:R-:W-:Y:S05]  /*1070*/  BSYNC.RECONVERGENT B0 ;  /* 0x0000000000007941 */ /* 0x000fea0003800200 */
.L_x_1720:
[----:B------:R-:W-:-:S05]  /*1080*/  IADD3 R8, P1, PT, R8, 0x20, RZ ;  /* 0x0000002008087810 */ /* 0x000fca0007f3e0ff */
[----:B------:R-:W-:Y:S01]  /*1090*/  IMAD.X R9, RZ, RZ, R9, P1 ;  /* 0x000000ffff097224 */ /* 0x000fe200008e0609 */
[----:B------:R-:W-:Y:S07]  /*10a0*/  @!P0 BRA `(.L_x_1722) ;  /* 0xfffffff400748947 */ /* 0x000fee000383ffff */
[----:B------:R-:W-:Y:S05]  /*10b0*/  EXIT ;  /* 0x000000000000794d */ /* 0x000fea0003800000 */
.L_x_1708:
        /* <DEDUP_REMOVED lines=28> */
.L_x_1727:
        /* <DEDUP_REMOVED lines=44> */
.L_x_1726:
[----:B------:R-:W-:Y:S05]  /*1540*/  BSYNC.RECONVERGENT B1 ;  /* 0x0000000000017941 */ /* 0x000fea0003800200 */
.L_x_1725:
[----:B------:R-:W-:Y:S01]  /*1550*/  IMAD.X R11, RZ, RZ, R11, P1 ;  /* 0x000000ffff0b7224 */ /* 0x000fe200008e060b */
[----:B------:R-:W-:Y:S06]  /*1560*/  @P0 BRA `(.L_x_1727) ;  /* 0xfffffffc00440947 */ /* 0x000fec000383ffff */
.L_x_1724:
[----:B------:R-:W-:Y:S05]  /*1570*/  BSYNC.RECONVERGENT B0 ;  /* 0x0000000000007941 */ /* 0x000fea0003800200 */
.L_x_1723:
        /* <DEDUP_REMOVED lines=12> */
.L_x_1736:
        /* <DEDUP_REMOVED lines=42> */
.L_x_1729:
[----:B------:R-:W-:Y:S05]  /*18e0*/  BSYNC.RECONVERGENT B0 ;  /* 0x0000000000007941 */ /* 0x000fea0003800200 */
.L_x_1728:
        /* <DEDUP_REMOVED lines=38> */
.L_x_1731:
[----:B------:R-:W-:Y:S05]  /*1b50*/  BSYNC.RECONVERGENT B0 ;  /* 0x0000000000007941 */ /* 0x000fea0003800200 */
.L_x_1730:
        /* <DEDUP_REMOVED lines=38> */
.L_x_1733:
[----:B------:R-:W-:Y:S05]  /*1dc0*/  BSYNC.RECONVERGENT B0 ;  /* 0x0000000000007941 */ /* 0x000fea0003800200 */
.L_x_1732:
        /* <DEDUP_REMOVED lines=38> */
.L_x_1735:
[----:B------:R-:W-:Y:S05]  /*2030*/  BSYNC.RECONVERGENT B0 ;  /* 0x0000000000007941 */ /* 0x000fea0003800200 */
.L_x_1734:
[----:B------:R-:W-:-:S05]  /*2040*/  IADD3 R8, P1, PT, R8, 0x20, RZ ;  /* 0x0000002008087810 */ /* 0x000fca0007f3e0ff */
[----:B------:R-:W-:Y:S01]  /*2050*/  IMAD.X R9, RZ, RZ, R9, P1 ;  /* 0x000000ffff097224 */ /* 0x000fe200008e0609 */
[----:B------:R-:W-:Y:S07]  /*2060*/  @!P0 BRA `(.L_x_1736) ;  /* 0xfffffff400748947 */ /* 0x000fee000383ffff */
[----:B------:R-:W-:Y:S05]  /*2070*/  EXIT ;  /* 0x000000000000794d */ /* 0x000fea0003800000 */
.L_x_1737:
        /* <DEDUP_REMOVED lines=16> */
.L_x_2903:


//--------------------- .text._Z39sssp_output_frontier_offset_calculationPmS_PyS0_S0_S0_ --------------------------
	.section	.text._Z39sssp_output_frontier_offset_calculationPmS_PyS0_S0_S0_,"ax",@progbits
	.align	128
        .global         _Z39sssp_output_frontier_offset_calculationPmS_PyS0_S0_S0_
        .type           _Z39sssp_output_frontier_offset_calculationPmS_PyS0_S0_S0_,@function
        .size           _Z39sssp_output_frontier_offset_calculationPmS_PyS0_S0_S0_,(.L_x_2904 - _Z39sssp_output_frontier_offset_calculationPmS_PyS0_S0_S0_)
        .other          _Z39sssp_output_frontier_offset_calculationPmS_PyS0_S0_S0_,@"STO_CUDA_ENTRY STV_DEFAULT"
_Z39sssp_output_frontier_offset_calculationPmS_PyS0_S0_S0_:
.text._Z39sssp_output_frontier_offset_calculationPmS_PyS0_S0_S0_:
[----:B------:R-:W-:Y:S08]  /*0000*/  LDC R1, c[0x0][0x37c] ;  /* 0x0000df00ff017b82 */ /* 0x000ff00000000800 */
[----:B------:R-:W0:Y:S01]  /*0010*/  LDC.64 R2, c[0x4][0xa0] ;  /* 0x01002800ff027b82 */ /* 0x000e220000000a00 */
[----:B------:R-:W0:Y:S07]  /*0020*/  LDCU.64 UR4, c[0x0][0x358] ;  /* 0x00006b00ff0477ac */ /* 0x000e2e0008000a00 */
[----:B------:R-:W1:Y:S01]  /*0030*/  LDC.64 R4, c[0x0][0x3a0] ;  /* 0x0000e800ff047b82 */ /* 0x000e620000000a00 */
[----:B0-----:R-:W1:Y:S07]  /*0040*/  LDG.E.64 R2, desc[UR4][R2.64] ;  /* 0x0000000402027981 */ /* 0x001e6e000c1e1b00 */
[----:B------:R-:W0:Y:S01]  /*0050*/  LDC.64 R6, c[0x0][0x3a8] ;  /* 0x0000ea00ff067b82 */ /* 0x000e220000000a00 */
[----:B-1----:R-:W-:-:S04]  /*0060*/  LEA R4, P0, R2, R4, 0x3 ;  /* 0x0000000402047211 */ /* 0x002fc800078018ff */
[----:B------:R-:W-:-:S06]  /*0070*/  LEA.HI.X R5, R2, R5, R3, 0x3, P0 ;  /* 0x0000000502057211 */ /* 0x000fcc00000f1c03 */
[----:B------:R-:W0:Y:S04]  /*0080*/  LDG.E.64 R4, desc[UR4][R4.64] ;  /* 0x0000000404047981 */ /* 0x000e28000c1e1b00 */
[----:B0-----:R-:W-:Y:S01]  /*0090*/  STG.E.64 desc[UR4][R6.64], R4 ;  /* 0x0000000406007986 */ /* 0x001fe2000c101b04 */
[----:B------:R-:W-:Y:S05]  /*00a0*/  EXIT ;  /* 0x000000000000794d */ /* 0x000fea0003800000 */
.L_x_1738:
        /* <DEDUP_REMOVED lines=13> */
.L_x_2904:


//--------------------- .text._Z38sssp_output_frontier_preprocessing_EBCP27vertex_dictionary_structurePmPyS2_S2_S1_S1_ --------------------------
	.section	.text._Z38sssp_output_frontier_preprocessing_EBCP27vertex_dictionary_structurePmPyS2_S2_S1_S1_,"ax",@progbits
	.align	128
        .global         _Z38sssp_output_frontier_preprocessing_EBCP27vertex_dictionary_structurePmPyS2_S2_S1_S1_
        .type           _Z38sssp_output_frontier_preprocessing_EBCP27vertex_dictionary_structurePmPyS2_S2_S1_S1_,@function
        .size           _Z38sssp_output_frontier_preprocessing_EBCP27vertex_dictionary_structurePmPyS2_S2_S1_S1_,(.L_x_2905 - _Z38sssp_output_frontier_preprocessing_EBCP27vertex_dictionary_structurePmPyS2_S2_S1_S1_)
        .other          _Z38sssp_output_frontier_preprocessing_EBCP27vertex_dictionary_structurePmPyS2_S2_S1_S1_,@"STO_CUDA_ENTRY STV_DEFAULT"
_Z38sssp_output_frontier_preprocessing_EBCP27vertex_dictionary_structurePmPyS2_S2_S1_S1_:
.text._Z38sssp_output_frontier_preprocessing_EBCP27vertex_dictionary_structurePmPyS2_S2_S1_S1_:
        /* <DEDUP_REMOVED lines=12> */
[----:B------:R-:W-:Y:S01]  /*00c0*/  IMAD.SHL.U32 R8, R5, 0x8, RZ ;  /* 0x0000000805087824 */ /* 0x000fe200078e00ff */
[----:B------:R-:W-:Y:S01]  /*00d0*/  SHF.R.U32.HI R0, RZ, 0x1d, R5 ;  /* 0x0000001dff007819 */ /* 0x000fe20000011605 */
[----:B------:R-:W1:Y:S01]  /*00e0*/  LDCU.64 UR8, c[0x0][0x390] ;  /* 0x00007200ff0877ac */ /* 0x000e620008000a00 */
[----:B0-----:R-:W-:-:S04]  /*00f0*/  UIADD3 UR10, UP0, UPT, UR4, 0x18000000, URZ ;  /* 0x18000000040a7890 */ /* 0x001fc8000ff1e0ff */
[----:B------:R-:W-:Y:S01]  /*0100*/  UIADD3.X UR4, UPT, UPT, URZ, UR5, URZ, UP0, !UPT ;  /* 0x00000005ff047290 */ /* 0x000fe200087fe4ff */
[----:B-1----:R-:W-:Y:S01]  /*0110*/  IADD3 R6, P0, PT, R8, UR8, RZ ;  /* 0x0000000808067c10 */ /* 0x002fe2000ff1e0ff */
[----:B------:R-:W-:-:S03]  /*0120*/  IMAD.U32 R10, RZ, RZ, UR10 ;  /* 0x0000000aff0a7e24 */ /* 0x000fc6000f8e00ff */
[----:B------:R-:W-:Y:S01]  /*0130*/  IADD3.X R7, PT, PT, R0, UR9, RZ, P0, !PT ;  /* 0x0000000900077c10 */ /* 0x000fe200087fe4ff */
[----:B------:R-:W-:-:S04]  /*0140*/  IMAD.U32 R11, RZ, RZ, UR4 ;  /* 0x00000004ff0b7e24 */ /* 0x000fc8000f8e00ff */
[----:B------:R-:W2:Y:S01]  /*0150*/  LDG.E.64 R2, desc[UR6][R6.64] ;  /* 0x0000000606027981 */ /* 0x000ea2000c1e1b00 */
[----:B------:R-:W0:Y:S03]  /*0160*/  LDCU.64 UR4, c[0x0][0x3a0] ;  /* 0x00007400ff0477ac */ /* 0x000e260008000a00 */
[----:B------:R-:W2:Y:S02]  /*0170*/  LDG.E.64 R4, desc[UR6][R10.64+0x519608] ;  /* 0x519608060a047981 */ /* 0x000ea4000c1e1b00 */
[----:B--2---:R-:W-:-:S04]  /*0180*/  LEA R4, P0, R2, R4, 0x3 ;  /* 0x0000000402047211 */ /* 0x004fc800078018ff */
[----:B------:R-:W-:-:S05]  /*0190*/  LEA.HI.X R5, R2, R5, R3, 0x3, P0 ;  /* 0x0000000502057211 */ /* 0x000fca00000f1c03 */
[----:B------:R-:W2:Y:S01]  /*01a0*/  LDG.E.64 R2, desc[UR6][R4.64] ;  /* 0x0000000604027981 */ /* 0x000ea2000c1e1b00 */
[----:B0-----:R-:W-:-:S04]  /*01b0*/  IADD3 R8, P0, PT, R8, UR4, RZ ;  /* 0x0000000408087c10 */ /* 0x001fc8000ff1e0ff */
[----:B------:R-:W-:-:S05]  /*01c0*/  IADD3.X R9, PT, PT, R0, UR5, RZ, P0, !PT ;  /* 0x0000000500097c10 */ /* 0x000fca00087fe4ff */
[----:B--2---:R-:W-:Y:S01]  /*01d0*/  STG.E.64 desc[UR6][R8.64], R2 ;  /* 0x0000000208007986 */ /* 0x004fe2000c101b06 */
[----:B------:R-:W-:Y:S05]  /*01e0*/  EXIT ;  /* 0x000000000000794d */ /* 0x000fea0003800000 */
.L_x_1739:
        /* <DEDUP_REMOVED lines=9> */
.L_x_2905:


//--------------------- .text._Z34sssp_output_frontier_preprocessingPmPyS0_S0_S_ --------------------------
	.section	.text._Z34sssp_output_frontier_preprocessingPmPyS0_S0_S_,"ax",@progbits
	.align	128
        .global         _Z34sssp_output_frontier_preprocessingPmPyS0_S0_S_
        .type           _Z34sssp_output_frontier_preprocessingPmPyS0_S0_S_,@function
        .size           _Z34sssp_output_frontier_preprocessingPmPyS0_S0_S_,(.L_x_2906 - _Z34sssp_output_frontier_preprocessingPmPyS0_S0_S_)
        .other          _Z34sssp_output_frontier_preprocessingPmPyS0_S0_S_,@"STO_CUDA_ENTRY STV_DEFAULT"
_Z34sssp_output_frontier_preprocessingPmPyS0_S0_S_:
.text._Z34sssp_output_frontier_preprocessingPmPyS0_S0_S_:
        /* <DEDUP_REMOVED lines=13> */
[----:B------:R-:W-:-:S04]  /*00d0*/  SHF.R.U32.HI R0, RZ, 0x1d, R5 ;  /* 0x0000001dff007819 */ /* 0x000fc80000011605 */
[----:B0-----:R-:W-:-:S04]  /*00e0*/  IADD3 R8, P0, PT, R10, UR6, RZ ;  /* 0x000000060a087c10 */ /* 0x001fc8000ff1e0ff */
[----:B------:R-:W-:Y:S01]  /*00f0*/  IADD3.X R9, PT, PT, R0, UR7, RZ, P0, !PT ;  /* 0x0000000700097c10 */ /* 0x000fe200087fe4ff */
[----:B------:R-:W0:Y:S04]  /*0100*/  LDCU.64 UR6, c[0x0][0x3a0] ;  /* 0x00007400ff0677ac */ /* 0x000e280008000a00 */
[----:B------:R-:W0:Y:S02]  /*0110*/  LDG.E.64 R2, desc[UR4][R8.64] ;  /* 0x0000000408027981 */ /* 0x000e24000c1e1b00 */
[----:B0-----:R-:W-:-:S04]  /*0120*/  LEA R4, P0, R2, UR6, 0x3 ;  /* 0x0000000602047c11 */ /* 0x001fc8000f8018ff */
[----:B------:R-:W-:Y:S01]  /*0130*/  LEA.HI.X R5, R2, UR7, R3, 0x3, P0 ;  /* 0x0000000702057c11 */ /* 0x000fe200080f1c03 */
[----:B------:R-:W0:Y:S04]  /*0140*/  LDCU.64 UR6, c[0x0][0x398] ;  /* 0x00007300ff0677ac */ /* 0x000e280008000a00 */
[----:B------:R-:W2:Y:S04]  /*0150*/  LDG.E.64 R2, desc[UR4][R4.64+0x8] ;  /* 0x0000080404027981 */ /* 0x000ea8000c1e1b00 */
[----:B------:R-:W2:Y:S01]  /*0160*/  LDG.E.64 R6, desc[UR4][R4.64] ;  /* 0x0000000404067981 */ /* 0x000ea2000c1e1b00 */
[----:B0-----:R-:W-:-:S04]  /*0170*/  IADD3 R10, P1, PT, R10, UR6, RZ ;  /* 0x000000060a0a7c10 */ /* 0x001fc8000ff3e0ff */
[----:B------:R-:W-:Y:S02]  /*0180*/  IADD3.X R11, PT, PT, R0, UR7, RZ, P1, !PT ;  /* 0x00000007000b7c10 */ /* 0x000fe40008ffe4ff */
[----:B--2---:R-:W-:-:S05]  /*0190*/  IADD3 R2, P0, PT, R2, -R6, RZ ;  /* 0x8000000602027210 */ /* 0x004fca0007f1e0ff */
[----:B------:R-:W-:-:S05]  /*01a0*/  IMAD.X R3, R3, 0x1, ~R7, P0 ;  /* 0x0000000103037824 */ /* 0x000fca00000e0e07 */
[----:B------:R-:W-:Y:S01]  /*01b0*/  STG.E.64 desc[UR4][R10.64], R2 ;  /* 0x000000020a007986 */ /* 0x000fe2000c101b04 */
[----:B------:R-:W-:Y:S05]  /*01c0*/  EXIT ;  /* 0x000000000000794d */ /* 0x000fea0003800000 */
.L_x_1740:
        /* <DEDUP_REMOVED lines=11> */
.L_x_2906:


//--------------------- .text._Z17sssp_kernel_childP27vertex_dictionary_structuremmPjPmS2_S2_S2_S2_S2_S2_S2_ --------------------------
	.section	.text._Z17sssp_kernel_childP27vertex_dictionary_structuremmPjPmS2_S2_S2_S2_S2_S2_S2_,"ax",@progbits
	.align	128
        .global         _Z17sssp_kernel_childP27vertex_dictionary_structuremmPjPmS2_S2_S2_S2_S2_S2_S2_
        .type           _Z17sssp_kernel_childP27vertex_dictionary_structuremmPjPmS2_S2_S2_S2_S2_S2_S2_,@function
        .size           _Z17sssp_kernel_childP27vertex_dictionary_structuremmPjPmS2_S2_S2_S2_S2_S2_S2_,(.L_x_2907 - _Z17sssp_kernel_childP27vertex_dictionary_structuremmPjPmS2_S2_S2_S2_S2_S2_S2_)
        .other          _Z17sssp_kernel_childP27vertex_dictionary_structuremmPjPmS2_S2_S2_S2_S2_S2_S2_,@"STO_CUDA_ENTRY STV_DEFAULT"
_Z17sssp_kernel_childP27vertex_dictionary_structuremmPjPmS2_S2_S2_S2_S2_S2_S2_:
.text._Z17sssp_kernel_childP27vertex_dictionary_structuremmPjPmS2_S2_S2_S2_S2_S2_S2_:
        /* <DEDUP_REMOVED lines=14> */
[----:B------:R-:W-:Y:S01]  /*00e0*/  IADD3.X R3, PT, PT, R7, UR7, RZ, P0, !PT ;  /* 0x0000000707037c10 */ /* 0x000fe200087fe4ff */
[----:B------:R-:W0:Y:S05]  /*00f0*/  LDCU.64 UR6, c[0x0][0x398] ;  /* 0x00007300ff0677ac */ /* 0x000e2a0008000a00 */
[----:B-1----:R-:W0:Y:S02]  /*0100*/  LDG.E.64 R2, desc[UR4][R2.64] ;  /* 0x0000000402027981 */ /* 0x002e24000c1e1b00 */
[----:B0-----:R-:W-:-:S04]  /*0110*/  LEA R4, P0, R2, UR6, 0x2 ;  /* 0x0000000602047c11 */ /* 0x001fc8000f8010ff */
[----:B------:R-:W-:-:S05]  /*0120*/  LEA.HI.X R5, R2, UR7, R3, 0x2, P0 ;  /* 0x0000000702057c11 */ /* 0x000fca00080f1403 */
[----:B------:R-:W2:Y:S02]  /*0130*/  LDG.E R0, desc[UR4][R4.64] ;  /* 0x0000000404007981 */ /* 0x000ea4000c1e1900 */
[----:B--2---:R-:W-:-:S13]  /*0140*/  ISETP.NE.AND P0, PT, R0, -0x1, PT ;  /* 0xffffffff0000780c */ /* 0x004fda0003f05270 */
[----:B------:R-:W-:Y:S05]  /*0150*/  @!P0 EXIT ;  /* 0x000000000000894d */ /* 0x000fea0003800000 */
[----:B------:R-:W0:Y:S02]  /*0160*/  LDCU.64 UR8, c[0x0][0x3c8] ;  /* 0x00007900ff0877ac */ /* 0x000e240008000a00 */
[----:B0-----:R-:W-:-:S04]  /*0170*/  IADD3 R2, P0, PT, R6, UR8, RZ ;  /* 0x0000000806027c10 */ /* 0x001fc8000ff1e0ff */
[----:B------:R-:W-:-:S06]  /*0180*/  IADD3.X R3, PT, PT, R7, UR9, RZ, P0, !PT ;  /* 0x0000000907037c10 */ /* 0x000fcc00087fe4ff */
[----:B------:R-:W2:Y:S02]  /*0190*/  LDG.E.64 R2, desc[UR4][R2.64] ;  /* 0x0000000402027981 */ /* 0x000ea4000c1e1b00 */
[----:B--2---:R-:W-:-:S04]  /*01a0*/  LEA R4, P0, R2, UR6, 0x2 ;  /* 0x0000000602047c11 */ /* 0x004fc8000f8010ff */
[----:B------:R-:W-:-:S05]  /*01b0*/  LEA.HI.X R5, R2, UR7, R3, 0x2, P0 ;  /* 0x0000000702057c11 */ /* 0x000fca00080f1403 */
[----:B------:R-:W2:Y:S01]  /*01c0*/  LDG.E R6, desc[UR4][R4.64] ;  /* 0x0000000404067981 */ /* 0x000ea2000c1e1900 */
[----:B------:R-:W-:-:S05]  /*01d0*/  VIADD R7, R0, 0x1 ;  /* 0x0000000100077836 */ /* 0x000fca0000000000 */
[----:B--2---:R-:W-:-:S13]  /*01e0*/  ISETP.GE.U32.AND P0, PT, R7, R6, PT ;  /* 0x000000060700720c */ /* 0x004fda0003f06070 */
[----:B------:R-:W-:Y:S05]  /*01f0*/  @P0 EXIT ;  /* 0x000000000000094d */ /* 0x000fea0003800000 */
[----:B------:R-:W-:Y:S01]  /*0200*/  REDG.E.MIN.STRONG.GPU desc[UR4][R4.64], R7 ;  /* 0x000000070400798e */ /* 0x000fe2000c92e104 */
[----:B------:R-:W-:Y:S05]  /*0210*/  EXIT ;  /* 0x000000000000794d */ /* 0x000fea0003800000 */
.L_x_1741:
        /* <DEDUP_REMOVED lines=14> */
.L_x_2907:


//--------------------- .text._Z11sssp_kernelP27vertex_dictionary_structuremmPjPmS2_S2_S2_S2_S2_S2_ --------------------------
	.section	.text._Z11sssp_kernelP27vertex_dictionary_structuremmPjPmS2_S2_S2_S2_S2_S2_,"ax",@progbits
	.align	128
        .global         _Z11sssp_kernelP27vertex_dictionary_structuremmPjPmS2_S2_S2_S2_S2_S2_
        .type           _Z11sssp_kernelP27vertex_dictionary_structuremmPjPmS2_S2_S2_S2_S2_S2_,@function
        .size           _Z11sssp_kernelP27vertex_dictionary_structuremmPjPmS2_S2_S2_S2_S2_S2_,(.L_x_2908 - _Z11sssp_kernelP27vertex_dictionary_structuremmPjPmS2_S2_S2_S2_S2_S2_)
        .other          _Z11sssp_kernelP27vertex_dictionary_structuremmPjPmS2_S2_S2_S2_S2_S2_,@"STO_CUDA_ENTRY STV_DEFAULT"
_Z11sssp_kernelP27vertex_dictionary_structuremmPjPmS2_S2_S2_S2_S2_S2_:
.text._Z11sssp_kernelP27vertex_dictionary_structuremmPjPmS2_S2_S2_S2_S2_S2_:
[----:B------:R-:W-:Y:S01]  /*0000*/  LDC R1, c[0x0][0x37c] ;  /* 0x0000df00ff017b82 */ /* 0x000fe20000000800 */
[----:B------:R-:W0:Y:S01]  /*0010*/  LDCU.64 UR4, c[0x0][0x388] ;  /* 0x00007100ff0477ac */ /* 0x000e220008000a00 */
[----:B------:R-:W0:Y:S01]  /*0020*/  LDCU.64 UR10, c[0x0][0x3b8] ;  /* 0x00007700ff0a77ac */ /* 0x000e220008000a00 */
[----:B------:R-:W1:Y:S01]  /*0030*/  LDCU.64 UR6, c[0x0][0x358] ;  /* 0x00006b00ff0677ac */ /* 0x000e620008000a00 */
[----:B0-----:R-:W-:-:S04]  /*0040*/  ULEA UR8, UP0, UR4, UR10, 0x3 ;  /* 0x0000000a04087291 */ /* 0x001fc8000f8018ff */
[----:B------:R-:W-:Y:S02]  /*0050*/  ULEA.HI.X UR4, UR4, UR11, UR5, 0x3, UP0 ;  /* 0x0000000b04047291 */ /* 0x000fe400080f1c05 */
[----:B------:R-:W-:-:S04]  /*0060*/  IMAD.U32 R2, RZ, RZ, UR8 ;  /* 0x00000008ff027e24 */ /* 0x000fc8000f8e00ff */
[----:B------:R-:W-:-:S06]  /*0070*/  IMAD.U32 R3, RZ, RZ, UR4 ;  /* 0x00000004ff037e24 */ /* 0x000fcc000f8e00ff */
[----:B-1----:R-:W2:Y:S01]  /*0080*/  LDG.E.64 R2, desc[UR6][R2.64] ;  /* 0x0000000602027981 */ /* 0x002ea2000c1e1b00 */
[----:B------:R-:W0:Y:S01]  /*0090*/  S2UR UR4, SR_CTAID.X ;  /* 0x00000000000479c3 */ /* 0x000e220000002500 */
[----:B------:R-:W0:Y:S07]  /*00a0*/  S2R R5, SR_TID.X ;  /* 0x0000000000057919 */ /* 0x000e2e0000002100 */
[----:B------:R-:W0:Y:S02]  /*00b0*/  LDC R0, c[0x0][0x360] ;  /* 0x0000d800ff007b82 */ /* 0x000e240000000800 */
[----:B0-----:R-:W-:-:S05]  /*00c0*/  IMAD R0, R0, UR4, R5 ;  /* 0x0000000400007c24 */ /* 0x001fca000f8e0205 */
[----:B--2---:R-:W-:-:S04]  /*00d0*/  ISETP.GT.U32.AND P0, PT, R2, R0, PT ;  /* 0x000000000200720c */ /* 0x004fc80003f04070 */
[----:B------:R-:W-:-:S13]  /*00e0*/  ISETP.GT.U32.AND.EX P0, PT, R3, RZ, PT, P0 ;  /* 0x000000ff0300720c */ /* 0x000fda0003f04100 */
[----:B------:R-:W-:Y:S05]  /*00f0*/  @!P0 EXIT ;  /* 0x000000000000894d */ /* 0x000fea0003800000 */
[----:B------:R-:W0:Y:S02]  /*0100*/  LDCU.64 UR4, c[0x0][0x3c0] ;  /* 0x00007800ff0477ac */ /* 0x000e240008000a00 */
[----:B0-----:R-:W-:-:S04]  /*0110*/  LEA R4, P0, R0, UR4, 0x3 ;  /* 0x0000000400047c11 */ /* 0x001fc8000f8018ff */
[----:B------:R-:W-:Y:S01]  /*0120*/  LEA.HI.X R5, R0, UR5, RZ, 0x3, P0 ;  /* 0x0000000500057c11 */ /* 0x000fe200080f1cff */
[----:B------:R-:W0:Y:S05]  /*0130*/  LDCU.64 UR4, c[0x0][0x398] ;  /* 0x00007300ff0477ac */ /* 0x000e2a0008000a00 */
[----:B------:R-:W0:Y:S02]  /*0140*/  LDG.E.64 R4, desc[UR6][R4.64] ;  /* 0x0000000604047981 */ /* 0x000e24000c1e1b00 */
[----:B0-----:R-:W-:-:S04]  /*0150*/  LEA R2, P0, R4, UR4, 0x2 ;  /* 0x0000000404027c11 */ /* 0x001fc8000f8010ff */
[----:B------:R-:W-:-:S05]  /*0160*/  LEA.HI.X R3, R4, UR5, R5, 0x2, P0 ;  /* 0x0000000504037c11 */ /* 0x000fca00080f1405 */
[----:B------:R-:W2:Y:S02]  /*0170*/  LDG.E R6, desc[UR6][R2.64] ;  /* 0x0000000602067981 */ /* 0x000ea4000c1e1900 */
[----:B--2---:R-:W-:-:S13]  /*0180*/  ISETP.NE.AND P0, PT, R6, -0x1, PT ;  /* 0xffffffff0600780c */ /* 0x004fda0003f05270 */
[----:B------:R-:W-:Y:S05]  /*0190*/  @!P0 EXIT ;  /* 0x000000000000894d */ /* 0x000fea0003800000 */
[----:B------:R-:W0:Y:S01]  /*01a0*/  LDCU.64 UR4, c[0x0][0x3a8] ;  /* 0x00007500ff0477ac */ /* 0x000e220008000a00 */
[C---:B------:R-:W-:Y:S01]  /*01b0*/  IMAD.SHL.U32 R12, R4.reuse, 0x8, RZ ;  /* 0x00000008040c7824 */ /* 0x040fe200078e00ff */
[----:B------:R-:W-:-:S04]  /*01c0*/  SHF.L.U64.HI R13, R4, 0x3, R5 ;  /* 0x00000003040d7819 */ /* 0x000fc80000010205 */
[----:B0-----:R-:W-:-:S04]  /*01d0*/  IADD3 R4, P0, PT, R12, UR4, RZ ;  /* 0x000000040c047c10 */ /* 0x001fc8000ff1e0ff */
[----:B------:R-:W-:-:S05]  /*01e0*/  IADD3.X R5, PT, PT, R13, UR5, RZ, P0, !PT ;  /* 0x000000050d057c10 */ /* 0x000fca00087fe4ff */
[----:B------:R-:W2:Y:S04]  /*01f0*/  LDG.E.64 R6, desc[UR6][R4.64] ;  /* 0x0000000604067981 */ /* 0x000ea8000c1e1b00 */
[----:B------:R-:W2:Y:S02]  /*0200*/  LDG.E.64 R8, desc[UR6][R4.64+0x8] ;  /* 0x0000080604087981 */ /* 0x000ea4000c1e1b00 */
[----:B--2---:R-:W-:-:S04]  /*0210*/  ISETP.GE.U32.AND P0, PT, R6, R8, PT ;  /* 0x000000080600720c */ /* 0x004fc80003f06070 */
[----:B------:R-:W-:-:S13]  /*0220*/  ISETP.GE.U32.AND.EX P0, PT, R7, R9, PT, P0 ;  /* 0x000000090700720c */ /* 0x000fda0003f06100 */
[----:B------:R-:W-:Y:S05]  /*0230*/  @P0 EXIT ;  /* 0x000000000000094d */ /* 0x000fea0003800000 */
[----:B------:R-:W-:Y:S01]  /*0240*/  CS2R R10, SR_CLOCKLO ;  /* 0x00000000000a7805 */ /* 0x000fe20000015000 */
[----:B------:R-:W0:Y:S01]  /*0250*/  LDC.64 R4, c[0x4][0x88] ;  /* 0x01002200ff047b82 */ /* 0x000e220000000a00 */
[C---:B------:R-:W-:Y:S01]  /*0260*/  IADD3 R6, P0, PT, R12.reuse, UR10, RZ ;  /* 0x0000000a0c067c10 */ /* 0x040fe2000ff1e0ff */
[----:B------:R-:W1:Y:S03]  /*0270*/  LDCU.64 UR4, c[0x0][0x380] ;  /* 0x00007000ff0477ac */ /* 0x000e660008000a00 */
[----:B------:R-:W-:Y:S01]  /*0280*/  IADD3.X R7, PT, PT, R13, UR11, RZ, P0, !PT ;  /* 0x0000000b0d077c10 */ /* 0x000fe200087fe4ff */
[----:B0-----:R0:W-:Y:S05]  /*0290*/  STG.E.64 desc[UR6][R4.64], R10 ;  /* 0x0000000a04007986 */ /* 0x0011ea000c101b06 */
[----:B------:R-:W2:Y:S01]  /*02a0*/  LDG.E.64 R6, desc[UR6][R6.64] ;  /* 0x0000000606067981 */ /* 0x000ea2000c1e1b00 */
[----:B-1----:R-:W-:-:S04]  /*02b0*/  IADD3 R8, P0, PT, R12, UR4, RZ ;  /* 0x000000040c087c10 */ /* 0x002fc8000ff1e0ff */
[----:B------:R-:W-:Y:S01]  /*02c0*/  IADD3.X R9, PT, PT, R13, UR5, RZ, P0, !PT ;  /* 0x000000050d097c10 */ /* 0x000fe200087fe4ff */
[----:B------:R-:W1:Y:S05]  /*02d0*/  LDCU.64 UR4, c[0x4][0x20] ;  /* 0x01000400ff0477ac */ /* 0x000e6a0008000a00 */
[----:B------:R-:W0:Y:S01]  /*02e0*/  LDG.E.64 R8, desc[UR6][R8.64+0x8] ;  /* 0x0000080608087981 */ /* 0x000e22000c1e1b00 */
[----:B--2---:R-:W-:-:S05]  /*02f0*/  IADD3 R0, P0, PT, R0, -R6, RZ ;  /* 0x8000000600007210 */ /* 0x004fca0007f1e0ff */
[----:B------:R-:W-:Y:S01]  /*0300*/  IMAD.X R13, RZ, RZ, ~R7, P0 ;  /* 0x000000ffff0d7224 */ /* 0x000fe200000e0e07 */
[----:B-1----:R-:W-:-:S04]  /*0310*/  LEA R12, P0, R0, UR4, 0x3 ;  /* 0x00000004000c7c11 */ /* 0x002fc8000f8018ff */
[----:B------:R-:W-:Y:S01]  /*0320*/  LEA.HI.X R13, R0, UR5, R13, 0x3, P0 ;  /* 0x00000005000d7c11 */ /* 0x000fe200080f1c0d */
[----:B0-----:R0:W5:Y:S04]  /*0330*/  LD.E.64 R4, desc[UR6][R8.64+0x20] ;  /* 0x0000200608047980 */ /* 0x001168000c101b00 */
[----:B------:R-:W2:Y:S01]  /*0340*/  LDG.E.64 R14, desc[UR6][R12.64] ;  /* 0x000000060c0e7981 */ /* 0x000ea2000c1e1b00 */
[----:B------:R-:W-:Y:S01]  /*0350*/  BSSY.RECONVERGENT B0, `(.L_x_1742) ;  /* 0x0000019000007945 */ /* 0x000fe20003800200 */
[----:B--2---:R-:W-:-:S04]  /*0360*/  ISETP.NE.U32.AND P0, PT, R14, RZ, PT ;  /* 0x000000ff0e00720c */ /* 0x004fc80003f05070 */
[----:B------:R-:W-:-:S13]  /*0370*/  ISETP.NE.AND.EX P0, PT, R15, RZ, PT, P0 ;  /* 0x000000ff0f00720c */ /* 0x000fda0003f05300 */
[----:B0-----:R-:W-:Y:S05]  /*0380*/  @!P0 BRA `(.L_x_1743) ;  /* 0x0000000000548947 */ /* 0x001fea0003800000 */
[----:B------:R-:W-:-:S07]  /*0390*/  IMAD.MOV.U32 R0, RZ, RZ, R14 ;  /* 0x000000ffff007224 */ /* 0x000fce00078e000e */
.L_x_1744:
        /* <DEDUP_REMOVED lines=20> */
.L_x_1743:
[----:B------:R-:W-:Y:S05]  /*04e0*/  BSYNC.RECONVERGENT B0 ;  /* 0x0000000000007941 */ /* 0x000fea0003800200 */
.L_x_1742:
[----:B------:R-:W-:Y:S01]  /*04f0*/  CS2R R10, SR_CLOCKLO ;  /* 0x00000000000a7805 */ /* 0x000fe20000015000 */
[----:B------:R-:W0:Y:S02]  /*0500*/  LDC.64 R14, c[0x4][0x88] ;  /* 0x01002200ff0e7b82 */ /* 0x000e240000000a00 */
[----:B0-----:R-:W2:Y:S06]  /*0510*/  LDG.E.64 R6, desc[UR6][R14.64] ;  /* 0x000000060e067981 */ /* 0x001eac000c1e1b00 */
[----:B------:R-:W0:Y:S01]  /*0520*/  LDC.64 R8, c[0x4][0x80] ;  /* 0x01002000ff087b82 */ /* 0x000e220000000a00 */
[----:B--2---:R-:W-:-:S05]  /*0530*/  IADD3 R10, P0, PT, -R6, R10, RZ ;  /* 0x0000000a060a7210 */ /* 0x004fca0007f1e1ff */
[----:B------:R-:W-:-:S05]  /*0540*/  IMAD.X R11, R11, 0x1, ~R7, P0 ;  /* 0x000000010b0b7824 */ /* 0x000fca00000e0e07 */
[----:B------:R1:W-:Y:S04]  /*0550*/  STG.E.64 desc[UR6][R14.64], R10 ;  /* 0x0000000a0e007986 */ /* 0x0003e8000c101b06 */
[----:B0-----:R-:W2:Y:S02]  /*0560*/  LDG.E.64 R6, desc[UR6][R8.64] ;  /* 0x0000000608067981 */ /* 0x001ea4000c1e1b00 */
[----:B--2---:R-:W-:-:S05]  /*0570*/  IADD3 R6, P0, PT, R6, R10, RZ ;  /* 0x0000000a06067210 */ /* 0x004fca0007f1e0ff */
[----:B------:R-:W-:-:S05]  /*0580*/  IMAD.X R7, R7, 0x1, R11, P0 ;  /* 0x0000000107077824 */ /* 0x000fca00000e060b */
[----:B------:R1:W-:Y:S04]  /*0590*/  STG.E.64 desc[UR6][R8.64], R6 ;  /* 0x0000000608007986 */ /* 0x0003e8000c101b06 */
[----:B-----5:R-:W2:Y:S02]  /*05a0*/  LD.E.64 R12, desc[UR6][R4.64] ;  /* 0x00000006040c7980 */ /* 0x020ea4000c101b00 */
[----:B--2---:R-:W-:-:S04]  /*05b0*/  ISETP.NE.U32.AND P0, PT, R12, RZ, PT ;  /* 0x000000ff0c00720c */ /* 0x004fc80003f05070 */
[----:B------:R-:W-:-:S13]  /*05c0*/  ISETP.NE.AND.EX P0, PT, R13, RZ, PT, P0 ;  /* 0x000000ff0d00720c */ /* 0x000fda0003f05300 */
[----:B-1----:R-:W-:Y:S05]  /*05d0*/  @!P0 EXIT ;  /* 0x000000000000894d */ /* 0x002fea0003800000 */
[----:B------:R-:W0:Y:S01]  /*05e0*/  LDCU.64 UR4, c[0x0][0x398] ;  /* 0x00007300ff0477ac */ /* 0x000e220008000a00 */
[----:B------:R-:W2:Y:S01]  /*05f0*/  LDG.E R0, desc[UR6][R2.64] ;  /* 0x0000000602007981 */ /* 0x000ea2000c1e1900 */
[----:B0-----:R-:W-:-:S04]  /*0600*/  LEA R8, P0, R12, UR4, 0x2 ;  /* 0x000000040c087c11 */ /* 0x001fc8000f8010ff */
[----:B------:R-:W-:-:S05]  /*0610*/  LEA.HI.X R9, R12, UR5, R13, 0x2, P0 ;  /* 0x000000050c097c11 */ /* 0x000fca00080f140d */
[----:B------:R-:W3:Y:S01]  /*0620*/  LDG.E R7, desc[UR6][R8.64+-0x4] ;  /* 0xfffffc0608077981 */ /* 0x000ee2000c1e1900 */
[----:B------:R-:W-:Y:S01]  /*0630*/  BSSY.RECONVERGENT B0, `(.L_x_1745) ;  /* 0x0000009000007945 */ /* 0x000fe20003800200 */
[----:B--2---:R-:W-:-:S05]  /*0640*/  VIADD R0, R0, 0x1 ;  /* 0x0000000100007836 */ /* 0x004fca0000000000 */
[----:B---3--:R-:W-:-:S13]  /*0650*/  ISETP.GE.U32.AND P0, PT, R0, R7, PT ;  /* 0x000000070000720c */ /* 0x008fda0003f06070 */
[----:B------:R-:W-:Y:S05]  /*0660*/  @P0 BRA `(.L_x_1746) ;  /* 0x0000000000140947 */ /* 0x000fea0003800000 */
[----:B------:R-:W0:Y:S01]  /*0670*/  LDC.64 R2, c[0x0][0x3d0] ;  /* 0x0000f400ff027b82 */ /* 0x000e220000000a00 */
[----:B------:R-:W-:Y:S01]  /*0680*/  IMAD.MOV.U32 R6, RZ, RZ, 0x1 ;  /* 0x00000001ff067424 */ /* 0x000fe200078e00ff */
[----:B------:R1:W-:Y:S01]  /*0690*/  REDG.E.MIN.STRONG.GPU desc[UR6][R8.64+-0x4], R0 ;  /* 0xfffffc000800798e */ /* 0x0003e2000c92e106 */
[----:B------:R-:W-:-:S05]  /*06a0*/  IMAD.MOV.U32 R7, RZ, RZ, 0x0 ;  /* 0x00000000ff077424 */ /* 0x000fca00078e00ff */
[----:B0-----:R1:W-:Y:S02]  /*06b0*/  STG.E.64 desc[UR6][R2.64], R6 ;  /* 0x0000000602007986 */ /* 0x0013e4000c101b06 */
.L_x_1746:
[----:B------:R-:W-:Y:S05]  /*06c0*/  BSYNC.RECONVERGENT B0 ;  /* 0x0000000000007941 */ /* 0x000fea0003800200 */
.L_x_1745:
[----:B-1----:R-:W2:Y:S02]  /*06d0*/  LD.E.64 R6, desc[UR6][R4.64+0x8] ;  /* 0x0000080604067980 */ /* 0x002ea4000c101b00 */
[----:B--2---:R-:W-:-:S04]  /*06e0*/  ISETP.NE.U32.AND P0, PT, R6, RZ, PT ;  /* 0x000000ff0600720c */ /* 0x004fc80003f05070 */
[----:B------:R-:W-:-:S13]  /*06f0*/  ISETP.NE.AND.EX P0, PT, R7, RZ, PT, P0 ;  /* 0x000000ff0700720c */ /* 0x000fda0003f05300 */
[----:B------:R-:W-:Y:S05]  /*0700*/  @!P0 EXIT ;  /* 0x000000000000894d */ /* 0x000fea0003800000 */
[----:B------:R-:W-:-:S04]  /*0710*/  LEA R2, P0, R6, UR4, 0x2 ;  /* 0x0000000406027c11 */ /* 0x000fc8000f8010ff */
[----:B------:R-:W-:-:S05]  /*0720*/  LEA.HI.X R3, R6, UR5, R7, 0x2, P0 ;  /* 0x0000000506037c11 */ /* 0x000fca00080f1407 */
[----:B------:R-:W2:Y:S01]  /*0730*/  LDG.E R7, desc[UR6][R2.64+-0x4] ;  /* 0xfffffc0602077981 */ /* 0x000ea2000c1e1900 */
[----:B------:R-:W-:Y:S01]  /*0740*/  BSSY.RECONVERGENT B0, `(.L_x_1747) ;  /* 0x0000008000007945 */ /* 0x000fe20003800200 */
[----:B--2---:R-:W-:-:S13]  /*0750*/  ISETP.GE.U32.AND P0, PT, R0, R7, PT ;  /* 0x000000070000720c */ /* 0x004fda0003f06070 */
[----:B------:R-:W-:Y:S05]  /*0760*/  @P0 BRA `(.L_x_1748) ;  /* 0x0000000000140947 */ /* 0x000fea0003800000 */
[----:B------:R-:W0:Y:S01]  /*0770*/  LDC.64 R6, c[0x0][0x3d0] ;  /* 0x0000f400ff067b82 */ /* 0x000e220000000a00 */
[----:B------:R-:W-:Y:S01]  /*0780*/  IMAD.MOV.U32 R8, RZ, RZ, 0x1 ;  /* 0x00000001ff087424 */ /* 0x000fe200078e00ff */
[----:B------:R1:W-:Y:S01]  /*0790*/  REDG.E.MIN.STRONG.GPU desc[UR6][R2.64+-0x4], R0 ;  /* 0xfffffc000200798e */ /* 0x0003e2000c92e106 */
[----:B------:R-:W-:-:S05]  /*07a0*/  IMAD.MOV.U32 R9, RZ, RZ, 0x0 ;  /* 0x00000000ff097424 */ /* 0x000fca00078e00ff */
[----:B0-----:R1:W-:Y:S02]  /*07b0*/  STG.E.64 desc[UR6][R6.64], R8 ;  /* 0x0000000806007986 */ /* 0x0013e4000c101b06 */
.L_x_1748:
[----:B------:R-:W-:Y:S05]  /*07c0*/  BSYNC.RECONVERGENT B0 ;  /* 0x0000000000007941 */ /* 0x000fea0003800200 */
.L_x_1747:
        /* <DEDUP_REMOVED lines=15> */
.L_x_1750:
[----:B------:R-:W-:Y:S05]  /*08c0*/  BSYNC.RECONVERGENT B0 ;  /* 0x0000000000007941 */ /* 0x000fea0003800200 */
.L_x_1749:
        /* <DEDUP_REMOVED lines=15> */
.L_x_1752:
[----:B------:R-:W-:Y:S05]  /*09c0*/  BSYNC.RECONVERGENT B0 ;  /* 0x0000000000007941 */ /* 0x000fea0003800200 */
.L_x_1751:
        /* <DEDUP_REMOVED lines=15> */
.L_x_1754:
[----:B------:R-:W-:Y:S05]  /*0ac0*/  BSYNC.RECONVERGENT B0 ;  /* 0x0000000000007941 */ /* 0x000fea0003800200 */
.L_x_1753:
        /* <DEDUP_REMOVED lines=15> */
.L_x_1756:
[----:B------:R-:W-:Y:S05]  /*0bc0*/  BSYNC.RECONVERGENT B0 ;  /* 0x0000000000007941 */ /* 0x000fea0003800200 */
.L_x_1755:
        /* <DEDUP_REMOVED lines=15> */
.L_x_1758:
[----:B------:R-:W-:Y:S05]  /*0cc0*/  BSYNC.RECONVERGENT B0 ;  /* 0x0000000000007941 */ /* 0x000fea0003800200 */
.L_x_1757:
        /* <DEDUP_REMOVED lines=15> */
.L_x_1760:
[----:B------:R-:W-:Y:S05]  /*0dc0*/  BSYNC.RECONVERGENT B0 ;  /* 0x0000000000007941 */ /* 0x000fea0003800200 */
.L_x_1759:
        /* <DEDUP_REMOVED lines=15> */
.L_x_1762:
[----:B------:R-:W-:Y:S05]  /*0ec0*/  BSYNC.RECONVERGENT B0 ;  /* 0x0000000000007941 */ /* 0x000fea0003800200 */
.L_x_1761:
        /* <DEDUP_REMOVED lines=15> */
.L_x_1764:
[----:B------:R-:W-:Y:S05]  /*0fc0*/  BSYNC.RECONVERGENT B0 ;  /* 0x0000000000007941 */ /* 0x000fea0003800200 */
.L_x_1763:
        /* <DEDUP_REMOVED lines=15> */
.L_x_1766:
[----:B------:R-:W-:Y:S05]  /*10c0*/  BSYNC.RECONVERGENT B0 ;  /* 0x0000000000007941 */ /* 0x000fea0003800200 */
.L_x_1765:
        /* <DEDUP_REMOVED lines=15> */
.L_x_1768:
[----:B------:R-:W-:Y:S05]  /*11c0*/  BSYNC.RECONVERGENT B0 ;  /* 0x0000000000007941 */ /* 0x000fea0003800200 */
.L_x_1767:
        /* <DEDUP_REMOVED lines=15> */
.L_x_1770:
[----:B------:R-:W-:Y:S05]  /*12c0*/  BSYNC.RECONVERGENT B0 ;  /* 0x0000000000007941 */ /* 0x000fea0003800200 */
.L_x_1769:
        /* <DEDUP_REMOVED lines=15> */
.L_x_1772:
[----:B------:R-:W-:Y:S05]  /*13c0*/  BSYNC.RECONVERGENT B0 ;  /* 0x0000000000007941 */ /* 0x000fea0003800200 */
.L_x_1771:
[----:B------:R-:W2:Y:S02]  /*13d0*/  LD.E.64 R4, desc[UR6][R4.64+0x70] ;  /* 0x0000700604047980 */ /* 0x000ea4000c101b00 */
[----:B--2---:R-:W-:-:S04]  /*13e0*/  ISETP.NE.U32.AND P0, PT, R4, RZ, PT ;  /* 0x000000ff0400720c */ /* 0x004fc80003f05070 */
[----:B------:R-:W-:-:S13]  /*13f0*/  ISETP.NE.AND.EX P0, PT, R5, RZ, PT, P0 ;  /* 0x000000ff0500720c */ /* 0x000fda0003f05300 */
[----:B------:R-:W-:Y:S05]  /*1400*/  @!P0 EXIT ;  /* 0x000000000000894d */ /* 0x000fea0003800000 */
[----:B-1----:R-:W-:-:S04]  /*1410*/  LEA R2, P0, R4, UR4, 0x2 ;  /* 0x0000000404027c11 */ /* 0x002fc8000f8010ff */
[----:B------:R-:W-:-:S05]  /*1420*/  LEA.HI.X R3, R4, UR5, R5, 0x2, P0 ;  /* 0x0000000504037c11 */ /* 0x000fca00080f1405 */
[----:B------:R-:W2:Y:S02]  /*1430*/  LDG.E R5, desc[UR6][R2.64+-0x4] ;  /* 0xfffffc0602057981 */ /* 0x000ea4000c1e1900 */
[----:B--2---:R-:W-:-:S13]  /*1440*/  ISETP.GE.U32.AND P0, PT, R0, R5, PT ;  /* 0x000000050000720c */ /* 0x004fda0003f06070 */
[----:B------:R-:W-:Y:S05]  /*1450*/  @P0 EXIT ;  /* 0x000000000000094d */ /* 0x000fea0003800000 */
[----:B------:R-:W0:Y:S01]  /*1460*/  LDC.64 R4, c[0x0][0x3d0] ;  /* 0x0000f400ff047b82 */ /* 0x000e220000000a00 */
[----:B------:R-:W-:Y:S01]  /*1470*/  IMAD.MOV.U32 R6, RZ, RZ, 0x1 ;  /* 0x00000001ff067424 */ /* 0x000fe200078e00ff */
[----:B------:R-:W-:Y:S01]  /*1480*/  REDG.E.MIN.STRONG.GPU desc[UR6][R2.64+-0x4], R0 ;  /* 0xfffffc000200798e */ /* 0x000fe2000c92e106 */
[----:B------:R-:W-:-:S05]  /*1490*/  IMAD.MOV.U32 R7, RZ, RZ, 0x0 ;  /* 0x00000000ff077424 */ /* 0x000fca00078e00ff */
[----:B0-----:R-:W-:Y:S01]  /*14a0*/  STG.E.64 desc[UR6][R4.64], R6 ;  /* 0x0000000604007986 */ /* 0x001fe2000c101b06 */
[----:B------:R-:W-:Y:S05]  /*14b0*/  EXIT ;  /* 0x000000000000794d */ /* 0x000fea0003800000 */
.L_x_1773:
        /* <DEDUP_REMOVED lines=12> */
.L_x_2908:


//--------------------- .text._Z25sssp_kernel_preprocessingPjPmS0_Py --------------------------
	.section	.text._Z25sssp_kernel_preprocessingPjPmS0_Py,"ax",@progbits
	.align	128
        .global         _Z25sssp_kernel_preprocessingPjPmS0_Py
        .type           _Z25sssp_kernel_preprocessingPjPmS0_Py,@function
        .size           _Z25sssp_kernel_preprocessingPjPmS0_Py,(.L_x_2909 - _Z25sssp_kernel_preprocessingPjPmS0_Py)
        .other          _Z25sssp_kernel_preprocessingPjPmS0_Py,@"STO_CUDA_ENTRY STV_DEFAULT"
_Z25sssp_kernel_preprocessingPjPmS0_Py:
.text._Z25sssp_kernel_preprocessingPjPmS0_Py:
[----:B------:R-:W-:Y:S08]  /*0000*/  LDC R1, c[0x0][0x37c] ;  /* 0x0000df00ff017b82 */ /* 0x000ff00000000800 */
[----:B------:R-:W0:Y:S01]  /*0010*/  LDC.64 R6, c[0x0][0x380] ;  /* 0x0000e000ff067b82 */ /* 0x000e220000000a00 */
[----:B------:R-:W0:Y:S01]  /*0020*/  LDCU.64 UR4, c[0x0][0x358] ;  /* 0x00006b00ff0477ac */ /* 0x000e220008000a00 */
[----:B------:R-:W-:Y:S01]  /*0030*/  HFMA2 R4, -RZ, RZ, 0, 5.9604644775390625e-08 ;  /* 0x00000001ff047431 */ /* 0x000fe200000001ff */
[----:B------:R-:W-:-:S05]  /*0040*/  MOV R5, 0x0 ;  /* 0x0000000000057802 */ /* 0x000fca0000000f00 */
[----:B------:R-:W1:Y:S08]  /*0050*/  LDC.64 R8, c[0x0][0x398] ;  /* 0x0000e600ff087b82 */ /* 0x000e700000000a00 */
[----:B------:R-:W2:Y:S01]  /*0060*/  LDC.64 R2, c[0x0][0x390] ;  /* 0x0000e400ff027b82 */ /* 0x000ea20000000a00 */
[----:B0-----:R-:W-:Y:S04]  /*0070*/  STG.E desc[UR4][R6.64], RZ ;  /* 0x000000ff06007986 */ /* 0x001fe8000c101904 */
[----:B-1----:R-:W-:Y:S04]  /*0080*/  STG.E.64 desc[UR4][R8.64], RZ ;  /* 0x000000ff08007986 */ /* 0x002fe8000c101b04 */
[----:B--2---:R-:W-:Y:S01]  /*0090*/  STG.E.64 desc[UR4][R2.64], R4 ;  /* 0x0000000402007986 */ /* 0x004fe2000c101b04 */
[----:B------:R-:W-:Y:S05]  /*00a0*/  EXIT ;  /* 0x000000000000794d */ /* 0x000fea0003800000 */
.L_x_1774:
        /* <DEDUP_REMOVED lines=13> */
.L_x_2909:


//--------------------- .text._Z35tc_second_vertex_offset_calculationPmS_mS_S_ --------------------------
	.section	.text._Z35tc_second_vertex_offset_calculationPmS_mS_S_,"ax",@progbits
	.align	128
        .global         _Z35tc_second_vertex_offset_calculationPmS_mS_S_
        .type           _Z35tc_second_vertex_offset_calculationPmS_mS_S_,@function
        .size           _Z35tc_second_vertex_offset_calculationPmS_mS_S_,(.L_x_2910 - _Z35tc_second_vertex_offset_calculationPmS_mS_S_)
        .other          _Z35tc_second_vertex_offset_calculationPmS_mS_S_,@"STO_CUDA_ENTRY STV_DEFAULT"
_Z35tc_second_vertex_offset_calculationPmS_mS_S_:
.text._Z35tc_second_vertex_offset_calculationPmS_mS_S_:
[----:B------:R-:W-:Y:S01]  /*0000*/  LDC R1, c[0x0][0x37c] ;  /* 0x0000df00ff017b82 */ /* 0x000fe20000000800 */
[----:B------:R-:W0:Y:S01]  /*0010*/  LDCU.128 UR8, c[0x0][0x390] ;  /* 0x00007200ff0877ac */ /* 0x000e220008000c00 */
[----:B------:R-:W1:Y:S01]  /*0020*/  LDCU.64 UR6, c[0x0][0x358] ;  /* 0x00006b00ff0677ac */ /* 0x000e620008000a00 */
[----:B0-----:R-:W-:-:S04]  /*0030*/  ULEA UR4, UP0, UR8, UR10, 0x3 ;  /* 0x0000000a08047291 */ /* 0x001fc8000f8018ff */
[----:B------:R-:W-:Y:S02]  /*0040*/  ULEA.HI.X UR5, UR8, UR11, UR9, 0x3, UP0 ;  /* 0x0000000b08057291 */ /* 0x000fe400080f1c09 */
[----:B------:R-:W-:-:S04]  /*0050*/  MOV R2, UR4 ;  /* 0x0000000400027c02 */ /* 0x000fc80008000f00 */
[----:B------:R-:W-:-:S06]  /*0060*/  MOV R3, UR5 ;  /* 0x0000000500037c02 */ /* 0x000fcc0008000f00 */
[----:B-1----:R-:W2:Y:S01]  /*0070*/  LDG.E.64 R2, desc[UR6][R2.64] ;  /* 0x0000000602027981 */ /* 0x002ea2000c1e1b00 */
[----:B------:R-:W2:Y:S03]  /*0080*/  LDC.64 R4, c[0x0][0x3a0] ;  /* 0x0000e800ff047b82 */ /* 0x000ea60000000a00 */
[----:B--2---:R-:W-:Y:S01]  /*0090*/  STG.E.64 desc[UR6][R4.64], R2 ;  /* 0x0000000204007986 */ /* 0x004fe2000c101b06 */
[----:B------:R-:W-:Y:S05]  /*00a0*/  EXIT ;  /* 0x000000000000794d */ /* 0x000fea0003800000 */
.L_x_1775:
        /* <DEDUP_REMOVED lines=13> */
.L_x_2910:


//--------------------- .text._Z29triangle_counting_kernel_EC_2P27vertex_dictionary_structuremPfPmS2_S2_S2_ --------------------------
	.section	.text._Z29triangle_counting_kernel_EC_2P27vertex_dictionary_structuremPfPmS2_S2_S2_,"ax",@progbits
	.align	128
        .global         _Z29triangle_counting_kernel_EC_2P27vertex_dictionary_structuremPfPmS2_S2_S2_
        .type           _Z29triangle_counting_kernel_EC_2P27vertex_dictionary_structuremPfPmS2_S2_S2_,@function
        .size           _Z29triangle_counting_kernel_EC_2P27vertex_dictionary_structuremPfPmS2_S2_S2_,(.L_x_2911 - _Z29triangle_counting_kernel_EC_2P27vertex_dictionary_structuremPfPmS2_S2_S2_)
        .other          _Z29triangle_counting_kernel_EC_2P27vertex_dictionary_structuremPfPmS2_S2_S2_,@"STO_CUDA_ENTRY STV_DEFAULT"
_Z29triangle_counting_kernel_EC_2P27vertex_dictionary_structuremPfPmS2_S2_S2_:
.text._Z29triangle_counting_kernel_EC_2P27vertex_dictionary_structuremPfPmS2_S2_S2_:
[----:B------:R-:W0:Y:S01]  /*0000*/  LDC R1, c[0x0][0x37c] ;  /* 0x0000df00ff017b82 */ /* 0x000e220000000800 */
[----:B------:R-:W1:Y:S01]  /*0010*/  LDCU.64 UR6, c[0x0][0x388] ;  /* 0x00007100ff0677ac */ /* 0x000e620008000a00 */
[----:B0-----:R-:W-:Y:S01]  /*0020*/  VIADD R1, R1, 0xffffffe8 ;  /* 0xffffffe801017836 */ /* 0x001fe20000000000 */
[----:B------:R-:W1:Y:S01]  /*0030*/  LDCU.64 UR4, c[0x0][0x3b0] ;  /* 0x00007600ff0477ac */ /* 0x000e620008000a00 */
[----:B------:R-:W0:Y:S01]  /*0040*/  LDCU.64 UR36, c[0x0][0x358] ;  /* 0x00006b00ff2477ac */ /* 0x000e220008000a00 */
[----:B-1----:R-:W-:-:S04]  /*0050*/  ULEA UR4, UP0, UR6, UR4, 0x3 ;  /* 0x0000000406047291 */ /* 0x002fc8000f8018ff */
[----:B------:R-:W-:Y:S02]  /*0060*/  ULEA.HI.X UR5, UR6, UR5, UR7, 0x3, UP0 ;  /* 0x0000000506057291 */ /* 0x000fe400080f1c07 */
[----:B------:R-:W-:-:S04]  /*0070*/  IMAD.U32 R2, RZ, RZ, UR4 ;  /* 0x00000004ff027e24 */ /* 0x000fc8000f8e00ff */
[----:B------:R-:W-:-:S06]  /*0080*/  IMAD.U32 R3, RZ, RZ, UR5 ;  /* 0x00000005ff037e24 */ /* 0x000fcc000f8e00ff */
[----:B0-----:R-:W2:Y:S01]  /*0090*/  LDG.E.64 R2, desc[UR36][R2.64] ;  /* 0x0000002402027981 */ /* 0x001ea2000c1e1b00 */
[----:B------:R-:W0:Y:S01]  /*00a0*/  LDCU UR5, c[0x0][0x2fc] ;  /* 0x00005f80ff0577ac */ /* 0x000e220008000800 */
[----:B------:R-:W1:Y:S01]  /*00b0*/  S2UR UR6, SR_CTAID.X ;  /* 0x00000000000679c3 */ /* 0x000e620000002500 */
[----:B------:R-:W1:Y:S01]  /*00c0*/  S2R R11, SR_TID.X ;  /* 0x00000000000b7919 */ /* 0x000e620000002100 */
[----:B------:R-:W3:Y:S06]  /*00d0*/  LDCU UR4, c[0x0][0x2f8] ;  /* 0x00005f00ff0477ac */ /* 0x000eec0008000800 */
[----:B------:R-:W1:Y:S01]  /*00e0*/  LDC R10, c[0x0][0x360] ;  /* 0x0000d800ff0a7b82 */ /* 0x000e620000000800 */
[----:B---3--:R-:W-:-:S05]  /*00f0*/  IADD3 R6, P1, PT, R1, UR4, RZ ;  /* 0x0000000401067c10 */ /* 0x008fca000ff3e0ff */
[----:B0-----:R-:W-:Y:S02]  /*0100*/  IMAD.X R7, RZ, RZ, UR5, P1 ;  /* 0x00000005ff077e24 */ /* 0x001fe400088e06ff */
[----:B-1----:R-:W-:-:S05]  /*0110*/  IMAD R10, R10, UR6, R11 ;  /* 0x000000060a0a7c24 */ /* 0x002fca000f8e020b */
[----:B--2---:R-:W-:-:S04]  /*0120*/  ISETP.GT.U32.AND P0, PT, R2, R10, PT ;  /* 0x0000000a0200720c */ /* 0x004fc80003f04070 */
[----:B------:R-:W-:-:S13]  /*0130*/  ISETP.GT.U32.AND.EX P0, PT, R3, RZ, PT, P0 ;  /* 0x000000ff0300720c */ /* 0x000fda0003f04100 */
[----:B------:R-:W-:Y:S05]  /*0140*/  @!P0 EXIT ;  /* 0x000000000000894d */ /* 0x000fea0003800000 */
[----:B------:R-:W0:Y:S01]  /*0150*/  LDC.64 R4, c[0x0][0x3b0] ;  /* 0x0000ec00ff047b82 */ /* 0x000e220000000a00 */
[----:B------:R-:W1:Y:S01]  /*0160*/  LDCU.64 UR4, c[0x0][0x388] ;  /* 0x00007100ff0477ac */ /* 0x000e620008000a00 */
[----:B------:R-:W-:Y:S01]  /*0170*/  BSSY.RECONVERGENT B0, `(.L_x_1776) ;  /* 0x000001d000007945 */ /* 0x000fe20003800200 */
[----:B------:R-:W-:Y:S01]  /*0180*/  CS2R R12, SRZ ;  /* 0x00000000000c7805 */ /* 0x000fe2000001ff00 */
[----:B-1----:R-:W-:Y:S02]  /*0190*/  IMAD.U32 R14, RZ, RZ, UR4 ;  /* 0x00000004ff0e7e24 */ /* 0x002fe4000f8e00ff */
[----:B------:R-:W-:-:S07]  /*01a0*/  IMAD.U32 R15, RZ, RZ, UR5 ;  /* 0x00000005ff0f7e24 */ /* 0x000fce000f8e00ff */
.L_x_1778:
[----:B------:R-:W-:-:S05]  /*01b0*/  IADD3 R25, P0, PT, R14, R13, RZ ;  /* 0x0000000d0e197210 */ /* 0x000fca0007f1e0ff */
[----:B------:R-:W-:-:S05]  /*01c0*/  IMAD.X R2, R15, 0x1, R12, P0 ;  /* 0x000000010f027824 */ /* 0x000fca00000e060c */
[--C-:B------:R-:W-:Y:S02]  /*01d0*/  SHF.R.U64 R25, R25, 0x1, R2.reuse ;  /* 0x0000000119197819 */ /* 0x100fe40000001202 */
[----:B------:R-:W-:Y:S02]  /*01e0*/  SHF.R.U32.HI R2, RZ, 0x1, R2 ;  /* 0x00000001ff027819 */ /* 0x000fe40000011602 */
[----:B0-----:R-:W-:-:S04]  /*01f0*/  LEA R8, P0, R25, R4, 0x3 ;  /* 0x0000000419087211 */ /* 0x001fc800078018ff */
[----:B------:R-:W-:-:S06]  /*0200*/  LEA.HI.X R9, R25, R5, R2, 0x3, P0 ;  /* 0x0000000519097211 */ /* 0x000fcc00000f1c02 */
[----:B------:R-:W2:Y:S02]  /*0210*/  LDG.E.64 R8, desc[UR36][R8.64] ;  /* 0x0000002408087981 */ /* 0x000ea4000c1e1b00 */
[----:B--2---:R-:W-:-:S04]  /*0220*/  ISETP.NE.U32.AND P0, PT, R8, R10, PT ;  /* 0x0000000a0800720c */ /* 0x004fc80003f05070 */
[----:B------:R-:W-:-:S13]  /*0230*/  ISETP.NE.AND.EX P0, PT, R9, RZ, PT, P0 ;  /* 0x000000ff0900720c */ /* 0x000fda0003f05300 */
        /* <DEDUP_REMOVED lines=14> */
[----:B------:R-:W-:-:S04]  /*0320*/  IADD3 R25, P0, PT, R13, -0x1, RZ ;  /* 0xffffffff0d197810 */ /* 0x000fc80007f1e0ff */
[----:B------:R-:W-:-:S09]  /*0330*/  IADD3.X R2, PT, PT, R12, -0x1, RZ, P0, !PT ;  /* 0xffffffff0c027810 */ /* 0x000fd200007fe4ff */
.L_x_1777:
[----:B------:R-:W-:Y:S05]  /*0340*/  BSYNC.RECONVERGENT B0 ;  /* 0x0000000000007941 */ /* 0x000fea0003800200 */
.L_x_1776:
[----:B------:R-:W0:Y:S01]  /*0350*/  LDCU.128 UR4, c[0x0][0x3a0] ;  /* 0x00007400ff0477ac */ /* 0x000e220008000c00 */
[C---:B------:R-:W-:Y:S01]  /*0360*/  IMAD.SHL.U32 R3, R25.reuse, 0x8, RZ ;  /* 0x0000000819037824 */ /* 0x040fe200078e00ff */
[----:B------:R-:W-:Y:S01]  /*0370*/  SHF.L.U64.HI R0, R25, 0x3, R2 ;  /* 0x0000000319007819 */ /* 0x000fe20000010202 */
[----:B------:R-:W-:Y:S01]  /*0380*/  IMAD.MOV.U32 R11, RZ, RZ, RZ ;  /* 0x000000ffff0b7224 */ /* 0x000fe200078e00ff */
[----:B------:R-:W-:Y:S01]  /*0390*/  MOV R8, 0x378 ;  /* 0x0000037800087802 */ /* 0x000fe20000000f00 */
[----:B------:R-:W1:Y:S01]  /*03a0*/  LDCU.64 UR40, c[0x0][0x3a8] ;  /* 0x00007500ff2877ac */ /* 0x000e620008000a00 */
[----:B------:R-:W-:Y:S01]  /*03b0*/  IADD3 R4, P1, PT, R3, R4, RZ ;  /* 0x0000000403047210 */ /* 0x000fe20007f3e0ff */
[----:B------:R-:W2:Y:S04]  /*03c0*/  LDCU.64 UR38, c[0x0][0x3a8] ;  /* 0x00007500ff2677ac */ /* 0x000ea80008000a00 */
[----:B------:R-:W-:-:S06]  /*03d0*/  IMAD.X R5, R0, 0x1, R5, P1 ;  /* 0x0000000100057824 */ /* 0x000fcc00008e0605 */
[----:B------:R-:W3:Y:S01]  /*03e0*/  LDG.E.64 R4, desc[UR36][R4.64+0x8] ;  /* 0x0000082404047981 */ /* 0x000ee2000c1e1b00 */
[----:B0-----:R-:W-:-:S04]  /*03f0*/  IADD3 R28, P0, PT, R3, UR4, RZ ;  /* 0x00000004031c7c10 */ /* 0x001fc8000ff1e0ff */
[----:B------:R-:W-:Y:S01]  /*0400*/  IADD3.X R29, PT, PT, R0, UR5, RZ, P0, !PT ;  /* 0x00000005001d7c10 */ /* 0x000fe200087fe4ff */
[----:B------:R0:W-:Y:S01]  /*0410*/  STL.64 [R1], R10 ;  /* 0x0000000a01007387 */ /* 0x0001e20000100a00 */
[----:B------:R-:W4:Y:S01]  /*0420*/  LDC.64 R8, c[0x4][R8] ;  /* 0x0100000008087b82 */ /* 0x000f220000000a00 */
[----:B------:R-:W5:Y:S02]  /*0430*/  LDCU.64 UR4, c[0x4][0x2b0] ;  /* 0x01005600ff0477ac */ /* 0x000f640008000a00 */
[----:B------:R-:W2:Y:S04]  /*0440*/  LDG.E.64 R22, desc[UR36][R28.64] ;  /* 0x000000241c167981 */ /* 0x000ea8000c1e1b00 */
[----:B------:R-:W2:Y:S02]  /*0450*/  LDG.E.64 R18, desc[UR36][R28.64+0x8] ;  /* 0x000008241c127981 */ /* 0x000ea4000c1e1b00 */
[----:B--2---:R-:W-:-:S04]  /*0460*/  IADD3 R24, P0, PT, -R22, R18, RZ ;  /* 0x0000001216187210 */ /* 0x004fc80007f1e1ff */
[----:B---3--:R-:W-:Y:S01]  /*0470*/  IADD3 R3, P1, P2, -R4, R24, R10 ;  /* 0x0000001804037210 */ /* 0x008fe20007a3e10a */
[----:B------:R-:W-:-:S03]  /*0480*/  IMAD.X R27, R19, 0x1, ~R23, P0 ;  /* 0x00000001131b7824 */ /* 0x000fc600000e0e17 */
[----:B------:R-:W-:Y:S02]  /*0490*/  IADD3 R0, P0, PT, R22, R3, RZ ;  /* 0x0000000316007210 */ /* 0x000fe40007f1e0ff */
[----:B------:R-:W-:Y:S02]  /*04a0*/  IADD3.X R3, PT, PT, ~R5, R27, RZ, P1, P2 ;  /* 0x0000001b05037210 */ /* 0x000fe40000fe45ff */
[----:B------:R-:W-:-:S03]  /*04b0*/  LEA R16, P1, R0, UR6, 0x3 ;  /* 0x0000000600107c11 */ /* 0x000fc6000f8218ff */
[----:B------:R-:W-:-:S05]  /*04c0*/  IMAD.X R3, R23, 0x1, R3, P0 ;  /* 0x0000000117037824 */ /* 0x000fca00000e0603 */
[----:B------:R-:W-:-:S06]  /*04d0*/  LEA.HI.X R17, R0, UR7, R3, 0x3, P1 ;  /* 0x0000000700117c11 */ /* 0x000fcc00088f1c03 */
[----:B------:R-:W2:Y:S01]  /*04e0*/  LDG.E.64 R16, desc[UR36][R16.64] ;  /* 0x0000002410107981 */ /* 0x000ea2000c1e1b00 */
[----:B0-----:R-:W-:Y:S02]  /*04f0*/  IMAD.MOV.U32 R10, RZ, RZ, R25 ;  /* 0x000000ffff0a7224 */ /* 0x001fe400078e0019 */
[----:B------:R-:W-:-:S05]  /*0500*/  IMAD.MOV.U32 R11, RZ, RZ, R2 ;  /* 0x000000ffff0b7224 */ /* 0x000fca00078e0002 */
[----:B------:R0:W-:Y:S01]  /*0510*/  STL.64 [R1+0x8], R10 ;  /* 0x0000080a01007387 */ /* 0x0001e20000100a00 */
[----:B-----5:R-:W-:Y:S02]  /*0520*/  IMAD.U32 R4, RZ, RZ, UR4 ;  /* 0x00000004ff047e24 */ /* 0x020fe4000f8e00ff */
[----:B------:R-:W-:Y:S01]  /*0530*/  IMAD.U32 R5, RZ, RZ, UR5 ;  /* 0x00000005ff057e24 */ /* 0x000fe2000f8e00ff */
[----:B--2---:R-:W-:-:S04]  /*0540*/  IADD3 R30, P0, PT, R16, -0x1, RZ ;  /* 0xffffffff101e7810 */ /* 0x004fc80007f1e0ff */
[----:B------:R-:W-:-:S05]  /*0550*/  IADD3.X R31, PT, PT, R17, -0x1, RZ, P0, !PT ;  /* 0xffffffff111f7810 */ /* 0x000fca00007fe4ff */
[----:B-1--4-:R0:W-:Y:S04]  /*0560*/  STL.64 [R1+0x10], R30 ;  /* 0x0000101e01007387 */ /* 0x0121e80000100a00 */
[----:B------:R-:W-:-:S07]  /*0570*/  LEPC R20, `(.L_x_1779) ;  /* 0x000000001014794e */ /* 0x000fce0000000000 */
[----:B0-----:R-:W-:Y:S05]  /*0580*/  CALL.ABS.NOINC R8 ;  /* 0x0000000008007343 */ /* 0x001fea0003c00000 */
.L_x_1779:
[----:B------:R-:W0:Y:S02]  /*0590*/  LDCU.64 UR4, c[0x0][0x3a0] ;  /* 0x00007400ff0477ac */ /* 0x000e240008000a00 */
[----:B0-----:R-:W-:-:S04]  /*05a0*/  LEA R4, P0, R16, UR4, 0x3 ;  /* 0x0000000410047c11 */ /* 0x001fc8000f8018ff */
[----:B------:R-:W-:-:S05]  /*05b0*/  LEA.HI.X R5, R16, UR5, R17, 0x3, P0 ;  /* 0x0000000510057c11 */ /* 0x000fca00080f1c11 */
[----:B------:R-:W2:Y:S04]  /*05c0*/  LDG.E.64 R8, desc[UR36][R4.64+-0x8] ;  /* 0xfffff82404087981 */ /* 0x000ea8000c1e1b00 */
[----:B------:R-:W2:Y:S02]  /*05d0*/  LDG.E.64 R6, desc[UR36][R4.64] ;  /* 0x0000002404067981 */ /* 0x000ea4000c1e1b00 */
[----:B--2---:R-:W-:-:S04]  /*05e0*/  IADD3 R3, P1, PT, R6, -R8, RZ ;  /* 0x8000000806037210 */ /* 0x004fc80007f3e0ff */
[----:B------:R-:W-:Y:S01]  /*05f0*/  ISETP.GT.U32.AND P0, PT, R24, R3, PT ;  /* 0x000000031800720c */ /* 0x000fe20003f04070 */
[----:B------:R-:W-:-:S05]  /*0600*/  IMAD.X R0, R7, 0x1, ~R9, P1 ;  /* 0x0000000107007824 */ /* 0x000fca00008e0e09 */
[----:B------:R-:W-:-:S13]  /*0610*/  ISETP.GT.U32.AND.EX P0, PT, R27, R0, PT, P0 ;  /* 0x000000001b00720c */ /* 0x000fda0003f04100 */
[----:B------:R-:W-:Y:S05]  /*0620*/  @P0 BRA `(.L_x_1780) ;  /* 0x0000000400d80947 */ /* 0x000fea0003800000 */
[----:B------:R-:W-:Y:S01]  /*0630*/  ISETP.GE.AND P0, PT, R27, RZ, PT ;  /* 0x000000ff1b00720c */ /* 0x000fe20003f06270 */
[----:B------:R-:W-:Y:S01]  /*0640*/  BSSY.RECONVERGENT B0, `(.L_x_1781) ;  /* 0x0000024000007945 */ /* 0x000fe20003800200 */
[----:B------:R-:W-:Y:S02]  /*0650*/  IMAD.MOV.U32 R3, RZ, RZ, RZ ;  /* 0x000000ffff037224 */ /* 0x000fe400078e00ff */
[----:B------:R-:W-:-:S09]  /*0660*/  IMAD.MOV.U32 R0, RZ, RZ, RZ ;  /* 0x000000ffff007224 */ /* 0x000fd200078e00ff */
[----:B------:R-:W-:Y:S05]  /*0670*/  @!P0 BRA `(.L_x_1782) ;  /* 0x0000000000808947 */ /* 0x000fea0003800000 */
[----:B------:R-:W-:Y:S02]  /*0680*/  IMAD.MOV.U32 R3, RZ, RZ, RZ ;  /* 0x000000ffff037224 */ /* 0x000fe400078e00ff */
[----:B------:R-:W-:-:S07]  /*0690*/  IMAD.MOV.U32 R0, RZ, RZ, RZ ;  /* 0x000000ffff007224 */ /* 0x000fce00078e00ff */
.L_x_1784:
[----:B------:R-:W-:-:S05]  /*06a0*/  IADD3 R11, P0, PT, R24, R3, RZ ;  /* 0x00000003180b7210 */ /* 0x000fca0007f1e0ff */
[----:B------:R-:W-:-:S05]  /*06b0*/  IMAD.X R6, R27, 0x1, R0, P0 ;  /* 0x000000011b067824 */ /* 0x000fca00000e0600 */
[--C-:B------:R-:W-:Y:S02]  /*06c0*/  SHF.R.U64 R11, R11, 0x1, R6.reuse ;  /* 0x000000010b0b7819 */ /* 0x100fe40000001206 */
[----:B------:R-:W-:Y:S02]  /*06d0*/  SHF.R.U32.HI R9, RZ, 0x1, R6 ;  /* 0x00000001ff097819 */ /* 0x000fe40000011606 */
[----:B------:R-:W-:-:S05]  /*06e0*/  IADD3 R7, P0, PT, R22, R11, RZ ;  /* 0x0000000b16077210 */ /* 0x000fca0007f1e0ff */
[----:B------:R-:W-:Y:S01]  /*06f0*/  IMAD.X R8, R23, 0x1, R9, P0 ;  /* 0x0000000117087824 */ /* 0x000fe200000e0609 */
[----:B------:R-:W-:-:S04]  /*0700*/  LEA R6, P0, R7, UR38, 0x3 ;  /* 0x0000002607067c11 */ /* 0x000fc8000f8018ff */
[----:B------:R-:W-:-:S06]  /*0710*/  LEA.HI.X R7, R7, UR39, R8, 0x3, P0 ;  /* 0x0000002707077c11 */ /* 0x000fcc00080f1c08 */
[----:B------:R-:W2:Y:S02]  /*0720*/  LDG.E.64 R6, desc[UR36][R6.64] ;  /* 0x0000002406067981 */ /* 0x000ea4000c1e1b00 */
[----:B--2---:R-:W-:-:S04]  /*0730*/  ISETP.NE.U32.AND P0, PT, R6, R16, PT ;  /* 0x000000100600720c */ /* 0x004fc80003f05070 */
[----:B------:R-:W-:-:S13]  /*0740*/  ISETP.NE.AND.EX P0, PT, R7, R17, PT, P0 ;  /* 0x000000110700720c */ /* 0x000fda0003f05300 */
[----:B------:R-:W-:Y:S05]  /*0750*/  @!P0 BRA `(.L_x_1783) ;  /* 0x0000000000408947 */ /* 0x000fea0003800000 */
[----:B------:R-:W-:Y:S02]  /*0760*/  IADD3 R13, P0, PT, R6, -0x1, RZ ;  /* 0xffffffff060d7810 */ /* 0x000fe40007f1e0ff */
[----:B------:R-:W-:Y:S02]  /*0770*/  IADD3 R8, P1, PT, R11, 0x1, RZ ;  /* 0x000000010b087810 */ /* 0x000fe40007f3e0ff */
[----:B------:R-:W-:Y:S02]  /*0780*/  IADD3.X R7, PT, PT, R7, -0x1, RZ, P0, !PT ;  /* 0xffffffff07077810 */ /* 0x000fe400007fe4ff */
[----:B------:R-:W-:Y:S02]  /*0790*/  ISETP.GE.U32.AND P0, PT, R13, R30, PT ;  /* 0x0000001e0d00720c */ /* 0x000fe40003f06070 */
[----:B------:R-:W-:Y:S02]  /*07a0*/  IADD3 R11, P2, PT, R11, -0x1, RZ ;  /* 0xffffffff0b0b7810 */ /* 0x000fe40007f5e0ff */
[----:B------:R-:W-:Y:S01]  /*07b0*/  ISETP.GE.U32.AND.EX P0, PT, R7, R31, PT, P0 ;  /* 0x0000001f0700720c */ /* 0x000fe20003f06100 */
[----:B------:R-:W-:Y:S01]  /*07c0*/  IMAD.X R7, RZ, RZ, R9, P1 ;  /* 0x000000ffff077224 */ /* 0x000fe200008e0609 */
[----:B------:R-:W-:-:S02]  /*07d0*/  IADD3.X R6, PT, PT, R9, -0x1, RZ, P2, !PT ;  /* 0xffffffff09067810 */ /* 0x000fc400017fe4ff */
[----:B------:R-:W-:Y:S02]  /*07e0*/  SEL R3, R8, R3, !P0 ;  /* 0x0000000308037207 */ /* 0x000fe40004000000 */
[----:B------:R-:W-:Y:S02]  /*07f0*/  SEL R24, R24, R11, !P0 ;  /* 0x0000000b18187207 */ /* 0x000fe40004000000 */
[----:B------:R-:W-:Y:S02]  /*0800*/  SEL R0, R7, R0, !P0 ;  /* 0x0000000007007207 */ /* 0x000fe40004000000 */
[----:B------:R-:W-:Y:S02]  /*0810*/  SEL R27, R27, R6, !P0 ;  /* 0x000000061b1b7207 */ /* 0x000fe40004000000 */
[----:B------:R-:W-:-:S04]  /*0820*/  ISETP.GT.U32.AND P0, PT, R3, R24, PT ;  /* 0x000000180300720c */ /* 0x000fc80003f04070 */
[----:B------:R-:W-:-:S13]  /*0830*/  ISETP.GT.AND.EX P0, PT, R0, R27, PT, P0 ;  /* 0x0000001b0000720c */ /* 0x000fda0003f04300 */
[----:B------:R-:W-:Y:S05]  /*0840*/  @!P0 BRA `(.L_x_1784) ;  /* 0xfffffffc00948947 */ /* 0x000fea000383ffff */
[----:B------:R-:W-:Y:S05]  /*0850*/  BRA `(.L_x_1782) ;  /* 0x0000000000087947 */ /* 0x000fea0003800000 */
.L_x_1783:
[----:B------:R-:W-:-:S05]  /*0860*/  IADD3 R3, P0, PT, R11, 0x1, RZ ;  /* 0x000000010b037810 */ /* 0x000fca0007f1e0ff */
[----:B------:R-:W-:-:S08]  /*0870*/  IMAD.X R0, RZ, RZ, R9, P0 ;  /* 0x000000ffff007224 */ /* 0x000fd000000e0609 */
.L_x_1782:
[----:B------:R-:W-:Y:S05]  /*0880*/  BSYNC.RECONVERGENT B0 ;  /* 0x0000000000007941 */ /* 0x000fea0003800200 */
.L_x_1781:
[----:B------:R-:W2:Y:S02]  /*0890*/  LDG.E.64 R28, desc[UR36][R28.64] ;  /* 0x000000241c1c7981 */ /* 0x000ea4000c1e1b00 */
[----:B--2---:R-:W-:-:S05]  /*08a0*/  IADD3 R15, P0, PT, R28, R3, RZ ;  /* 0x000000031c0f7210 */ /* 0x004fca0007f1e0ff */
[----:B------:R-:W-:Y:S01]  /*08b0*/  IMAD.X R0, R29, 0x1, R0, P0 ;  /* 0x000000011d007824 */ /* 0x000fe200000e0600 */
[----:B------:R-:W-:-:S04]  /*08c0*/  ISETP.GE.U32.AND P0, PT, R15, R18, PT ;  /* 0x000000120f00720c */ /* 0x000fc80003f06070 */
[----:B------:R-:W-:-:S13]  /*08d0*/  ISETP.GE.U32.AND.EX P0, PT, R0, R19, PT, P0 ;  /* 0x000000130000720c */ /* 0x000fda0003f06100 */
[----:B------:R-:W-:Y:S05]  /*08e0*/  @P0 EXIT ;  /* 0x000000000000094d */ /* 0x000fea0003800000 */
[----:B------:R-:W0:Y:S02]  /*08f0*/  LDCU.64 UR4, c[0x0][0x390] ;  /* 0x00007200ff0477ac */ /* 0x000e240008000a00 */
[C---:B0-----:R-:W-:Y:S02]  /*0900*/  LEA R8, P0, R25.reuse, UR4, 0x2 ;  /* 0x0000000419087c11 */ /* 0x041fe4000f8010ff */
[C---:B------:R-:W-:Y:S02]  /*0910*/  LEA R6, P1, R16.reuse, UR4, 0x2 ;  /* 0x0000000410067c11 */ /* 0x040fe4000f8210ff */
[----:B------:R-:W-:Y:S02]  /*0920*/  LEA.HI.X R9, R25, UR5, R2, 0x2, P0 ;  /* 0x0000000519097c11 */ /* 0x000fe400080f1402 */
[----:B------:R-:W-:-:S09]  /*0930*/  LEA.HI.X R7, R16, UR5, R17, 0x2, P1 ;  /* 0x0000000510077c11 */ /* 0x000fd200088f1411 */
.L_x_1789:
[----:B0-----:R-:W2:Y:S01]  /*0940*/  LDG.E.64 R10, desc[UR36][R4.64+-0x8] ;  /* 0xfffff824040a7981 */ /* 0x001ea2000c1e1b00 */
[----:B------:R-:W0:Y:S03]  /*0950*/  LDCU.64 UR4, c[0x0][0x3a8] ;  /* 0x00007500ff0477ac */ /* 0x000e260008000a00 */
[----:B------:R-:W2:Y:S02]  /*0960*/  LDG.E.64 R2, desc[UR36][R4.64] ;  /* 0x0000002404027981 */ /* 0x000ea4000c1e1b00 */
[----:B--2---:R-:W-:-:S05]  /*0970*/  IADD3 R16, P0, PT, -R10, R2, RZ ;  /* 0x000000020a107210 */ /* 0x004fca0007f1e1ff */
[----:B------:R-:W-:Y:S01]  /*0980*/  IMAD.X R23, R3, 0x1, ~R11, P0 ;  /* 0x0000000103177824 */ /* 0x000fe200000e0e0b */
[----:B0-----:R-:W-:-:S04]  /*0990*/  LEA R2, P0, R15, UR4, 0x3 ;  /* 0x000000040f027c11 */ /* 0x001fc8000f8018ff */
[--C-:B------:R-:W-:Y:S02]  /*09a0*/  SHF.R.U64 R17, R16, 0x1, R23.reuse ;  /* 0x0000000110117819 */ /* 0x100fe40000001217 */
[----:B------:R-:W-:Y:S02]  /*09b0*/  SHF.R.U32.HI R21, RZ, 0x1, R23 ;  /* 0x00000001ff157819 */ /* 0x000fe40000011617 */
[----:B------:R-:W-:Y:S02]  /*09c0*/  IADD3 R13, P1, PT, R10, R17, RZ ;  /* 0x000000110a0d7210 */ /* 0x000fe40007f3e0ff */
[----:B------:R-:W-:-:S03]  /*09d0*/  LEA.HI.X R3, R15, UR5, R0, 0x3, P0 ;  /* 0x000000050f037c11 */ /* 0x000fc600080f1c00 */
[----:B------:R-:W-:Y:S01]  /*09e0*/  IMAD.X R14, R11, 0x1, R21, P1 ;  /* 0x000000010b0e7824 */ /* 0x000fe200008e0615 */
[C---:B------:R-:W-:Y:S02]  /*09f0*/  LEA R12, P1, R13.reuse, UR4, 0x3 ;  /* 0x000000040d0c7c11 */ /* 0x040fe4000f8218ff */
[----:B------:R-:W2:Y:S02]  /*0a00*/  LDG.E.64 R2, desc[UR36][R2.64] ;  /* 0x0000002402027981 */ /* 0x000ea4000c1e1b00 */
[----:B------:R-:W-:-:S06]  /*0a10*/  LEA.HI.X R13, R13, UR5, R14, 0x3, P1 ;  /* 0x000000050d0d7c11 */ /* 0x000fcc00088f1c0e */
[----:B------:R-:W2:Y:S01]  /*0a20*/  LDG.E.64 R12, desc[UR36][R12.64] ;  /* 0x000000240c0c7981 */ /* 0x000ea2000c1e1b00 */
[----:B------:R-:W-:Y:S01]  /*0a30*/  IADD3 R15, P0, PT, R15, 0x1, RZ ;  /* 0x000000010f0f7810 */ /* 0x000fe20007f1e0ff */
[----:B------:R-:W-:Y:S04]  /*0a40*/  BSSY.RECONVERGENT B0, `(.L_x_1785) ;  /* 0x0000032000007945 */ /* 0x000fe80003800200 */
[----:B------:R-:W-:Y:S01]  /*0a50*/  IMAD.X R0, RZ, RZ, R0, P0 ;  /* 0x000000ffff007224 */ /* 0x000fe200000e0600 */
[----:B------:R-:W-:-:S04]  /*0a60*/  ISETP.GE.U32.AND P0, PT, R15, R18, PT ;  /* 0x000000120f00720c */ /* 0x000fc80003f06070 */
[----:B------:R-:W-:Y:S02]  /*0a70*/  ISETP.GE.U32.AND.EX P0, PT, R0, R19, PT, P0 ;  /* 0x000000130000720c */ /* 0x000fe40003f06100 */
[----:B--2---:R-:W-:-:S04]  /*0a80*/  ISETP.NE.U32.AND P1, PT, R12, R2, PT ;  /* 0x000000020c00720c */ /* 0x004fc80003f25070 */
[----:B------:R-:W-:-:S13]  /*0a90*/  ISETP.NE.AND.EX P1, PT, R13, R3, PT, P1 ;  /* 0x000000030d00720c */ /* 0x000fda0003f25310 */
[----:B------:R-:W-:Y:S05]  /*0aa0*/  @!P1 BRA `(.L_x_1786) ;  /* 0x0000000000889947 */ /* 0x000fea0003800000 */
[----:B------:R-:W-:Y:S01]  /*0ab0*/  IADD3 R20, P1, PT, R2, -0x1, RZ ;  /* 0xffffffff02147810 */ /* 0x000fe20007f3e0ff */
[----:B------:R-:W-:Y:S02]  /*0ac0*/  IMAD.MOV.U32 R14, RZ, RZ, R16 ;  /* 0x000000ffff0e7224 */ /* 0x000fe400078e0010 */
[----:B------:R-:W-:Y:S01]  /*0ad0*/  IMAD.MOV.U32 R16, RZ, RZ, R23 ;  /* 0x000000ffff107224 */ /* 0x000fe200078e0017 */
[----:B------:R-:W-:Y:S01]  /*0ae0*/  IADD3.X R22, PT, PT, R3, -0x1, RZ, P1, !PT ;  /* 0xffffffff03167810 */ /* 0x000fe20000ffe4ff */
[----:B------:R-:W-:Y:S02]  /*0af0*/  IMAD.MOV.U32 R23, RZ, RZ, RZ ;  /* 0x000000ffff177224 */ /* 0x000fe400078e00ff */
[----:B------:R-:W-:-:S07]  /*0b00*/  IMAD.MOV.U32 R25, RZ, RZ, RZ ;  /* 0x000000ffff197224 */ /* 0x000fce00078e00ff */
.L_x_1788:
[----:B------:R-:W-:Y:S02]  /*0b10*/  IADD3 R27, P2, PT, R12, -0x1, RZ ;  /* 0xffffffff0c1b7810 */ /* 0x000fe40007f5e0ff */
[----:B------:R-:W-:Y:S02]  /*0b20*/  IADD3 R12, P3, PT, R17, 0x1, RZ ;  /* 0x00000001110c7810 */ /* 0x000fe40007f7e0ff */
[----:B------:R-:W-:Y:S02]  /*0b30*/  ISETP.GE.U32.AND P1, PT, R27, R20, PT ;  /* 0x000000141b00720c */ /* 0x000fe40003f26070 */
[----:B------:R-:W-:Y:S01]  /*0b40*/  IADD3.X R13, PT, PT, R13, -0x1, RZ, P2, !PT ;  /* 0xffffffff0d0d7810 */ /* 0x000fe200017fe4ff */
[----:B------:R-:W-:Y:S01]  /*0b50*/  IMAD.X R24, RZ, RZ, R21, P3 ;  /* 0x000000ffff187224 */ /* 0x000fe200018e0615 */
[----:B------:R-:W-:Y:S02]  /*0b60*/  IADD3 R17, P2, PT, R17, -0x1, RZ ;  /* 0xffffffff11117810 */ /* 0x000fe40007f5e0ff */
[----:B------:R-:W-:-:S02]  /*0b70*/  ISETP.GE.U32.AND.EX P1, PT, R13, R22, PT, P1 ;  /* 0x000000160d00720c */ /* 0x000fc40003f26110 */
[----:B------:R-:W-:Y:S02]  /*0b80*/  IADD3.X R21, PT, PT, R21, -0x1, RZ, P2, !PT ;  /* 0xffffffff15157810 */ /* 0x000fe400017fe4ff */
[----:B------:R-:W-:Y:S02]  /*0b90*/  SEL R23, R12, R23, !P1 ;  /* 0x000000170c177207 */ /* 0x000fe40004800000 */
[----:B------:R-:W-:Y:S02]  /*0ba0*/  SEL R14, R14, R17, !P1 ;  /* 0x000000110e0e7207 */ /* 0x000fe40004800000 */
[----:B------:R-:W-:Y:S02]  /*0bb0*/  SEL R25, R24, R25, !P1 ;  /* 0x0000001918197207 */ /* 0x000fe40004800000 */
[----:B------:R-:W-:Y:S02]  /*0bc0*/  SEL R16, R16, R21, !P1 ;  /* 0x0000001510107207 */ /* 0x000fe40004800000 */
[----:B------:R-:W-:-:S04]  /*0bd0*/  ISETP.GT.U32.AND P1, PT, R23, R14, PT ;  /* 0x0000000e1700720c */ /* 0x000fc80003f24070 */
[----:B------:R-:W-:-:S13]  /*0be0*/  ISETP.GT.U32.AND.EX P1, PT, R25, R16, PT, P1 ;  /* 0x000000101900720c */ /* 0x000fda0003f24110 */
[----:B------:R-:W-:Y:S05]  /*0bf0*/  @P1 BRA `(.L_x_1787) ;  /* 0x0000000000581947 */ /* 0x000fea0003800000 */
[----:B------:R-:W-:Y:S01]  /*0c00*/  IADD3 R17, P1, PT, R23, R14, RZ ;  /* 0x0000000e17117210 */ /* 0x000fe20007f3e0ff */
[----:B------:R-:W0:Y:S04]  /*0c10*/  LDCU.64 UR4, c[0x0][0x3a8] ;  /* 0x00007500ff0477ac */ /* 0x000e280008000a00 */
[----:B------:R-:W-:-:S05]  /*0c20*/  IMAD.X R12, R25, 0x1, R16, P1 ;  /* 0x00000001190c7824 */ /* 0x000fca00008e0610 */
[--C-:B------:R-:W-:Y:S02]  /*0c30*/  SHF.R.U64 R17, R17, 0x1, R12.reuse ;  /* 0x0000000111117819 */ /* 0x100fe4000000120c */
[----:B------:R-:W-:Y:S02]  /*0c40*/  SHF.R.U32.HI R21, RZ, 0x1, R12 ;  /* 0x00000001ff157819 */ /* 0x000fe4000001160c */
[----:B------:R-:W-:-:S05]  /*0c50*/  IADD3 R13, P1, PT, R10, R17, RZ ;  /* 0x000000110a0d7210 */ /* 0x000fca0007f3e0ff */
[----:B------:R-:W-:Y:S01]  /*0c60*/  IMAD.X R24, R11, 0x1, R21, P1 ;  /* 0x000000010b187824 */ /* 0x000fe200008e0615 */
[----:B0-----:R-:W-:-:S04]  /*0c70*/  LEA R12, P1, R13, UR4, 0x3 ;  /* 0x000000040d0c7c11 */ /* 0x001fc8000f8218ff */
[----:B------:R-:W-:-:S06]  /*0c80*/  LEA.HI.X R13, R13, UR5, R24, 0x3, P1 ;  /* 0x000000050d0d7c11 */ /* 0x000fcc00088f1c18 */
[----:B------:R-:W2:Y:S02]  /*0c90*/  LDG.E.64 R12, desc[UR36][R12.64] ;  /* 0x000000240c0c7981 */ /* 0x000ea4000c1e1b00 */
[----:B--2---:R-:W-:-:S04]  /*0ca0*/  ISETP.NE.U32.AND P1, PT, R12, R2, PT ;  /* 0x000000020c00720c */ /* 0x004fc80003f25070 */
[----:B------:R-:W-:-:S13]  /*0cb0*/  ISETP.NE.AND.EX P1, PT, R13, R3, PT, P1 ;  /* 0x000000030d00720c */ /* 0x000fda0003f25310 */
[----:B------:R-:W-:Y:S05]  /*0cc0*/  @P1 BRA `(.L_x_1788) ;  /* 0xfffffffc00901947 */ /* 0x000fea000383ffff */
.L_x_1786:
[----:B------:R-:W0:Y:S01]  /*0cd0*/  LDC.64 R10, c[0x4][0x78] ;  /* 0x01001e00ff0a7b82 */ /* 0x000e220000000a00 */
[----:B------:R-:W1:Y:S01]  /*0ce0*/  LDCU.64 UR4, c[0x0][0x390] ;  /* 0x00007200ff0477ac */ /* 0x000e620008000a00 */
[----:B------:R-:W-:Y:S01]  /*0cf0*/  IMAD.MOV.U32 R17, RZ, RZ, 0x3f800000 ;  /* 0x3f800000ff117424 */ /* 0x000fe200078e00ff */
[----:B-1----:R-:W-:-:S04]  /*0d00*/  LEA R12, P1, R2, UR4, 0x2 ;  /* 0x00000004020c7c11 */ /* 0x002fc8000f8210ff */
[----:B------:R-:W-:Y:S01]  /*0d10*/  LEA.HI.X R13, R2, UR5, R3, 0x2, P1 ;  /* 0x00000005020d7c11 */ /* 0x000fe200088f1403 */
[----:B0-----:R0:W-:Y:S04]  /*0d20*/  REDG.E.ADD.F32.FTZ.RN.STRONG.GPU desc[UR36][R10.64], R17 ;  /* 0x000000110a0079a6 */ /* 0x0011e8000c12f324 */
[----:B------:R0:W-:Y:S04]  /*0d30*/  REDG.E.ADD.F32.FTZ.RN.STRONG.GPU desc[UR36][R8.64], R17 ;  /* 0x00000011080079a6 */ /* 0x0001e8000c12f324 */
[----:B------:R0:W-:Y:S04]  /*0d40*/  REDG.E.ADD.F32.FTZ.RN.STRONG.GPU desc[UR36][R6.64+-0x4], R17 ;  /* 0xfffffc11060079a6 */ /* 0x0001e8000c12f324 */
[----:B------:R0:W-:Y:S02]  /*0d50*/  REDG.E.ADD.F32.FTZ.RN.STRONG.GPU desc[UR36][R12.64+-0x4], R17 ;  /* 0xfffffc110c0079a6 */ /* 0x0001e4000c12f324 */
.L_x_1787:
[----:B------:R-:W-:Y:S05]  /*0d60*/  BSYNC.RECONVERGENT B0 ;  /* 0x0000000000007941 */ /* 0x000fea0003800200 */
.L_x_1785:
[----:B------:R-:W-:Y:S05]  /*0d70*/  @!P0 BRA `(.L_x_1789) ;  /* 0xfffffff800f08947 */ /* 0x000fea000383ffff */
[----:B------:R-:W-:Y:S05]  /*0d80*/  EXIT ;  /* 0x000000000000794d */ /* 0x000fea0003800000 */
.L_x_1780:
[----:B------:R-:W-:Y:S01]  /*0d90*/  ISETP.GE.AND P0, PT, R0, RZ, PT ;  /* 0x000000ff0000720c */ /* 0x000fe20003f06270 */
[----:B------:R-:W-:Y:S01]  /*0da0*/  BSSY.RECONVERGENT B0, `(.L_x_1790) ;  /* 0x0000022000007945 */ /* 0x000fe20003800200 */
[----:B------:R-:W-:-:S11]  /*0db0*/  CS2R R12, SRZ ;  /* 0x00000000000c7805 */ /* 0x000fd6000001ff00 */
[----:B------:R-:W-:Y:S05]  /*0dc0*/  @!P0 BRA `(.L_x_1791) ;  /* 0x00000000007c8947 */ /* 0x000fea0003800000 */
[----:B------:R-:W-:-:S07]  /*0dd0*/  CS2R R12, SRZ ;  /* 0x00000000000c7805 */ /* 0x000fce000001ff00 */
.L_x_1793:
        /* <DEDUP_REMOVED lines=13> */
[----:B------:R-:W-:Y:S02]  /*0eb0*/  IADD3 R10, P2, PT, R19, -0x1, RZ ;  /* 0xffffffff130a7810 */ /* 0x000fe40007f5e0ff */
[----:B------:R-:W-:Y:S02]  /*0ec0*/  IADD3.X R29, PT, PT, R11, -0x1, RZ, P0, !PT ;  /* 0xffffffff0b1d7810 */ /* 0x000fe400007fe4ff */
[----:B------:R-:W-:Y:S02]  /*0ed0*/  ISETP.GE.U32.AND P0, PT, R21, R30, PT ;  /* 0x0000001e1500720c */ /* 0x000fe40003f06070 */
[----:B------:R-:W-:Y:S02]  /*0ee0*/  IADD3 R11, P1, PT, R19, 0x1, RZ ;  /* 0x00000001130b7810 */ /* 0x000fe40007f3e0ff */
[----:B------:R-:W-:-:S03]  /*0ef0*/  ISETP.GE.U32.AND.EX P0, PT, R29, R31, PT, P0 ;  /* 0x0000001f1d00720c */ /* 0x000fc60003f06100 */
[----:B------:R-:W-:Y:S01]  /*0f00*/  IMAD.X R14, RZ, RZ, R15, P1 ;  /* 0x000000ffff0e7224 */ /* 0x000fe200008e060f */
[----:B------:R-:W-:Y:S02]  /*0f10*/  IADD3.X R15, PT, PT, R15, -0x1, RZ, P2, !PT ;  /* 0xffffffff0f0f7810 */ /* 0x000fe400017fe4ff */
        /* <DEDUP_REMOVED lines=8> */
.L_x_1792:
[----:B------:R-:W-:-:S05]  /*0fa0*/  IADD3 R12, P0, PT, R19, 0x1, RZ ;  /* 0x00000001130c7810 */ /* 0x000fca0007f1e0ff */
[----:B------:R-:W-:-:S08]  /*0fb0*/  IMAD.X R13, RZ, RZ, R15, P0 ;  /* 0x000000ffff0d7224 */ /* 0x000fd000000e060f */
.L_x_1791:
[----:B------:R-:W-:Y:S05]  /*0fc0*/  BSYNC.RECONVERGENT B0 ;  /* 0x0000000000007941 */ /* 0x000fea0003800200 */
.L_x_1790:
[----:B------:R-:W-:-:S05]  /*0fd0*/  IADD3 R15, P0, PT, R8, R12, RZ ;  /* 0x0000000c080f7210 */ /* 0x000fca0007f1e0ff */
        /* <DEDUP_REMOVED lines=9> */
.L_x_1798:
[----:B0-----:R-:W0:Y:S01]  /*1070*/  LDCU.64 UR4, c[0x0][0x3a8] ;  /* 0x00007500ff0477ac */ /* 0x001e220008000a00 */
[--C-:B------:R-:W-:Y:S02]  /*1080*/  SHF.R.U64 R17, R24, 0x1, R27.reuse ;  /* 0x0000000118117819 */ /* 0x100fe4000000121b */
[----:B------:R-:W-:Y:S02]  /*1090*/  SHF.R.U32.HI R19, RZ, 0x1, R27 ;  /* 0x00000001ff137819 */ /* 0x000fe4000001161b */
[----:B------:R-:W-:-:S05]  /*10a0*/  IADD3 R13, P1, PT, R22, R17, RZ ;  /* 0x00000011160d7210 */ /* 0x000fca0007f3e0ff */
[----:B------:R-:W-:Y:S01]  /*10b0*/  IMAD.X R14, R23, 0x1, R19, P1 ;  /* 0x00000001170e7824 */ /* 0x000fe200008e0613 */
[----:B0-----:R-:W-:Y:S02]  /*10c0*/  LEA R2, P0, R15, UR4, 0x3 ;  /* 0x000000040f027c11 */ /* 0x001fe4000f8018ff */
[----:B------:R-:W-:Y:S02]  /*10d0*/  LEA R12, P1, R13, UR4, 0x3 ;  /* 0x000000040d0c7c11 */ /* 0x000fe4000f8218ff */
[----:B------:R-:W-:Y:S02]  /*10e0*/  LEA.HI.X R3, R15, UR5, R0, 0x3, P0 ;  /* 0x000000050f037c11 */ /* 0x000fe400080f1c00 */
[----:B------:R-:W-:-:S04]  /*10f0*/  LEA.HI.X R13, R13, UR5, R14, 0x3, P1 ;  /* 0x000000050d0d7c11 */ /* 0x000fc800088f1c0e */
[----:B------:R-:W2:Y:S04]  /*1100*/  LDG.E.64 R2, desc[UR36][R2.64] ;  /* 0x0000002402027981 */ /* 0x000ea8000c1e1b00 */
[----:B------:R-:W2:Y:S01]  /*1110*/  LDG.E.64 R12, desc[UR36][R12.64] ;  /* 0x000000240c0c7981 */ /* 0x000ea2000c1e1b00 */
[----:B------:R-:W-:Y:S01]  /*1120*/  BSSY.RECONVERGENT B0, `(.L_x_1794) ;  /* 0x000002f000007945 */ /* 0x000fe20003800200 */
[----:B--2---:R-:W-:-:S04]  /*1130*/  ISETP.NE.U32.AND P0, PT, R12, R2, PT ;  /* 0x000000020c00720c */ /* 0x004fc80003f05070 */
[----:B------:R-:W-:-:S13]  /*1140*/  ISETP.NE.AND.EX P0, PT, R13, R3, PT, P0 ;  /* 0x000000030d00720c */ /* 0x000fda0003f05300 */
[----:B------:R-:W-:Y:S05]  /*1150*/  @!P0 BRA `(.L_x_1795) ;  /* 0x0000000000848947 */ /* 0x000fea0003800000 */
[----:B------:R-:W-:Y:S02]  /*1160*/  IADD3 R14, P0, PT, R2, -0x1, RZ ;  /* 0xffffffff020e7810 */ /* 0x000fe40007f1e0ff */
[----:B------:R-:W-:Y:S01]  /*1170*/  CS2R R20, SRZ ;  /* 0x0000000000147805 */ /* 0x000fe2000001ff00 */
[----:B------:R-:W-:Y:S02]  /*1180*/  IMAD.MOV.U32 R25, RZ, RZ, R24 ;  /* 0x000000ffff197224 */ /* 0x000fe400078e0018 */
[----:B------:R-:W-:Y:S01]  /*1190*/  IMAD.MOV.U32 R18, RZ, RZ, R27 ;  /* 0x000000ffff127224 */ /* 0x000fe200078e001b */
[----:B------:R-:W-:-:S07]  /*11a0*/  IADD3.X R16, PT, PT, R3, -0x1, RZ, P0, !PT ;  /* 0xffffffff03107810 */ /* 0x000fce00007fe4ff */
.L_x_1797:
[----:B------:R-:W-:Y:S02]  /*11b0*/  IADD3 R29, P1, PT, R12, -0x1, RZ ;  /* 0xffffffff0c1d7810 */ /* 0x000fe40007f3e0ff */
[----:B------:R-:W-:Y:S02]  /*11c0*/  IADD3 R12, P2, PT, R17, -0x1, RZ ;  /* 0xffffffff110c7810 */ /* 0x000fe40007f5e0ff */
[----:B------:R-:W-:Y:S02]  /*11d0*/  ISETP.GE.U32.AND P0, PT, R29, R14, PT ;  /* 0x0000000e1d00720c */ /* 0x000fe40003f06070 */
[----:B------:R-:W-:-:S04]  /*11e0*/  IADD3.X R13, PT, PT, R13, -0x1, RZ, P1, !PT ;  /* 0xffffffff0d0d7810 */ /* 0x000fc80000ffe4ff */
[----:B------:R-:W-:Y:S02]  /*11f0*/  ISETP.GE.U32.AND.EX P0, PT, R13, R16, PT, P0 ;  /* 0x000000100d00720c */ /* 0x000fe40003f06100 */
[----:B------:R-:W-:Y:S02]  /*1200*/  IADD3 R13, P1, PT, R17, 0x1, RZ ;  /* 0x00000001110d7810 */ /* 0x000fe40007f3e0ff */
[----:B------:R-:W-:Y:S02]  /*1210*/  SEL R25, R25, R12, !P0 ;  /* 0x0000000c19197207 */ /* 0x000fe40004000000 */
[----:B------:R-:W-:Y:S01]  /*1220*/  SEL R20, R13, R20, !P0 ;  /* 0x000000140d147207 */ /* 0x000fe20004000000 */
[----:B------:R-:W-:Y:S01]  /*1230*/  IMAD.X R12, RZ, RZ, R19, P1 ;  /* 0x000000ffff0c7224 */ /* 0x000fe200008e0613 */
[----:B------:R-:W-:-:S04]  /*1240*/  IADD3.X R19, PT, PT, R19, -0x1, RZ, P2, !PT ;  /* 0xffffffff13137810 */ /* 0x000fc800017fe4ff */
        /* <DEDUP_REMOVED lines=18> */
.L_x_1795:
        /* <DEDUP_REMOVED lines=8> */
[----:B------:R0:W-:Y:S04]  /*13f0*/  REDG.E.ADD.F32.FTZ.RN.STRONG.GPU desc[UR36][R12.64+-0x4], R19 ;  /* 0xfffffc130c0079a6 */ /* 0x0001e8000c12f324 */
[----:B------:R0:W5:Y:S02]  /*1400*/  LDG.E.64 R6, desc[UR36][R4.64] ;  /* 0x0000002404067981 */ /* 0x000164000c1e1b00 */
.L_x_1796:
[----:B------:R-:W-:Y:S05]  /*1410*/  BSYNC.RECONVERGENT B0 ;  /* 0x0000000000007941 */ /* 0x000fea0003800200 */
.L_x_1794:
[----:B------:R-:W-:-:S05]  /*1420*/  IADD3 R15, P0, PT, R15, 0x1, RZ ;  /* 0x000000010f0f7810 */ /* 0x000fca0007f1e0ff */
[----:B------:R-:W-:Y:S01]  /*1430*/  IMAD.X R0, RZ, RZ, R0, P0 ;  /* 0x000000ffff007224 */ /* 0x000fe200000e0600 */
[----:B-----5:R-:W-:-:S04]  /*1440*/  ISETP.GE.U32.AND P0, PT, R15, R6, PT ;  /* 0x000000060f00720c */ /* 0x020fc80003f06070 */
[----:B------:R-:W-:-:S13]  /*1450*/  ISETP.GE.U32.AND.EX P0, PT, R0, R7, PT, P0 ;  /* 0x000000070000720c */ /* 0x000fda0003f06100 */
[----:B------:R-:W-:Y:S05]  /*1460*/  @!P0 BRA `(.L_x_1798) ;  /* 0xfffffffc00008947 */ /* 0x000fea000383ffff */
[----:B------:R-:W-:Y:S05]  /*1470*/  EXIT ;  /* 0x000000000000794d */ /* 0x000fea0003800000 */
.L_x_1799:
        /* <DEDUP_REMOVED lines=16> */
.L_x_2911:


//--------------------- .text._Z29triangle_counting_kernel_EC_1P27vertex_dictionary_structuremPfPmS2_S2_S2_ --------------------------
	.section	.text._Z29triangle_counting_kernel_EC_1P27vertex_dictionary_structuremPfPmS2_S2_S2_,"ax",@progbits
	.align	128
        .global         _Z29triangle_counting_kernel_EC_1P27vertex_dictionary_structuremPfPmS2_S2_S2_
        .type           _Z29triangle_counting_kernel_EC_1P27vertex_dictionary_structuremPfPmS2_S2_S2_,@function
        .size           _Z29triangle_counting_kernel_EC_1P27vertex_dictionary_structuremPfPmS2_S2_S2_,(.L_x_2912 - _Z29triangle_counting_kernel_EC_1P27vertex_dictionary_structuremPfPmS2_S2_S2_)
        .other          _Z29triangle_counting_kernel_EC_1P27vertex_dictionary_structuremPfPmS2_S2_S2_,@"STO_CUDA_ENTRY STV_DEFAULT"
_Z29triangle_counting_kernel_EC_1P27vertex_dictionary_structuremPfPmS2_S2_S2_:
.text._Z29triangle_counting_kernel_EC_1P27vertex_dictionary_structuremPfPmS2_S2_S2_:
        /* <DEDUP_REMOVED lines=15> */
[----:B------:R-:W0:Y:S04]  /*00f0*/  LDCU.64 UR6, c[0x0][0x3a8] ;  /* 0x00007500ff0677ac */ /* 0x000e280008000a00 */
[----:B-1----:R-:W2:Y:S04]  /*0100*/  LDG.E.64 R10, desc[UR4][R2.64] ;  /* 0x00000004020a7981 */ /* 0x002ea8000c1e1b00 */
[----:B------:R-:W2:Y:S01]  /*0110*/  LDG.E.64 R4, desc[UR4][R2.64+0x8] ;  /* 0x0000080402047981 */ /* 0x000ea2000c1e1b00 */
[----:B------:R-:W-:Y:S01]  /*0120*/  BSSY.RECONVERGENT B0, `(.L_x_1800) ;  /* 0x0000027000007945 */ /* 0x000fe20003800200 */
[----:B------:R-:W-:-:S02]  /*0130*/  IMAD.MOV.U32 R7, RZ, RZ, RZ ;  /* 0x000000ffff077224 */ /* 0x000fc400078e00ff */
[----:B------:R-:W-:Y:S01]  /*0140*/  IMAD.MOV.U32 R9, RZ, RZ, RZ ;  /* 0x000000ffff097224 */ /* 0x000fe200078e00ff */
[----:B--2---:R-:W-:-:S05]  /*0150*/  IADD3 R8, P0, PT, -R10, R4, RZ ;  /* 0x000000040a087210 */ /* 0x004fca0007f1e1ff */
[----:B------:R-:W-:-:S05]  /*0160*/  IMAD.X R18, R5, 0x1, ~R11, P0 ;  /* 0x0000000105127824 */ /* 0x000fca00000e0e0b */
[----:B------:R-:W-:-:S13]  /*0170*/  ISETP.GE.AND P0, PT, R18, RZ, PT ;  /* 0x000000ff1200720c */ /* 0x000fda0003f06270 */
[----:B0-----:R-:W-:Y:S05]  /*0180*/  @!P0 BRA `(.L_x_1801) ;  /* 0x0000000000808947 */ /* 0x001fea0003800000 */
[----:B------:R-:W-:Y:S02]  /*0190*/  IMAD.MOV.U32 R7, RZ, RZ, RZ ;  /* 0x000000ffff077224 */ /* 0x000fe400078e00ff */
[----:B------:R-:W-:-:S07]  /*01a0*/  IMAD.MOV.U32 R9, RZ, RZ, RZ ;  /* 0x000000ffff097224 */ /* 0x000fce00078e00ff */
.L_x_1803:
        /* <DEDUP_REMOVED lines=9> */
[----:B--2---:R-:W-:-:S04]  /*0240*/  IADD3 R21, P0, PT, R12, -0x1, RZ ;  /* 0xffffffff0c157810 */ /* 0x004fc80007f1e0ff */
[----:B------:R-:W-:Y:S02]  /*0250*/  IADD3.X R16, PT, PT, R13, -0x1, RZ, P0, !PT ;  /* 0xffffffff0d107810 */ /* 0x000fe400007fe4ff */
[----:B------:R-:W-:-:S04]  /*0260*/  ISETP.NE.U32.AND P0, PT, R21, R6, PT ;  /* 0x000000061500720c */ /* 0x000fc80003f05070 */
        /* <DEDUP_REMOVED lines=13> */
[----:B------:R-:W-:-:S13]  /*0340*/  ISETP.GT.AND.EX P0, PT, R9, R18, PT, P0 ;  /* 0x000000120900720c */ /* 0x000fda0003f04300 */
[----:B------:R-:W-:Y:S05]  /*0350*/  @!P0 BRA `(.L_x_1803) ;  /* 0xfffffffc00948947 */ /* 0x000fea000383ffff */
[----:B------:R-:W-:Y:S05]  /*0360*/  BRA `(.L_x_1801) ;  /* 0x0000000000087947 */ /* 0x000fea0003800000 */
.L_x_1802:
[----:B------:R-:W-:-:S05]  /*0370*/  IADD3 R7, P0, PT, R15, 0x1, RZ ;  /* 0x000000010f077810 */ /* 0x000fca0007f1e0ff */
[----:B------:R-:W-:-:S08]  /*0380*/  IMAD.X R9, RZ, RZ, R19, P0 ;  /* 0x000000ffff097224 */ /* 0x000fd000000e0613 */
.L_x_1801:
[----:B------:R-:W-:Y:S05]  /*0390*/  BSYNC.RECONVERGENT B0 ;  /* 0x0000000000007941 */ /* 0x000fea0003800200 */
.L_x_1800:
[----:B------:R-:W-:-:S04]  /*03a0*/  IADD3 R13, P1, PT, R10, R7, RZ ;  /* 0x000000070a0d7210 */ /* 0x000fc80007f3e0ff */
[----:B------:R-:W-:Y:S01]  /*03b0*/  ISETP.GT.U32.AND P0, PT, R4, R13, PT ;  /* 0x0000000d0400720c */ /* 0x000fe20003f04070 */
[----:B------:R-:W-:-:S05]  /*03c0*/  IMAD.X R15, R11, 0x1, R9, P1 ;  /* 0x000000010b0f7824 */ /* 0x000fca00008e0609 */
[----:B------:R-:W-:-:S13]  /*03d0*/  ISETP.GT.U32.AND.EX P0, PT, R5, R15, PT, P0 ;  /* 0x0000000f0500720c */ /* 0x000fda0003f04100 */
[----:B------:R-:W-:Y:S05]  /*03e0*/  @!P0 EXIT ;  /* 0x000000000000894d */ /* 0x000fea0003800000 */
[----:B------:R-:W-:Y:S01]  /*03f0*/  IMAD.IADD R6, R4, 0x1, -R13 ;  /* 0x0000000104067824 */ /* 0x000fe200078e0a0d */
[----:B------:R-:W0:Y:S01]  /*0400*/  LDCU.64 UR6, c[0x0][0x3b0] ;  /* 0x00007600ff0677ac */ /* 0x000e220008000a00 */
[----:B------:R-:W-:Y:S01]  /*0410*/  IADD3 R8, P0, P1, R10, R7, -R4 ;  /* 0x000000070a087210 */ /* 0x000fe2000791e804 */
[----:B------:R-:W-:Y:S02]  /*0420*/  BSSY.RECONVERGENT B0, `(.L_x_1804) ;  /* 0x0000018000007945 */ /* 0x000fe40003800200 */
[----:B------:R-:W-:Y:S02]  /*0430*/  LOP3.LUT R6, R6, 0x3, RZ, 0xc0, !PT ;  /* 0x0000000306067812 */ /* 0x000fe400078ec0ff */
[----:B------:R-:W-:Y:S02]  /*0440*/  IADD3.X R11, PT, PT, R11, R9, ~R5, P0, P1 ;  /* 0x000000090b0b7210 */ /* 0x000fe400007e2c05 */
[----:B------:R-:W-:Y:S02]  /*0450*/  ISETP.NE.U32.AND P0, PT, R6, RZ, PT ;  /* 0x000000ff0600720c */ /* 0x000fe40003f05070 */
[----:B------:R-:W-:-:S02]  /*0460*/  ISETP.GT.U32.AND P1, PT, R8, -0x4, PT ;  /* 0xfffffffc0800780c */ /* 0x000fc40003f24070 */
[----:B------:R-:W-:Y:S02]  /*0470*/  ISETP.NE.AND.EX P0, PT, RZ, RZ, PT, P0 ;  /* 0x000000ffff00720c */ /* 0x000fe40003f05300 */
[----:B------:R-:W-:Y:S02]  /*0480*/  ISETP.GT.U32.AND.EX P1, PT, R11, -0x1, PT, P1 ;  /* 0xffffffff0b00780c */ /* 0x000fe40003f24110 */
[----:B0-----:R-:W-:-:S04]  /*0490*/  IADD3 R10, P2, PT, R0, UR6, RZ ;  /* 0x00000006000a7c10 */ /* 0x001fc8000ff5e0ff */
[----:B------:R-:W-:-:S05]  /*04a0*/  IADD3.X R11, PT, PT, R17, UR7, RZ, P2, !PT ;  /* 0x00000007110b7c10 */ /* 0x000fca00097fe4ff */
[----:B------:R-:W-:Y:S05]  /*04b0*/  @!P0 BRA `(.L_x_1805) ;  /* 0x0000000000388947 */ /* 0x000fea0003800000 */
[----:B------:R-:W-:Y:S02]  /*04c0*/  IMAD.MOV.U32 R0, RZ, RZ, R6 ;  /* 0x000000ffff007224 */ /* 0x000fe400078e0006 */
[----:B------:R-:W-:-:S03]  /*04d0*/  IMAD.MOV.U32 R6, RZ, RZ, RZ ;  /* 0x000000ffff067224 */ /* 0x000fc600078e00ff */
[----:B------:R-:W-:-:S05]  /*04e0*/  IADD3 R13, P0, PT, R0, R13, RZ ;  /* 0x0000000d000d7210 */ /* 0x000fca0007f1e0ff */
[----:B------:R-:W-:-:S08]  /*04f0*/  IMAD.X R15, R6, 0x1, R15, P0 ;  /* 0x00000001060f7824 */ /* 0x000fd000000e060f */
.L_x_1806:
[----:B------:R-:W2:Y:S04]  /*0500*/  LDG.E.64 R16, desc[UR4][R2.64+0x8] ;  /* 0x0000080402107981 */ /* 0x000ea8000c1e1b00 */
[----:B------:R-:W2:Y:S02]  /*0510*/  LDG.E.64 R18, desc[UR4][R2.64] ;  /* 0x0000000402127981 */ /* 0x000ea4000c1e1b00 */
[----:B--2---:R-:W-:-:S04]  /*0520*/  IADD3 R16, P0, P2, R16, -R7, -R18 ;  /* 0x8000000710107210 */ /* 0x004fc80007a1e812 */
[----:B------:R-:W-:Y:S02]  /*0530*/  IADD3.X R17, PT, PT, R17, ~R9, ~R19, P0, P2 ;  /* 0x8000000911117210 */ /* 0x000fe400007e4c13 */
[----:B------:R-:W-:-:S03]  /*0540*/  IADD3 R0, P0, PT, R0, -0x1, RZ ;  /* 0xffffffff00007810 */ /* 0x000fc60007f1e0ff */
[----:B------:R0:W-:Y:S01]  /*0550*/  STG.E.64 desc[UR4][R10.64], R16 ;  /* 0x000000100a007986 */ /* 0x0001e2000c101b04 */
[----:B------:R-:W-:Y:S02]  /*0560*/  IADD3.X R6, PT, PT, R6, -0x1, RZ, P0, !PT ;  /* 0xffffffff06067810 */ /* 0x000fe400007fe4ff */
[----:B------:R-:W-:-:S04]  /*0570*/  ISETP.NE.U32.AND P0, PT, R0, RZ, PT ;  /* 0x000000ff0000720c */ /* 0x000fc80003f05070 */
[----:B------:R-:W-:-:S13]  /*0580*/  ISETP.NE.AND.EX P0, PT, R6, RZ, PT, P0 ;  /* 0x000000ff0600720c */ /* 0x000fda0003f05300 */
[----:B0-----:R-:W-:Y:S05]  /*0590*/  @P0 BRA `(.L_x_1806) ;  /* 0xfffffffc00d80947 */ /* 0x001fea000383ffff */
.L_x_1805:
[----:B------:R-:W-:Y:S05]  /*05a0*/  BSYNC.RECONVERGENT B0 ;  /* 0x0000000000007941 */ /* 0x000fea0003800200 */
.L_x_1804:
[----:B------:R-:W-:Y:S05]  /*05b0*/  @P1 EXIT ;  /* 0x000000000000194d */ /* 0x000fea0003800000 */
.L_x_1807:
[----:B------:R-:W2:Y:S04]  /*05c0*/  LDG.E.64 R16, desc[UR4][R2.64+0x8] ;  /* 0x0000080402107981 */ /* 0x000ea8000c1e1b00 */
[----:B------:R-:W2:Y:S02]  /*05d0*/  LDG.E.64 R18, desc[UR4][R2.64] ;  /* 0x0000000402127981 */ /* 0x000ea4000c1e1b00 */
[----:B--2---:R-:W-:-:S04]  /*05e0*/  IADD3 R20, P0, P1, R16, -R7, -R18 ;  /* 0x8000000710147210 */ /* 0x004fc8000791e812 */
[----:B------:R-:W-:-:S05]  /*05f0*/  IADD3.X R21, PT, PT, R17, ~R9, ~R19, P0, P1 ;  /* 0x8000000911157210 */ /* 0x000fca00007e2c13 */
[----:B------:R0:W-:Y:S04]  /*0600*/  STG.E.64 desc[UR4][R10.64], R20 ;  /* 0x000000140a007986 */ /* 0x0001e8000c101b04 */
        /* <DEDUP_REMOVED lines=13> */
[----:B------:R-:W-:Y:S02]  /*06e0*/  IADD3.X R17, PT, PT, R17, ~R9, ~R19, P0, P1 ;  /* 0x8000000911117210 */ /* 0x000fe400007e2c13 */
[----:B------:R-:W-:-:S03]  /*06f0*/  IADD3 R13, P0, PT, R13, 0x4, RZ ;  /* 0x000000040d0d7810 */ /* 0x000fc60007f1e0ff */
[----:B------:R0:W-:Y:S02]  /*0700*/  STG.E.64 desc[UR4][R10.64], R16 ;  /* 0x000000100a007986 */ /* 0x0001e4000c101b04 */
[----:B------:R-:W-:Y:S01]  /*0710*/  IMAD.X R15, RZ, RZ, R15, P0 ;  /* 0x000000ffff0f7224 */ /* 0x000fe200000e060f */
[----:B------:R-:W-:-:S04]  /*0720*/  ISETP.GE.U32.AND P0, PT, R13, R4, PT ;  /* 0x000000040d00720c */ /* 0x000fc80003f06070 */
[----:B------:R-:W-:-:S13]  /*0730*/  ISETP.GE.U32.AND.EX P0, PT, R15, R5, PT, P0 ;  /* 0x000000050f00720c */ /* 0x000fda0003f06100 */
[----:B0-----:R-:W-:Y:S05]  /*0740*/  @!P0 BRA `(.L_x_1807) ;  /* 0xfffffffc009c8947 */ /* 0x001fea000383ffff */
[----:B------:R-:W-:Y:S05]  /*0750*/  EXIT ;  /* 0x000000000000794d */ /* 0x000fea0003800000 */
.L_x_1808:
        /* <DEDUP_REMOVED lines=10> */
.L_x_2912:


//--------------------- .text._Z27triangle_counting_kernel_VCP27vertex_dictionary_structuremPfPmS2_S2_ --------------------------
	.section	.text._Z27triangle_counting_kernel_VCP27vertex_dictionary_structuremPfPmS2_S2_,"ax",@progbits
	.align	128
        .global         _Z27triangle_counting_kernel_VCP27vertex_dictionary_structuremPfPmS2_S2_
        .type           _Z27triangle_counting_kernel_VCP27vertex_dictionary_structuremPfPmS2_S2_,@function
        .size           _Z27triangle_counting_kernel_VCP27vertex_dictionary_structuremPfPmS2_S2_,(.L_x_2913 - _Z27triangle_counting_kernel_VCP27vertex_dictionary_structuremPfPmS2_S2_)
        .other          _Z27triangle_counting_kernel_VCP27vertex_dictionary_structuremPfPmS2_S2_,@"STO_CUDA_ENTRY STV_DEFAULT"
_Z27triangle_counting_kernel_VCP27vertex_dictionary_structuremPfPmS2_S2_:
.text._Z27triangle_counting_kernel_VCP27vertex_dictionary_structuremPfPmS2_S2_:
        /* <DEDUP_REMOVED lines=11> */
[----:B0-----:R-:W-:-:S04]  /*00b0*/  LEA R2, P0, R8, UR6, 0x3 ;  /* 0x0000000608027c11 */ /* 0x001fc8000f8018ff */
[----:B------:R-:W-:Y:S01]  /*00c0*/  LEA.HI.X R3, R8, UR7, RZ, 0x3, P0 ;  /* 0x0000000708037c11 */ /* 0x000fe200080f1cff */
        /* <DEDUP_REMOVED lines=12> */
.L_x_1812:
        /* <DEDUP_REMOVED lines=28> */
.L_x_1811:
[----:B------:R-:W-:-:S05]  /*0350*/  IADD3 R10, P0, PT, R9, 0x1, RZ ;  /* 0x00000001090a7810 */ /* 0x000fca0007f1e0ff */
[----:B------:R-:W-:-:S08]  /*0360*/  IMAD.X R12, RZ, RZ, R15, P0 ;  /* 0x000000ffff0c7224 */ /* 0x000fd000000e060f */
.L_x_1810:
[----:B------:R-:W-:Y:S05]  /*0370*/  BSYNC.RECONVERGENT B0 ;  /* 0x0000000000007941 */ /* 0x000fea0003800200 */
.L_x_1809:
[----:B------:R-:W-:Y:S01]  /*0380*/  IADD3 R0, P0, PT, R6, R10, RZ ;  /* 0x0000000a06007210 */ /* 0x000fe20007f1e0ff */
[----:B------:R-:W0:Y:S04]  /*0390*/  LDCU.64 UR14, c[0x0][0x3a8] ;  /* 0x00007500ff0e77ac */ /* 0x000e280008000a00 */
[----:B------:R-:W-:Y:S01]  /*03a0*/  IMAD.X R9, R7, 0x1, R12, P0 ;  /* 0x0000000107097824 */ /* 0x000fe200000e060c */
[----:B------:R-:W-:Y:S01]  /*03b0*/  ISETP.GE.U32.AND P0, PT, R0, R4, PT ;  /* 0x000000040000720c */ /* 0x000fe20003f06070 */
[----:B------:R-:W1:Y:S03]  /*03c0*/  LDCU.64 UR12, c[0x0][0x3a8] ;  /* 0x00007500ff0c77ac */ /* 0x000e660008000a00 */
[----:B------:R-:W-:-:S13]  /*03d0*/  ISETP.GE.U32.AND.EX P0, PT, R9, R5, PT, P0 ;  /* 0x000000050900720c */ /* 0x000fda0003f06100 */
[----:B01----:R-:W-:Y:S05]  /*03e0*/  @P0 EXIT ;  /* 0x000000000000094d */ /* 0x003fea0003800000 */
.L_x_1836:
[----:B0-----:R-:W0:Y:S02]  /*03f0*/  LDCU.128 UR8, c[0x0][0x3a0] ;  /* 0x00007400ff0877ac */ /* 0x001e240008000c00 */
[----:B0-----:R-:W-:-:S04]  /*0400*/  LEA R16, P0, R0, UR10, 0x3 ;  /* 0x0000000a00107c11 */ /* 0x001fc8000f8018ff */
[----:B------:R-:W-:-:S06]  /*0410*/  LEA.HI.X R17, R0, UR11, R9, 0x3, P0 ;  /* 0x0000000b00117c11 */ /* 0x000fcc00080f1c09 */
[----:B------:R-:W2:Y:S02]  /*0420*/  LDG.E.64 R16, desc[UR4][R16.64] ;  /* 0x0000000410107981 */ /* 0x000ea4000c1e1b00 */
[----:B--2---:R-:W-:-:S04]  /*0430*/  LEA R2, P0, R16, UR8, 0x3 ;  /* 0x0000000810027c11 */ /* 0x004fc8000f8018ff */
[----:B------:R-:W-:-:S05]  /*0440*/  LEA.HI.X R3, R16, UR9, R17, 0x3, P0 ;  /* 0x0000000910037c11 */ /* 0x000fca00080f1c11 */
[----:B------:R-:W2:Y:S04]  /*0450*/  LDG.E.64 R10, desc[UR4][R2.64+-0x8] ;  /* 0xfffff804020a7981 */ /* 0x000ea8000c1e1b00 */
[----:B------:R-:W2:Y:S01]  /*0460*/  LDG.E.64 R14, desc[UR4][R2.64] ;  /* 0x00000004020e7981 */ /* 0x000ea2000c1e1b00 */
[----:B------:R-:W-:Y:S01]  /*0470*/  IADD3 R19, P1, PT, -R6, R4, RZ ;  /* 0x0000000406137210 */ /* 0x000fe20007f3e1ff */
[----:B------:R-:W-:Y:S01]  /*0480*/  BSSY.RECONVERGENT B0, `(.L_x_1813) ;  /* 0x00000fb000007945 */ /* 0x000fe20003800200 */
[----:B------:R-:W-:-:S03]  /*0490*/  IADD3 R0, P0, PT, R0, 0x1, RZ ;  /* 0x0000000100007810 */ /* 0x000fc60007f1e0ff */
[----:B------:R-:W-:Y:S02]  /*04a0*/  IMAD.X R21, R5, 0x1, ~R7, P1 ;  /* 0x0000000105157824 */ /* 0x000fe400008e0e07 */
[----:B------:R-:W-:Y:S01]  /*04b0*/  IMAD.X R9, RZ, RZ, R9, P0 ;  /* 0x000000ffff097224 */ /* 0x000fe200000e0609 */
[----:B------:R-:W-:-:S04]  /*04c0*/  ISETP.GE.U32.AND P0, PT, R0, R4, PT ;  /* 0x000000040000720c */ /* 0x000fc80003f06070 */
[----:B------:R-:W-:Y:S02]  /*04d0*/  ISETP.GE.U32.AND.EX P0, PT, R9, R5, PT, P0 ;  /* 0x000000050900720c */ /* 0x000fe40003f06100 */
[----:B--2---:R-:W-:-:S04]  /*04e0*/  IADD3 R18, P2, PT, R14, -R10, RZ ;  /* 0x8000000a0e127210 */ /* 0x004fc80007f5e0ff */
[----:B------:R-:W-:Y:S01]  /*04f0*/  ISETP.GT.U32.AND P1, PT, R19, R18, PT ;  /* 0x000000121300720c */ /* 0x000fe20003f24070 */
[----:B------:R-:W-:-:S05]  /*0500*/  IMAD.X R22, R15, 0x1, ~R11, P2 ;  /* 0x000000010f167824 */ /* 0x000fca00010e0e0b */
[----:B------:R-:W-:-:S13]  /*0510*/  ISETP.GT.U32.AND.EX P1, PT, R21, R22, PT, P1 ;  /* 0x000000161500720c */ /* 0x000fda0003f24110 */
[----:B------:R-:W-:Y:S05]  /*0520*/  @P1 BRA `(.L_x_1814) ;  /* 0x0000000400ec1947 */ /* 0x000fea0003800000 */
[----:B------:R-:W-:Y:S01]  /*0530*/  ISETP.GE.AND P1, PT, R21, RZ, PT ;  /* 0x000000ff1500720c */ /* 0x000fe20003f26270 */
[----:B------:R-:W-:Y:S01]  /*0540*/  BSSY.RECONVERGENT B1, `(.L_x_1815) ;  /* 0x0000026000017945 */ /* 0x000fe20003800200 */
[----:B------:R-:W-:-:S11]  /*0550*/  CS2R R12, SRZ ;  /* 0x00000000000c7805 */ /* 0x000fd6000001ff00 */
[----:B------:R-:W-:Y:S05]  /*0560*/  @!P1 BRA `(.L_x_1816) ;  /* 0x00000000008c9947 */ /* 0x000fea0003800000 */
[----:B------:R-:W-:Y:S01]  /*0570*/  IADD3 R14, P1, PT, R16, -0x1, RZ ;  /* 0xffffffff100e7810 */ /* 0x000fe20007f3e0ff */
[----:B------:R-:W-:Y:S01]  /*0580*/  IMAD.MOV.U32 R18, RZ, RZ, R19 ;  /* 0x000000ffff127224 */ /* 0x000fe200078e0013 */
[----:B------:R-:W-:Y:S01]  /*0590*/  CS2R R12, SRZ ;  /* 0x00000000000c7805 */ /* 0x000fe2000001ff00 */
[----:B------:R-:W-:Y:S01]  /*05a0*/  IMAD.MOV.U32 R15, RZ, RZ, R21 ;  /* 0x000000ffff0f7224 */ /* 0x000fe200078e0015 */
[----:B------:R-:W-:-:S09]  /*05b0*/  IADD3.X R19, PT, PT, R17, -0x1, RZ, P1, !PT ;  /* 0xffffffff11137810 */ /* 0x000fd20000ffe4ff */
.L_x_1818:
        /* <DEDUP_REMOVED lines=15> */
[----:B------:R-:W-:Y:S01]  /*06b0*/  ISETP.GE.U32.AND P1, PT, R23, R14, PT ;  /* 0x0000000e1700720c */ /* 0x000fe20003f26070 */
        /* <DEDUP_REMOVED lines=12> */
.L_x_1817:
[----:B------:R-:W-:-:S05]  /*0780*/  IADD3 R13, P1, PT, R25, 0x1, RZ ;  /* 0x00000001190d7810 */ /* 0x000fca0007f3e0ff */
[----:B------:R-:W-:-:S08]  /*0790*/  IMAD.X R12, RZ, RZ, R21, P1 ;  /* 0x000000ffff0c7224 */ /* 0x000fd000008e0615 */
.L_x_1816:
[----:B------:R-:W-:Y:S05]  /*07a0*/  BSYNC.RECONVERGENT B1 ;  /* 0x0000000000017941 */ /* 0x000fea0003800200 */
.L_x_1815:
[----:B------:R-:W0:Y:S02]  /*07b0*/  LDCU.64 UR6, c[0x0][0x3a0] ;  /* 0x00007400ff0677ac */ /* 0x000e240008000a00 */
[----:B0-----:R-:W-:-:S04]  /*07c0*/  LEA R10, P1, R8, UR6, 0x3 ;  /* 0x00000006080a7c11 */ /* 0x001fc8000f8218ff */
[----:B------:R-:W-:-:S06]  /*07d0*/  LEA.HI.X R11, R8, UR7, RZ, 0x3, P1 ;  /* 0x00000007080b7c11 */ /* 0x000fcc00088f1cff */
[----:B------:R-:W2:Y:S01]  /*07e0*/  LDG.E.64 R10, desc[UR4][R10.64] ;  /* 0x000000040a0a7981 */ /* 0x000ea2000c1e1b00 */
[----:B------:R-:W-:Y:S01]  /*07f0*/  BSSY.RECONVERGENT B1, `(.L_x_1819) ;  /* 0x000004d000017945 */ /* 0x000fe20003800200 */
[----:B--2---:R-:W-:-:S05]  /*0800*/  IADD3 R18, P1, PT, R10, R13, RZ ;  /* 0x0000000d0a127210 */ /* 0x004fca0007f3e0ff */
[----:B------:R-:W-:Y:S01]  /*0810*/  IMAD.X R19, R11, 0x1, R12, P1 ;  /* 0x000000010b137824 */ /* 0x000fe200008e060c */
[----:B------:R-:W-:-:S04]  /*0820*/  ISETP.GE.U32.AND P1, PT, R18, R4, PT ;  /* 0x000000041200720c */ /* 0x000fc80003f26070 */
[----:B------:R-:W-:-:S13]  /*0830*/  ISETP.GE.U32.AND.EX P1, PT, R19, R5, PT, P1 ;  /* 0x000000051300720c */ /* 0x000fda0003f26110 */
[----:B------:R-:W-:Y:S05]  /*0840*/  @P1 BRA `(.L_x_1820) ;  /* 0x00000004001c1947 */ /* 0x000fea0003800000 */
[----:B------:R-:W0:Y:S02]  /*0850*/  LDCU.64 UR6, c[0x0][0x390] ;  /* 0x00007200ff0677ac */ /* 0x000e240008000a00 */
[----:B0-----:R-:W-:-:S04]  /*0860*/  LEA R10, P1, R16, UR6, 0x2 ;  /* 0x00000006100a7c11 */ /* 0x001fc8000f8210ff */
[----:B------:R-:W-:-:S09]  /*0870*/  LEA.HI.X R11, R16, UR7, R17, 0x2, P1 ;  /* 0x00000007100b7c11 */ /* 0x000fd200088f1411 */
.L_x_1825:
        /* <DEDUP_REMOVED lines=24> */
[----:B------:R-:W-:Y:S02]  /*0a00*/  IMAD.MOV.U32 R29, RZ, RZ, RZ ;  /* 0x000000ffff1d7224 */ /* 0x000fe400078e00ff */
[----:B------:R-:W-:Y:S01]  /*0a10*/  IMAD.MOV.U32 R27, RZ, RZ, RZ ;  /* 0x000000ffff1b7224 */ /* 0x000fe200078e00ff */
[----:B------:R-:W-:-:S09]  /*0a20*/  IADD3.X R25, PT, PT, R13, -0x1, RZ, P2, !PT ;  /* 0xffffffff0d197810 */ /* 0x000fd200017fe4ff */
.L_x_1824:
[----:B------:R-:W-:-:S04]  /*0a30*/  IADD3 R16, P3, PT, R16, -0x1, RZ ;  /* 0xffffffff10107810 */ /* 0x000fc80007f7e0ff */
[----:B------:R-:W-:Y:S02]  /*0a40*/  ISETP.GE.U32.AND P2, PT, R16, R20, PT ;  /* 0x000000141000720c */ /* 0x000fe40003f46070 */
[----:B------:R-:W-:-:S04]  /*0a50*/  IADD3.X R16, PT, PT, R17, -0x1, RZ, P3, !PT ;  /* 0xffffffff11107810 */ /* 0x000fc80001ffe4ff */
[----:B------:R-:W-:Y:S02]  /*0a60*/  ISETP.GE.U32.AND.EX P2, PT, R16, R25, PT, P2 ;  /* 0x000000191000720c */ /* 0x000fe40003f46120 */
[C---:B------:R-:W-:Y:S02]  /*0a70*/  IADD3 R16, P3, PT, R23.reuse, 0x1, RZ ;  /* 0x0000000117107810 */ /* 0x040fe40007f7e0ff */
[----:B------:R-:W-:Y:S02]  /*0a80*/  IADD3 R23, P4, PT, R23, -0x1, RZ ;  /* 0xffffffff17177810 */ /* 0x000fe40007f9e0ff */
[----:B------:R-:W-:Y:S01]  /*0a90*/  SEL R29, R16, R29, !P2 ;  /* 0x0000001d101d7207 */ /* 0x000fe20005000000 */
[----:B------:R-:W-:Y:S01]  /*0aa0*/  IMAD.X R16, RZ, RZ, R21, P3 ;  /* 0x000000ffff107224 */ /* 0x000fe200018e0615 */
[----:B------:R-:W-:Y:S02]  /*0ab0*/  IADD3.X R21, PT, PT, R21, -0x1, RZ, P4, !PT ;  /* 0xffffffff15157810 */ /* 0x000fe400027fe4ff */
[----:B------:R-:W-:-:S02]  /*0ac0*/  SEL R24, R24, R23, !P2 ;  /* 0x0000001718187207 */ /* 0x000fc40005000000 */
        /* <DEDUP_REMOVED lines=18> */
.L_x_1822:
[----:B------:R-:W0:Y:S01]  /*0bf0*/  LDC.64 R20, c[0x0][0x390] ;  /* 0x0000e400ff147b82 */ /* 0x000e220000000a00 */
[----:B------:R-:W1:Y:S01]  /*0c00*/  LDCU.64 UR6, c[0x0][0x390] ;  /* 0x00007200ff0677ac */ /* 0x000e620008000a00 */
[----:B------:R-:W-:-:S06]  /*0c10*/  IMAD.MOV.U32 R23, RZ, RZ, 0x3f800000 ;  /* 0x3f800000ff177424 */ /* 0x000fcc00078e00ff */
[----:B------:R-:W2:Y:S01]  /*0c20*/  LDC.64 R14, c[0x4][0x78] ;  /* 0x01001e00ff0e7b82 */ /* 0x000ea20000000a00 */
[----:B-1----:R-:W-:-:S04]  /*0c30*/  LEA R16, P2, R12, UR6, 0x2 ;  /* 0x000000060c107c11 */ /* 0x002fc8000f8410ff */
[----:B------:R-:W-:Y:S01]  /*0c40*/  LEA.HI.X R17, R12, UR7, R13, 0x2, P2 ;  /* 0x000000070c117c11 */ /* 0x000fe200090f140d */
[----:B0-----:R-:W-:Y:S01]  /*0c50*/  IMAD.WIDE.U32 R20, R8, 0x4, R20 ;  /* 0x0000000408147825 */ /* 0x001fe200078e0014 */
[----:B--2---:R0:W-:Y:S04]  /*0c60*/  REDG.E.ADD.F32.FTZ.RN.STRONG.GPU desc[UR4][R14.64], R23 ;  /* 0x000000170e0079a6 */ /* 0x0041e8000c12f304 */
[----:B------:R0:W-:Y:S04]  /*0c70*/  REDG.E.ADD.F32.FTZ.RN.STRONG.GPU desc[UR4][R20.64], R23 ;  /* 0x00000017140079a6 */ /* 0x0001e8000c12f304 */
[----:B------:R0:W-:Y:S04]  /*0c80*/  REDG.E.ADD.F32.FTZ.RN.STRONG.GPU desc[UR4][R10.64+-0x4], R23 ;  /* 0xfffffc170a0079a6 */ /* 0x0001e8000c12f304 */
[----:B------:R0:W-:Y:S02]  /*0c90*/  REDG.E.ADD.F32.FTZ.RN.STRONG.GPU desc[UR4][R16.64+-0x4], R23 ;  /* 0xfffffc17100079a6 */ /* 0x0001e4000c12f304 */
.L_x_1823:
[----:B------:R-:W-:Y:S05]  /*0ca0*/  BSYNC.RECONVERGENT B2 ;  /* 0x0000000000027941 */ /* 0x000fea0003800200 */
.L_x_1821:
[----:B------:R-:W-:Y:S05]  /*0cb0*/  @!P1 BRA `(.L_x_1825) ;  /* 0xfffffff800f09947 */ /* 0x000fea000383ffff */
.L_x_1820:
[----:B------:R-:W-:Y:S05]  /*0cc0*/  BSYNC.RECONVERGENT B1 ;  /* 0x0000000000017941 */ /* 0x000fea0003800200 */
.L_x_1819:
[----:B------:R-:W-:Y:S05]  /*0cd0*/  BRA `(.L_x_1826) ;  /* 0x0000000400d47947 */ /* 0x000fea0003800000 */
.L_x_1814:
[----:B------:R-:W-:Y:S01]  /*0ce0*/  ISETP.GE.AND P1, PT, R22, RZ, PT ;  /* 0x000000ff1600720c */ /* 0x000fe20003f26270 */
[----:B------:R-:W-:Y:S01]  /*0cf0*/  BSSY.RECONVERGENT B1, `(.L_x_1827) ;  /* 0x0000027000017945 */ /* 0x000fe20003800200 */
[----:B------:R-:W-:Y:S02]  /*0d00*/  IMAD.MOV.U32 R21, RZ, RZ, RZ ;  /* 0x000000ffff157224 */ /* 0x000fe400078e00ff */
[----:B------:R-:W-:-:S09]  /*0d10*/  IMAD.MOV.U32 R19, RZ, RZ, RZ ;  /* 0x000000ffff137224 */ /* 0x000fd200078e00ff */
[----:B------:R-:W-:Y:S05]  /*0d20*/  @!P1 BRA `(.L_x_1828) ;  /* 0x00000000008c9947 */ /* 0x000fea0003800000 */
[----:B------:R-:W-:Y:S01]  /*0d30*/  IADD3 RZ, P1, PT, R16, -0x1, RZ ;  /* 0xffffffff10ff7810 */ /* 0x000fe20007f3e0ff */
[----:B------:R-:W-:Y:S02]  /*0d40*/  IMAD.MOV.U32 R21, RZ, RZ, RZ ;  /* 0x000000ffff157224 */ /* 0x000fe400078e00ff */
[----:B------:R-:W-:Y:S01]  /*0d50*/  IMAD.MOV.U32 R19, RZ, RZ, RZ ;  /* 0x000000ffff137224 */ /* 0x000fe200078e00ff */
[----:B------:R-:W-:-:S09]  /*0d60*/  IADD3.X R20, PT, PT, R17, -0x1, RZ, P1, !PT ;  /* 0xffffffff11147810 */ /* 0x000fd20000ffe4ff */
.L_x_1830:
        /* <DEDUP_REMOVED lines=12> */
[----:B------:R-:W-:Y:S01]  /*0e30*/  VIADD R27, R16, 0xffffffff ;  /* 0xffffffff101b7836 */ /* 0x000fe20000000000 */
[----:B------:R-:W-:-:S04]  /*0e40*/  IADD3 R12, P2, PT, R12, -0x1, RZ ;  /* 0xffffffff0c0c7810 */ /* 0x000fc80007f5e0ff */
[----:B------:R-:W-:Y:S02]  /*0e50*/  ISETP.GE.U32.AND P1, PT, R12, R27, PT ;  /* 0x0000001b0c00720c */ /* 0x000fe40003f26070 */
[----:B------:R-:W-:Y:S02]  /*0e60*/  IADD3.X R13, PT, PT, R13, -0x1, RZ, P2, !PT ;  /* 0xffffffff0d0d7810 */ /* 0x000fe400017fe4ff */
[C---:B------:R-:W-:Y:S02]  /*0e70*/  IADD3 R12, P2, PT, R25.reuse, 0x1, RZ ;  /* 0x00000001190c7810 */ /* 0x040fe40007f5e0ff */
        /* <DEDUP_REMOVED lines=12> */
.L_x_1829:
[----:B------:R-:W-:-:S05]  /*0f40*/  IADD3 R21, P1, PT, R25, 0x1, RZ ;  /* 0x0000000119157810 */ /* 0x000fca0007f3e0ff */
[----:B------:R-:W-:-:S08]  /*0f50*/  IMAD.X R19, RZ, RZ, R23, P1 ;  /* 0x000000ffff137224 */ /* 0x000fd000008e0617 */
.L_x_1828:
[----:B------:R-:W-:Y:S05]  /*0f60*/  BSYNC.RECONVERGENT B1 ;  /* 0x0000000000017941 */ /* 0x000fea0003800200 */
.L_x_1827:
[----:B------:R-:W-:-:S05]  /*0f70*/  IADD3 R21, P1, PT, R10, R21, RZ ;  /* 0x000000150a157210 */ /* 0x000fca0007f3e0ff */
[----:B------:R-:W-:Y:S01]  /*0f80*/  IMAD.X R18, R11, 0x1, R19, P1 ;  /* 0x000000010b127824 */ /* 0x000fe200008e0613 */
[----:B------:R-:W-:-:S04]  /*0f90*/  ISETP.GE.U32.AND P1, PT, R21, R14, PT ;  /* 0x0000000e1500720c */ /* 0x000fc80003f26070 */
[----:B------:R-:W-:-:S13]  /*0fa0*/  ISETP.GE.U32.AND.EX P1, PT, R18, R15, PT, P1 ;  /* 0x0000000f1200720c */ /* 0x000fda0003f26110 */
[----:B------:R-:W-:Y:S05]  /*0fb0*/  @P1 BRA `(.L_x_1826) ;  /* 0x00000004001c1947 */ /* 0x000fea0003800000 */
[----:B------:R-:W0:Y:S01]  /*0fc0*/  LDCU.64 UR6, c[0x0][0x390] ;  /* 0x00007200ff0677ac */ /* 0x000e220008000a00 */
[----:B------:R-:W-:Y:S01]  /*0fd0*/  IMAD.MOV.U32 R19, RZ, RZ, R21 ;  /* 0x000000ffff137224 */ /* 0x000fe200078e0015 */
[----:B0-----:R-:W-:-:S04]  /*0fe0*/  LEA R12, P1, R16, UR6, 0x2 ;  /* 0x00000006100c7c11 */ /* 0x001fc8000f8210ff */
[----:B------:R-:W-:-:S09]  /*0ff0*/  LEA.HI.X R13, R16, UR7, R17, 0x2, P1 ;  /* 0x00000007100d7c11 */ /* 0x000fd200088f1411 */
.L_x_1835:
[----:B------:R-:W-:Y:S01]  /*1000*/  IADD3 R24, P1, PT, -R6, R4, RZ ;  /* 0x0000000406187210 */ /* 0x000fe20007f3e1ff */
[----:B0-----:R-:W0:Y:S04]  /*1010*/  LDCU.64 UR6, c[0x0][0x3a8] ;  /* 0x00007500ff0677ac */ /* 0x001e280008000a00 */
[----:B------:R-:W-:-:S05]  /*1020*/  IMAD.X R22, R5, 0x1, ~R7, P1 ;  /* 0x0000000105167824 */ /* 0x000fca00008e0e07 */
        /* <DEDUP_REMOVED lines=14> */
[----:B------:R-:W-:Y:S01]  /*1110*/  IADD3 R20, P1, PT, R10, -0x1, RZ ;  /* 0xffffffff0a147810 */ /* 0x000fe20007f3e0ff */
[----:B------:R-:W-:Y:S02]  /*1120*/  IMAD.MOV.U32 R29, RZ, RZ, RZ ;  /* 0x000000ffff1d7224 */ /* 0x000fe400078e00ff */
[----:B------:R-:W-:Y:S01]  /*1130*/  IMAD.MOV.U32 R27, RZ, RZ, RZ ;  /* 0x000000ffff1b7224 */ /* 0x000fe200078e00ff */
[----:B------:R-:W-:-:S09]  /*1140*/  IADD3.X R25, PT, PT, R11, -0x1, RZ, P1, !PT ;  /* 0xffffffff0b197810 */ /* 0x000fd20000ffe4ff */
.L_x_1834:
        /* <DEDUP_REMOVED lines=28> */
.L_x_1832:
        /* <DEDUP_REMOVED lines=10> */
[----:B------:R0:W-:Y:S04]  /*13b0*/  REDG.E.ADD.F32.FTZ.RN.STRONG.GPU desc[UR4][R20.64+-0x4], R25 ;  /* 0xfffffc19140079a6 */ /* 0x0001e8000c12f304 */
[----:B------:R0:W5:Y:S02]  /*13c0*/  LDG.E.64 R14, desc[UR4][R2.64] ;  /* 0x00000004020e7981 */ /* 0x000164000c1e1b00 */
.L_x_1833:
[----:B------:R-:W-:Y:S05]  /*13d0*/  BSYNC.RECONVERGENT B1 ;  /* 0x0000000000017941 */ /* 0x000fea0003800200 */
.L_x_1831:
[----:B------:R-:W-:-:S05]  /*13e0*/  IADD3 R19, P1, PT, R19, 0x1, RZ ;  /* 0x0000000113137810 */ /* 0x000fca0007f3e0ff */
[----:B------:R-:W-:Y:S01]  /*13f0*/  IMAD.X R18, RZ, RZ, R18, P1 ;  /* 0x000000ffff127224 */ /* 0x000fe200008e0612 */
[----:B-----5:R-:W-:-:S04]  /*1400*/  ISETP.GE.U32.AND P1, PT, R19, R14, PT ;  /* 0x0000000e1300720c */ /* 0x020fc80003f26070 */
[----:B------:R-:W-:-:S13]  /*1410*/  ISETP.GE.U32.AND.EX P1, PT, R18, R15, PT, P1 ;  /* 0x0000000f1200720c */ /* 0x000fda0003f26110 */
[----:B------:R-:W-:Y:S05]  /*1420*/  @!P1 BRA `(.L_x_1835) ;  /* 0xfffffff800f49947 */ /* 0x000fea000383ffff */
.L_x_1826:
[----:B------:R-:W-:Y:S05]  /*1430*/  BSYNC.RECONVERGENT B0 ;  /* 0x0000000000007941 */ /* 0x000fea0003800200 */
.L_x_1813:
[----:B------:R-:W-:Y:S05]  /*1440*/  @!P0 BRA `(.L_x_1836) ;  /* 0xffffffec00e88947 */ /* 0x000fea000383ffff */
[----:B------:R-:W-:Y:S05]  /*1450*/  EXIT ;  /* 0x000000000000794d */ /* 0x000fea0003800000 */
.L_x_1837:
        /* <DEDUP_REMOVED lines=10> */
.L_x_2913:


//--------------------- .text._Z26triangle_counting_kernel_2P27vertex_dictionary_structuremmPmS1_S1_S1_S1_S1_PfS1_ --------------------------
	.section	.text._Z26triangle_counting_kernel_2P27vertex_dictionary_structuremmPmS1_S1_S1_S1_S1_PfS1_,"ax",@progbits
	.align	128
        .global         _Z26triangle_counting_kernel_2P27vertex_dictionary_structuremmPmS1_S1_S1_S1_S1_PfS1_
        .type           _Z26triangle_counting_kernel_2P27vertex_dictionary_structuremmPmS1_S1_S1_S1_S1_PfS1_,@function
        .size           _Z26triangle_counting_kernel_2P27vertex_dictionary_structuremmPmS1_S1_S1_S1_S1_PfS1_,(.L_x_2914 - _Z26triangle_counting_kernel_2P27vertex_dictionary_structuremmPmS1_S1_S1_S1_S1_PfS1_)
        .other          _Z26triangle_counting_kernel_2P27vertex_dictionary_structuremmPmS1_S1_S1_S1_S1_PfS1_,@"STO_CUDA_ENTRY STV_DEFAULT"
_Z26triangle_counting_kernel_2P27vertex_dictionary_structuremmPmS1_S1_S1_S1_S1_PfS1_:
.text._Z26triangle_counting_kernel_2P27vertex_dictionary_structuremmPmS1_S1_S1_S1_S1_PfS1_:
        /* <DEDUP_REMOVED lines=13> */
[----:B------:R-:W0:Y:S05]  /*00d0*/  LDCU.64 UR4, c[0x0][0x3a0] ;  /* 0x00007400ff0477ac */ /* 0x000e2a0008000a00 */
[----:B-1----:R-:W2:Y:S02]  /*00e0*/  LDG.E.64 R2, desc[UR6][R2.64] ;  /* 0x0000000602027981 */ /* 0x002ea4000c1e1b00 */
[C---:B--2---:R-:W-:Y:S01]  /*00f0*/  IMAD.SHL.U32 R12, R2.reuse, 0x8, RZ ;  /* 0x00000008020c7824 */ /* 0x044fe200078e00ff */
[----:B------:R-:W-:-:S04]  /*0100*/  SHF.L.U64.HI R0, R2, 0x3, R3 ;  /* 0x0000000302007819 */ /* 0x000fc80000010203 */
[----:B0-----:R-:W-:-:S04]  /*0110*/  IADD3 R4, P0, PT, R12, UR4, RZ ;  /* 0x000000040c047c10 */ /* 0x001fc8000ff1e0ff */
[----:B------:R-:W-:Y:S01]  /*0120*/  IADD3.X R5, PT, PT, R0, UR5, RZ, P0, !PT ;  /* 0x0000000500057c10 */ /* 0x000fe200087fe4ff */
[----:B------:R-:W0:Y:S04]  /*0130*/  LDCU.64 UR4, c[0x0][0x3c0] ;  /* 0x00007800ff0477ac */ /* 0x000e280008000a00 */
[----:B------:R-:W2:Y:S04]  /*0140*/  LDG.E.64 R16, desc[UR6][R4.64] ;  /* 0x0000000604107981 */ /* 0x000ea8000c1e1b00 */
[----:B------:R-:W2:Y:S01]  /*0150*/  LDG.E.64 R14, desc[UR6][R4.64+0x8] ;  /* 0x00000806040e7981 */ /* 0x000ea2000c1e1b00 */
[----:B0-----:R-:W-:-:S04]  /*0160*/  IADD3 R12, P1, PT, R12, UR4, RZ ;  /* 0x000000040c0c7c10 */ /* 0x001fc8000ff3e0ff */
[----:B------:R-:W-:Y:S02]  /*0170*/  IADD3.X R13, PT, PT, R0, UR5, RZ, P1, !PT ;  /* 0x00000005000d7c10 */ /* 0x000fe40008ffe4ff */
[----:B--2---:R-:W-:-:S04]  /*0180*/  ISETP.GE.U32.AND P0, PT, R16, R14, PT ;  /* 0x0000000e1000720c */ /* 0x004fc80003f06070 */
[----:B------:R-:W-:-:S13]  /*0190*/  ISETP.GE.U32.AND.EX P0, PT, R17, R15, PT, P0 ;  /* 0x0000000f1100720c */ /* 0x000fda0003f06100 */
[----:B------:R-:W-:Y:S05]  /*01a0*/  @P0 EXIT ;  /* 0x000000000000094d */ /* 0x000fea0003800000 */
[----:B------:R-:W5:Y:S01]  /*01b0*/  LDG.E.64 R12, desc[UR6][R12.64] ;  /* 0x000000060c0c7981 */ /* 0x000f62000c1e1b00 */
[----:B------:R-:W0:Y:S01]  /*01c0*/  LDCU.64 UR8, c[0x0][0x3c8] ;  /* 0x00007900ff0877ac */ /* 0x000e220008000a00 */
[----:B------:R-:W-:Y:S01]  /*01d0*/  IMAD.MOV.U32 R0, RZ, RZ, RZ ;  /* 0x000000ffff007224 */ /* 0x000fe200078e00ff */
[----:B------:R-:W-:Y:S01]  /*01e0*/  PRMT R5, RZ, 0x7610, R5 ;  /* 0x00007610ff057816 */ /* 0x000fe20000000005 */
[----:B------:R-:W-:Y:S01]  /*01f0*/  IMAD.MOV.U32 R9, RZ, RZ, R16 ;  /* 0x000000ffff097224 */ /* 0x000fe200078e0010 */
[----:B------:R-:W-:Y:S01]  /*0200*/  UIADD3 UR4, UP0, UPT, UR4, 0x40, URZ ;  /* 0x0000004004047890 */ /* 0x000fe2000ff1e0ff */
[----:B------:R-:W-:Y:S01]  /*0210*/  PRMT R7, RZ, 0x7610, R7 ;  /* 0x00007610ff077816 */ /* 0x000fe20000000007 */
[----:B------:R-:W1:Y:S02]  /*0220*/  LDCU.64 UR10, c[0x0][0x3c8] ;  /* 0x00007900ff0a77ac */ /* 0x000e640008000a00 */
[----:B------:R-:W-:Y:S01]  /*0230*/  UIADD3.X UR5, UPT, UPT, URZ, UR5, URZ, UP0, !UPT ;  /* 0x00000005ff057290 */ /* 0x000fe200087fe4ff */
[----:B0-----:R-:W-:-:S04]  /*0240*/  LEA R10, P0, R2, UR8, 0x2 ;  /* 0x00000008020a7c11 */ /* 0x001fc8000f8010ff */
[----:B------:R-:W-:Y:S01]  /*0250*/  LEA.HI.X R11, R2, UR9, R3, 0x2, P0 ;  /* 0x00000009020b7c11 */ /* 0x000fe200080f1403 */
[----:B------:R-:W-:Y:S02]  /*0260*/  IMAD.MOV.U32 R3, RZ, RZ, RZ ;  /* 0x000000ffff037224 */ /* 0x000fe400078e00ff */
[----:B-1----:R-:W-:-:S07]  /*0270*/  IMAD.MOV.U32 R2, RZ, RZ, R17 ;  /* 0x000000ffff027224 */ /* 0x002fce00078e0011 */
.L_x_1907:
[----:B0-----:R-:W0:Y:S02]  /*0280*/  LDCU.64 UR8, c[0x0][0x3c0] ;  /* 0x00007800ff0877ac */ /* 0x001e240008000a00 */
[----:B01----:R-:W-:-:S04]  /*0290*/  LEA R20, P0, R9, UR8, 0x3 ;  /* 0x0000000809147c11 */ /* 0x003fc8000f8018ff */
[----:B------:R-:W-:-:S06]  /*02a0*/  LEA.HI.X R21, R9, UR9, R2, 0x3, P0 ;  /* 0x0000000909157c11 */ /* 0x000fcc00080f1c02 */
[----:B--2---:R-:W2:Y:S01]  /*02b0*/  LDG.E.64 R20, desc[UR6][R20.64] ;  /* 0x0000000614147981 */ /* 0x004ea2000c1e1b00 */
[----:B------:R-:W-:Y:S01]  /*02c0*/  IADD3 R4, P1, P2, R14, -R16, -R3 ;  /* 0x800000100e047210 */ /* 0x000fe20007a3e803 */
[----:B------:R-:W-:Y:S03]  /*02d0*/  BSSY.RECONVERGENT B0, `(.L_x_1838) ;  /* 0x00001d4000007945 */ /* 0x000fe60003800200 */
[----:B------:R-:W-:Y:S02]  /*02e0*/  IADD3.X R8, PT, PT, R15, ~R17, ~R0, P1, P2 ;  /* 0x800000110f087210 */ /* 0x000fe40000fe4c00 */
[----:B--2--5:R-:W-:-:S04]  /*02f0*/  ISETP.GE.U32.AND P0, PT, R20, R12, PT ;  /* 0x0000000c1400720c */ /* 0x024fc80003f06070 */
[----:B------:R-:W-:-:S13]  /*0300*/  ISETP.GE.U32.AND.EX P0, PT, R21, R13, PT, P0 ;  /* 0x0000000d1500720c */ /* 0x000fda0003f06100 */
[----:B---34-:R-:W-:Y:S05]  /*0310*/  @P0 BRA `(.L_x_1839) ;  /* 0x0000001c003c0947 */ /* 0x018fea0003800000 */
[----:B------:R-:W0:Y:S01]  /*0320*/  LDCU.64 UR8, c[0x0][0x3c8] ;  /* 0x00007900ff0877ac */ /* 0x000e220008000a00 */
[----:B------:R-:W-:Y:S01]  /*0330*/  IADD3 R6, P1, P2, R3, R16, -R14 ;  /* 0x0000001003067210 */ /* 0x000fe20007a3e80e */
[----:B------:R-:W-:Y:S01]  /*0340*/  BSSY.RECONVERGENT B1, `(.L_x_1840) ;  /* 0x00000d7000017945 */ /* 0x000fe20003800200 */
[----:B------:R-:W-:Y:S02]  /*0350*/  IMAD.MOV.U32 R27, RZ, RZ, R2 ;  /* 0x000000ffff1b7224 */ /* 0x000fe400078e0002 */
[----:B------:R-:W-:Y:S02]  /*0360*/  ISETP.GT.U32.AND P0, PT, R6, -0x10, PT ;  /* 0xfffffff00600780c */ /* 0x000fe40003f04070 */
[----:B------:R-:W-:-:S04]  /*0370*/  IADD3.X R6, PT, PT, R0, R17, ~R15, P1, P2 ;  /* 0x0000001100067210 */ /* 0x000fc80000fe4c0f */
[----:B------:R-:W-:Y:S01]  /*0380*/  ISETP.GT.U32.AND.EX P0, PT, R6, -0x1, PT, P0 ;  /* 0xffffffff0600780c */ /* 0x000fe20003f04100 */
[----:B------:R-:W-:Y:S01]  /*0390*/  IMAD.MOV.U32 R6, RZ, RZ, R9 ;  /* 0x000000ffff067224 */ /* 0x000fe200078e0009 */
[----:B0-----:R-:W-:-:S04]  /*03a0*/  LEA R18, P1, R20, UR8, 0x2 ;  /* 0x0000000814127c11 */ /* 0x001fc8000f8210ff */
[----:B------:R-:W-:-:S07]  /*03b0*/  LEA.HI.X R19, R20, UR9, R21, 0x2, P1 ;  /* 0x0000000914137c11 */ /* 0x000fce00088f1415 */
[----:B------:R-:W-:Y:S05]  /*03c0*/  @P0 BRA `(.L_x_1841) ;  /* 0x0000000c00380947 */ /* 0x000fea0003800000 */
[C---:B------:R-:W-:Y:S01]  /*03d0*/  LEA R20, P0, R9.reuse, UR4, 0x3 ;  /* 0x0000000409147c11 */ /* 0x040fe2000f8018ff */
[----:B------:R-:W-:Y:S01]  /*03e0*/  IMAD.MOV.U32 R6, RZ, RZ, R9 ;  /* 0x000000ffff067224 */ /* 0x000fe200078e0009 */
[----:B------:R-:W-:Y:S01]  /*03f0*/  LOP3.LUT R26, R4, 0xfffffff0, RZ, 0xc0, !PT ;  /* 0xfffffff0041a7812 */ /* 0x000fe200078ec0ff */
[--C-:B------:R-:W-:Y:S01]  /*0400*/  IMAD.MOV.U32 R27, RZ, RZ, R2.reuse ;  /* 0x000000ffff1b7224 */ /* 0x100fe200078e0002 */
[----:B------:R-:W-:-:S09]  /*0410*/  LEA.HI.X R21, R9, UR5, R2, 0x3, P0 ;  /* 0x0000000509157c11 */ /* 0x000fd200080f1c02 */
.L_x_1874:
[----:B0-----:R-:W2:Y:S01]  /*0420*/  LDG.E.64 R22, desc[UR6][R20.64+-0x40] ;  /* 0xffffc00614167981 */ /* 0x001ea2000c1e1b00 */
[----:B------:R-:W-:Y:S01]  /*0430*/  BSSY.RECONVERGENT B2, `(.L_x_1842) ;  /* 0x000000a000027945 */ /* 0x000fe20003800200 */
[----:B--2---:R-:W-:-:S04]  /*0440*/  ISETP.GT.U32.AND P0, PT, R22, R12, PT ;  /* 0x0000000c1600720c */ /* 0x004fc80003f04070 */
[----:B------:R-:W-:-:S13]  /*0450*/  ISETP.GT.U32.AND.EX P0, PT, R23, R13, PT, P0 ;  /* 0x0000000d1700720c */ /* 0x000fda0003f04100 */
[----:B------:R-:W-:Y:S05]  /*0460*/  @!P0 BRA `(.L_x_1843) ;  /* 0x0000000000188947 */ /* 0x000fea0003800000 */
[----:B------:R-:W-:-:S04]  /*0470*/  LEA R24, P0, R22, UR10, 0x2 ;  /* 0x0000000a16187c11 */ /* 0x000fc8000f8010ff */
[----:B------:R-:W-:Y:S01]  /*0480*/  LEA.HI.X R25, R22, UR11, R23, 0x2, P0 ;  /* 0x0000000b16197c11 */ /* 0x000fe200080f1417 */
[----:B------:R-:W-:-:S05]  /*0490*/  IMAD.MOV.U32 R23, RZ, RZ, 0x3f800000 ;  /* 0x3f800000ff177424 */ /* 0x000fca00078e00ff */
[----:B------:R0:W-:Y:S04]  /*04a0*/  REDG.E.ADD.F32.FTZ.RN.STRONG.GPU desc[UR6][R10.64], R23 ;  /* 0x000000170a0079a6 */ /* 0x0001e8000c12f306 */
[----:B------:R0:W-:Y:S04]  /*04b0*/  REDG.E.ADD.F32.FTZ.RN.STRONG.GPU desc[UR6][R18.64], R23 ;  /* 0x00000017120079a6 */ /* 0x0001e8000c12f306 */
[----:B------:R0:W-:Y:S02]  /*04c0*/  REDG.E.ADD.F32.FTZ.RN.STRONG.GPU desc[UR6][R24.64], R23 ;  /* 0x00000017180079a6 */ /* 0x0001e4000c12f306 */
.L_x_1843:
[----:B------:R-:W-:Y:S05]  /*04d0*/  BSYNC.RECONVERGENT B2 ;  /* 0x0000000000027941 */ /* 0x000fea0003800200 */
.L_x_1842:
        /* <DEDUP_REMOVED lines=11> */
.L_x_1845:
[----:B------:R-:W-:Y:S05]  /*0590*/  BSYNC.RECONVERGENT B2 ;  /* 0x0000000000027941 */ /* 0x000fea0003800200 */
.L_x_1844:
        /* <DEDUP_REMOVED lines=11> */
.L_x_1847:
[----:B------:R-:W-:Y:S05]  /*0650*/  BSYNC.RECONVERGENT B2 ;  /* 0x0000000000027941 */ /* 0x000fea0003800200 */
.L_x_1846:
        /* <DEDUP_REMOVED lines=11> */
.L_x_1849:
[----:B------:R-:W-:Y:S05]  /*0710*/  BSYNC.RECONVERGENT B2 ;  /* 0x0000000000027941 */ /* 0x000fea0003800200 */
.L_x_1848:
        /* <DEDUP_REMOVED lines=11> */
.L_x_1851:
[----:B------:R-:W-:Y:S05]  /*07d0*/  BSYNC.RECONVERGENT B2 ;  /* 0x0000000000027941 */ /* 0x000fea0003800200 */
.L_x_1850:
        /* <DEDUP_REMOVED lines=11> */
.L_x_1853:
[----:B------:R-:W-:Y:S05]  /*0890*/  BSYNC.RECONVERGENT B2 ;  /* 0x0000000000027941 */ /* 0x000fea0003800200 */
.L_x_1852:
        /* <DEDUP_REMOVED lines=11> */
.L_x_1855:
[----:B------:R-:W-:Y:S05]  /*0950*/  BSYNC.RECONVERGENT B2 ;  /* 0x0000000000027941 */ /* 0x000fea0003800200 */
.L_x_1854:
        /* <DEDUP_REMOVED lines=11> */
.L_x_1857:
[----:B------:R-:W-:Y:S05]  /*0a10*/  BSYNC.RECONVERGENT B2 ;  /* 0x0000000000027941 */ /* 0x000fea0003800200 */
.L_x_1856:
        /* <DEDUP_REMOVED lines=11> */
.L_x_1859:
[----:B------:R-:W-:Y:S05]  /*0ad0*/  BSYNC.RECONVERGENT B2 ;  /* 0x0000000000027941 */ /* 0x000fea0003800200 */
.L_x_1858:
        /* <DEDUP_REMOVED lines=11> */
.L_x_1861:
[----:B------:R-:W-:Y:S05]  /*0b90*/  BSYNC.RECONVERGENT B2 ;  /* 0x0000000000027941 */ /* 0x000fea0003800200 */
.L_x_1860:
        /* <DEDUP_REMOVED lines=11> */
.L_x_1863:
[----:B------:R-:W-:Y:S05]  /*0c50*/  BSYNC.RECONVERGENT B2 ;  /* 0x0000000000027941 */ /* 0x000fea0003800200 */
.L_x_1862:
        /* <DEDUP_REMOVED lines=11> */
.L_x_1865:
[----:B------:R-:W-:Y:S05]  /*0d10*/  BSYNC.RECONVERGENT B2 ;  /* 0x0000000000027941 */ /* 0x000fea0003800200 */
.L_x_1864:
        /* <DEDUP_REMOVED lines=11> */
.L_x_1867:
[----:B------:R-:W-:Y:S05]  /*0dd0*/  BSYNC.RECONVERGENT B2 ;  /* 0x0000000000027941 */ /* 0x000fea0003800200 */
.L_x_1866:
        /* <DEDUP_REMOVED lines=11> */
.L_x_1869:
[----:B------:R-:W-:Y:S05]  /*0e90*/  BSYNC.RECONVERGENT B2 ;  /* 0x0000000000027941 */ /* 0x000fea0003800200 */
.L_x_1868:
        /* <DEDUP_REMOVED lines=11> */
.L_x_1871:
[----:B------:R-:W-:Y:S05]  /*0f50*/  BSYNC.RECONVERGENT B2 ;  /* 0x0000000000027941 */ /* 0x000fea0003800200 */
.L_x_1870:
[----:B0-----:R-:W2:Y:S01]  /*0f60*/  LDG.E.64 R22, desc[UR6][R20.64+0x38] ;  /* 0x0000380614167981 */ /* 0x001ea2000c1e1b00 */
[----:B------:R-:W-:Y:S01]  /*0f70*/  IADD3 R26, P0, PT, R26, -0x10, RZ ;  /* 0xfffffff01a1a7810 */ /* 0x000fe20007f1e0ff */
[----:B------:R-:W-:Y:S03]  /*0f80*/  BSSY.RECONVERGENT B2, `(.L_x_1872) ;  /* 0x000000d000027945 */ /* 0x000fe60003800200 */
[----:B------:R-:W-:Y:S02]  /*0f90*/  IADD3.X R8, PT, PT, R8, -0x1, RZ, P0, !PT ;  /* 0xffffffff08087810 */ /* 0x000fe400007fe4ff */
[----:B------:R-:W-:-:S04]  /*0fa0*/  ISETP.NE.U32.AND P0, PT, R26, RZ, PT ;  /* 0x000000ff1a00720c */ /* 0x000fc80003f05070 */
[----:B------:R-:W-:Y:S02]  /*0fb0*/  ISETP.NE.AND.EX P0, PT, R8, RZ, PT, P0 ;  /* 0x000000ff0800720c */ /* 0x000fe40003f05300 */
        /* <DEDUP_REMOVED lines=9> */
.L_x_1873:
[----:B------:R-:W-:Y:S05]  /*1050*/  BSYNC.RECONVERGENT B2 ;  /* 0x0000000000027941 */ /* 0x000fea0003800200 */
.L_x_1872:
[----:B------:R-:W-:Y:S02]  /*1060*/  IADD3 R6, P1, PT, R6, 0x10, RZ ;  /* 0x0000001006067810 */ /* 0x000fe40007f3e0ff */
[----:B------:R-:W-:-:S03]  /*1070*/  IADD3 R20, P2, PT, R20, 0x80, RZ ;  /* 0x0000008014147810 */ /* 0x000fc60007f5e0ff */
[----:B------:R-:W-:Y:S02]  /*1080*/  IMAD.X R27, RZ, RZ, R27, P1 ;  /* 0x000000ffff1b7224 */ /* 0x000fe400008e061b */
[----:B------:R-:W-:Y:S01]  /*1090*/  IMAD.X R21, RZ, RZ, R21, P2 ;  /* 0x000000ffff157224 */ /* 0x000fe200010e0615 */
[----:B------:R-:W-:Y:S07]  /*10a0*/  @P0 BRA `(.L_x_1874) ;  /* 0xfffffff000dc0947 */ /* 0x000fee000383ffff */
.L_x_1841:
[----:B------:R-:W-:Y:S05]  /*10b0*/  BSYNC.RECONVERGENT B1 ;  /* 0x0000000000017941 */ /* 0x000fea0003800200 */
.L_x_1840:
[----:B------:R-:W-:-:S13]  /*10c0*/  LOP3.LUT P0, RZ, R4, 0xf, RZ, 0xc0, !PT ;  /* 0x0000000f04ff7812 */ /* 0x000fda000780c0ff */
[----:B------:R-:W-:Y:S05]  /*10d0*/  @!P0 BRA `(.L_x_1839) ;  /* 0x0000000c00cc8947 */ /* 0x000fea0003800000 */
[----:B------:R-:W-:Y:S01]  /*10e0*/  IMAD.IADD R4, R16, 0x1, R7 ;  /* 0x0000000110047824 */ /* 0x000fe200078e0207 */
[----:B------:R-:W-:Y:S03]  /*10f0*/  BSSY.RECONVERGENT B1, `(.L_x_1875) ;  /* 0x0000077000017945 */ /* 0x000fe60003800200 */
[----:B------:R-:W-:-:S05]  /*1100*/  IMAD.MOV R4, RZ, RZ, -R4 ;  /* 0x000000ffff047224 */ /* 0x000fca00078e0a04 */
[----:B------:R-:W-:-:S05]  /*1110*/  PRMT R21, R4, 0x7710, RZ ;  /* 0x0000771004157816 */ /* 0x000fca00000000ff */
[----:B------:R-:W-:-:S05]  /*1120*/  IMAD.IADD R4, R14, 0x1, R21 ;  /* 0x000000010e047824 */ /* 0x000fca00078e0215 */
[----:B------:R-:W-:-:S04]  /*1130*/  LOP3.LUT R4, R4, 0xf, RZ, 0xc0, !PT ;  /* 0x0000000f04047812 */ /* 0x000fc800078ec0ff */
[----:B------:R-:W-:-:S04]  /*1140*/  IADD3 R8, P1, PT, R4, -0x1, RZ ;  /* 0xffffffff04087810 */ /* 0x000fc80007f3e0ff */
[----:B------:R-:W-:Y:S01]  /*1150*/  ISETP.GE.U32.AND P0, PT, R8, 0x7, PT ;  /* 0x000000070800780c */ /* 0x000fe20003f06070 */
[----:B------:R-:W-:-:S05]  /*1160*/  IMAD.X R8, RZ, RZ, -0x1, P1 ;  /* 0xffffffffff087424 */ /* 0x000fca00008e06ff */
[----:B------:R-:W-:-:S13]  /*1170*/  ISETP.GE.U32.AND.EX P0, PT, R8, RZ, PT, P0 ;  /* 0x000000ff0800720c */ /* 0x000fda0003f06100 */
[----:B------:R-:W-:Y:S05]  /*1180*/  @!P0 BRA `(.L_x_1876) ;  /* 0x0000000400b48947 */ /* 0x000fea0003800000 */
[----:B------:R-:W1:Y:S02]  /*1190*/  LDCU.64 UR8, c[0x0][0x3c0] ;  /* 0x00007800ff0877ac */ /* 0x000e640008000a00 */
[----:B-1----:R-:W-:-:S04]  /*11a0*/  LEA R22, P0, R6, UR8, 0x3 ;  /* 0x0000000806167c11 */ /* 0x002fc8000f8018ff */
[----:B0-----:R-:W-:-:S05]  /*11b0*/  LEA.HI.X R23, R6, UR9, R27, 0x3, P0 ;  /* 0x0000000906177c11 */ /* 0x001fca00080f1c1b */
[----:B------:R-:W2:Y:S01]  /*11c0*/  LDG.E.64 R20, desc[UR6][R22.64] ;  /* 0x0000000616147981 */ /* 0x000ea2000c1e1b00 */
[----:B------:R-:W-:Y:S01]  /*11d0*/  BSSY.RECONVERGENT B2, `(.L_x_1877) ;  /* 0x000000b000027945 */ /* 0x000fe20003800200 */
[----:B--2---:R-:W-:-:S04]  /*11e0*/  ISETP.GT.U32.AND P0, PT, R20, R12, PT ;  /* 0x0000000c1400720c */ /* 0x004fc80003f04070 */
[----:B------:R-:W-:-:S13]  /*11f0*/  ISETP.GT.U32.AND.EX P0, PT, R21, R13, PT, P0 ;  /* 0x0000000d1500720c */ /* 0x000fda0003f04100 */
[----:B------:R-:W-:Y:S05]  /*1200*/  @!P0 BRA `(.L_x_1878) ;  /* 0x00000000001c8947 */ /* 0x000fea0003800000 */
[----:B------:R-:W0:Y:S01]  /*1210*/  LDCU.64 UR8, c[0x0][0x3c8] ;  /* 0x00007900ff0877ac */ /* 0x000e220008000a00 */
[----:B------:R-:W-:-:S05]  /*1220*/  IMAD.MOV.U32 R29, RZ, RZ, 0x3f800000 ;  /* 0x3f800000ff1d7424 */ /* 0x000fca00078e00ff */
[----:B------:R1:W-:Y:S04]  /*1230*/  REDG.E.ADD.F32.FTZ.RN.STRONG.GPU desc[UR6][R10.64], R29 ;  /* 0x0000001d0a0079a6 */ /* 0x0003e8000c12f306 */
[----:B------:R1:W-:Y:S01]  /*1240*/  REDG.E.ADD.F32.FTZ.RN.STRONG.GPU desc[UR6][R18.64], R29 ;  /* 0x0000001d120079a6 */ /* 0x0003e2000c12f306 */
[----:B0-----:R-:W-:-:S04]  /*1250*/  LEA R24, P0, R20, UR8, 0x2 ;  /* 0x0000000814187c11 */ /* 0x001fc8000f8010ff */
[----:B------:R-:W-:-:S05]  /*1260*/  LEA.HI.X R25, R20, UR9, R21, 0x2, P0 ;  /* 0x0000000914197c11 */ /* 0x000fca00080f1415 */
[----:B------:R1:W-:Y:S04]  /*1270*/  REDG.E.ADD.F32.FTZ.RN.STRONG.GPU desc[UR6][R24.64], R29 ;  /* 0x0000001d180079a6 */ /* 0x0003e8000c12f306 */
.L_x_1878:
[----:B------:R-:W-:Y:S05]  /*1280*/  BSYNC.RECONVERGENT B2 ;  /* 0x0000000000027941 */ /* 0x000fea0003800200 */
.L_x_1877:
[----:B------:R-:W2:Y:S01]  /*1290*/  LDG.E.64 R20, desc[UR6][R22.64+0x8] ;  /* 0x0000080616147981 */ /* 0x000ea2000c1e1b00 */
[----:B------:R-:W-:Y:S01]  /*12a0*/  BSSY.RECONVERGENT B2, `(.L_x_1879) ;  /* 0x000000b000027945 */ /* 0x000fe20003800200 */
[----:B--2---:R-:W-:-:S04]  /*12b0*/  ISETP.GT.U32.AND P0, PT, R20, R12, PT ;  /* 0x0000000c1400720c */ /* 0x004fc80003f04070 */
[----:B------:R-:W-:-:S13]  /*12c0*/  ISETP.GT.U32.AND.EX P0, PT, R21, R13, PT, P0 ;  /* 0x0000000d1500720c */ /* 0x000fda0003f04100 */
[----:B------:R-:W-:Y:S05]  /*12d0*/  @!P0 BRA `(.L_x_1880) ;  /* 0x00000000001c8947 */ /* 0x000fea0003800000 */
[----:B------:R-:W0:Y:S01]  /*12e0*/  LDCU.64 UR8, c[0x0][0x3c8] ;  /* 0x00007900ff0877ac */ /* 0x000e220008000a00 */
[----:B-1----:R-:W-:-:S05]  /*12f0*/  IMAD.MOV.U32 R29, RZ, RZ, 0x3f800000 ;  /* 0x3f800000ff1d7424 */ /* 0x002fca00078e00ff */
[----:B------:R2:W-:Y:S04]  /*1300*/  REDG.E.ADD.F32.FTZ.RN.STRONG.GPU desc[UR6][R10.64], R29 ;  /* 0x0000001d0a0079a6 */ /* 0x0005e8000c12f306 */
[----:B------:R2:W-:Y:S01]  /*1310*/  REDG.E.ADD.F32.FTZ.RN.STRONG.GPU desc[UR6][R18.64], R29 ;  /* 0x0000001d120079a6 */ /* 0x0005e2000c12f306 */
[----:B0-----:R-:W-:-:S04]  /*1320*/  LEA R24, P0, R20, UR8, 0x2 ;  /* 0x0000000814187c11 */ /* 0x001fc8000f8010ff */
[----:B------:R-:W-:-:S05]  /*1330*/  LEA.HI.X R25, R20, UR9, R21, 0x2, P0 ;  /* 0x0000000914197c11 */ /* 0x000fca00080f1415 */
[----:B------:R2:W-:Y:S04]  /*1340*/  REDG.E.ADD.F32.FTZ.RN.STRONG.GPU desc[UR6][R24.64], R29 ;  /* 0x0000001d180079a6 */ /* 0x0005e8000c12f306 */
.L_x_1880:
[----:B------:R-:W-:Y:S05]  /*1350*/  BSYNC.RECONVERGENT B2 ;  /* 0x0000000000027941 */ /* 0x000fea0003800200 */
.L_x_1879:
[----:B------:R-:W3:Y:S01]  /*1360*/  LDG.E.64 R20, desc[UR6][R22.64+0x10] ;  /* 0x0000100616147981 */ /* 0x000ee2000c1e1b00 */
[----:B------:R-:W-:Y:S01]  /*1370*/  BSSY.RECONVERGENT B2, `(.L_x_1881) ;  /* 0x000000b000027945 */ /* 0x000fe20003800200 */
[----:B---3--:R-:W-:-:S04]  /*1380*/  ISETP.GT.U32.AND P0, PT, R20, R12, PT ;  /* 0x0000000c1400720c */ /* 0x008fc80003f04070 */
[----:B------:R-:W-:-:S13]  /*1390*/  ISETP.GT.U32.AND.EX P0, PT, R21, R13, PT, P0 ;  /* 0x0000000d1500720c */ /* 0x000fda0003f04100 */
[----:B------:R-:W-:Y:S05]  /*13a0*/  @!P0 BRA `(.L_x_1882) ;  /* 0x00000000001c8947 */ /* 0x000fea0003800000 */
[----:B------:R-:W0:Y:S01]  /*13b0*/  LDCU.64 UR8, c[0x0][0x3c8] ;  /* 0x00007900ff0877ac */ /* 0x000e220008000a00 */
[----:B-12---:R-:W-:-:S05]  /*13c0*/  IMAD.MOV.U32 R29, RZ, RZ, 0x3f800000 ;  /* 0x3f800000ff1d7424 */ /* 0x006fca00078e00ff */
[----:B------:R3:W-:Y:S04]  /*13d0*/  REDG.E.ADD.F32.FTZ.RN.STRONG.GPU desc[UR6][R10.64], R29 ;  /* 0x0000001d0a0079a6 */ /* 0x0007e8000c12f306 */
[----:B------:R3:W-:Y:S01]  /*13e0*/  REDG.E.ADD.F32.FTZ.RN.STRONG.GPU desc[UR6][R18.64], R29 ;  /* 0x0000001d120079a6 */ /* 0x0007e2000c12f306 */
[----:B0-----:R-:W-:-:S04]  /*13f0*/  LEA R24, P0, R20, UR8, 0x2 ;  /* 0x0000000814187c11 */ /* 0x001fc8000f8010ff */
[----:B------:R-:W-:-:S05]  /*1400*/  LEA.HI.X R25, R20, UR9, R21, 0x2, P0 ;  /* 0x0000000914197c11 */ /* 0x000fca00080f1415 */
[----:B------:R3:W-:Y:S04]  /*1410*/  REDG.E.ADD.F32.FTZ.RN.STRONG.GPU desc[UR6][R24.64], R29 ;  /* 0x0000001d180079a6 */ /* 0x0007e8000c12f306 */
.L_x_1882:
[----:B------:R-:W-:Y:S05]  /*1420*/  BSYNC.RECONVERGENT B2 ;  /* 0x0000000000027941 */ /* 0x000fea0003800200 */
.L_x_1881:
[----:B------:R-:W4:Y:S01]  /*1430*/  LDG.E.64 R20, desc[UR6][R22.64+0x18] ;  /* 0x0000180616147981 */ /* 0x000f22000c1e1b00 */
[----:B------:R-:W-:Y:S01]  /*1440*/  BSSY.RECONVERGENT B2, `(.L_x_1883) ;  /* 0x000000b000027945 */ /* 0x000fe20003800200 */
[----:B----4-:R-:W-:-:S04]  /*1450*/  ISETP.GT.U32.AND P0, PT, R20, R12, PT ;  /* 0x0000000c1400720c */ /* 0x010fc80003f04070 */
[----:B------:R-:W-:-:S13]  /*1460*/  ISETP.GT.U32.AND.EX P0, PT, R21, R13, PT, P0 ;  /* 0x0000000d1500720c */ /* 0x000fda0003f04100 */
[----:B------:R-:W-:Y:S05]  /*1470*/  @!P0 BRA `(.L_x_1884) ;  /* 0x00000000001c8947 */ /* 0x000fea0003800000 */
[----:B------:R-:W0:Y:S01]  /*1480*/  LDCU.64 UR8, c[0x0][0x3c8] ;  /* 0x00007900ff0877ac */ /* 0x000e220008000a00 */
[----:B-123--:R-:W-:-:S05]  /*1490*/  IMAD.MOV.U32 R29, RZ, RZ, 0x3f800000 ;  /* 0x3f800000ff1d7424 */ /* 0x00efca00078e00ff */
[----:B------:R4:W-:Y:S04]  /*14a0*/  REDG.E.ADD.F32.FTZ.RN.STRONG.GPU desc[UR6][R10.64], R29 ;  /* 0x0000001d0a0079a6 */ /* 0x0009e8000c12f306 */
[----:B------:R4:W-:Y:S01]  /*14b0*/  REDG.E.ADD.F32.FTZ.RN.STRONG.GPU desc[UR6][R18.64], R29 ;  /* 0x0000001d120079a6 */ /* 0x0009e2000c12f306 */
[----:B0-----:R-:W-:-:S04]  /*14c0*/  LEA R24, P0, R20, UR8, 0x2 ;  /* 0x0000000814187c11 */ /* 0x001fc8000f8010ff */
[----:B------:R-:W-:-:S05]  /*14d0*/  LEA.HI.X R25, R20, UR9, R21, 0x2, P0 ;  /* 0x0000000914197c11 */ /* 0x000fca00080f1415 */
[----:B------:R4:W-:Y:S04]  /*14e0*/  REDG.E.ADD.F32.FTZ.RN.STRONG.GPU desc[UR6][R24.64], R29 ;  /* 0x0000001d180079a6 */ /* 0x0009e8000c12f306 */
.L_x_1884:
[----:B------:R-:W-:Y:S05]  /*14f0*/  BSYNC.RECONVERGENT B2 ;  /* 0x0000000000027941 */ /* 0x000fea0003800200 */
.L_x_1883:
[----:B------:R-:W5:Y:S01]  /*1500*/  LDG.E.64 R20, desc[UR6][R22.64+0x20] ;  /* 0x0000200616147981 */ /* 0x000f62000c1e1b00 */
[----:B------:R-:W-:Y:S01]  /*1510*/  BSSY.RECONVERGENT B2, `(.L_x_1885) ;  /* 0x000000b000027945 */ /* 0x000fe20003800200 */
[----:B-----5:R-:W-:-:S04]  /*1520*/  ISETP.GT.U32.AND P0, PT, R20, R12, PT ;  /* 0x0000000c1400720c */ /* 0x020fc80003f04070 */
[----:B------:R-:W-:-:S13]  /*1530*/  ISETP.GT.U32.AND.EX P0, PT, R21, R13, PT, P0 ;  /* 0x0000000d1500720c */ /* 0x000fda0003f04100 */
[----:B------:R-:W-:Y:S05]  /*1540*/  @!P0 BRA `(.L_x_1886) ;  /* 0x00000000001c8947 */ /* 0x000fea0003800000 */
[----:B------:R-:W0:Y:S01]  /*1550*/  LDCU.64 UR8, c[0x0][0x3c8] ;  /* 0x00007900ff0877ac */ /* 0x000e220008000a00 */
[----:B-1234-:R-:W-:-:S05]  /*1560*/  IMAD.MOV.U32 R29, RZ, RZ, 0x3f800000 ;  /* 0x3f800000ff1d7424 */ /* 0x01efca00078e00ff */
[----:B------:R1:W-:Y:S04]  /*1570*/  REDG.E.ADD.F32.FTZ.RN.STRONG.GPU desc[UR6][R10.64], R29 ;  /* 0x0000001d0a0079a6 */ /* 0x0003e8000c12f306 */
[----:B------:R1:W-:Y:S01]  /*1580*/  REDG.E.ADD.F32.FTZ.RN.STRONG.GPU desc[UR6][R18.64], R29 ;  /* 0x0000001d120079a6 */ /* 0x0003e2000c12f306 */
[----:B0-----:R-:W-:-:S04]  /*1590*/  LEA R24, P0, R20, UR8, 0x2 ;  /* 0x0000000814187c11 */ /* 0x001fc8000f8010ff */
[----:B------:R-:W-:-:S05]  /*15a0*/  LEA.HI.X R25, R20, UR9, R21, 0x2, P0 ;  /* 0x0000000914197c11 */ /* 0x000fca00080f1415 */
[----:B------:R1:W-:Y:S04]  /*15b0*/  REDG.E.ADD.F32.FTZ.RN.STRONG.GPU desc[UR6][R24.64], R29 ;  /* 0x0000001d180079a6 */ /* 0x0003e8000c12f306 */
.L_x_1886:
[----:B------:R-:W-:Y:S05]  /*15c0*/  BSYNC.RECONVERGENT B2 ;  /* 0x0000000000027941 */ /* 0x000fea0003800200 */
.L_x_1885:
        /* <DEDUP_REMOVED lines=12> */
.L_x_1888:
[----:B------:R-:W-:Y:S05]  /*1690*/  BSYNC.RECONVERGENT B2 ;  /* 0x0000000000027941 */ /* 0x000fea0003800200 */
.L_x_1887:
        /* <DEDUP_REMOVED lines=12> */
.L_x_1890:
[----:B------:R-:W-:Y:S05]  /*1760*/  BSYNC.RECONVERGENT B2 ;  /* 0x0000000000027941 */ /* 0x000fea0003800200 */
.L_x_1889:
[----:B------:R-:W5:Y:S01]  /*1770*/  LDG.E.64 R22, desc[UR6][R22.64+0x38] ;  /* 0x0000380616167981 */ /* 0x000f62000c1e1b00 */
[----:B------:R-:W-:Y:S01]  /*1780*/  BSSY.RECONVERGENT B2, `(.L_x_1891) ;  /* 0x000000c000027945 */ /* 0x000fe20003800200 */
[----:B------:R-:W-:Y:S02]  /*1790*/  IADD3 R6, P1, PT, R6, 0x8, RZ ;  /* 0x0000000806067810 */ /* 0x000fe40007f3e0ff */
        /* <DEDUP_REMOVED lines=10> */
.L_x_1892:
[----:B------:R-:W-:Y:S05]  /*1840*/  BSYNC.RECONVERGENT B2 ;  /* 0x0000000000027941 */ /* 0x000fea0003800200 */
.L_x_1891:
[----:B------:R-:W-:-:S07]  /*1850*/  IMAD.X R27, RZ, RZ, R27, P1 ;  /* 0x000000ffff1b7224 */ /* 0x000fce00008e061b */
.L_x_1876:
[----:B------:R-:W-:Y:S05]  /*1860*/  BSYNC.RECONVERGENT B1 ;  /* 0x0000000000017941 */ /* 0x000fea0003800200 */
.L_x_1875:
[----:B------:R-:W-:-:S13]  /*1870*/  LOP3.LUT P0, RZ, R4, 0x7, RZ, 0xc0, !PT ;  /* 0x0000000704ff7812 */ /* 0x000fda000780c0ff */
[----:B------:R-:W-:Y:S05]  /*1880*/  @!P0 BRA `(.L_x_1839) ;  /* 0x0000000400e08947 */ /* 0x000fea0003800000 */
[----:B------:R-:W-:Y:S01]  /*1890*/  IMAD.IADD R4, R16, 0x1, R5 ;  /* 0x0000000110047824 */ /* 0x000fe200078e0205 */
[----:B------:R-:W-:Y:S03]  /*18a0*/  BSSY.RECONVERGENT B1, `(.L_x_1893) ;  /* 0x0000045000017945 */ /* 0x000fe60003800200 */
[----:B------:R-:W-:-:S05]  /*18b0*/  IMAD.MOV R4, RZ, RZ, -R4 ;  /* 0x000000ffff047224 */ /* 0x000fca00078e0a04 */
[----:B-1----:R-:W-:-:S05]  /*18c0*/  PRMT R21, R4, 0x7710, RZ ;  /* 0x0000771004157816 */ /* 0x002fca00000000ff */
[----:B------:R-:W-:-:S05]  /*18d0*/  IMAD.IADD R4, R14, 0x1, R21 ;  /* 0x000000010e047824 */ /* 0x000fca00078e0215 */
[----:B------:R-:W-:-:S04]  /*18e0*/  LOP3.LUT R4, R4, 0xffff, RZ, 0xc0, !PT ;  /* 0x0000ffff04047812 */ /* 0x000fc800078ec0ff */
[C---:B------:R-:W-:Y:S02]  /*18f0*/  LOP3.LUT R8, R4.reuse, 0x7, RZ, 0xc0, !PT ;  /* 0x0000000704087812 */ /* 0x040fe400078ec0ff */
[----:B------:R-:W-:Y:S02]  /*1900*/  LOP3.LUT R4, R4, 0x3, RZ, 0xc0, !PT ;  /* 0x0000000304047812 */ /* 0x000fe400078ec0ff */
[----:B------:R-:W-:-:S04]  /*1910*/  IADD3 R8, P1, PT, R8, -0x1, RZ ;  /* 0xffffffff08087810 */ /* 0x000fc80007f3e0ff */
[----:B------:R-:W-:Y:S01]  /*1920*/  ISETP.GE.U32.AND P0, PT, R8, 0x3, PT ;  /* 0x000000030800780c */ /* 0x000fe20003f06070 */
[----:B------:R-:W-:-:S05]  /*1930*/  IMAD.X R8, RZ, RZ, -0x1, P1 ;  /* 0xffffffffff087424 */ /* 0x000fca00008e06ff */
[----:B------:R-:W-:-:S13]  /*1940*/  ISETP.GE.U32.AND.EX P0, PT, R8, RZ, PT, P0 ;  /* 0x000000ff0800720c */ /* 0x000fda0003f06100 */
[----:B------:R-:W-:Y:S05]  /*1950*/  @!P0 BRA `(.L_x_1894) ;  /* 0x0000000000e48947 */ /* 0x000fea0003800000 */
[----:B------:R-:W1:Y:S02]  /*1960*/  LDCU.64 UR8, c[0x0][0x3c0] ;  /* 0x00007800ff0877ac */ /* 0x000e640008000a00 */
[----:B-1----:R-:W-:-:S04]  /*1970*/  LEA R20, P0, R6, UR8, 0x3 ;  /* 0x0000000806147c11 */ /* 0x002fc8000f8018ff */
[----:B------:R-:W-:-:S05]  /*1980*/  LEA.HI.X R21, R6, UR9, R27, 0x3, P0 ;  /* 0x0000000906157c11 */ /* 0x000fca00080f1c1b */
[----:B0-----:R-:W5:Y:S01]  /*1990*/  LDG.E.64 R22, desc[UR6][R20.64] ;  /* 0x0000000614167981 */ /* 0x001f62000c1e1b00 */
[----:B------:R-:W-:Y:S01]  /*19a0*/  BSSY.RECONVERGENT B2, `(.L_x_1895) ;  /* 0x000000b000027945 */ /* 0x000fe20003800200 */
[----:B-----5:R-:W-:-:S04]  /*19b0*/  ISETP.GT.U32.AND P0, PT, R22, R12, PT ;  /* 0x0000000c1600720c */ /* 0x020fc80003f04070 */
[----:B------:R-:W-:-:S13]  /*19c0*/  ISETP.GT.U32.AND.EX P0, PT, R23, R13, PT, P0 ;  /* 0x0000000d1700720c */ /* 0x000fda0003f04100 */
[----:B------:R-:W-:Y:S05]  /*19d0*/  @!P0 BRA `(.L_x_1896) ;  /* 0x00000000001c8947 */ /* 0x000fea0003800000 */
[----:B------:R-:W0:Y:S01]  /*19e0*/  LDCU.64 UR8, c[0x0][0x3c8] ;  /* 0x00007900ff0877ac */ /* 0x000e220008000a00 */
[----:B--234-:R-:W-:-:S05]  /*19f0*/  IMAD.MOV.U32 R29, RZ, RZ, 0x3f800000 ;  /* 0x3f800000ff1d7424 */ /* 0x01cfca00078e00ff */
[----:B------:R1:W-:Y:S04]  /*1a00*/  REDG.E.ADD.F32.FTZ.RN.STRONG.GPU desc[UR6][R10.64], R29 ;  /* 0x0000001d0a0079a6 */ /* 0x0003e8000c12f306 */
[----:B------:R1:W-:Y:S01]  /*1a10*/  REDG.E.ADD.F32.FTZ.RN.STRONG.GPU desc[UR6][R18.64], R29 ;  /* 0x0000001d120079a6 */ /* 0x0003e2000c12f306 */
[----:B0-----:R-:W-:-:S04]  /*1a20*/  LEA R24, P0, R22, UR8, 0x2 ;  /* 0x0000000816187c11 */ /* 0x001fc8000f8010ff */
[----:B------:R-:W-:-:S05]  /*1a30*/  LEA.HI.X R25, R22, UR9, R23, 0x2, P0 ;  /* 0x0000000916197c11 */ /* 0x000fca00080f1417 */
[----:B------:R1:W-:Y:S04]  /*1a40*/  REDG.E.ADD.F32.FTZ.RN.STRONG.GPU desc[UR6][R24.64], R29 ;  /* 0x0000001d180079a6 */ /* 0x0003e8000c12f306 */
.L_x_1896:
[----:B------:R-:W-:Y:S05]  /*1a50*/  BSYNC.RECONVERGENT B2 ;  /* 0x0000000000027941 */ /* 0x000fea0003800200 */
.L_x_1895:
        /* <DEDUP_REMOVED lines=12> */
.L_x_1898:
[----:B------:R-:W-:Y:S05]  /*1b20*/  BSYNC.RECONVERGENT B2 ;  /* 0x0000000000027941 */ /* 0x000fea0003800200 */
.L_x_1897:
        /* <DEDUP_REMOVED lines=12> */
.L_x_1900:
[----:B------:R-:W-:Y:S05]  /*1bf0*/  BSYNC.RECONVERGENT B2 ;  /* 0x0000000000027941 */ /* 0x000fea0003800200 */
.L_x_1899:
        /* <DEDUP_REMOVED lines=13> */
.L_x_1902:
[----:B------:R-:W-:Y:S05]  /*1cd0*/  BSYNC.RECONVERGENT B2 ;  /* 0x0000000000027941 */ /* 0x000fea0003800200 */
.L_x_1901:
[----:B------:R-:W-:-:S07]  /*1ce0*/  IMAD.X R27, RZ, RZ, R27, P1 ;  /* 0x000000ffff1b7224 */ /* 0x000fce00008e061b */
.L_x_1894:
[----:B------:R-:W-:Y:S05]  /*1cf0*/  BSYNC.RECONVERGENT B1 ;  /* 0x0000000000017941 */ /* 0x000fea0003800200 */
.L_x_1893:
[----:B------:R-:W-:-:S04]  /*1d00*/  ISETP.NE.U32.AND P0, PT, R4, RZ, PT ;  /* 0x000000ff0400720c */ /* 0x000fc80003f05070 */
[----:B------:R-:W-:-:S13]  /*1d10*/  ISETP.NE.AND.EX P0, PT, RZ, RZ, PT, P0 ;  /* 0x000000ffff00720c */ /* 0x000fda0003f05300 */
[----:B------:R-:W-:Y:S05]  /*1d20*/  @!P0 BRA `(.L_x_1839) ;  /* 0x0000000000b88947 */ /* 0x000fea0003800000 */
[----:B------:R-:W5:Y:S02]  /*1d30*/  LDCU.64 UR8, c[0x0][0x3c0] ;  /* 0x00007800ff0877ac */ /* 0x000f640008000a00 */
[----:B-----5:R-:W-:-:S04]  /*1d40*/  LEA R20, P0, R6, UR8, 0x3 ;  /* 0x0000000806147c11 */ /* 0x020fc8000f8018ff */
[----:B------:R-:W-:-:S05]  /*1d50*/  LEA.HI.X R21, R6, UR9, R27, 0x3, P0 ;  /* 0x0000000906157c11 */ /* 0x000fca00080f1c1b */
[----:B01----:R-:W5:Y:S01]  /*1d60*/  LDG.E.64 R22, desc[UR6][R20.64] ;  /* 0x0000000614167981 */ /* 0x003f62000c1e1b00 */
[----:B------:R-:W-:Y:S01]  /*1d70*/  ISETP.NE.U32.AND P1, PT, R4, 0x1, PT ;  /* 0x000000010400780c */ /* 0x000fe20003f25070 */
[----:B------:R-:W-:Y:S03]  /*1d80*/  BSSY.RECONVERGENT B1, `(.L_x_1903) ;  /* 0x000000c000017945 */ /* 0x000fe60003800200 */
[----:B------:R-:W-:Y:S02]  /*1d90*/  ISETP.NE.AND.EX P1, PT, RZ, RZ, PT, P1 ;  /* 0x000000ffff00720c */ /* 0x000fe40003f25310 */
[----:B-----5:R-:W-:-:S04]  /*1da0*/  ISETP.GT.U32.AND P0, PT, R22, R12, PT ;  /* 0x0000000c1600720c */ /* 0x020fc80003f04070 */
[----:B------:R-:W-:-:S13]  /*1db0*/  ISETP.GT.U32.AND.EX P0, PT, R23, R13, PT, P0 ;  /* 0x0000000d1700720c */ /* 0x000fda0003f04100 */
[----:B------:R-:W-:Y:S05]  /*1dc0*/  @!P0 BRA `(.L_x_1904) ;  /* 0x00000000001c8947 */ /* 0x000fea0003800000 */
[----:B------:R-:W2:Y:S01]  /*1dd0*/  LDCU.64 UR8, c[0x0][0x3c8] ;  /* 0x00007900ff0877ac */ /* 0x000ea20008000a00 */
[----:B------:R-:W-:-:S05]  /*1de0*/  IMAD.MOV.U32 R27, RZ, RZ, 0x3f800000 ;  /* 0x3f800000ff1b7424 */ /* 0x000fca00078e00ff */
[----:B------:R0:W-:Y:S04]  /*1df0*/  REDG.E.ADD.F32.FTZ.RN.STRONG.GPU desc[UR6][R10.64], R27 ;  /* 0x0000001b0a0079a6 */ /* 0x0001e8000c12f306 */
[----:B------:R0:W-:Y:S01]  /*1e00*/  REDG.E.ADD.F32.FTZ.RN.STRONG.GPU desc[UR6][R18.64], R27 ;  /* 0x0000001b120079a6 */ /* 0x0001e2000c12f306 */
[----:B--234-:R-:W-:-:S04]  /*1e10*/  LEA R24, P0, R22, UR8, 0x2 ;  /* 0x0000000816187c11 */ /* 0x01cfc8000f8010ff */
[----:B------:R-:W-:-:S05]  /*1e20*/  LEA.HI.X R25, R22, UR9, R23, 0x2, P0 ;  /* 0x0000000916197c11 */ /* 0x000fca00080f1417 */
[----:B------:R0:W-:Y:S04]  /*1e30*/  REDG.E.ADD.F32.FTZ.RN.STRONG.GPU desc[UR6][R24.64], R27 ;  /* 0x0000001b180079a6 */ /* 0x0001e8000c12f306 */
.L_x_1904:
[----:B------:R-:W-:Y:S05]  /*1e40*/  BSYNC.RECONVERGENT B1 ;  /* 0x0000000000017941 */ /* 0x000fea0003800200 */
.L_x_1903:
[----:B------:R-:W-:Y:S05]  /*1e50*/  @!P1 BRA `(.L_x_1839) ;  /* 0x00000000006c9947 */ /* 0x000fea0003800000 */
[----:B------:R-:W5:Y:S01]  /*1e60*/  LDG.E.64 R22, desc[UR6][R20.64+0x8] ;  /* 0x0000080614167981 */ /* 0x000f62000c1e1b00 */
[----:B------:R-:W-:Y:S01]  /*1e70*/  ISETP.NE.U32.AND P1, PT, R4, 0x2, PT ;  /* 0x000000020400780c */ /* 0x000fe20003f25070 */
[----:B------:R-:W-:Y:S03]  /*1e80*/  BSSY.RECONVERGENT B1, `(.L_x_1905) ;  /* 0x000000c000017945 */ /* 0x000fe60003800200 */
[----:B------:R-:W-:Y:S02]  /*1e90*/  ISETP.NE.AND.EX P1, PT, RZ, RZ, PT, P1 ;  /* 0x000000ffff00720c */ /* 0x000fe40003f25310 */
[----:B-----5:R-:W-:-:S04]  /*1ea0*/  ISETP.GT.U32.AND P0, PT, R22, R12, PT ;  /* 0x0000000c1600720c */ /* 0x020fc80003f04070 */
[----:B------:R-:W-:-:S13]  /*1eb0*/  ISETP.GT.U32.AND.EX P0, PT, R23, R13, PT, P0 ;  /* 0x0000000d1700720c */ /* 0x000fda0003f04100 */
[----:B------:R-:W-:Y:S05]  /*1ec0*/  @!P0 BRA `(.L_x_1906) ;  /* 0x00000000001c8947 */ /* 0x000fea0003800000 */
[----:B------:R-:W2:Y:S01]  /*1ed0*/  LDCU.64 UR8, c[0x0][0x3c8] ;  /* 0x00007900ff0877ac */ /* 0x000ea20008000a00 */
[----:B0-----:R-:W-:-:S05]  /*1ee0*/  IMAD.MOV.U32 R27, RZ, RZ, 0x3f800000 ;  /* 0x3f800000ff1b7424 */ /* 0x001fca00078e00ff */
[----:B------:R1:W-:Y:S04]  /*1ef0*/  REDG.E.ADD.F32.FTZ.RN.STRONG.GPU desc[UR6][R10.64], R27 ;  /* 0x0000001b0a0079a6 */ /* 0x0003e8000c12f306 */
[----:B------:R1:W-:Y:S01]  /*1f00*/  REDG.E.ADD.F32.FTZ.RN.STRONG.GPU desc[UR6][R18.64], R27 ;  /* 0x0000001b120079a6 */ /* 0x0003e2000c12f306 */
[----:B--234-:R-:W-:-:S04]  /*1f10*/  LEA R24, P0, R22, UR8, 0x2 ;  /* 0x0000000816187c11 */ /* 0x01cfc8000f8010ff */
[----:B------:R-:W-:-:S05]  /*1f20*/  LEA.HI.X R25, R22, UR9, R23, 0x2, P0 ;  /* 0x0000000916197c11 */ /* 0x000fca00080f1417 */
[----:B------:R1:W-:Y:S04]  /*1f30*/  REDG.E.ADD.F32.FTZ.RN.STRONG.GPU desc[UR6][R24.64], R27 ;  /* 0x0000001b180079a6 */ /* 0x0003e8000c12f306 */
.L_x_1906:
[----:B------:R-:W-:Y:S05]  /*1f40*/  BSYNC.RECONVERGENT B1 ;  /* 0x0000000000017941 */ /* 0x000fea0003800200 */
.L_x_1905:
[----:B------:R-:W-:Y:S05]  /*1f50*/  @!P1 BRA `(.L_x_1839) ;  /* 0x00000000002c9947 */ /* 0x000fea0003800000 */
[----:B------:R-:W5:Y:S02]  /*1f60*/  LDG.E.64 R22, desc[UR6][R20.64+0x10] ;  /* 0x0000100614167981 */ /* 0x000f64000c1e1b00 */
[----:B-----5:R-:W-:-:S04]  /*1f70*/  ISETP.GT.U32.AND P0, PT, R22, R12, PT ;  /* 0x0000000c1600720c */ /* 0x020fc80003f04070 */
[----:B------:R-:W-:-:S13]  /*1f80*/  ISETP.GT.U32.AND.EX P0, PT, R23, R13, PT, P0 ;  /* 0x0000000d1700720c */ /* 0x000fda0003f04100 */
[----:B------:R-:W-:Y:S05]  /*1f90*/  @!P0 BRA `(.L_x_1839) ;  /* 0x00000000001c8947 */ /* 0x000fea0003800000 */
[----:B------:R-:W5:Y:S01]  /*1fa0*/  LDCU.64 UR8, c[0x0][0x3c8] ;  /* 0x00007900ff0877ac */ /* 0x000f620008000a00 */
[----:B01234-:R-:W-:-:S05]  /*1fb0*/  IMAD.MOV.U32 R25, RZ, RZ, 0x3f800000 ;  /* 0x3f800000ff197424 */ /* 0x01ffca00078e00ff */
[----:B------:R0:W-:Y:S04]  /*1fc0*/  REDG.E.ADD.F32.FTZ.RN.STRONG.GPU desc[UR6][R10.64], R25 ;  /* 0x000000190a0079a6 */ /* 0x0001e8000c12f306 */
[----:B------:R0:W-:Y:S01]  /*1fd0*/  REDG.E.ADD.F32.FTZ.RN.STRONG.GPU desc[UR6][R18.64], R25 ;  /* 0x00000019120079a6 */ /* 0x0001e2000c12f306 */
[----:B-----5:R-:W-:-:S04]  /*1fe0*/  LEA R20, P0, R22, UR8, 0x2 ;  /* 0x0000000816147c11 */ /* 0x020fc8000f8010ff */
[----:B------:R-:W-:-:S05]  /*1ff0*/  LEA.HI.X R21, R22, UR9, R23, 0x2, P0 ;  /* 0x0000000916157c11 */ /* 0x000fca00080f1417 */
[----:B------:R0:W-:Y:S04]  /*2000*/  REDG.E.ADD.F32.FTZ.RN.STRONG.GPU desc[UR6][R20.64], R25 ;  /* 0x00000019140079a6 */ /* 0x0001e8000c12f306 */
.L_x_1839:
[----:B------:R-:W-:Y:S05]  /*2010*/  BSYNC.RECONVERGENT B0 ;  /* 0x0000000000007941 */ /* 0x000fea0003800200 */
.L_x_1838:
[----:B------:R-:W-:Y:S01]  /*2020*/  IADD3 R9, P0, PT, R9, 0x1, RZ ;  /* 0x0000000109097810 */ /* 0x000fe20007f1e0ff */
[----:B------:R-:W-:Y:S01]  /*2030*/  VIADD R7, R7, 0x1 ;  /* 0x0000000107077836 */ /* 0x000fe20000000000 */
[----:B------:R-:W-:Y:S01]  /*2040*/  IADD3 R3, P1, PT, R3, 0x1, RZ ;  /* 0x0000000103037810 */ /* 0x000fe20007f3e0ff */
[----:B------:R-:W-:Y:S02]  /*2050*/  VIADD R5, R5, 0x1 ;  /* 0x0000000105057836 */ /* 0x000fe40000000000 */
[----:B------:R-:W-:Y:S01]  /*2060*/  IMAD.X R2, RZ, RZ, R2, P0 ;  /* 0x000000ffff027224 */ /* 0x000fe200000e0602 */
[----:B------:R-:W-:Y:S01]  /*2070*/  ISETP.GE.U32.AND P0, PT, R9, R14, PT ;  /* 0x0000000e0900720c */ /* 0x000fe20003f06070 */
[----:B------:R-:W-:-:S03]  /*2080*/  IMAD.X R0, RZ, RZ, R0, P1 ;  /* 0x000000ffff007224 */ /* 0x000fc600008e0600 */
[----:B------:R-:W-:-:S13]  /*2090*/  ISETP.GE.U32.AND.EX P0, PT, R2, R15, PT, P0 ;  /* 0x0000000f0200720c */ /* 0x000fda0003f06100 */
[----:B------:R-:W-:Y:S05]  /*20a0*/  @!P0 BRA `(.L_x_1907) ;  /* 0xffffffe000748947 */ /* 0x000fea000383ffff */
[----:B------:R-:W-:Y:S05]  /*20b0*/  EXIT ;  /* 0x000000000000794d */ /* 0x000fea0003800000 */
.L_x_1908:
        /* <DEDUP_REMOVED lines=12> */
.L_x_2914:


//--------------------- .text._Z26triangle_counting_kernel_1P27vertex_dictionary_structuremmPmS1_S1_S1_S1_S1_S1_ --------------------------
	.section	.text._Z26triangle_counting_kernel_1P27vertex_dictionary_structuremmPmS1_S1_S1_S1_S1_S1_,"ax",@progbits
	.align	128
        .global         _Z26triangle_counting_kernel_1P27vertex_dictionary_structuremmPmS1_S1_S1_S1_S1_S1_
        .type           _Z26triangle_counting_kernel_1P27vertex_dictionary_structuremmPmS1_S1_S1_S1_S1_S1_,@function
        .size           _Z26triangle_counting_kernel_1P27vertex_dictionary_structuremmPmS1_S1_S1_S1_S1_S1_,(.L_x_2915 - _Z26triangle_counting_kernel_1P27vertex_dictionary_structuremmPmS1_S1_S1_S1_S1_S1_)
        .other          _Z26triangle_counting_kernel_1P27vertex_dictionary_structuremmPmS1_S1_S1_S1_S1_S1_,@"STO_CUDA_ENTRY STV_DEFAULT"
_Z26triangle_counting_kernel_1P27vertex_dictionary_structuremmPmS1_S1_S1_S1_S1_S1_:
.text._Z26triangle_counting_kernel_1P27vertex_dictionary_structuremmPmS1_S1_S1_S1_S1_S1_:
        /* <DEDUP_REMOVED lines=20> */
[----:B------:R-:W2:Y:S02]  /*0140*/  LDG.E.64 R2, desc[UR6][R2.64] ;  /* 0x0000000602027981 */ /* 0x000ea4000c1e1b00 */
[C---:B--2---:R-:W-:Y:S01]  /*0150*/  IMAD.SHL.U32 R18, R2.reuse, 0x8, RZ ;  /* 0x0000000802127824 */ /* 0x044fe200078e00ff */
[----:B------:R-:W-:-:S04]  /*0160*/  SHF.L.U64.HI R20, R2, 0x3, R3 ;  /* 0x0000000302147819 */ /* 0x000fc80000010203 */
[----:B------:R-:W-:-:S04]  /*0170*/  IADD3 R12, P0, PT, R18, UR10, RZ ;  /* 0x0000000a120c7c10 */ /* 0x000fc8000ff1e0ff */
[----:B------:R-:W-:Y:S02]  /*0180*/  IADD3.X R13, PT, PT, R20, UR11, RZ, P0, !PT ;  /* 0x0000000b140d7c10 */ /* 0x000fe400087fe4ff */
[----:B0-----:R-:W-:-:S04]  /*0190*/  IADD3 R4, P0, PT, R18, UR4, RZ ;  /* 0x0000000412047c10 */ /* 0x001fc8000ff1e0ff */
[----:B------:R-:W2:Y:S01]  /*01a0*/  LDG.E.64 R12, desc[UR6][R12.64] ;  /* 0x000000060c0c7981 */ /* 0x000ea2000c1e1b00 */
[----:B------:R-:W-:-:S05]  /*01b0*/  IADD3.X R5, PT, PT, R20, UR5, RZ, P0, !PT ;  /* 0x0000000514057c10 */ /* 0x000fca00087fe4ff */
[----:B------:R-:W3:Y:S04]  /*01c0*/  LDG.E.64 R16, desc[UR6][R4.64] ;  /* 0x0000000604107981 */ /* 0x000ee8000c1e1b00 */
[----:B------:R-:W4:Y:S01]  /*01d0*/  LDG.E.64 R6, desc[UR6][R4.64+0x8] ;  /* 0x0000080604067981 */ /* 0x000f22000c1e1b00 */
[----:B--2---:R-:W-:-:S05]  /*01e0*/  IADD3 R21, P0, PT, R19, -R12, RZ ;  /* 0x8000000c13157210 */ /* 0x004fca0007f1e0ff */
[----:B------:R-:W-:Y:S02]  /*01f0*/  IMAD.X R0, RZ, RZ, ~R13, P0 ;  /* 0x000000ffff007224 */ /* 0x000fe400000e0e0d */
[----:B---3--:R-:W-:-:S04]  /*0200*/  IMAD.WIDE.U32 R10, R21, 0xf, R16 ;  /* 0x0000000f150a7825 */ /* 0x008fc800078e0010 */
[----:B------:R-:W-:Y:S01]  /*0210*/  IMAD R15, R0, 0xf, RZ ;  /* 0x0000000f000f7824 */ /* 0x000fe200078e02ff */
[----:B------:R-:W-:-:S03]  /*0220*/  IADD3 R9, P1, PT, R10, 0xf, RZ ;  /* 0x0000000f0a097810 */ /* 0x000fc60007f3e0ff */
[----:B------:R-:W-:Y:S01]  /*0230*/  IMAD.IADD R14, R11, 0x1, R15 ;  /* 0x000000010b0e7824 */ /* 0x000fe200078e020f */
[----:B----4-:R-:W-:-:S03]  /*0240*/  ISETP.LT.U32.AND P0, PT, R9, R6, PT ;  /* 0x000000060900720c */ /* 0x010fc60003f01070 */
[----:B------:R-:W-:-:S05]  /*0250*/  IMAD.X R15, RZ, RZ, R14, P1 ;  /* 0x000000ffff0f7224 */ /* 0x000fca00008e060e */
[----:B------:R-:W-:-:S04]  /*0260*/  ISETP.LT.U32.AND.EX P0, PT, R15, R7, PT, P0 ;  /* 0x000000070f00720c */ /* 0x000fc80003f01100 */
[----:B------:R-:W-:Y:S02]  /*0270*/  SEL R8, R9, R6, P0 ;  /* 0x0000000609087207 */ /* 0x000fe40000000000 */
[----:B------:R-:W-:Y:S02]  /*0280*/  SEL R9, R15, R7, P0 ;  /* 0x000000070f097207 */ /* 0x000fe40000000000 */
[----:B------:R-:W-:-:S04]  /*0290*/  ISETP.GE.U32.AND P0, PT, R10, R8, PT ;  /* 0x000000080a00720c */ /* 0x000fc80003f06070 */
[----:B------:R-:W-:-:S13]  /*02a0*/  ISETP.GE.U32.AND.EX P0, PT, R14, R9, PT, P0 ;  /* 0x000000090e00720c */ /* 0x000fda0003f06100 */
[----:B------:R-:W-:Y:S05]  /*02b0*/  @P0 EXIT ;  /* 0x000000000000094d */ /* 0x000fea0003800000 */
[----:B------:R-:W0:Y:S02]  /*02c0*/  LDCU.64 UR4, c[0x0][0x380] ;  /* 0x00007000ff0477ac */ /* 0x000e240008000a00 */
[----:B0-----:R-:W-:-:S04]  /*02d0*/  IADD3 R6, P0, PT, R18, UR4, RZ ;  /* 0x0000000412067c10 */ /* 0x001fc8000ff1e0ff */
[----:B------:R-:W-:-:S05]  /*02e0*/  IADD3.X R7, PT, PT, R20, UR5, RZ, P0, !PT ;  /* 0x0000000514077c10 */ /* 0x000fca00087fe4ff */
[----:B------:R-:W2:Y:S04]  /*02f0*/  LDG.E.64 R4, desc[UR6][R6.64+0x8] ;  /* 0x0000080606047981 */ /* 0x000ea8000c1e1b00 */
[----:B--2---:R-:W2:Y:S02]  /*0300*/  LDG.E.64 R4, desc[UR6][R4.64+0x20] ;  /* 0x0000200604047981 */ /* 0x004ea4000c1e1b00 */
[----:B--2---:R-:W-:-:S04]  /*0310*/  ISETP.NE.U32.AND P0, PT, R4, RZ, PT ;  /* 0x000000ff0400720c */ /* 0x004fc80003f05070 */
[----:B------:R-:W-:-:S13]  /*0320*/  ISETP.NE.AND.EX P0, PT, R5, RZ, PT, P0 ;  /* 0x000000ff0500720c */ /* 0x000fda0003f05300 */
[----:B------:R-:W-:Y:S05]  /*0330*/  @!P0 EXIT ;  /* 0x000000000000894d */ /* 0x000fea0003800000 */
[----:B------:R-:W0:Y:S02]  /*0340*/  LDCU.64 UR4, c[0x4][0x20] ;  /* 0x01000400ff0477ac */ /* 0x000e240008000a00 */
[----:B0-----:R-:W-:-:S04]  /*0350*/  LEA R6, P0, R21, UR4, 0x3 ;  /* 0x0000000415067c11 */ /* 0x001fc8000f8018ff */
[----:B------:R-:W-:-:S06]  /*0360*/  LEA.HI.X R7, R21, UR5, R0, 0x3, P0 ;  /* 0x0000000515077c11 */ /* 0x000fcc00080f1c00 */
[----:B------:R-:W2:Y:S01]  /*0370*/  LDG.E.64 R6, desc[UR6][R6.64] ;  /* 0x0000000606067981 */ /* 0x000ea2000c1e1b00 */
[----:B------:R-:W-:Y:S01]  /*0380*/  IMAD.WIDE.U32 R8, R12, 0xf, R8 ;  /* 0x0000000f0c087825 */ /* 0x000fe200078e0008 */
[----:B------:R-:W-:Y:S03]  /*0390*/  BSSY.RECONVERGENT B0, `(.L_x_1909) ;  /* 0x000001e000007945 */ /* 0x000fe60003800200 */
[----:B------:R-:W-:Y:S01]  /*03a0*/  IMAD R15, R13, 0xf, RZ ;  /* 0x0000000f0d0f7824 */ /* 0x000fe200078e02ff */
[----:B------:R-:W-:Y:S01]  /*03b0*/  IADD3 R16, P1, PT, R16, -R8, RZ ;  /* 0x8000000810107210 */ /* 0x000fe20007f3e0ff */
[----:B------:R-:W-:Y:S02]  /*03c0*/  IMAD.MOV.U32 R11, RZ, RZ, R14 ;  /* 0x000000ffff0b7224 */ /* 0x000fe400078e000e */
[----:B------:R-:W-:Y:S02]  /*03d0*/  IMAD.IADD R0, R9, 0x1, R15 ;  /* 0x0000000109007824 */ /* 0x000fe400078e020f */
[----:B------:R-:W-:-:S04]  /*03e0*/  IMAD.WIDE.U32 R12, R12, 0xf, R10 ;  /* 0x0000000f0c0c7825 */ /* 0x000fc800078e000a */
[----:B------:R-:W-:Y:S02]  /*03f0*/  IMAD.X R17, R17, 0x1, ~R0, P1 ;  /* 0x0000000111117824 */ /* 0x000fe400008e0e00 */
[----:B------:R-:W-:Y:S01]  /*0400*/  IMAD.WIDE.U32 R16, R19, 0xf, R16 ;  /* 0x0000000f13107825 */ /* 0x000fe200078e0010 */
[----:B--2---:R-:W-:-:S04]  /*0410*/  ISETP.NE.U32.AND P0, PT, R6, RZ, PT ;  /* 0x000000ff0600720c */ /* 0x004fc80003f05070 */
[----:B------:R-:W-:-:S13]  /*0420*/  ISETP.NE.AND.EX P0, PT, R7, RZ, PT, P0 ;  /* 0x000000ff0700720c */ /* 0x000fda0003f05300 */
[----:B------:R-:W-:Y:S05]  /*0430*/  @!P0 BRA `(.L_x_1910) ;  /* 0x00000000004c8947 */ /* 0x000fea0003800000 */
.L_x_1911:
[----:B------:R-:W-:Y:S01]  /*0440*/  LOP3.LUT R14, R6, 0x1, RZ, 0xc0, !PT ;  /* 0x00000001060e7812 */ /* 0x000fe200078ec0ff */
[----:B-----5:R-:W-:Y:S02]  /*0450*/  IMAD.MOV.U32 R18, RZ, RZ, R4 ;  /* 0x000000ffff127224 */ /* 0x020fe400078e0004 */
[----:B------:R-:W-:Y:S01]  /*0460*/  IMAD.MOV.U32 R19, RZ, RZ, R5 ;  /* 0x000000ffff137224 */ /* 0x000fe200078e0005 */
[----:B------:R-:W-:-:S04]  /*0470*/  ISETP.NE.U32.AND P0, PT, R14, 0x1, PT ;  /* 0x000000010e00780c */ /* 0x000fc80003f05070 */
[----:B------:R-:W-:-:S13]  /*0480*/  ISETP.NE.U32.AND.EX P0, PT, RZ, RZ, PT, P0 ;  /* 0x000000ffff00720c */ /* 0x000fda0003f05100 */
[----:B------:R0:W5:Y:S01]  /*0490*/  @!P0 LDG.E.64 R4, desc[UR6][R18.64+0x80] ;  /* 0x0000800612048981 */ /* 0x000162000c1e1b00 */
[----:B------:R-:W-:-:S03]  /*04a0*/  IMAD.WIDE.U32 R20, R7, -0x33333333, RZ ;  /* 0xcccccccd07147825 */ /* 0x000fc600078e00ff */
[----:B------:R0:W5:Y:S01]  /*04b0*/  @P0 LDG.E.64 R4, desc[UR6][R18.64+0x88] ;  /* 0x0000880612040981 */ /* 0x000162000c1e1b00 */
[----:B------:R-:W-:-:S04]  /*04c0*/  IMAD.WIDE.U32 R22, P0, R6, -0x33333334, R20 ;  /* 0xcccccccc06167825 */ /* 0x000fc80007800014 */
[----:B------:R-:W-:Y:S01]  /*04d0*/  IMAD.X R25, RZ, RZ, RZ, P0 ;  /* 0x000000ffff197224 */ /* 0x000fe200000e06ff */
[C---:B------:R-:W-:Y:S01]  /*04e0*/  ISETP.GE.U32.AND P0, PT, R6.reuse, 0xa, PT ;  /* 0x0000000a0600780c */ /* 0x040fe20003f06070 */
[----:B------:R-:W-:-:S03]  /*04f0*/  IMAD.WIDE.U32 R20, R6, -0x33333333, RZ ;  /* 0xcccccccd06147825 */ /* 0x000fc600078e00ff */
[----:B------:R-:W-:Y:S01]  /*0500*/  ISETP.GE.U32.AND.EX P0, PT, R7, RZ, PT, P0 ;  /* 0x000000ff0700720c */ /* 0x000fe20003f06100 */
[----:B------:R-:W-:Y:S01]  /*0510*/  IMAD.MOV.U32 R24, RZ, RZ, R23 ;  /* 0x000000ffff187224 */ /* 0x000fe200078e0017 */
[----:B------:R-:W-:-:S05]  /*0520*/  IADD3 RZ, P1, PT, R21, R22, RZ ;  /* 0x0000001615ff7210 */ /* 0x000fca0007f3e0ff */
[----:B------:R-:W-:-:S05]  /*0530*/  IMAD.WIDE.U32.X R20, R7, -0x33333334, R24, P1 ;  /* 0xcccccccc07147825 */ /* 0x000fca00008e0418 */
[--C-:B------:R-:W-:Y:S02]  /*0540*/  SHF.R.U64 R6, R20, 0x3, R21.reuse ;  /* 0x0000000314067819 */ /* 0x100fe40000001215 */
[----:B------:R-:W-:Y:S01]  /*0550*/  SHF.R.U32.HI R7, RZ, 0x3, R21 ;  /* 0x00000003ff077819 */ /* 0x000fe20000011615 */
[----:B0-----:R-:W-:Y:S06]  /*0560*/  @P0 BRA `(.L_x_1911) ;  /* 0xfffffffc00b40947 */ /* 0x001fec000383ffff */
.L_x_1910:
[----:B------:R-:W-:Y:S05]  /*0570*/  BSYNC.RECONVERGENT B0 ;  /* 0x0000000000007941 */ /* 0x000fea0003800200 */
.L_x_1909:
[----:B------:R-:W-:Y:S01]  /*0580*/  UMOV UR4, URZ ;  /* 0x000000ff00047c82 */ /* 0x000fe20008000000 */
[----:B------:R-:W-:Y:S01]  /*0590*/  ISETP.GT.U32.AND P0, PT, R16, -0x4, PT ;  /* 0xfffffffc1000780c */ /* 0x000fe20003f04070 */
[----:B------:R-:W-:Y:S01]  /*05a0*/  VIADD R16, R17, UR4 ;  /* 0x0000000411107c36 */ /* 0x000fe20008000000 */
[----:B------:R-:W-:Y:S01]  /*05b0*/  IADD3 R9, P1, PT, R8, -R12, RZ ;  /* 0x8000000c08097210 */ /* 0x000fe20007f3e0ff */
[----:B------:R-:W-:Y:S01]  /*05c0*/  IMAD.IADD R13, R15, 0x1, R13 ;  /* 0x000000010f0d7824 */ /* 0x000fe200078e020d */
[----:B------:R-:W-:Y:S01]  /*05d0*/  BSSY.RECONVERGENT B1, `(.L_x_1912) ;  /* 0x00000e0000017945 */ /* 0x000fe20003800200 */
[----:B------:R-:W-:Y:S02]  /*05e0*/  CS2R R14, SRZ ;  /* 0x00000000000e7805 */ /* 0x000fe4000001ff00 */
[----:B------:R-:W-:Y:S01]  /*05f0*/  ISETP.GT.U32.AND.EX P0, PT, R16, -0x1, PT, P0 ;  /* 0xffffffff1000780c */ /* 0x000fe20003f04100 */
[----:B------:R-:W-:Y:S01]  /*0600*/  IMAD.X R0, R0, 0x1, ~R13, P1 ;  /* 0x0000000100007824 */ /* 0x000fe200008e0e0d */
[----:B------:R-:W-:-:S11]  /*0610*/  LOP3.LUT R16, R9, 0x3, RZ, 0xc0, !PT ;  /* 0x0000000309107812 */ /* 0x000fd600078ec0ff */
[----:B------:R-:W-:Y:S05]  /*0620*/  @P0 BRA `(.L_x_1913) ;  /* 0x0000000c00680947 */ /* 0x000fea0003800000 */
[----:B------:R-:W0:Y:S01]  /*0630*/  LDCU.128 UR8, c[0x0][0x3c0] ;  /* 0x00007800ff0877ac */ /* 0x000e220008000c00 */
[----:B------:R-:W-:Y:S01]  /*0640*/  LOP3.LUT R14, R9, 0xfffffffc, RZ, 0xc0, !PT ;  /* 0xfffffffc090e7812 */ /* 0x000fe200078ec0ff */
[----:B------:R-:W-:Y:S01]  /*0650*/  BSSY.RELIABLE B0, `(.L_x_1914) ;  /* 0x00000b4000007945 */ /* 0x000fe20003800100 */
[----:B------:R-:W-:Y:S01]  /*0660*/  LEA R8, P2, R10, 0x10, 0x3 ;  /* 0x000000100a087811 */ /* 0x000fe200078418ff */
[----:B------:R-:W-:Y:S01]  /*0670*/  IMAD.MOV.U32 R15, RZ, RZ, R0 ;  /* 0x000000ffff0f7224 */ /* 0x000fe200078e0000 */
[----:B------:R-:W-:Y:S01]  /*0680*/  ISETP.GT.U32.AND P0, PT, R14, RZ, PT ;  /* 0x000000ff0e00720c */ /* 0x000fe20003f04070 */
[----:B------:R-:W-:Y:S01]  /*0690*/  IMAD.MOV.U32 R17, RZ, RZ, R14 ;  /* 0x000000ffff117224 */ /* 0x000fe200078e000e */
[----:B------:R-:W-:Y:S02]  /*06a0*/  LEA.HI.X R9, R10, RZ, R11, 0x3, P2 ;  /* 0x000000ff0a097211 */ /* 0x000fe400010f1c0b */
[----:B------:R-:W-:Y:S02]  /*06b0*/  ISETP.GT.AND.EX P0, PT, R0, RZ, PT, P0 ;  /* 0x000000ff0000720c */ /* 0x000fe40003f04300 */
[----:B-----5:R-:W-:-:S05]  /*06c0*/  IADD3 R12, P1, PT, R4, 0x10, RZ ;  /* 0x00000010040c7810 */ /* 0x020fca0007f3e0ff */
[----:B------:R-:W-:Y:S01]  /*06d0*/  IMAD.X R13, RZ, RZ, R5, P1 ;  /* 0x000000ffff0d7224 */ /* 0x000fe200008e0605 */
[C---:B0-----:R-:W-:Y:S02]  /*06e0*/  IADD3 R6, P3, PT, R8.reuse, UR8, RZ ;  /* 0x0000000808067c10 */ /* 0x041fe4000ff7e0ff */
[----:B------:R-:W-:Y:S02]  /*06f0*/  IADD3 R8, P2, PT, R8, UR10, RZ ;  /* 0x0000000a08087c10 */ /* 0x000fe4000ff5e0ff */
[C---:B------:R-:W-:Y:S02]  /*0700*/  IADD3.X R7, PT, PT, R9.reuse, UR9, RZ, P3, !PT ;  /* 0x0000000909077c10 */ /* 0x040fe40009ffe4ff */
[----:B------:R-:W-:Y:S01]  /*0710*/  IADD3.X R9, PT, PT, R9, UR11, RZ, P2, !PT ;  /* 0x0000000b09097c10 */ /* 0x000fe200097fe4ff */
[----:B------:R-:W-:Y:S08]  /*0720*/  @!P0 BRA `(.L_x_1915) ;  /* 0x0000000800988947 */ /* 0x000ff00003800000 */
[----:B------:R-:W-:Y:S01]  /*0730*/  ISETP.GT.U32.AND P1, PT, R17, 0xc, PT ;  /* 0x0000000c1100780c */ /* 0x000fe20003f24070 */
[----:B------:R-:W-:Y:S01]  /*0740*/  BSSY.RECONVERGENT B2, `(.L_x_1916) ;  /* 0x0000064000027945 */ /* 0x000fe20003800200 */
[----:B------:R-:W-:Y:S02]  /*0750*/  PLOP3.LUT P0, PT, PT, PT, PT, 0x80, 0x8 ;  /* 0x000000000008781c */ /* 0x000fe40003f0f070 */
[----:B------:R-:W-:-:S13]  /*0760*/  ISETP.GT.AND.EX P1, PT, R0, RZ, PT, P1 ;  /* 0x000000ff0000720c */ /* 0x000fda0003f24310 */
[----:B------:R-:W-:Y:S05]  /*0770*/  @!P1 BRA `(.L_x_1917) ;  /* 0x0000000400809947 */ /* 0x000fea0003800000 */
[----:B------:R-:W-:-:S13]  /*0780*/  PLOP3.LUT P0, PT, PT, PT, PT, 0x8, 0x80 ;  /* 0x000000000080781c */ /* 0x000fda0003f0e170 */
.L_x_1918:
[----:B------:R-:W2:Y:S02]  /*0790*/  LDG.E.64 R18, desc[UR6][R12.64+-0x10] ;  /* 0xfffff0060c127981 */ /* 0x000ea4000c1e1b00 */
[----:B--2---:R-:W-:-:S04]  /*07a0*/  IADD3 R20, P1, PT, R18, -0x1, RZ ;  /* 0xffffffff12147810 */ /* 0x004fc80007f3e0ff */
[----:B------:R-:W-:-:S05]  /*07b0*/  IADD3.X R21, PT, PT, R19, -0x1, RZ, P1, !PT ;  /* 0xffffffff13157810 */ /* 0x000fca0000ffe4ff */
[----:B------:R0:W-:Y:S04]  /*07c0*/  STG.E.64 desc[UR6][R6.64+-0x10], R20 ;  /* 0xfffff01406007986 */ /* 0x0001e8000c101b06 */
[----:B------:R-:W-:Y:S04]  /*07d0*/  STG.E.64 desc[UR6][R8.64+-0x10], R2 ;  /* 0xfffff00208007986 */ /* 0x000fe8000c101b06 */
        /* <DEDUP_REMOVED lines=10> */
[----:B------:R-:W0:Y:S02]  /*0880*/  LDG.E.64 R18, desc[UR6][R12.64+0x8] ;  /* 0x000008060c127981 */ /* 0x000e24000c1e1b00 */
[----:B0-----:R-:W-:-:S04]  /*0890*/  IADD3 R20, P1, PT, R18, -0x1, RZ ;  /* 0xffffffff12147810 */ /* 0x001fc80007f3e0ff */
[----:B------:R-:W-:-:S05]  /*08a0*/  IADD3.X R21, PT, PT, R19, -0x1, RZ, P1, !PT ;  /* 0xffffffff13157810 */ /* 0x000fca0000ffe4ff */
[----:B------:R0:W-:Y:S04]  /*08b0*/  STG.E.64 desc[UR6][R6.64+0x8], R20 ;  /* 0x0000081406007986 */ /* 0x0001e8000c101b06 */
[----:B------:R-:W-:Y:S04]  /*08c0*/  STG.E.64 desc[UR6][R8.64+0x8], R2 ;  /* 0x0000080208007986 */ /* 0x000fe8000c101b06 */
[----:B------:R-:W1:Y:S02]  /*08d0*/  LDG.E.64 R18, desc[UR6][R12.64+0x10] ;  /* 0x000010060c127981 */ /* 0x000e64000c1e1b00 */
[----:B-1----:R-:W-:-:S04]  /*08e0*/  IADD3 R22, P1, PT, R18, -0x1, RZ ;  /* 0xffffffff12167810 */ /* 0x002fc80007f3e0ff */
        /* <DEDUP_REMOVED lines=46> */
[----:B------:R-:W-:Y:S04]  /*0bd0*/  STG.E.64 desc[UR6][R6.64+0x58], R22 ;  /* 0x0000581606007986 */ /* 0x000fe8000c101b06 */
[----:B------:R-:W-:Y:S04]  /*0be0*/  STG.E.64 desc[UR6][R8.64+0x58], R2 ;  /* 0x0000580208007986 */ /* 0x000fe8000c101b06 */
[----:B------:R-:W2:Y:S02]  /*0bf0*/  LDG.E.64 R18, desc[UR6][R12.64+0x60] ;  /* 0x000060060c127981 */ /* 0x000ea4000c1e1b00 */
[----:B--2---:R-:W-:-:S04]  /*0c00*/  IADD3 R24, P1, PT, R18, -0x1, RZ ;  /* 0xffffffff12187810 */ /* 0x004fc80007f3e0ff */
[----:B------:R-:W-:-:S05]  /*0c10*/  IADD3.X R25, PT, PT, R19, -0x1, RZ, P1, !PT ;  /* 0xffffffff13197810 */ /* 0x000fca0000ffe4ff */
[----:B------:R-:W-:Y:S04]  /*0c20*/  STG.E.64 desc[UR6][R6.64+0x60], R24 ;  /* 0x0000601806007986 */ /* 0x000fe8000c101b06 */
[----:B------:R-:W-:Y:S04]  /*0c30*/  STG.E.64 desc[UR6][R8.64+0x60], R2 ;  /* 0x0000600208007986 */ /* 0x000fe8000c101b06 */
[----:B------:R1:W2:Y:S01]  /*0c40*/  LDG.E.64 R18, desc[UR6][R12.64+0x68] ;  /* 0x000068060c127981 */ /* 0x0002a2000c1e1b00 */
[----:B------:R-:W-:Y:S02]  /*0c50*/  IADD3 R10, P2, PT, R10, 0x10, RZ ;  /* 0x000000100a0a7810 */ /* 0x000fe40007f5e0ff */
[----:B0-----:R-:W-:-:S02]  /*0c60*/  IADD3 R21, P4, PT, R6, 0x80, RZ ;  /* 0x0000008006157810 */ /* 0x001fc40007f9e0ff */
[----:B------:R-:W-:Y:S01]  /*0c70*/  IADD3 R20, P5, PT, R8, 0x80, RZ ;  /* 0x0000008008147810 */ /* 0x000fe20007fbe0ff */
[----:B------:R-:W-:Y:S01]  /*0c80*/  IMAD.X R11, RZ, RZ, R11, P2 ;  /* 0x000000ffff0b7224 */ /* 0x000fe200010e060b */
[----:B-1----:R-:W-:-:S05]  /*0c90*/  IADD3 R12, P3, PT, R12, 0x80, RZ ;  /* 0x000000800c0c7810 */ /* 0x002fca0007f7e0ff */
[----:B------:R-:W-:Y:S01]  /*0ca0*/  IMAD.X R13, RZ, RZ, R13, P3 ;  /* 0x000000ffff0d7224 */ /* 0x000fe200018e060d */
[----:B--2---:R-:W-:-:S04]  /*0cb0*/  IADD3 R18, P1, PT, R18, -0x1, RZ ;  /* 0xffffffff12127810 */ /* 0x004fc80007f3e0ff */
[----:B------:R-:W-:Y:S02]  /*0cc0*/  IADD3.X R19, PT, PT, R19, -0x1, RZ, P1, !PT ;  /* 0xffffffff13137810 */ /* 0x000fe40000ffe4ff */
[----:B------:R-:W-:-:S03]  /*0cd0*/  IADD3 R17, P1, PT, R17, -0x10, RZ ;  /* 0xfffffff011117810 */ /* 0x000fc60007f3e0ff */
[----:B------:R0:W-:Y:S01]  /*0ce0*/  STG.E.64 desc[UR6][R6.64+0x68], R18 ;  /* 0x0000681206007986 */ /* 0x0001e2000c101b06 */
[----:B------:R-:W-:Y:S02]  /*0cf0*/  IADD3.X R0, PT, PT, R0, -0x1, RZ, P1, !PT ;  /* 0xffffffff00007810 */ /* 0x000fe40000ffe4ff */
[----:B------:R-:W-:Y:S01]  /*0d00*/  ISETP.GT.U32.AND P1, PT, R17, 0xc, PT ;  /* 0x0000000c1100780c */ /* 0x000fe20003f24070 */
[----:B------:R1:W-:Y:S03]  /*0d10*/  STG.E.64 desc[UR6][R8.64+0x68], R2 ;  /* 0x0000680208007986 */ /* 0x0003e6000c101b06 */
[----:B------:R-:W-:Y:S01]  /*0d20*/  ISETP.GT.AND.EX P1, PT, R0, RZ, PT, P1 ;  /* 0x000000ff0000720c */ /* 0x000fe20003f24310 */
[----:B0-----:R-:W-:Y:S02]  /*0d30*/  IMAD.X R7, RZ, RZ, R7, P4 ;  /* 0x000000ffff077224 */ /* 0x001fe400020e0607 */
[----:B------:R-:W-:-:S02]  /*0d40*/  IMAD.MOV.U32 R6, RZ, RZ, R21 ;  /* 0x000000ffff067224 */ /* 0x000fc400078e0015 */
[----:B-1----:R-:W-:Y:S02]  /*0d50*/  IMAD.X R9, RZ, RZ, R9, P5 ;  /* 0x000000ffff097224 */ /* 0x002fe400028e0609 */
[----:B------:R-:W-:-:S06]  /*0d60*/  IMAD.MOV.U32 R8, RZ, RZ, R20 ;  /* 0x000000ffff087224 */ /* 0x000fcc00078e0014 */
[----:B------:R-:W-:Y:S05]  /*0d70*/  @P1 BRA `(.L_x_1918) ;  /* 0xfffffff800841947 */ /* 0x000fea000383ffff */
.L_x_1917:
[----:B------:R-:W-:Y:S05]  /*0d80*/  BSYNC.RECONVERGENT B2 ;  /* 0x0000000000027941 */ /* 0x000fea0003800200 */
.L_x_1916:
[----:B------:R-:W-:Y:S01]  /*0d90*/  ISETP.GT.U32.AND P1, PT, R17, 0x4, PT ;  /* 0x000000041100780c */ /* 0x000fe20003f24070 */
[----:B------:R-:W-:Y:S03]  /*0da0*/  BSSY.RECONVERGENT B2, `(.L_x_1919) ;  /* 0x000003a000027945 */ /* 0x000fe60003800200 */
[----:B------:R-:W-:-:S13]  /*0db0*/  ISETP.GT.AND.EX P1, PT, R0, RZ, PT, P1 ;  /* 0x000000ff0000720c */ /* 0x000fda0003f24310 */
[----:B------:R-:W-:Y:S05]  /*0dc0*/  @!P1 BRA `(.L_x_1920) ;  /* 0x0000000000dc9947 */ /* 0x000fea0003800000 */
        /* <DEDUP_REMOVED lines=28> */
[----:B------:R-:W-:Y:S04]  /*0f90*/  STG.E.64 desc[UR6][R6.64+0x18], R24 ;  /* 0x0000181806007986 */ /* 0x000fe8000c101b06 */
[----:B------:R-:W-:Y:S04]  /*0fa0*/  STG.E.64 desc[UR6][R8.64+0x18], R2 ;  /* 0x0000180208007986 */ /* 0x000fe8000c101b06 */
[----:B------:R-:W0:Y:S02]  /*0fb0*/  LDG.E.64 R18, desc[UR6][R12.64+0x20] ;  /* 0x000020060c127981 */ /* 0x000e24000c1e1b00 */
[----:B0-----:R-:W-:-:S04]  /*0fc0*/  IADD3 R20, P0, PT, R18, -0x1, RZ ;  /* 0xffffffff12147810 */ /* 0x001fc80007f1e0ff */
[----:B------:R-:W-:-:S05]  /*0fd0*/  IADD3.X R21, PT, PT, R19, -0x1, RZ, P0, !PT ;  /* 0xffffffff13157810 */ /* 0x000fca00007fe4ff */
[----:B------:R0:W-:Y:S04]  /*0fe0*/  STG.E.64 desc[UR6][R6.64+0x20], R20 ;  /* 0x0000201406007986 */ /* 0x0001e8000c101b06 */
[----:B------:R-:W-:Y:S04]  /*0ff0*/  STG.E.64 desc[UR6][R8.64+0x20], R2 ;  /* 0x0000200208007986 */ /* 0x000fe8000c101b06 */
[----:B------:R2:W3:Y:S01]  /*1000*/  LDG.E.64 R18, desc[UR6][R12.64+0x28] ;  /* 0x000028060c127981 */ /* 0x0004e2000c1e1b00 */
[----:B-1----:R-:W-:Y:S02]  /*1010*/  IADD3 R22, P4, PT, R6, 0x40, RZ ;  /* 0x0000004006167810 */ /* 0x002fe40007f9e0ff */
[----:B------:R-:W-:-:S02]  /*1020*/  IADD3 R10, P3, PT, R10, 0x8, RZ ;  /* 0x000000080a0a7810 */ /* 0x000fc40007f7e0ff */
[----:B------:R-:W-:Y:S01]  /*1030*/  IADD3 R17, P2, PT, R17, -0x8, RZ ;  /* 0xfffffff811117810 */ /* 0x000fe20007f5e0ff */
[----:B------:R-:W-:Y:S01]  /*1040*/  IMAD.X R23, RZ, RZ, R7, P4 ;  /* 0x000000ffff177224 */ /* 0x000fe200020e0607 */
[----:B0-----:R-:W-:Y:S01]  /*1050*/  IADD3 R20, P5, PT, R8, 0x40, RZ ;  /* 0x0000004008147810 */ /* 0x001fe20007fbe0ff */
[----:B------:R-:W-:Y:S01]  /*1060*/  IMAD.X R11, RZ, RZ, R11, P3 ;  /* 0x000000ffff0b7224 */ /* 0x000fe200018e060b */
[----:B------:R-:W-:Y:S02]  /*1070*/  IADD3.X R0, PT, PT, R0, -0x1, RZ, P2, !PT ;  /* 0xffffffff00007810 */ /* 0x000fe400017fe4ff */
[----:B--2---:R-:W-:Y:S01]  /*1080*/  IADD3 R12, P1, PT, R12, 0x40, RZ ;  /* 0x000000400c0c7810 */ /* 0x004fe20007f3e0ff */
[----:B------:R-:W-:-:S04]  /*1090*/  IMAD.X R21, RZ, RZ, R9, P5 ;  /* 0x000000ffff157224 */ /* 0x000fc800028e0609 */
[----:B------:R-:W-:Y:S01]  /*10a0*/  IMAD.X R13, RZ, RZ, R13, P1 ;  /* 0x000000ffff0d7224 */ /* 0x000fe200008e060d */
[----:B---3--:R-:W-:-:S04]  /*10b0*/  IADD3 R18, P0, PT, R18, -0x1, RZ ;  /* 0xffffffff12127810 */ /* 0x008fc80007f1e0ff */
[----:B------:R-:W-:Y:S02]  /*10c0*/  IADD3.X R19, PT, PT, R19, -0x1, RZ, P0, !PT ;  /* 0xffffffff13137810 */ /* 0x000fe400007fe4ff */
[----:B------:R-:W-:-:S03]  /*10d0*/  PLOP3.LUT P0, PT, PT, PT, PT, 0x8, 0x80 ;  /* 0x000000000080781c */ /* 0x000fc60003f0e170 */
[----:B------:R0:W-:Y:S04]  /*10e0*/  STG.E.64 desc[UR6][R6.64+0x28], R18 ;  /* 0x0000281206007986 */ /* 0x0001e8000c101b06 */
[----:B------:R1:W-:Y:S01]  /*10f0*/  STG.E.64 desc[UR6][R8.64+0x28], R2 ;  /* 0x0000280208007986 */ /* 0x0003e2000c101b06 */
[----:B0-----:R-:W-:Y:S02]  /*1100*/  IMAD.MOV.U32 R6, RZ, RZ, R22 ;  /* 0x000000ffff067224 */ /* 0x001fe400078e0016 */
[----:B------:R-:W-:Y:S02]  /*1110*/  IMAD.MOV.U32 R7, RZ, RZ, R23 ;  /* 0x000000ffff077224 */ /* 0x000fe400078e0017 */
[----:B-1----:R-:W-:Y:S02]  /*1120*/  IMAD.MOV.U32 R8, RZ, RZ, R20 ;  /* 0x000000ffff087224 */ /* 0x002fe400078e0014 */
[----:B------:R-:W-:-:S07]  /*1130*/  IMAD.MOV.U32 R9, RZ, RZ, R21 ;  /* 0x000000ffff097224 */ /* 0x000fce00078e0015 */
.L_x_1920:
[----:B------:R-:W-:Y:S05]  /*1140*/  BSYNC.RECONVERGENT B2 ;  /* 0x0000000000027941 */ /* 0x000fea0003800200 */
.L_x_1919:
[----:B------:R-:W-:-:S04]  /*1150*/  ISETP.NE.U32.AND P1, PT, R17, RZ, PT ;  /* 0x000000ff1100720c */ /* 0x000fc80003f25070 */
[----:B------:R-:W-:-:S13]  /*1160*/  ISETP.NE.OR.EX P0, PT, R0, RZ, P0, P1 ;  /* 0x000000ff0000720c */ /* 0x000fda0000705710 */
[----:B------:R-:W-:Y:S05]  /*1170*/  @!P0 BREAK.RELIABLE B0 ;  /* 0x0000000000008942 */ /* 0x000fea0003800100 */
[----:B------:R-:W-:Y:S05]  /*1180*/  @!P0 BRA `(.L_x_1913) ;  /* 0x0000000000908947 */ /* 0x000fea0003800000 */
.L_x_1915:
[----:B------:R-:W-:Y:S05]  /*1190*/  BSYNC.RELIABLE B0 ;  /* 0x0000000000007941 */ /* 0x000fea0003800100 */
.L_x_1914:
        /* <DEDUP_REMOVED lines=27> */
[----:B------:R-:W-:Y:S01]  /*1350*/  ISETP.NE.U32.AND P0, PT, R17, RZ, PT ;  /* 0x000000ff1100720c */ /* 0x000fe20003f05070 */
[----:B------:R1:W-:Y:S03]  /*1360*/  STG.E.64 desc[UR6][R8.64+0x8], R2 ;  /* 0x0000080208007986 */ /* 0x0003e6000c101b06 */
[----:B------:R-:W-:Y:S01]  /*1370*/  ISETP.NE.AND.EX P0, PT, R0, RZ, PT, P0 ;  /* 0x000000ff0000720c */ /* 0x000fe20003f05300 */
[----:B0-----:R-:W-:Y:S02]  /*1380*/  IMAD.X R7, RZ, RZ, R7, P3 ;  /* 0x000000ffff077224 */ /* 0x001fe400018e0607 */
[----:B------:R-:W-:-:S02]  /*1390*/  IMAD.MOV.U32 R6, RZ, RZ, R21 ;  /* 0x000000ffff067224 */ /* 0x000fc400078e0015 */
[----:B-1----:R-:W-:Y:S02]  /*13a0*/  IMAD.X R9, RZ, RZ, R9, P4 ;  /* 0x000000ffff097224 */ /* 0x002fe400020e0609 */
[----:B------:R-:W-:-:S06]  /*13b0*/  IMAD.MOV.U32 R8, RZ, RZ, R20 ;  /* 0x000000ffff087224 */ /* 0x000fcc00078e0014 */
[----:B------:R-:W-:Y:S05]  /*13c0*/  @P0 BRA `(.L_x_1914) ;  /* 0xfffffffc00740947 */ /* 0x000fea000383ffff */
.L_x_1913:
[----:B------:R-:W-:Y:S05]  /*13d0*/  BSYNC.RECONVERGENT B1 ;  /* 0x0000000000017941 */ /* 0x000fea0003800200 */
.L_x_1912:
[----:B------:R-:W-:Y:S05]  /*13e0*/  WARPSYNC.ALL ;  /* 0x0000000000007948 */ /* 0x000fea0003800000 */
[----:B------:R-:W-:-:S04]  /*13f0*/  ISETP.NE.U32.AND P0, PT, R16, RZ, PT ;  /* 0x000000ff1000720c */ /* 0x000fc80003f05070 */
[----:B------:R-:W-:-:S13]  /*1400*/  ISETP.NE.AND.EX P0, PT, RZ, RZ, PT, P0 ;  /* 0x000000ffff00720c */ /* 0x000fda0003f05300 */
[----:B------:R-:W-:Y:S05]  /*1410*/  @!P0 EXIT ;  /* 0x000000000000894d */ /* 0x000fea0003800000 */
[----:B------:R-:W0:Y:S01]  /*1420*/  LDCU.128 UR8, c[0x0][0x3c0] ;  /* 0x00007800ff0877ac */ /* 0x000e220008000c00 */
[C---:B------:R-:W-:Y:S01]  /*1430*/  IMAD.SHL.U32 R12, R10.reuse, 0x8, RZ ;  /* 0x000000080a0c7824 */ /* 0x040fe200078e00ff */
[----:B------:R-:W-:Y:S02]  /*1440*/  SHF.L.U64.HI R13, R10, 0x3, R11 ;  /* 0x000000030a0d7819 */ /* 0x000fe4000001020b */
[C---:B-----5:R-:W-:Y:S02]  /*1450*/  LEA R10, P2, R14.reuse, R4, 0x3 ;  /* 0x000000040e0a7211 */ /* 0x060fe400078418ff */
[----:B------:R-:W-:Y:S02]  /*1460*/  IADD3 R16, P3, PT, RZ, -R16, RZ ;  /* 0x80000010ff107210 */ /* 0x000fe40007f7e0ff */
[----:B------:R-:W-:-:S03]  /*1470*/  LEA.HI.X R11, R14, R5, R15, 0x3, P2 ;  /* 0x000000050e0b7211 */ /* 0x000fc600010f1c0f */
[----:B------:R-:W-:Y:S01]  /*1480*/  IMAD.X R0, RZ, RZ, -0x1, P3 ;  /* 0xffffffffff007424 */ /* 0x000fe200018e06ff */
[C---:B0-----:R-:W-:Y:S02]  /*1490*/  IADD3 R17, P0, PT, R12.reuse, UR10, RZ ;  /* 0x0000000a0c117c10 */ /* 0x041fe4000ff1e0ff */
[----:B------:R-:W-:Y:S02]  /*14a0*/  IADD3 R12, P1, PT, R12, UR8, RZ ;  /* 0x000000080c0c7c10 */ /* 0x000fe4000ff3e0ff */
[C---:B------:R-:W-:Y:S02]  /*14b0*/  IADD3.X R14, PT, PT, R13.reuse, UR11, RZ, P0, !PT ;  /* 0x0000000b0d0e7c10 */ /* 0x040fe400087fe4ff */
[----:B------:R-:W-:-:S09]  /*14c0*/  IADD3.X R13, PT, PT, R13, UR9, RZ, P1, !PT ;  /* 0x000000090d0d7c10 */ /* 0x000fd20008ffe4ff */
.L_x_1921:
[----:B------:R-:W-:Y:S02]  /*14d0*/  IMAD.MOV.U32 R4, RZ, RZ, R10 ;  /* 0x000000ffff047224 */ /* 0x000fe400078e000a */
[----:B------:R-:W-:-:S06]  /*14e0*/  IMAD.MOV.U32 R5, RZ, RZ, R11 ;  /* 0x000000ffff057224 */ /* 0x000fcc00078e000b */
[----:B------:R-:W2:Y:S01]  /*14f0*/  LDG.E.64 R4, desc[UR6][R4.64] ;  /* 0x0000000604047981 */ /* 0x000ea2000c1e1b00 */
[----:B------:R-:W-:Y:S01]  /*1500*/  IMAD.MOV.U32 R8, RZ, RZ, R17 ;  /* 0x000000ffff087224 */ /* 0x000fe200078e0011 */
[----:B------:R-:W-:Y:S01]  /*1510*/  IADD3 R10, P3, PT, R10, 0x8, RZ ;  /* 0x000000080a0a7810 */ /* 0x000fe20007f7e0ff */
[----:B------:R-:W-:Y:S01]  /*1520*/  IMAD.MOV.U32 R9, RZ, RZ, R14 ;  /* 0x000000ffff097224 */ /* 0x000fe200078e000e */
[----:B------:R-:W-:-:S03]  /*1530*/  IADD3 R17, P1, PT, R17, 0x8, RZ ;  /* 0x0000000811117810 */ /* 0x000fc60007f3e0ff */
[----:B------:R-:W-:Y:S02]  /*1540*/  IMAD.X R11, RZ, RZ, R11, P3 ;  /* 0x000000ffff0b7224 */ /* 0x000fe400018e060b */
[----:B------:R-:W-:Y:S01]  /*1550*/  IMAD.X R14, RZ, RZ, R14, P1 ;  /* 0x000000ffff0e7224 */ /* 0x000fe200008e060e */
[----:B--2---:R-:W-:Y:S01]  /*1560*/  IADD3 R6, P0, PT, R4, -0x1, RZ ;  /* 0xffffffff04067810 */ /* 0x004fe20007f1e0ff */
[----:B------:R-:W-:Y:S01]  /*1570*/  IMAD.MOV.U32 R4, RZ, RZ, R12 ;  /* 0x000000ffff047224 */ /* 0x000fe200078e000c */
[----:B------:R-:W-:Y:S02]  /*1580*/  IADD3 R12, P2, PT, R12, 0x8, RZ ;  /* 0x000000080c0c7810 */ /* 0x000fe40007f5e0ff */
[----:B------:R-:W-:Y:S01]  /*1590*/  IADD3.X R7, PT, PT, R5, -0x1, RZ, P0, !PT ;  /* 0xffffffff05077810 */ /* 0x000fe200007fe4ff */
[--C-:B------:R-:W-:Y:S01]  /*15a0*/  IMAD.MOV.U32 R5, RZ, RZ, R13.reuse ;  /* 0x000000ffff057224 */ /* 0x100fe200078e000d */
[----:B------:R-:W-:Y:S01]  /*15b0*/  IADD3 R16, P0, PT, R16, 0x1, RZ ;  /* 0x0000000110107810 */ /* 0x000fe20007f1e0ff */
[----:B------:R-:W-:-:S03]  /*15c0*/  IMAD.X R13, RZ, RZ, R13, P2 ;  /* 0x000000ffff0d7224 */ /* 0x000fc600010e060d */
[----:B------:R0:W-:Y:S01]  /*15d0*/  STG.E.64 desc[UR6][R4.64], R6 ;  /* 0x0000000604007986 */ /* 0x0001e2000c101b06 */
[----:B------:R-:W-:Y:S01]  /*15e0*/  IMAD.X R0, RZ, RZ, R0, P0 ;  /* 0x000000ffff007224 */ /* 0x000fe200000e0600 */
[----:B------:R-:W-:Y:S02]  /*15f0*/  ISETP.NE.U32.AND P0, PT, R16, RZ, PT ;  /* 0x000000ff1000720c */ /* 0x000fe40003f05070 */
[----:B------:R0:W-:Y:S02]  /*1600*/  STG.E.64 desc[UR6][R8.64], R2 ;  /* 0x0000000208007986 */ /* 0x0001e4000c101b06 */
[----:B------:R-:W-:-:S13]  /*1610*/  ISETP.NE.AND.EX P0, PT, R0, RZ, PT, P0 ;  /* 0x000000ff0000720c */ /* 0x000fda0003f05300 */
[----:B0-----:R-:W-:Y:S05]  /*1620*/  @P0 BRA `(.L_x_1921) ;  /* 0xfffffffc00a80947 */ /* 0x001fea000383ffff */
[----:B------:R-:W-:Y:S05]  /*1630*/  EXIT ;  /* 0x000000000000794d */ /* 0x000fea0003800000 */
.L_x_1922:
        /* <DEDUP_REMOVED lines=12> */
.L_x_2915:


//--------------------- .text._Z22triangleCountingKernelP27vertex_dictionary_structuremPfPmS2_S2_ --------------------------
	.section	.text._Z22triangleCountingKernelP27vertex_dictionary_structuremPfPmS2_S2_,"ax",@progbits
	.align	128
        .global         _Z22triangleCountingKernelP27vertex_dictionary_structuremPfPmS2_S2_
        .type           _Z22triangleCountingKernelP27vertex_dictionary_structuremPfPmS2_S2_,@function
        .size           _Z22triangleCountingKernelP27vertex_dictionary_structuremPfPmS2_S2_,(.L_x_2916 - _Z22triangleCountingKernelP27vertex_dictionary_structuremPfPmS2_S2_)
        .other          _Z22triangleCountingKernelP27vertex_dictionary_structuremPfPmS2_S2_,@"STO_CUDA_ENTRY STV_DEFAULT"
_Z22triangleCountingKernelP27vertex_dictionary_structuremPfPmS2_S2_:
.text._Z22triangleCountingKernelP27vertex_dictionary_structuremPfPmS2_S2_:
        /* <DEDUP_REMOVED lines=12> */
[----:B------:R-:W-:-:S05]  /*00c0*/  LEA.HI.X R3, R0, UR7, RZ, 0x3, P0 ;  /* 0x0000000700037c11 */ /* 0x000fca00080f1cff */
[----:B-1----:R-:W2:Y:S04]  /*00d0*/  LDG.E.64 R6, desc[UR4][R2.64+0x8] ;  /* 0x0000080402067981 */ /* 0x002ea8000c1e1b00 */
[----:B------:R-:W2:Y:S02]  /*00e0*/  LDG.E.64 R8, desc[UR4][R2.64] ;  /* 0x0000000402087981 */ /* 0x000ea4000c1e1b00 */
[----:B--2---:R-:W-:-:S04]  /*00f0*/  ISETP.GE.U32.AND P0, PT, R8, R6, PT ;  /* 0x000000060800720c */ /* 0x004fc80003f06070 */
[----:B------:R-:W-:-:S13]  /*0100*/  ISETP.GE.U32.AND.EX P0, PT, R9, R7, PT, P0 ;  /* 0x000000070900720c */ /* 0x000fda0003f06100 */
[----:B------:R-:W-:Y:S05]  /*0110*/  @P0 EXIT ;  /* 0x000000000000094d */ /* 0x000fea0003800000 */
[----:B------:R-:W0:Y:S01]  /*0120*/  LDCU.64 UR6, c[0x0][0x390] ;  /* 0x00007200ff0677ac */ /* 0x000e220008000a00 */
[----:B------:R-:W-:Y:S02]  /*0130*/  IMAD.MOV.U32 R17, RZ, RZ, R8 ;  /* 0x000000ffff117224 */ /* 0x000fe400078e0008 */
[----:B------:R-:W-:Y:S01]  /*0140*/  IMAD.MOV.U32 R16, RZ, RZ, R9 ;  /* 0x000000ffff107224 */ /* 0x000fe200078e0009 */
[----:B0-----:R-:W-:-:S04]  /*0150*/  LEA R4, P0, R0, UR6, 0x2 ;  /* 0x0000000600047c11 */ /* 0x001fc8000f8010ff */
[----:B------:R-:W-:-:S09]  /*0160*/  LEA.HI.X R5, R0, UR7, RZ, 0x2, P0 ;  /* 0x0000000700057c11 */ /* 0x000fd200080f14ff */
.L_x_1930:
[----:B0-----:R-:W0:Y:S02]  /*0170*/  LDCU.64 UR6, c[0x0][0x3a8] ;  /* 0x00007500ff0677ac */ /* 0x001e240008000a00 */
[----:B0-----:R-:W-:-:S04]  /*0180*/  LEA R2, P0, R17, UR6, 0x3 ;  /* 0x0000000611027c11 */ /* 0x001fc8000f8018ff */
[----:B------:R-:W-:-:S05]  /*0190*/  LEA.HI.X R3, R17, UR7, R16, 0x3, P0 ;  /* 0x0000000711037c11 */ /* 0x000fca00080f1c10 */
[----:B------:R-:W2:Y:S01]  /*01a0*/  LDG.E.64 R8, desc[UR4][R2.64] ;  /* 0x0000000402087981 */ /* 0x000ea2000c1e1b00 */
[----:B------:R-:W-:Y:S01]  /*01b0*/  IADD3 R17, P1, PT, R17, 0x1, RZ ;  /* 0x0000000111117810 */ /* 0x000fe20007f3e0ff */
[----:B------:R-:W-:Y:S03]  /*01c0*/  BSSY.RECONVERGENT B0, `(.L_x_1923) ;  /* 0x000004c000007945 */ /* 0x000fe60003800200 */
[----:B------:R-:W-:Y:S01]  /*01d0*/  ISETP.GE.U32.AND P2, PT, R17, R6, PT ;  /* 0x000000061100720c */ /* 0x000fe20003f46070 */
[----:B------:R-:W-:-:S05]  /*01e0*/  IMAD.X R16, RZ, RZ, R16, P1 ;  /* 0x000000ffff107224 */ /* 0x000fca00008e0610 */
[----:B------:R-:W-:Y:S02]  /*01f0*/  ISETP.GE.U32.AND.EX P2, PT, R16, R7, PT, P2 ;  /* 0x000000071000720c */ /* 0x000fe40003f46120 */
[----:B--2---:R-:W-:-:S04]  /*0200*/  IADD3 R11, P0, PT, R8, -0x1, RZ ;  /* 0xffffffff080b7810 */ /* 0x004fc80007f1e0ff */
[----:B------:R-:W-:Y:S02]  /*0210*/  IADD3.X R8, PT, PT, R9, -0x1, RZ, P0, !PT ;  /* 0xffffffff09087810 */ /* 0x000fe400007fe4ff */
[----:B------:R-:W-:Y:S02]  /*0220*/  ISETP.LE.U32.AND P1, PT, R11, R0, PT ;  /* 0x000000000b00720c */ /* 0x000fe40003f23070 */
[----:B------:R-:W-:Y:S02]  /*0230*/  ISETP.GE.U32.AND P0, PT, R17, R6, PT ;  /* 0x000000061100720c */ /* 0x000fe40003f06070 */
[----:B------:R-:W-:Y:S02]  /*0240*/  ISETP.LE.U32.OR.EX P1, PT, R8, RZ, P2, P1 ;  /* 0x000000ff0800720c */ /* 0x000fe40001723510 */
[----:B------:R-:W-:-:S11]  /*0250*/  ISETP.GE.U32.AND.EX P0, PT, R16, R7, PT, P0 ;  /* 0x000000071000720c */ /* 0x000fd60003f06100 */
[----:B------:R-:W-:Y:S05]  /*0260*/  @P1 BRA `(.L_x_1924) ;  /* 0x0000000400041947 */ /* 0x000fea0003800000 */
[----:B------:R-:W-:Y:S02]  /*0270*/  IMAD.MOV.U32 R19, RZ, RZ, R17 ;  /* 0x000000ffff137224 */ /* 0x000fe400078e0011 */
[----:B------:R-:W-:-:S07]  /*0280*/  IMAD.MOV.U32 R18, RZ, RZ, R16 ;  /* 0x000000ffff127224 */ /* 0x000fce00078e0010 */
.L_x_1929:
[----:B0-----:R-:W0:Y:S01]  /*0290*/  LDC.64 R14, c[0x0][0x3a8] ;  /* 0x0000ea00ff0e7b82 */ /* 0x001e220000000a00 */
[----:B------:R-:W2:Y:S01]  /*02a0*/  LDG.E.64 R22, desc[UR4][R2.64] ;  /* 0x0000000402167981 */ /* 0x000ea2000c1e1b00 */
[----:B0-----:R-:W-:-:S04]  /*02b0*/  LEA R8, P1, R19, R14, 0x3 ;  /* 0x0000000e13087211 */ /* 0x001fc800078218ff */
[----:B------:R-:W-:-:S05]  /*02c0*/  LEA.HI.X R9, R19, R15, R18, 0x3, P1 ;  /* 0x0000000f13097211 */ /* 0x000fca00008f1c12 */
[----:B------:R-:W3:Y:S01]  /*02d0*/  LDG.E.64 R10, desc[UR4][R8.64] ;  /* 0x00000004080a7981 */ /* 0x000ee2000c1e1b00 */
[----:B------:R-:W-:-:S05]  /*02e0*/  IADD3 R19, P2, PT, R19, 0x1, RZ ;  /* 0x0000000113137810 */ /* 0x000fca0007f5e0ff */
[----:B------:R-:W-:Y:S01]  /*02f0*/  IMAD.X R18, RZ, RZ, R18, P2 ;  /* 0x000000ffff127224 */ /* 0x000fe200010e0612 */
[----:B------:R-:W-:Y:S01]  /*0300*/  BSSY.RECONVERGENT B1, `(.L_x_1925) ;  /* 0x0000036000017945 */ /* 0x000fe20003800200 */
[----:B--2---:R-:W-:-:S04]  /*0310*/  IADD3 R12, P1, PT, R22, -0x1, RZ ;  /* 0xffffffff160c7810 */ /* 0x004fc80007f3e0ff */
[----:B------:R-:W-:Y:S02]  /*0320*/  IADD3.X R13, PT, PT, R23, -0x1, RZ, P1, !PT ;  /* 0xffffffff170d7810 */ /* 0x000fe40000ffe4ff */
[----:B------:R-:W-:Y:S02]  /*0330*/  ISETP.GE.U32.AND P1, PT, R19, R6, PT ;  /* 0x000000061300720c */ /* 0x000fe40003f26070 */
[----:B---3--:R-:W-:-:S04]  /*0340*/  IADD3 R21, P3, PT, R10, -0x1, RZ ;  /* 0xffffffff0a157810 */ /* 0x008fc80007f7e0ff */
[----:B------:R-:W-:Y:S02]  /*0350*/  ISETP.GT.U32.AND P2, PT, R21, R12, PT ;  /* 0x0000000c1500720c */ /* 0x000fe40003f44070 */
[----:B------:R-:W-:-:S04]  /*0360*/  IADD3.X R12, PT, PT, R11, -0x1, RZ, P3, !PT ;  /* 0xffffffff0b0c7810 */ /* 0x000fc80001ffe4ff */
[----:B------:R-:W-:Y:S02]  /*0370*/  ISETP.GT.U32.AND.EX P2, PT, R12, R13, PT, P2 ;  /* 0x0000000d0c00720c */ /* 0x000fe40003f44120 */
[----:B------:R-:W-:-:S11]  /*0380*/  ISETP.GE.U32.AND.EX P1, PT, R18, R7, PT, P1 ;  /* 0x000000071200720c */ /* 0x000fd60003f26110 */
[----:B------:R-:W-:Y:S05]  /*0390*/  @!P2 BRA `(.L_x_1926) ;  /* 0x0000000000b0a947 */ /* 0x000fea0003800000 */
[----:B------:R-:W0:Y:S02]  /*03a0*/  LDCU.64 UR6, c[0x0][0x3a0] ;  /* 0x00007400ff0677ac */ /* 0x000e240008000a00 */
[----:B0-----:R-:W-:-:S04]  /*03b0*/  LEA R20, P2, R22, UR6, 0x3 ;  /* 0x0000000616147c11 */ /* 0x001fc8000f8418ff */
[----:B------:R-:W-:-:S05]  /*03c0*/  LEA.HI.X R21, R22, UR7, R23, 0x3, P2 ;  /* 0x0000000716157c11 */ /* 0x000fca00090f1c17 */
[----:B------:R-:W2:Y:S04]  /*03d0*/  LDG.E.64 R12, desc[UR4][R20.64] ;  /* 0x00000004140c7981 */ /* 0x000ea8000c1e1b00 */
[----:B------:R-:W2:Y:S02]  /*03e0*/  LDG.E.64 R22, desc[UR4][R20.64+-0x8] ;  /* 0xfffff80414167981 */ /* 0x000ea4000c1e1b00 */
[----:B--2---:R-:W-:-:S04]  /*03f0*/  ISETP.GE.U32.AND P2, PT, R22, R12, PT ;  /* 0x0000000c1600720c */ /* 0x004fc80003f46070 */
[----:B------:R-:W-:-:S13]  /*0400*/  ISETP.GE.U32.AND.EX P2, PT, R23, R13, PT, P2 ;  /* 0x0000000d1700720c */ /* 0x000fda0003f46120 */
[----:B------:R-:W-:Y:S05]  /*0410*/  @P2 BRA `(.L_x_1926) ;  /* 0x0000000000902947 */ /* 0x000fea0003800000 */
[----:B------:R-:W-:-:S04]  /*0420*/  LEA R14, P2, R22, R14, 0x3 ;  /* 0x0000000e160e7211 */ /* 0x000fc800078418ff */
[----:B------:R-:W-:-:S05]  /*0430*/  LEA.HI.X R15, R22, R15, R23, 0x3, P2 ;  /* 0x0000000f160f7211 */ /* 0x000fca00010f1c17 */
[----:B------:R-:W2:Y:S02]  /*0440*/  LDG.E.64 R20, desc[UR4][R14.64] ;  /* 0x000000040e147981 */ /* 0x000ea4000c1e1b00 */
[----:B--2---:R-:W-:-:S04]  /*0450*/  ISETP.NE.U32.AND P2, PT, R20, R10, PT ;  /* 0x0000000a1400720c */ /* 0x004fc80003f45070 */
[----:B------:R-:W-:-:S13]  /*0460*/  ISETP.NE.AND.EX P2, PT, R21, R11, PT, P2 ;  /* 0x0000000b1500720c */ /* 0x000fda0003f45320 */
[----:B------:R-:W-:Y:S05]  /*0470*/  @!P2 BRA `(.L_x_1927) ;  /* 0x000000000044a947 */ /* 0x000fea0003800000 */
[----:B------:R-:W-:Y:S02]  /*0480*/  IMAD.MOV.U32 R20, RZ, RZ, R14 ;  /* 0x000000ffff147224 */ /* 0x000fe400078e000e */
[----:B------:R-:W-:-:S07]  /*0490*/  IMAD.MOV.U32 R25, RZ, RZ, R15 ;  /* 0x000000ffff197224 */ /* 0x000fce00078e000f */
.L_x_1928:
[----:B------:R-:W-:Y:S02]  /*04a0*/  IADD3 R21, P2, PT, R22, 0x1, RZ ;  /* 0x0000000116157810 */ /* 0x000fe40007f5e0ff */
[----:B------:R-:W-:-:S03]  /*04b0*/  IADD3 R20, P3, PT, R20, 0x8, RZ ;  /* 0x0000000814147810 */ /* 0x000fc60007f7e0ff */
[----:B------:R-:W-:Y:S01]  /*04c0*/  IMAD.X R23, RZ, RZ, R23, P2 ;  /* 0x000000ffff177224 */ /* 0x000fe200010e0617 */
[----:B------:R-:W-:Y:S01]  /*04d0*/  ISETP.GE.U32.AND P2, PT, R21, R12, PT ;  /* 0x0000000c1500720c */ /* 0x000fe20003f46070 */
[----:B------:R-:W-:-:S03]  /*04e0*/  IMAD.X R14, RZ, RZ, R25, P3 ;  /* 0x000000ffff0e7224 */ /* 0x000fc600018e0619 */
[----:B------:R-:W-:-:S13]  /*04f0*/  ISETP.GE.U32.AND.EX P2, PT, R23, R13, PT, P2 ;  /* 0x0000000d1700720c */ /* 0x000fda0003f46120 */
[----:B------:R-:W-:Y:S05]  /*0500*/  @P2 BRA `(.L_x_1926) ;  /* 0x0000000000542947 */ /* 0x000fea0003800000 */
[----:B------:R-:W-:Y:S02]  /*0510*/  IMAD.MOV.U32 R25, RZ, RZ, R14 ;  /* 0x000000ffff197224 */ /* 0x000fe400078e000e */
[----:B------:R-:W-:Y:S02]  /*0520*/  IMAD.MOV.U32 R14, RZ, RZ, R20 ;  /* 0x000000ffff0e7224 */ /* 0x000fe400078e0014 */
[----:B------:R-:W-:-:S06]  /*0530*/  IMAD.MOV.U32 R15, RZ, RZ, R25 ;  /* 0x000000ffff0f7224 */ /* 0x000fcc00078e0019 */
[----:B------:R-:W2:Y:S01]  /*0540*/  LDG.E.64 R14, desc[UR4][R14.64] ;  /* 0x000000040e0e7981 */ /* 0x000ea2000c1e1b00 */
[----:B------:R-:W-:Y:S01]  /*0550*/  IMAD.MOV.U32 R22, RZ, RZ, R21 ;  /* 0x000000ffff167224 */ /* 0x000fe200078e0015 */
[----:B--2---:R-:W-:-:S04]  /*0560*/  ISETP.NE.U32.AND P2, PT, R14, R10, PT ;  /* 0x0000000a0e00720c */ /* 0x004fc80003f45070 */
[----:B------:R-:W-:-:S13]  /*0570*/  ISETP.NE.AND.EX P2, PT, R15, R11, PT, P2 ;  /* 0x0000000b0f00720c */ /* 0x000fda0003f45320 */
[----:B------:R-:W-:Y:S05]  /*0580*/  @P2 BRA `(.L_x_1928) ;  /* 0xfffffffc00c42947 */ /* 0x000fea000383ffff */
.L_x_1927:
[----:B------:R-:W0:Y:S01]  /*0590*/  LDC.64 R10, c[0x4][0x78] ;  /* 0x01001e00ff0a7b82 */ /* 0x000e220000000a00 */
[----:B------:R-:W-:Y:S01]  /*05a0*/  IMAD.MOV.U32 R21, RZ, RZ, 0x3f800000 ;  /* 0x3f800000ff157424 */ /* 0x000fe200078e00ff */
[----:B------:R-:W1:Y:S04]  /*05b0*/  LDCU.64 UR6, c[0x0][0x390] ;  /* 0x00007200ff0677ac */ /* 0x000e680008000a00 */
[----:B0-----:R0:W-:Y:S04]  /*05c0*/  REDG.E.ADD.F32.FTZ.RN.STRONG.GPU desc[UR4][R10.64], R21 ;  /* 0x000000150a0079a6 */ /* 0x0011e8000c12f304 */
[----:B------:R0:W-:Y:S04]  /*05d0*/  REDG.E.ADD.F32.FTZ.RN.STRONG.GPU desc[UR4][R4.64], R21 ;  /* 0x00000015040079a6 */ /* 0x0001e8000c12f304 */
[----:B------:R-:W1:Y:S02]  /*05e0*/  LDG.E.64 R12, desc[UR4][R2.64] ;  /* 0x00000004020c7981 */ /* 0x000e64000c1e1b00 */
[----:B-1----:R-:W-:-:S04]  /*05f0*/  LEA R14, P2, R12, UR6, 0x2 ;  /* 0x000000060c0e7c11 */ /* 0x002fc8000f8410ff */
[----:B------:R-:W-:-:S05]  /*0600*/  LEA.HI.X R15, R12, UR7, R13, 0x2, P2 ;  /* 0x000000070c0f7c11 */ /* 0x000fca00090f140d */
[----:B------:R0:W-:Y:S04]  /*0610*/  REDG.E.ADD.F32.FTZ.RN.STRONG.GPU desc[UR4][R14.64+-0x4], R21 ;  /* 0xfffffc150e0079a6 */ /* 0x0001e8000c12f304 */
[----:B------:R-:W2:Y:S02]  /*0620*/  LDG.E.64 R8, desc[UR4][R8.64] ;  /* 0x0000000408087981 */ /* 0x000ea4000c1e1b00 */
[----:B--2---:R-:W-:-:S04]  /*0630*/  LEA R12, P2, R8, UR6, 0x2 ;  /* 0x00000006080c7c11 */ /* 0x004fc8000f8410ff */
[----:B------:R-:W-:-:S05]  /*0640*/  LEA.HI.X R13, R8, UR7, R9, 0x2, P2 ;  /* 0x00000007080d7c11 */ /* 0x000fca00090f1409 */
[----:B------:R0:W-:Y:S04]  /*0650*/  REDG.E.ADD.F32.FTZ.RN.STRONG.GPU desc[UR4][R12.64+-0x4], R21 ;  /* 0xfffffc150c0079a6 */ /* 0x0001e8000c12f304 */
.L_x_1926:
[----:B------:R-:W-:Y:S05]  /*0660*/  BSYNC.RECONVERGENT B1 ;  /* 0x0000000000017941 */ /* 0x000fea0003800200 */
.L_x_1925:
[----:B------:R-:W-:Y:S05]  /*0670*/  @!P1 BRA `(.L_x_1929) ;  /* 0xfffffffc00049947 */ /* 0x000fea000383ffff */
.L_x_1924:
[----:B------:R-:W-:Y:S05]  /*0680*/  BSYNC.RECONVERGENT B0 ;  /* 0x0000000000007941 */ /* 0x000fea0003800200 */
.L_x_1923:
[----:B------:R-:W-:Y:S05]  /*0690*/  @!P0 BRA `(.L_x_1930) ;  /* 0xfffffff800b48947 */ /* 0x000fea000383ffff */
[----:B------:R-:W-:Y:S05]  /*06a0*/  EXIT ;  /* 0x000000000000794d */ /* 0x000fea0003800000 */
.L_x_1931:
        /* <DEDUP_REMOVED lines=13> */
.L_x_2916:


//--------------------- .text._Z15pageRank_kernelP27vertex_dictionary_structuremmPfS1_PmS2_S2_S2_S2_ --------------------------
	.section	.text._Z15pageRank_kernelP27vertex_dictionary_structuremmPfS1_PmS2_S2_S2_S2_,"ax",@progbits
	.align	128
        .global         _Z15pageRank_kernelP27vertex_dictionary_structuremmPfS1_PmS2_S2_S2_S2_
        .type           _Z15pageRank_kernelP27vertex_dictionary_structuremmPfS1_PmS2_S2_S2_S2_,@function
        .size           _Z15pageRank_kernelP27vertex_dictionary_structuremmPfS1_PmS2_S2_S2_S2_,(.L_x_2825 - _Z15pageRank_kernelP27vertex_dictionary_structuremmPfS1_PmS2_S2_S2_S2_)
        .other          _Z15pageRank_kernelP27vertex_dictionary_structuremmPfS1_PmS2_S2_S2_S2_,@"STO_CUDA_ENTRY STV_DEFAULT"
_Z15pageRank_kernelP27vertex_dictionary_structuremmPfS1_PmS2_S2_S2_S2_:
.text._Z15pageRank_kernelP27vertex_dictionary_structuremmPfS1_PmS2_S2_S2_S2_:
        /* <DEDUP_REMOVED lines=30> */
[----:B------:R-:W-:Y:S01]  /*01e0*/  IADD3 R4, P0, PT, R0, UR10, RZ ;  /* 0x0000000a00047c10 */ /* 0x000fe2000ff1e0ff */
[----:B------:R-:W0:Y:S03]  /*01f0*/  LDCU.64 UR4, c[0x0][0x380] ;  /* 0x00007000ff0477ac */ /* 0x000e260008000a00 */
[----:B------:R-:W-:Y:S01]  /*0200*/  IADD3.X R5, PT, PT, R6, UR11, RZ, P0, !PT ;  /* 0x0000000b06057c10 */ /* 0x000fe200087fe4ff */
[----:B------:R-:W1:Y:S05]  /*0210*/  LDCU.64 UR8, c[0x4][0x20] ;  /* 0x01000400ff0877ac */ /* 0x000e6a0008000a00 */
[----:B------:R-:W2:Y:S01]  /*0220*/  LDG.E.64 R4, desc[UR6][R4.64] ;  /* 0x0000000604047981 */ /* 0x000ea2000c1e1b00 */
[----:B0-----:R-:W-:-:S04]  /*0230*/  UIADD3 UR10, UP0, UPT, UR4, 0x18000000, URZ ;  /* 0x18000000040a7890 */ /* 0x001fc8000ff1e0ff */
[----:B------:R-:W-:-:S06]  /*0240*/  UIADD3.X UR4, UPT, UPT, URZ, UR5, URZ, UP0, !UPT ;  /* 0x00000005ff047290 */ /* 0x000fcc00087fe4ff */
[----:B------:R-:W-:Y:S01]  /*0250*/  IMAD.U32 R11, RZ, RZ, UR4 ;  /* 0x00000004ff0b7e24 */ /* 0x000fe2000f8e00ff */
[----:B--2---:R-:W-:-:S05]  /*0260*/  IADD3 R7, P0, PT, R7, -R4, RZ ;  /* 0x8000000407077210 */ /* 0x004fca0007f1e0ff */
[----:B------:R-:W-:Y:S01]  /*0270*/  IMAD.X R10, RZ, RZ, ~R5, P0 ;  /* 0x000000ffff0a7224 */ /* 0x000fe200000e0e05 */
[----:B-1----:R-:W-:-:S04]  /*0280*/  LEA R8, P0, R7, UR8, 0x3 ;  /* 0x0000000807087c11 */ /* 0x002fc8000f8018ff */
[----:B------:R-:W-:Y:S01]  /*0290*/  LEA.HI.X R9, R7, UR9, R10, 0x3, P0 ;  /* 0x0000000907097c11 */ /* 0x000fe200080f1c0a */
[----:B------:R-:W-:-:S04]  /*02a0*/  IMAD.U32 R10, RZ, RZ, UR10 ;  /* 0x0000000aff0a7e24 */ /* 0x000fc8000f8e00ff */
[----:B------:R-:W2:Y:S04]  /*02b0*/  LDG.E.64 R16, desc[UR6][R8.64] ;  /* 0x0000000608107981 */ /* 0x000ea8000c1e1b00 */
[----:B------:R-:W3:Y:S01]  /*02c0*/  LDG.E.64 R4, desc[UR6][R10.64+0x519630] ;  /* 0x519630060a047981 */ /* 0x000ee2000c1e1b00 */
[----:B------:R-:W-:Y:S01]  /*02d0*/  BSSY.RECONVERGENT B0, `(.L_x_1932) ;  /* 0x000001c000007945 */ /* 0x000fe20003800200 */
[----:B--2---:R-:W-:Y:S02]  /*02e0*/  ISETP.NE.U32.AND P0, PT, R16, RZ, PT ;  /* 0x000000ff1000720c */ /* 0x004fe40003f05070 */
[----:B---3--:R-:W-:Y:S02]  /*02f0*/  IADD3 R4, P1, PT, R4, R0, RZ ;  /* 0x0000000004047210 */ /* 0x008fe40007f3e0ff */
[----:B------:R-:W-:-:S03]  /*0300*/  ISETP.NE.AND.EX P0, PT, R17, RZ, PT, P0 ;  /* 0x000000ff1100720c */ /* 0x000fc60003f05300 */
[----:B------:R-:W-:-:S06]  /*0310*/  IMAD.X R5, R5, 0x1, R6, P1 ;  /* 0x0000000105057824 */ /* 0x000fcc00008e0606 */
[----:B------:R-:W5:Y:S04]  /*0320*/  LD.E.64 R4, desc[UR6][R4.64] ;  /* 0x0000000604047980 */ /* 0x000f68000c101b00 */
[----:B------:R-:W-:Y:S05]  /*0330*/  @!P0 BRA `(.L_x_1933) ;  /* 0x0000000000548947 */ /* 0x000fea0003800000 */
[----:B------:R-:W-:-:S07]  /*0340*/  IMAD.MOV.U32 R7, RZ, RZ, R16 ;  /* 0x000000ffff077224 */ /* 0x000fce00078e0010 */
.L_x_1934:
        /* <DEDUP_REMOVED lines=20> */
.L_x_1933:
[----:B------:R-:W-:Y:S05]  /*0490*/  BSYNC.RECONVERGENT B0 ;  /* 0x0000000000007941 */ /* 0x000fea0003800200 */
.L_x_1932:
[----:B------:R-:W0:Y:S02]  /*04a0*/  LDCU.64 UR4, c[0x0][0x3a8] ;  /* 0x00007500ff0477ac */ /* 0x000e240008000a00 */
[----:B0-----:R-:W-:-:S04]  /*04b0*/  IADD3 R10, P0, PT, R0, UR4, RZ ;  /* 0x00000004000a7c10 */ /* 0x001fc8000ff1e0ff */
[----:B------:R-:W-:Y:S01]  /*04c0*/  IADD3.X R11, PT, PT, R6, UR5, RZ, P0, !PT ;  /* 0x00000005060b7c10 */ /* 0x000fe200087fe4ff */
[----:B------:R-:W0:Y:S04]  /*04d0*/  LDCU.64 UR4, c[0x0][0x398] ;  /* 0x00007300ff0477ac */ /* 0x000e280008000a00 */
[----:B------:R-:W2:Y:S01]  /*04e0*/  LDG.E.64 R6, desc[UR6][R10.64] ;  /* 0x000000060a067981 */ /* 0x000ea2000c1e1b00 */
[----:B0-----:R-:W-:-:S04]  /*04f0*/  LEA R8, P0, R2, UR4, 0x2 ;  /* 0x0000000402087c11 */ /* 0x001fc8000f8010ff */
[----:B------:R-:W-:-:S05]  /*0500*/  LEA.HI.X R9, R2, UR5, R3, 0x2, P0 ;  /* 0x0000000502097c11 */ /* 0x000fca00080f1403 */
[----:B------:R-:W3:Y:S01]  /*0510*/  LDG.E R0, desc[UR6][R8.64] ;  /* 0x0000000608007981 */ /* 0x000ee2000c1e1900 */
[----:B------:R-:W-:Y:S01]  /*0520*/  BSSY.RECONVERGENT B0, `(.L_x_1935) ;  /* 0x000000d000007945 */ /* 0x000fe20003800200 */
[----:B--2---:R-:W0:Y:S08]  /*0530*/  I2F.U64 R3, R6 ;  /* 0x0000000600037312 */ /* 0x004e300000301000 */
[----:B0-----:R-:W0:Y:S08]  /*0540*/  MUFU.RCP R2, R3 ;  /* 0x0000000300027308 */ /* 0x001e300000001000 */
[----:B---3--:R-:W1:Y:S01]  /*0550*/  FCHK P0, R0, R3 ;  /* 0x0000000300007302 */ /* 0x008e620000000000 */
[----:B0-----:R-:W-:-:S04]  /*0560*/  FFMA R13, -R3, R2, 1 ;  /* 0x3f800000030d7423 */ /* 0x001fc80000000102 */
[----:B------:R-:W-:-:S04]  /*0570*/  FFMA R13, R2, R13, R2 ;  /* 0x0000000d020d7223 */ /* 0x000fc80000000002 */
[----:B------:R-:W-:-:S04]  /*0580*/  FFMA R2, R0, R13, RZ ;  /* 0x0000000d00027223 */ /* 0x000fc800000000ff */
[----:B------:R-:W-:-:S04]  /*0590*/  FFMA R10, -R3, R2, R0 ;  /* 0x00000002030a7223 */ /* 0x000fc80000000100 */
[----:B------:R-:W-:Y:S01]  /*05a0*/  FFMA R2, R13, R10, R2 ;  /* 0x0000000a0d027223 */ /* 0x000fe20000000002 */
[----:B-1----:R-:W-:Y:S06]  /*05b0*/  @!P0 BRA `(.L_x_1936) ;  /* 0x00000000000c8947 */ /* 0x002fec0003800000 */
[----:B------:R-:W-:-:S07]  /*05c0*/  MOV R2, 0x5e0 ;  /* 0x000005e000027802 */ /* 0x000fce0000000f00 */
[----:B-----5:R-:W-:Y:S05]  /*05d0*/  CALL.REL.NOINC `($__internal_9_$__cuda_sm3x_div_rn_noftz_f32_slowpath) ;  /* 0x0000000400b47944 */ /* 0x020fea0003c00000 */
[----:B------:R-:W-:-:S07]  /*05e0*/  IMAD.MOV.U32 R2, RZ, RZ, R0 ;  /* 0x000000ffff027224 */ /* 0x000fce00078e0000 */
.L_x_1936:
[----:B------:R-:W-:Y:S05]  /*05f0*/  BSYNC.RECONVERGENT B0 ;  /* 0x0000000000007941 */ /* 0x000fea0003800200 */
.L_x_1935:
[----:B-----5:R-:W2:Y:S02]  /*0600*/  LD.E.64 R8, desc[UR6][R4.64] ;  /* 0x0000000604087980 */ /* 0x020ea4000c101b00 */
[----:B--2---:R-:W-:-:S04]  /*0610*/  ISETP.NE.U32.AND P0, PT, R8, RZ, PT ;  /* 0x000000ff0800720c */ /* 0x004fc80003f05070 */
[----:B------:R-:W-:-:S13]  /*0620*/  ISETP.NE.AND.EX P0, PT, R9, RZ, PT, P0 ;  /* 0x000000ff0900720c */ /* 0x000fda0003f05300 */
[----:B------:R-:W-:Y:S05]  /*0630*/  @!P0 EXIT ;  /* 0x000000000000894d */ /* 0x000fea0003800000 */
[----:B------:R-:W0:Y:S02]  /*0640*/  LDCU.64 UR4, c[0x0][0x3a0] ;  /* 0x00007400ff0477ac */ /* 0x000e240008000a00 */
[----:B0-----:R-:W-:-:S04]  /*0650*/  LEA R6, P0, R8, UR4, 0x2 ;  /* 0x0000000408067c11 */ /* 0x001fc8000f8010ff */
[----:B------:R-:W-:-:S05]  /*0660*/  LEA.HI.X R7, R8, UR5, R9, 0x2, P0 ;  /* 0x0000000508077c11 */ /* 0x000fca00080f1409 */
[----:B------:R0:W-:Y:S04]  /*0670*/  REDG.E.ADD.F32.FTZ.RN.STRONG.GPU desc[UR6][R6.64+-0x4], R2 ;  /* 0xfffffc02060079a6 */ /* 0x0001e8000c12f306 */
[----:B------:R-:W2:Y:S02]  /*0680*/  LD.E.64 R8, desc[UR6][R4.64+0x8] ;  /* 0x0000080604087980 */ /* 0x000ea4000c101b00 */
[----:B--2---:R-:W-:-:S04]  /*0690*/  ISETP.NE.U32.AND P0, PT, R8, RZ, PT ;  /* 0x000000ff0800720c */ /* 0x004fc80003f05070 */
[----:B------:R-:W-:-:S13]  /*06a0*/  ISETP.NE.AND.EX P0, PT, R9, RZ, PT, P0 ;  /* 0x000000ff0900720c */ /* 0x000fda0003f05300 */
[----:B0-----:R-:W-:Y:S05]  /*06b0*/  @!P0 EXIT ;  /* 0x000000000000894d */ /* 0x001fea0003800000 */
[----:B------:R-:W-:-:S04]  /*06c0*/  LEA R6, P0, R8, UR4, 0x2 ;  /* 0x0000000408067c11 */ /* 0x000fc8000f8010ff */
        /* <DEDUP_REMOVED lines=92> */
[----:B------:R-:W-:Y:S01]  /*0c90*/  REDG.E.ADD.F32.FTZ.RN.STRONG.GPU desc[UR6][R4.64+-0x4], R2 ;  /* 0xfffffc02040079a6 */ /* 0x000fe2000c12f306 */
[----:B------:R-:W-:Y:S05]  /*0ca0*/  EXIT ;  /* 0x000000000000794d */ /* 0x000fea0003800000 */
        .weak           $__internal_9_$__cuda_sm3x_div_rn_noftz_f32_slowpath
        .type           $__internal_9_$__cuda_sm3x_div_rn_noftz_f32_slowpath,@function
        .size           $__internal_9_$__cuda_sm3x_div_rn_noftz_f32_slowpath,(.L_x_2825 - $__internal_9_$__cuda_sm3x_div_rn_noftz_f32_slowpath)
$__internal_9_$__cuda_sm3x_div_rn_noftz_f32_slowpath:
[--C-:B------:R-:W-:Y:S01]  /*0cb0*/  SHF.R.U32.HI R7, RZ, 0x17, R3.reuse ;  /* 0x00000017ff077819 */ /* 0x100fe20000011603 */
[----:B------:R-:W-:Y:S01]  /*0cc0*/  BSSY.RECONVERGENT B1, `(.L_x_1937) ;  /* 0x0000064000017945 */ /* 0x000fe20003800200 */
[--C-:B------:R-:W-:Y:S01]  /*0cd0*/  SHF.R.U32.HI R6, RZ, 0x17, R0.reuse ;  /* 0x00000017ff067819 */ /* 0x100fe20000011600 */
[----:B------:R-:W-:Y:S01]  /*0ce0*/  IMAD.MOV.U32 R8, RZ, RZ, R0 ;  /* 0x000000ffff087224 */ /* 0x000fe200078e0000 */
[----:B------:R-:W-:Y:S01]  /*0cf0*/  LOP3.LUT R7, R7, 0xff, RZ, 0xc0, !PT ;  /* 0x000000ff07077812 */ /* 0x000fe200078ec0ff */
[----:B------:R-:W-:Y:S01]  /*0d00*/  IMAD.MOV.U32 R9, RZ, RZ, R3 ;  /* 0x000000ffff097224 */ /* 0x000fe200078e0003 */
[----:B------:R-:W-:-:S03]  /*0d10*/  LOP3.LUT R6, R6, 0xff, RZ, 0xc0, !PT ;  /* 0x000000ff06067812 */ /* 0x000fc600078ec0ff */
[----:B------:R-:W-:Y:S02]  /*0d20*/  VIADD R12, R7, 0xffffffff ;  /* 0xffffffff070c7836 */ /* 0x000fe40000000000 */
[----:B------:R-:W-:-:S03]  /*0d30*/  VIADD R11, R6, 0xffffffff ;  /* 0xffffffff060b7836 */ /* 0x000fc60000000000 */
[----:B------:R-:W-:-:S04]  /*0d40*/  ISETP.GT.U32.AND P0, PT, R12, 0xfd, PT ;  /* 0x000000fd0c00780c */ /* 0x000fc80003f04070 */
[----:B------:R-:W-:-:S13]  /*0d50*/  ISETP.GT.U32.OR P0, PT, R11, 0xfd, P0 ;  /* 0x000000fd0b00780c */ /* 0x000fda0000704470 */
[----:B------:R-:W-:Y:S01]  /*0d60*/  @!P0 IMAD.MOV.U32 R10, RZ, RZ, RZ ;  /* 0x000000ffff0a8224 */ /* 0x000fe200078e00ff */
[----:B------:R-:W-:Y:S06]  /*0d70*/  @!P0 BRA `(.L_x_1938) ;  /* 0x00000000005c8947 */ /* 0x000fec0003800000 */
[----:B------:R-:W-:Y:S02]  /*0d80*/  FSETP.GTU.FTZ.AND P0, PT, |R0|, +INF , PT ;  /* 0x7f8000000000780b */ /* 0x000fe40003f1c200 */
[----:B------:R-:W-:-:S04]  /*0d90*/  FSETP.GTU.FTZ.AND P1, PT, |R3|, +INF , PT ;  /* 0x7f8000000300780b */ /* 0x000fc80003f3c200 */
[----:B------:R-:W-:-:S13]  /*0da0*/  PLOP3.LUT P0, PT, P0, P1, PT, 0xf8, 0x8f ;  /* 0x00000000008f781c */ /* 0x000fda0000703f70 */
[----:B------:R-:W-:Y:S05]  /*0db0*/  @P0 BRA `(.L_x_1939) ;  /* 0x00000004004c0947 */ /* 0x000fea0003800000 */
[----:B------:R-:W-:-:S13]  /*0dc0*/  LOP3.LUT P0, RZ, R9, 0x7fffffff, R8, 0xc8, !PT ;  /* 0x7fffffff09ff7812 */ /* 0x000fda000780c808 */
[----:B------:R-:W-:Y:S05]  /*0dd0*/  @!P0 BRA `(.L_x_1940) ;  /* 0x00000004003c8947 */ /* 0x000fea0003800000 */
[C---:B------:R-:W-:Y:S02]  /*0de0*/  FSETP.NEU.FTZ.AND P2, PT, |R0|.reuse, +INF , PT ;  /* 0x7f8000000000780b */ /* 0x040fe40003f5d200 */
[----:B------:R-:W-:Y:S02]  /*0df0*/  FSETP.NEU.FTZ.AND P1, PT, |R3|, +INF , PT ;  /* 0x7f8000000300780b */ /* 0x000fe40003f3d200 */
[----:B------:R-:W-:-:S11]  /*0e00*/  FSETP.NEU.FTZ.AND P0, PT, |R0|, +INF , PT ;  /* 0x7f8000000000780b */ /* 0x000fd60003f1d200 */
[----:B------:R-:W-:Y:S05]  /*0e10*/  @!P1 BRA !P2, `(.L_x_1940) ;  /* 0x00000004002c9947 */ /* 0x000fea0005000000 */
[----:B------:R-:W-:-:S04]  /*0e20*/  LOP3.LUT P2, RZ, R8, 0x7fffffff, RZ, 0xc0, !PT ;  /* 0x7fffffff08ff7812 */ /* 0x000fc8000784c0ff */
[----:B------:R-:W-:-:S13]  /*0e30*/  PLOP3.LUT P1, PT, P1, P2, PT, 0x2f, 0xf2 ;  /* 0x0000000000f2781c */ /* 0x000fda0000f24577 */
[----:B------:R-:W-:Y:S05]  /*0e40*/  @P1 BRA `(.L_x_1941) ;  /* 0x0000000400181947 */ /* 0x000fea0003800000 */
[----:B------:R-:W-:-:S04]  /*0e50*/  LOP3.LUT P1, RZ, R9, 0x7fffffff, RZ, 0xc0, !PT ;  /* 0x7fffffff09ff7812 */ /* 0x000fc8000782c0ff */
[----:B------:R-:W-:-:S13]  /*0e60*/  PLOP3.LUT P0, PT, P0, P1, PT, 0x2f, 0xf2 ;  /* 0x0000000000f2781c */ /* 0x000fda0000702577 */
[----:B------:R-:W-:Y:S05]  /*0e70*/  @P0 BRA `(.L_x_1942) ;  /* 0x0000000400000947 */ /* 0x000fea0003800000 */
[----:B------:R-:W-:Y:S02]  /*0e80*/  ISETP.GE.AND P0, PT, R11, RZ, PT ;  /* 0x000000ff0b00720c */ /* 0x000fe40003f06270 */
[----:B------:R-:W-:-:S11]  /*0e90*/  ISETP.GE.AND P1, PT, R12, RZ, PT ;  /* 0x000000ff0c00720c */ /* 0x000fd60003f26270 */
[----:B------:R-:W-:Y:S02]  /*0ea0*/  @P0 IMAD.MOV.U32 R10, RZ, RZ, RZ ;  /* 0x000000ffff0a0224 */ /* 0x000fe400078e00ff */
[----:B------:R-:W-:Y:S01]  /*0eb0*/  @!P0 FFMA R8, R0, 1.84467440737095516160e+19, RZ ;  /* 0x5f80000000088823 */ /* 0x000fe200000000ff */
[----:B------:R-:W-:Y:S02]  /*0ec0*/  @!P0 IMAD.MOV.U32 R10, RZ, RZ, -0x40 ;  /* 0xffffffc0ff0a8424 */ /* 0x000fe400078e00ff */
[----:B------:R-:W-:Y:S02]  /*0ed0*/  @!P1 FFMA R9, R3, 1.84467440737095516160e+19, RZ ;  /* 0x5f80000003099823 */ /* 0x000fe400000000ff */
[----:B------:R-:W-:-:S07]  /*0ee0*/  @!P1 VIADD R10, R10, 0x40 ;  /* 0x000000400a0a9836 */ /* 0x000fce0000000000 */
.L_x_1938:
[----:B------:R-:W-:Y:S01]  /*0ef0*/  LEA R0, R7, 0xc0800000, 0x17 ;  /* 0xc080000007007811 */ /* 0x000fe200078eb8ff */
[----:B------:R-:W-:Y:S01]  /*0f00*/  VIADD R6, R6, 0xffffff81 ;  /* 0xffffff8106067836 */ /* 0x000fe20000000000 */
[----:B------:R-:W-:Y:S03]  /*0f10*/  BSSY.RECONVERGENT B2, `(.L_x_1943) ;  /* 0x0000035000027945 */ /* 0x000fe60003800200 */
[----:B------:R-:W-:Y:S01]  /*0f20*/  IMAD.IADD R9, R9, 0x1, -R0 ;  /* 0x0000000109097824 */ /* 0x000fe200078e0a00 */
[C---:B------:R-:W-:Y:S01]  /*0f30*/  IADD3 R7, PT, PT, R6.reuse, 0x7f, -R7 ;  /* 0x0000007f06077810 */ /* 0x040fe20007ffe807 */
[----:B------:R-:W-:Y:S02]  /*0f40*/  IMAD R0, R6, -0x800000, R8 ;  /* 0xff80000006007824 */ /* 0x000fe400078e0208 */
[----:B------:R-:W0:Y:S01]  /*0f50*/  MUFU.RCP R3, R9 ;  /* 0x0000000900037308 */ /* 0x000e220000001000 */
[----:B------:R-:W-:Y:S01]  /*0f60*/  FADD.FTZ R11, -R9, -RZ ;  /* 0x800000ff090b7221 */ /* 0x000fe20000010100 */
[----:B------:R-:W-:-:S03]  /*0f70*/  IMAD.IADD R7, R7, 0x1, R10 ;  /* 0x0000000107077824 */ /* 0x000fc600078e020a */
[----:B0-----:R-:W-:-:S04]  /*0f80*/  FFMA R12, R3, R11, 1 ;  /* 0x3f800000030c7423 */ /* 0x001fc8000000000b */
[----:B------:R-:W-:-:S04]  /*0f90*/  FFMA R12, R3, R12, R3 ;  /* 0x0000000c030c7223 */ /* 0x000fc80000000003 */
[----:B------:R-:W-:-:S04]  /*0fa0*/  FFMA R3, R0, R12, RZ ;  /* 0x0000000c00037223 */ /* 0x000fc800000000ff */
[----:B------:R-:W-:-:S04]  /*0fb0*/  FFMA R8, R11, R3, R0 ;  /* 0x000000030b087223 */ /* 0x000fc80000000000 */
[----:B------:R-:W-:-:S04]  /*0fc0*/  FFMA R13, R12, R8, R3 ;  /* 0x000000080c0d7223 */ /* 0x000fc80000000003 */
[----:B------:R-:W-:-:S04]  /*0fd0*/  FFMA R8, R11, R13, R0 ;  /* 0x0000000d0b087223 */ /* 0x000fc80000000000 */
[----:B------:R-:W-:-:S05]  /*0fe0*/  FFMA R0, R12, R8, R13 ;  /* 0x000000080c007223 */ /* 0x000fca000000000d */
[----:B------:R-:W-:-:S04]  /*0ff0*/  SHF.R.U32.HI R3, RZ, 0x17, R0 ;  /* 0x00000017ff037819 */ /* 0x000fc80000011600 */
[----:B------:R-:W-:-:S05]  /*1000*/  LOP3.LUT R3, R3, 0xff, RZ, 0xc0, !PT ;  /* 0x000000ff03037812 */ /* 0x000fca00078ec0ff */
[----:B------:R-:W-:-:S04]  /*1010*/  IMAD.IADD R9, R3, 0x1, R7 ;  /* 0x0000000103097824 */ /* 0x000fc800078e0207 */
[----:B------:R-:W-:-:S05]  /*1020*/  VIADD R3, R9, 0xffffffff ;  /* 0xffffffff09037836 */ /* 0x000fca0000000000 */
[----:B------:R-:W-:-:S13]  /*1030*/  ISETP.GE.U32.AND P0, PT, R3, 0xfe, PT ;  /* 0x000000fe0300780c */ /* 0x000fda0003f06070 */
[----:B------:R-:W-:Y:S05]  /*1040*/  @!P0 BRA `(.L_x_1944) ;  /* 0x0000000000808947 */ /* 0x000fea0003800000 */
[----:B------:R-:W-:-:S13]  /*1050*/  ISETP.GT.AND P0, PT, R9, 0xfe, PT ;  /* 0x000000fe0900780c */ /* 0x000fda0003f04270 */
[----:B------:R-:W-:Y:S05]  /*1060*/  @P0 BRA `(.L_x_1945) ;  /* 0x00000000006c0947 */ /* 0x000fea0003800000 */
[----:B------:R-:W-:-:S13]  /*1070*/  ISETP.GE.AND P0, PT, R9, 0x1, PT ;  /* 0x000000010900780c */ /* 0x000fda0003f06270 */
[----:B------:R-:W-:Y:S05]  /*1080*/  @P0 BRA `(.L_x_1946) ;  /* 0x0000000000740947 */ /* 0x000fea0003800000 */
[----:B------:R-:W-:Y:S02]  /*1090*/  ISETP.GE.AND P0, PT, R9, -0x18, PT ;  /* 0xffffffe80900780c */ /* 0x000fe40003f06270 */
[----:B------:R-:W-:-:S11]  /*10a0*/  LOP3.LUT R0, R0, 0x80000000, RZ, 0xc0, !PT ;  /* 0x8000000000007812 */ /* 0x000fd600078ec0ff */
[----:B------:R-:W-:Y:S05]  /*10b0*/  @!P0 BRA `(.L_x_1946) ;  /* 0x0000000000688947 */ /* 0x000fea0003800000 */
[CCC-:B------:R-:W-:Y:S01]  /*10c0*/  FFMA.RZ R3, R12.reuse, R8.reuse, R13.reuse ;  /* 0x000000080c037223 */ /* 0x1c0fe2000000c00d */
[CCC-:B------:R-:W-:Y:S01]  /*10d0*/  FFMA.RM R6, R12.reuse, R8.reuse, R13.reuse ;  /* 0x000000080c067223 */ /* 0x1c0fe2000000400d */
[C---:B------:R-:W-:Y:S02]  /*10e0*/  ISETP.NE.AND P2, PT, R9.reuse, RZ, PT ;  /* 0x000000ff0900720c */ /* 0x040fe40003f45270 */
[----:B------:R-:W-:Y:S02]  /*10f0*/  ISETP.NE.AND P1, PT, R9, RZ, PT ;  /* 0x000000ff0900720c */ /* 0x000fe40003f25270 */
[----:B------:R-:W-:Y:S01]  /*1100*/  LOP3.LUT R7, R3, 0x7fffff, RZ, 0xc0, !PT ;  /* 0x007fffff03077812 */ /* 0x000fe200078ec0ff */
[----:B------:R-:W-:Y:S01]  /*1110*/  FFMA.RP R3, R12, R8, R13 ;  /* 0x000000080c037223 */ /* 0x000fe2000000800d */
[----:B------:R-:W-:Y:S02]  /*1120*/  VIADD R8, R9, 0x20 ;  /* 0x0000002009087836 */ /* 0x000fe40000000000 */
[----:B------:R-:W-:Y:S01]  /*1130*/  LOP3.LUT R7, R7, 0x800000, RZ, 0xfc, !PT ;  /* 0x0080000007077812 */ /* 0x000fe200078efcff */
[----:B------:R-:W-:Y:S01]  /*1140*/  IMAD.MOV R9, RZ, RZ, -R9 ;  /* 0x000000ffff097224 */ /* 0x000fe200078e0a09 */
[----:B------:R-:W-:-:S02]  /*1150*/  FSETP.NEU.FTZ.AND P0, PT, R3, R6, PT ;  /* 0x000000060300720b */ /* 0x000fc40003f1d000 */
[----:B------:R-:W-:Y:S02]  /*1160*/  SHF.L.U32 R8, R7, R8, RZ ;  /* 0x0000000807087219 */ /* 0x000fe400000006ff */
[----:B------:R-:W-:Y:S02]  /*1170*/  SEL R6, R9, RZ, P2 ;  /* 0x000000ff09067207 */ /* 0x000fe40001000000 */
[----:B------:R-:W-:Y:S02]  /*1180*/  ISETP.NE.AND P1, PT, R8, RZ, P1 ;  /* 0x000000ff0800720c */ /* 0x000fe40000f25270 */
[----:B------:R-:W-:Y:S02]  /*1190*/  SHF.R.U32.HI R6, RZ, R6, R7 ;  /* 0x00000006ff067219 */ /* 0x000fe40000011607 */
[----:B------:R-:W-:Y:S02]  /*11a0*/  PLOP3.LUT P0, PT, P0, P1, PT, 0xf8, 0x8f ;  /* 0x00000000008f781c */ /* 0x000fe40000703f70 */
[----:B------:R-:W-:-:S02]  /*11b0*/  SHF.R.U32.HI R8, RZ, 0x1, R6 ;  /* 0x00000001ff087819 */ /* 0x000fc40000011606 */
[----:B------:R-:W-:-:S04]  /*11c0*/  SEL R3, RZ, 0x1, !P0 ;  /* 0x00000001ff037807 */ /* 0x000fc80004000000 */
[----:B------:R-:W-:-:S04]  /*11d0*/  LOP3.LUT R3, R3, 0x1, R8, 0xf8, !PT ;  /* 0x0000000103037812 */ /* 0x000fc800078ef808 */
[----:B------:R-:W-:-:S05]  /*11e0*/  LOP3.LUT R3, R3, R6, RZ, 0xc0, !PT ;  /* 0x0000000603037212 */ /* 0x000fca00078ec0ff */
[----:B------:R-:W-:-:S05]  /*11f0*/  IMAD.IADD R3, R8, 0x1, R3 ;  /* 0x0000000108037824 */ /* 0x000fca00078e0203 */
[----:B------:R-:W-:Y:S01]  /*1200*/  LOP3.LUT R0, R3, R0, RZ, 0xfc, !PT ;  /* 0x0000000003007212 */ /* 0x000fe200078efcff */
[----:B------:R-:W-:Y:S06]  /*1210*/  BRA `(.L_x_1946) ;  /* 0x0000000000107947 */ /* 0x000fec0003800000 */
.L_x_1945:
[----:B------:R-:W-:-:S04]  /*1220*/  LOP3.LUT R0, R0, 0x80000000, RZ, 0xc0, !PT ;  /* 0x8000000000007812 */ /* 0x000fc800078ec0ff */
[----:B------:R-:W-:Y:S01]  /*1230*/  LOP3.LUT R0, R0, 0x7f800000, RZ, 0xfc, !PT ;  /* 0x7f80000000007812 */ /* 0x000fe200078efcff */
[----:B------:R-:W-:Y:S06]  /*1240*/  BRA `(.L_x_1946) ;  /* 0x0000000000047947 */ /* 0x000fec0003800000 */
.L_x_1944:
[----:B------:R-:W-:-:S07]  /*1250*/  IMAD R0, R7, 0x800000, R0 ;  /* 0x0080000007007824 */ /* 0x000fce00078e0200 */
.L_x_1946:
[----:B------:R-:W-:Y:S05]  /*1260*/  BSYNC.RECONVERGENT B2 ;  /* 0x0000000000027941 */ /* 0x000fea0003800200 */
.L_x_1943:
[----:B------:R-:W-:Y:S05]  /*1270*/  BRA `(.L_x_1947) ;  /* 0x0000000000207947 */ /* 0x000fea0003800000 */
.L_x_1942:
[----:B------:R-:W-:-:S04]  /*1280*/  LOP3.LUT R0, R9, 0x80000000, R8, 0x48, !PT ;  /* 0x8000000009007812 */ /* 0x000fc800078e4808 */
[----:B------:R-:W-:Y:S01]  /*1290*/  LOP3.LUT R0, R0, 0x7f800000, RZ, 0xfc, !PT ;  /* 0x7f80000000007812 */ /* 0x000fe200078efcff */
[----:B------:R-:W-:Y:S06]  /*12a0*/  BRA `(.L_x_1947) ;  /* 0x0000000000147947 */ /* 0x000fec0003800000 */
.L_x_1941:
[----:B------:R-:W-:Y:S01]  /*12b0*/  LOP3.LUT R0, R9, 0x80000000, R8, 0x48, !PT ;  /* 0x8000000009007812 */ /* 0x000fe200078e4808 */
[----:B------:R-:W-:Y:S06]  /*12c0*/  BRA `(.L_x_1947) ;  /* 0x00000000000c7947 */ /* 0x000fec0003800000 */
.L_x_1940:
[----:B------:R-:W0:Y:S01]  /*12d0*/  MUFU.RSQ R0, -QNAN ;  /* 0xffc0000000007908 */ /* 0x000e220000001400 */
[----:B------:R-:W-:Y:S05]  /*12e0*/  BRA `(.L_x_1947) ;  /* 0x0000000000047947 */ /* 0x000fea0003800000 */
.L_x_1939:
[----:B------:R-:W-:-:S07]  /*12f0*/  FADD.FTZ R0, R0, R3 ;  /* 0x0000000300007221 */ /* 0x000fce0000010000 */
.L_x_1947:
[----:B------:R-:W-:Y:S05]  /*1300*/  BSYNC.RECONVERGENT B1 ;  /* 0x0000000000017941 */ /* 0x000fea0003800200 */
.L_x_1937:
[----:B------:R-:W-:-:S04]  /*1310*/  IMAD.MOV.U32 R3, RZ, RZ, 0x0 ;  /* 0x00000000ff037424 */ /* 0x000fc800078e00ff */
[----:B0-----:R-:W-:Y:S05]  /*1320*/  RET.REL.NODEC R2 `(_Z15pageRank_kernelP27vertex_dictionary_structuremmPfS1_PmS2_S2_S2_S2_) ;  /* 0xffffffec02347950 */ /* 0x001fea0003c3ffff */
.L_x_1948:
        /* <DEDUP_REMOVED lines=13> */
.L_x_2825:


//--------------------- .text._Z29pageRank_kernel_preprocessingP27vertex_dictionary_structuremPmS1_S1_S1_ --------------------------
	.section	.text._Z29pageRank_kernel_preprocessingP27vertex_dictionary_structuremPmS1_S1_S1_,"ax",@progbits
	.align	128
        .global         _Z29pageRank_kernel_preprocessingP27vertex_dictionary_structuremPmS1_S1_S1_
        .type           _Z29pageRank_kernel_preprocessingP27vertex_dictionary_structuremPmS1_S1_S1_,@function
        .size           _Z29pageRank_kernel_preprocessingP27vertex_dictionary_structuremPmS1_S1_S1_,(.L_x_2918 - _Z29pageRank_kernel_preprocessingP27vertex_dictionary_structuremPmS1_S1_S1_)
        .other          _Z29pageRank_kernel_preprocessingP27vertex_dictionary_structuremPmS1_S1_S1_,@"STO_CUDA_ENTRY STV_DEFAULT"
_Z29pageRank_kernel_preprocessingP27vertex_dictionary_structuremPmS1_S1_S1_:
.text._Z29pageRank_kernel_preprocessingP27vertex_dictionary_structuremPmS1_S1_S1_:
        /* <DEDUP_REMOVED lines=18> */
[----:B------:R-:W-:Y:S01]  /*0120*/  IMAD.MOV.U32 R9, RZ, RZ, R12 ;  /* 0x000000ffff097224 */ /* 0x000fe200078e000c */
[----:B------:R-:W-:Y:S01]  /*0130*/  BSSY.RECONVERGENT B0, `(.L_x_1949) ;  /* 0x000002e000007945 */ /* 0x000fe20003800200 */
[----:B------:R-:W-:Y:S02]  /*0140*/  IMAD.MOV.U32 R10, RZ, RZ, R13 ;  /* 0x000000ffff0a7224 */ /* 0x000fe400078e000d */
[----:B------:R-:W-:Y:S01]  /*0150*/  IMAD.MOV.U32 R3, RZ, RZ, RZ ;  /* 0x000000ffff037224 */ /* 0x000fe200078e00ff */
[CC--:B------:R-:W-:Y:S02]  /*0160*/  IADD3 R0, P0, PT, -R6.reuse, R9.reuse, RZ ;  /* 0x0000000906007210 */ /* 0x0c0fe40007f1e1ff */
[----:B------:R-:W-:Y:S02]  /*0170*/  IADD3 R11, P2, PT, R6, -R9, RZ ;  /* 0x80000009060b7210 */ /* 0x000fe40007f5e0ff */
[----:B------:R-:W-:Y:S01]  /*0180*/  ISETP.GT.U32.AND P1, PT, R0, -0x10, PT ;  /* 0xfffffff00000780c */ /* 0x000fe20003f24070 */
[----:B------:R-:W-:Y:S01]  /*0190*/  IMAD.X R0, R10, 0x1, ~R7, P0 ;  /* 0x000000010a007824 */ /* 0x000fe200000e0e07 */
[----:B------:R-:W-:Y:S01]  /*01a0*/  LOP3.LUT R12, R11, 0xf, RZ, 0xc0, !PT ;  /* 0x0000000f0b0c7812 */ /* 0x000fe200078ec0ff */
[----:B------:R-:W-:-:S03]  /*01b0*/  IMAD.X R8, R7, 0x1, ~R10, P2 ;  /* 0x0000000107087824 */ /* 0x000fc600010e0e0a */
[----:B------:R-:W-:Y:S02]  /*01c0*/  ISETP.GT.U32.AND.EX P1, PT, R0, -0x1, PT, P1 ;  /* 0xffffffff0000780c */ /* 0x000fe40003f24110 */
[----:B------:R-:W-:-:S04]  /*01d0*/  ISETP.NE.U32.AND P0, PT, R12, RZ, PT ;  /* 0x000000ff0c00720c */ /* 0x000fc80003f05070 */
[----:B------:R-:W-:-:S07]  /*01e0*/  ISETP.NE.AND.EX P0, PT, RZ, RZ, PT, P0 ;  /* 0x000000ffff00720c */ /* 0x000fce0003f05300 */
[----:B------:R-:W-:Y:S06]  /*01f0*/  @P1 BRA `(.L_x_1950) ;  /* 0x0000000000841947 */ /* 0x000fec0003800000 */
[----:B------:R-:W0:Y:S01]  /*0200*/  LDCU.64 UR6, c[0x0][0x3a8] ;  /* 0x00007500ff0677ac */ /* 0x000e220008000a00 */
[----:B------:R-:W-:Y:S02]  /*0210*/  LOP3.LUT R6, R11, 0xfffffff0, RZ, 0xc0, !PT ;  /* 0xfffffff00b067812 */ /* 0x000fe400078ec0ff */
[----:B0-----:R-:W-:-:S04]  /*0220*/  LEA R0, P1, R9, UR6, 0x3 ;  /* 0x0000000609007c11 */ /* 0x001fc8000f8218ff */
[----:B------:R-:W-:Y:S02]  /*0230*/  IADD3 R0, P2, PT, R0, 0x40, RZ ;  /* 0x0000004000007810 */ /* 0x000fe40007f5e0ff */
[----:B------:R-:W-:-:S05]  /*0240*/  LEA.HI.X R7, R9, UR7, R10, 0x3, P1 ;  /* 0x0000000709077c11 */ /* 0x000fca00088f1c0a */
[----:B------:R-:W-:-:S07]  /*0250*/  IMAD.X R7, RZ, RZ, R7, P2 ;  /* 0x000000ffff077224 */ /* 0x000fce00010e0607 */
.L_x_1951:
[----:B0-----:R-:W-:Y:S01]  /*0260*/  IMAD.MOV.U32 R4, RZ, RZ, R0 ;  /* 0x000000ffff047224 */ /* 0x001fe200078e0000 */
[----:B------:R-:W-:Y:S01]  /*0270*/  IADD3 R6, P1, PT, R6, -0x10, RZ ;  /* 0xfffffff006067810 */ /* 0x000fe20007f3e0ff */
[----:B------:R-:W-:Y:S01]  /*0280*/  IMAD.MOV.U32 R5, RZ, RZ, R7 ;  /* 0x000000ffff057224 */ /* 0x000fe200078e0007 */
[----:B------:R-:W-:Y:S02]  /*0290*/  IADD3 R9, P2, PT, R9, 0x10, RZ ;  /* 0x0000001009097810 */ /* 0x000fe40007f5e0ff */
[----:B------:R-:W-:Y:S02]  /*02a0*/  IADD3.X R8, PT, PT, R8, -0x1, RZ, P1, !PT ;  /* 0xffffffff08087810 */ /* 0x000fe40000ffe4ff */
[----:B------:R0:W-:Y:S01]  /*02b0*/  STG.E.64 desc[UR4][R4.64+-0x40], R2 ;  /* 0xffffc00204007986 */ /* 0x0001e2000c101b04 */
[----:B------:R-:W-:Y:S01]  /*02c0*/  ISETP.NE.U32.AND P1, PT, R6, RZ, PT ;  /* 0x000000ff0600720c */ /* 0x000fe20003f25070 */
[----:B------:R-:W-:Y:S01]  /*02d0*/  IMAD.X R10, RZ, RZ, R10, P2 ;  /* 0x000000ffff0a7224 */ /* 0x000fe200010e060a */
[----:B------:R-:W-:Y:S01]  /*02e0*/  IADD3 R0, P3, PT, R4, 0x80, RZ ;  /* 0x0000008004007810 */ /* 0x000fe20007f7e0ff */
[----:B------:R0:W-:Y:S01]  /*02f0*/  STG.E.64 desc[UR4][R4.64+-0x38], R2 ;  /* 0xffffc80204007986 */ /* 0x0001e2000c101b04 */
[----:B------:R-:W-:-:S03]  /*0300*/  ISETP.NE.AND.EX P1, PT, R8, RZ, PT, P1 ;  /* 0x000000ff0800720c */ /* 0x000fc60003f25310 */
[----:B------:R0:W-:Y:S01]  /*0310*/  STG.E.64 desc[UR4][R4.64+-0x30], R2 ;  /* 0xffffd00204007986 */ /* 0x0001e2000c101b04 */
[----:B------:R-:W-:-:S03]  /*0320*/  IMAD.X R7, RZ, RZ, R5, P3 ;  /* 0x000000ffff077224 */ /* 0x000fc600018e0605 */
[----:B------:R0:W-:Y:S04]  /*0330*/  STG.E.64 desc[UR4][R4.64+-0x28], R2 ;  /* 0xffffd80204007986 */ /* 0x0001e8000c101b04 */
        /* <DEDUP_REMOVED lines=11> */
[----:B------:R0:W-:Y:S01]  /*03f0*/  STG.E.64 desc[UR4][R4.64+0x38], R2 ;  /* 0x0000380204007986 */ /* 0x0001e2000c101b04 */
[----:B------:R-:W-:Y:S05]  /*0400*/  @P1 BRA `(.L_x_1951) ;  /* 0xfffffffc00941947 */ /* 0x000fea000383ffff */
.L_x_1950:
[----:B------:R-:W-:Y:S05]  /*0410*/  BSYNC.RECONVERGENT B0 ;  /* 0x0000000000007941 */ /* 0x000fea0003800200 */
.L_x_1949:
[----:B------:R-:W-:Y:S05]  /*0420*/  @!P0 EXIT ;  /* 0x000000000000894d */ /* 0x000fea0003800000 */
[----:B------:R-:W-:Y:S01]  /*0430*/  ISETP.GE.U32.AND P0, PT, R12, 0x8, PT ;  /* 0x000000080c00780c */ /* 0x000fe20003f06070 */
[----:B------:R-:W-:Y:S01]  /*0440*/  BSSY.RECONVERGENT B0, `(.L_x_1952) ;  /* 0x0000013000007945 */ /* 0x000fe20003800200 */
[----:B------:R-:W-:Y:S02]  /*0450*/  LOP3.LUT R0, R11, 0x7, RZ, 0xc0, !PT ;  /* 0x000000070b007812 */ /* 0x000fe400078ec0ff */
[----:B------:R-:W-:Y:S02]  /*0460*/  ISETP.GE.U32.AND.EX P0, PT, RZ, RZ, PT, P0 ;  /* 0x000000ffff00720c */ /* 0x000fe40003f06100 */
[----:B------:R-:W-:-:S04]  /*0470*/  ISETP.NE.U32.AND P1, PT, R0, RZ, PT ;  /* 0x000000ff0000720c */ /* 0x000fc80003f25070 */
[----:B------:R-:W-:-:S07]  /*0480*/  ISETP.NE.AND.EX P1, PT, RZ, RZ, PT, P1 ;  /* 0x000000ffff00720c */ /* 0x000fce0003f25310 */
[----:B------:R-:W-:Y:S06]  /*0490*/  @!P0 BRA `(.L_x_1953) ;  /* 0x0000000000348947 */ /* 0x000fec0003800000 */
[----:B------:R-:W0:Y:S02]  /*04a0*/  LDCU.64 UR6, c[0x0][0x3a8] ;  /* 0x00007500ff0677ac */ /* 0x000e240008000a00 */
[----:B0-----:R-:W-:-:S04]  /*04b0*/  LEA R4, P0, R9, UR6, 0x3 ;  /* 0x0000000609047c11 */ /* 0x001fc8000f8018ff */
[C---:B------:R-:W-:Y:S02]  /*04c0*/  LEA.HI.X R5, R9.reuse, UR7, R10, 0x3, P0 ;  /* 0x0000000709057c11 */ /* 0x040fe400080f1c0a */
[----:B------:R-:W-:-:S03]  /*04d0*/  IADD3 R9, P0, PT, R9, 0x8, RZ ;  /* 0x0000000809097810 */ /* 0x000fc60007f1e0ff */
[----:B------:R1:W-:Y:S02]  /*04e0*/  STG.E.64 desc[UR4][R4.64], R2 ;  /* 0x0000000204007986 */ /* 0x0003e4000c101b04 */
[----:B------:R-:W-:Y:S02]  /*04f0*/  IMAD.X R10, RZ, RZ, R10, P0 ;  /* 0x000000ffff0a7224 */ /* 0x000fe400000e060a */
[----:B------:R1:W-:Y:S04]  /*0500*/  STG.E.64 desc[UR4][R4.64+0x8], R2 ;  /* 0x0000080204007986 */ /* 0x0003e8000c101b04 */
[----:B------:R1:W-:Y:S04]  /*0510*/  STG.E.64 desc[UR4][R4.64+0x10], R2 ;  /* 0x0000100204007986 */ /* 0x0003e8000c101b04 */
[----:B------:R1:W-:Y:S04]  /*0520*/  STG.E.64 desc[UR4][R4.64+0x18], R2 ;  /* 0x0000180204007986 */ /* 0x0003e8000c101b04 */
[----:B------:R1:W-:Y:S04]  /*0530*/  STG.E.64 desc[UR4][R4.64+0x20], R2 ;  /* 0x0000200204007986 */ /* 0x0003e8000c101b04 */
[----:B------:R1:W-:Y:S04]  /*0540*/  STG.E.64 desc[UR4][R4.64+0x28], R2 ;  /* 0x0000280204007986 */ /* 0x0003e8000c101b04 */
[----:B------:R1:W-:Y:S04]  /*0550*/  STG.E.64 desc[UR4][R4.64+0x30], R2 ;  /* 0x0000300204007986 */ /* 0x0003e8000c101b04 */
[----:B------:R1:W-:Y:S02]  /*0560*/  STG.E.64 desc[UR4][R4.64+0x38], R2 ;  /* 0x0000380204007986 */ /* 0x0003e4000c101b04 */
.L_x_1953:
[----:B------:R-:W-:Y:S05]  /*0570*/  BSYNC.RECONVERGENT B0 ;  /* 0x0000000000007941 */ /* 0x000fea0003800200 */
.L_x_1952:
[----:B------:R-:W-:Y:S05]  /*0580*/  @!P1 EXIT ;  /* 0x000000000000994d */ /* 0x000fea0003800000 */
[----:B------:R-:W-:Y:S01]  /*0590*/  ISETP.GE.U32.AND P0, PT, R0, 0x4, PT ;  /* 0x000000040000780c */ /* 0x000fe20003f06070 */
[----:B------:R-:W-:Y:S01]  /*05a0*/  IMAD.MOV.U32 R8, RZ, RZ, RZ ;  /* 0x000000ffff087224 */ /* 0x000fe200078e00ff */
[----:B------:R-:W-:Y:S01]  /*05b0*/  LOP3.LUT R6, R11, 0x3, RZ, 0xc0, !PT ;  /* 0x000000030b067812 */ /* 0x000fe200078ec0ff */
[----:B------:R-:W-:Y:S01]  /*05c0*/  BSSY.RECONVERGENT B0, `(.L_x_1954) ;  /* 0x000000e000007945 */ /* 0x000fe20003800200 */
[----:B------:R-:W-:Y:S02]  /*05d0*/  ISETP.GE.U32.AND.EX P0, PT, RZ, RZ, PT, P0 ;  /* 0x000000ffff00720c */ /* 0x000fe40003f06100 */
[----:B------:R-:W-:-:S04]  /*05e0*/  ISETP.NE.U32.AND P1, PT, R6, RZ, PT ;  /* 0x000000ff0600720c */ /* 0x000fc80003f25070 */
[----:B------:R-:W-:-:S07]  /*05f0*/  ISETP.NE.AND.EX P1, PT, R8, RZ, PT, P1 ;  /* 0x000000ff0800720c */ /* 0x000fce0003f25310 */
[----:B------:R-:W-:Y:S06]  /*0600*/  @!P0 BRA `(.L_x_1955) ;  /* 0x0000000000248947 */ /* 0x000fec0003800000 */
[----:B------:R-:W0:Y:S02]  /*0610*/  LDCU.64 UR6, c[0x0][0x3a8] ;  /* 0x00007500ff0677ac */ /* 0x000e240008000a00 */
[----:B01----:R-:W-:-:S04]  /*0620*/  LEA R4, P0, R9, UR6, 0x3 ;  /* 0x0000000609047c11 */ /* 0x003fc8000f8018ff */
[C---:B------:R-:W-:Y:S02]  /*0630*/  LEA.HI.X R5, R9.reuse, UR7, R10, 0x3, P0 ;  /* 0x0000000709057c11 */ /* 0x040fe400080f1c0a */
[----:B------:R-:W-:-:S03]  /*0640*/  IADD3 R9, P0, PT, R9, 0x4, RZ ;  /* 0x0000000409097810 */ /* 0x000fc60007f1e0ff */
[----:B------:R2:W-:Y:S02]  /*0650*/  STG.E.64 desc[UR4][R4.64], R2 ;  /* 0x0000000204007986 */ /* 0x0005e4000c101b04 */
[----:B------:R-:W-:Y:S02]  /*0660*/  IMAD.X R10, RZ, RZ, R10, P0 ;  /* 0x000000ffff0a7224 */ /* 0x000fe400000e060a */
[----:B------:R2:W-:Y:S04]  /*0670*/  STG.E.64 desc[UR4][R4.64+0x8], R2 ;  /* 0x0000080204007986 */ /* 0x0005e8000c101b04 */
[----:B------:R2:W-:Y:S04]  /*0680*/  STG.E.64 desc[UR4][R4.64+0x10], R2 ;  /* 0x0000100204007986 */ /* 0x0005e8000c101b04 */
[----:B------:R2:W-:Y:S02]  /*0690*/  STG.E.64 desc[UR4][R4.64+0x18], R2 ;  /* 0x0000180204007986 */ /* 0x0005e4000c101b04 */
.L_x_1955:
[----:B------:R-:W-:Y:S05]  /*06a0*/  BSYNC.RECONVERGENT B0 ;  /* 0x0000000000007941 */ /* 0x000fea0003800200 */
.L_x_1954:
[----:B------:R-:W-:Y:S05]  /*06b0*/  @!P1 EXIT ;  /* 0x000000000000994d */ /* 0x000fea0003800000 */
[----:B------:R-:W3:Y:S02]  /*06c0*/  LDCU.64 UR6, c[0x0][0x3a8] ;  /* 0x00007500ff0677ac */ /* 0x000ee40008000a00 */
[----:B---3--:R-:W-:-:S04]  /*06d0*/  LEA R0, P0, R9, UR6, 0x3 ;  /* 0x0000000609007c11 */ /* 0x008fc8000f8018ff */
[----:B------:R-:W-:-:S09]  /*06e0*/  LEA.HI.X R7, R9, UR7, R10, 0x3, P0 ;  /* 0x0000000709077c11 */ /* 0x000fd200080f1c0a */
.L_x_1956:
[----:B012---:R-:W-:Y:S01]  /*06f0*/  IMAD.MOV.U32 R4, RZ, RZ, R0 ;  /* 0x000000ffff047224 */ /* 0x007fe200078e0000 */
[----:B------:R-:W-:Y:S01]  /*0700*/  IADD3 R6, P0, PT, R6, -0x1, RZ ;  /* 0xffffffff06067810 */ /* 0x000fe20007f1e0ff */
[--C-:B------:R-:W-:Y:S01]  /*0710*/  IMAD.MOV.U32 R5, RZ, RZ, R7.reuse ;  /* 0x000000ffff057224 */ /* 0x100fe200078e0007 */
[----:B------:R-:W-:Y:S02]  /*0720*/  IADD3 R0, P1, PT, R0, 0x8, RZ ;  /* 0x0000000800007810 */ /* 0x000fe40007f3e0ff */
[----:B------:R-:W-:Y:S02]  /*0730*/  IADD3.X R8, PT, PT, R8, -0x1, RZ, P0, !PT ;  /* 0xffffffff08087810 */ /* 0x000fe400007fe4ff */
[----:B------:R3:W-:Y:S01]  /*0740*/  STG.E.64 desc[UR4][R4.64], R2 ;  /* 0x0000000204007986 */ /* 0x0007e2000c101b04 */
[----:B------:R-:W-:Y:S01]  /*0750*/  ISETP.NE.U32.AND P0, PT, R6, RZ, PT ;  /* 0x000000ff0600720c */ /* 0x000fe20003f05070 */
[----:B------:R-:W-:-:S03]  /*0760*/  IMAD.X R7, RZ, RZ, R7, P1 ;  /* 0x000000ffff077224 */ /* 0x000fc600008e0607 */
[----:B------:R-:W-:-:S13]  /*0770*/  ISETP.NE.AND.EX P0, PT, R8, RZ, PT, P0 ;  /* 0x000000ff0800720c */ /* 0x000fda0003f05300 */
[----:B---3--:R-:W-:Y:S05]  /*0780*/  @P0 BRA `(.L_x_1956) ;  /* 0xfffffffc00d80947 */ /* 0x008fea000383ffff */
[----:B------:R-:W-:Y:S05]  /*0790*/  EXIT ;  /* 0x000000000000794d */ /* 0x000fea0003800000 */
.L_x_1957:
        /* <DEDUP_REMOVED lines=14> */
.L_x_2918:


//--------------------- .text._Z14pageRankKernelP27vertex_dictionary_structuremPfS1_PmS2_S2_ --------------------------
	.section	.text._Z14pageRankKernelP27vertex_dictionary_structuremPfS1_PmS2_S2_,"ax",@progbits
	.align	128
        .global         _Z14pageRankKernelP27vertex_dictionary_structuremPfS1_PmS2_S2_
        .type           _Z14pageRankKernelP27vertex_dictionary_structuremPfS1_PmS2_S2_,@function
        .size           _Z14pageRankKernelP27vertex_dictionary_structuremPfS1_PmS2_S2_,(.L_x_2827 - _Z14pageRankKernelP27vertex_dictionary_structuremPfS1_PmS2_S2_)
        .other          _Z14pageRankKernelP27vertex_dictionary_structuremPfS1_PmS2_S2_,@"STO_CUDA_ENTRY STV_DEFAULT"
_Z14pageRankKernelP27vertex_dictionary_structuremPfS1_PmS2_S2_:
.text._Z14pageRankKernelP27vertex_dictionary_structuremPfS1_PmS2_S2_:
        /* <DEDUP_REMOVED lines=10> */
[----:B------:R-:W-:Y:S01]  /*00a0*/  IMAD.SHL.U32 R2, R0, 0x8, RZ ;  /* 0x0000000800027824 */ /* 0x000fe200078e00ff */
[----:B------:R-:W-:Y:S01]  /*00b0*/  SHF.R.U32.HI R11, RZ, 0x1d, R0 ;  /* 0x0000001dff0b7819 */ /* 0x000fe20000011600 */
[----:B------:R-:W1:Y:S03]  /*00c0*/  LDCU.64 UR4, c[0x0][0x358] ;  /* 0x00006b00ff0477ac */ /* 0x000e660008000a00 */
[----:B0-----:R-:W-:-:S04]  /*00d0*/  IADD3 R4, P0, PT, R2, UR6, RZ ;  /* 0x0000000602047c10 */ /* 0x001fc8000ff1e0ff */
[----:B------:R-:W-:Y:S01]  /*00e0*/  IADD3.X R5, PT, PT, R11, UR7, RZ, P0, !PT ;  /* 0x000000070b057c10 */ /* 0x000fe200087fe4ff */
[----:B------:R-:W0:Y:S05]  /*00f0*/  LDCU.64 UR6, c[0x0][0x390] ;  /* 0x00007200ff0677ac */ /* 0x000e2a0008000a00 */
[----:B-1----:R-:W2:Y:S01]  /*0100*/  LDG.E.64 R4, desc[UR4][R4.64] ;  /* 0x0000000404047981 */ /* 0x002ea2000c1e1b00 */
[----:B0-----:R-:W-:-:S04]  /*0110*/  LEA R6, P0, R0, UR6, 0x2 ;  /* 0x0000000600067c11 */ /* 0x001fc8000f8010ff */
[----:B------:R-:W-:-:S05]  /*0120*/  LEA.HI.X R7, R0, UR7, RZ, 0x2, P0 ;  /* 0x0000000700077c11 */ /* 0x000fca00080f14ff */
        /* <DEDUP_REMOVED lines=12> */
[----:B------:R-:W-:Y:S05]  /*01f0*/  CALL.REL.NOINC `($__internal_10_$__cuda_sm3x_div_rn_noftz_f32_slowpath) ;  /* 0x0000000c00bc7944 */ /* 0x000fea0003c00000 */
[----:B------:R-:W-:-:S07]  /*0200*/  IMAD.MOV.U32 R8, RZ, RZ, R0 ;  /* 0x000000ffff087224 */ /* 0x000fce00078e0000 */
.L_x_1959:
[----:B------:R-:W-:Y:S05]  /*0210*/  BSYNC.RECONVERGENT B0 ;  /* 0x0000000000007941 */ /* 0x000fea0003800200 */
.L_x_1958:
[----:B------:R-:W0:Y:S02]  /*0220*/  LDCU.64 UR6, c[0x0][0x380] ;  /* 0x00007000ff0677ac */ /* 0x000e240008000a00 */
[----:B0-----:R-:W-:-:S04]  /*0230*/  IADD3 R2, P0, PT, R2, UR6, RZ ;  /* 0x0000000602027c10 */ /* 0x001fc8000ff1e0ff */
[----:B------:R-:W-:-:S06]  /*0240*/  IADD3.X R3, PT, PT, R11, UR7, RZ, P0, !PT ;  /* 0x000000070b037c10 */ /* 0x000fcc00087fe4ff */
[----:B------:R-:W2:Y:S01]  /*0250*/  LDG.E.64 R2, desc[UR4][R2.64+0x8] ;  /* 0x0000080402027981 */ /* 0x000ea2000c1e1b00 */
[----:B------:R-:W-:Y:S01]  /*0260*/  MOV R20, 0x2d0 ;  /* 0x000002d000147802 */ /* 0x000fe20000000f00 */
[----:B------:R-:W-:Y:S02]  /*0270*/  IMAD.MOV.U32 R21, RZ, RZ, 0x0 ;  /* 0x00000000ff157424 */ /* 0x000fe400078e00ff */
[----:B--2---:R0:W5:Y:S01]  /*0280*/  LD.E.64 R4, desc[UR4][R2.64+0x20] ;  /* 0x0000200402047980 */ /* 0x004162000c101b00 */
[----:B------:R-:W1:Y:S02]  /*0290*/  LDCU.64 UR4, c[0x0][0x398] ;  /* 0x00007300ff0477ac */ /* 0x000e640008000a00 */
[----:B-1----:R-:W-:Y:S02]  /*02a0*/  IMAD.U32 R6, RZ, RZ, UR4 ;  /* 0x00000004ff067e24 */ /* 0x002fe4000f8e00ff */
[----:B0-----:R-:W-:-:S07]  /*02b0*/  IMAD.U32 R7, RZ, RZ, UR5 ;  /* 0x00000005ff077e24 */ /* 0x001fce000f8e00ff */
[----:B-----5:R-:W-:Y:S05]  /*02c0*/  CALL.REL.NOINC `($_Z14pageRankKernelP27vertex_dictionary_structuremPfS1_PmS2_S2_$_Z26preorderTraversal_PageRankP27vertex_dictionary_structureP10edge_blockPfS3_mPmS4_S4_f) ;  /* 0x0000000000047944 */ /* 0x020fea0003c00000 */
[----:B------:R-:W-:Y:S05]  /*02d0*/  EXIT ;  /* 0x000000000000794d */ /* 0x000fea0003800000 */
        .type           $_Z14pageRankKernelP27vertex_dictionary_structuremPfS1_PmS2_S2_$_Z26preorderTraversal_PageRankP27vertex_dictionary_structureP10edge_blockPfS3_mPmS4_S4_f,@function
        .size           $_Z14pageRankKernelP27vertex_dictionary_structuremPfS1_PmS2_S2_$_Z26preorderTraversal_PageRankP27vertex_dictionary_structureP10edge_blockPfS3_mPmS4_S4_f,($__internal_10_$__cuda_sm3x_div_rn_noftz_f32_slowpath - $_Z14pageRankKernelP27vertex_dictionary_structuremPfS1_PmS2_S2_$_Z26preorderTraversal_PageRankP27vertex_dictionary_structureP10edge_blockPfS3_mPmS4_S4_f)
$_Z14pageRankKernelP27vertex_dictionary_structuremPfS1_PmS2_S2_$_Z26preorderTraversal_PageRankP27vertex_dictionary_structureP10edge_blockPfS3_mPmS4_S4_f:
[----:B------:R-:W-:-:S05]  /*02e0*/  VIADD R1, R1, 0xffffffd0 ;  /* 0xffffffd001017836 */ /* 0x000fca0000000000 */
[----:B------:R-:W-:Y:S04]  /*02f0*/  STL [R1+0x28], R25 ;  /* 0x0000281901007387 */ /* 0x000fe80000100800 */
[----:B------:R-:W-:Y:S04]  /*0300*/  STL [R1+0x24], R24 ;  /* 0x0000241801007387 */ /* 0x000fe80000100800 */
[----:B------:R-:W-:Y:S04]  /*0310*/  STL [R1+0x20], R23 ;  /* 0x0000201701007387 */ /* 0x000fe80000100800 */
[----:B------:R-:W-:Y:S04]  /*0320*/  STL [R1+0x1c], R22 ;  /* 0x00001c1601007387 */ /* 0x000fe80000100800 */
[----:B------:R-:W-:Y:S04]  /*0330*/  STL [R1+0x18], R21 ;  /* 0x0000181501007387 */ /* 0x000fe80000100800 */
[----:B------:R-:W-:Y:S04]  /*0340*/  STL [R1+0x14], R20 ;  /* 0x0000141401007387 */ /* 0x000fe80000100800 */
[----:B------:R0:W-:Y:S04]  /*0350*/  STL [R1+0x10], R19 ;  /* 0x0000101301007387 */ /* 0x0001e80000100800 */
[----:B------:R1:W-:Y:S04]  /*0360*/  STL [R1+0xc], R18 ;  /* 0x00000c1201007387 */ /* 0x0003e80000100800 */
[----:B------:R2:W-:Y:S01]  /*0370*/  STL [R1+0x8], R17 ;  /* 0x0000081101007387 */ /* 0x0005e20000100800 */
[----:B0-----:R-:W0:Y:S05]  /*0380*/  BMOV.32.CLEAR R19, B7 ;  /* 0x0000000007137355 */ /* 0x001e2a0000100000 */
[----:B------:R3:W-:Y:S01]  /*0390*/  STL [R1+0x4], R16 ;  /* 0x0000041001007387 */ /* 0x0007e20000100800 */
[----:B-1----:R-:W1:Y:S05]  /*03a0*/  BMOV.32.CLEAR R18, B6 ;  /* 0x0000000006127355 */ /* 0x002e6a0000100000 */
[----:B------:R-:W-:Y:S01]  /*03b0*/  BSSY B7, `(.L_x_1960) ;  /* 0x00000c4000077945 */ /* 0x000fe20003800000 */
[----:B------:R4:W-:Y:S01]  /*03c0*/  STL [R1], R2 ;  /* 0x0000000201007387 */ /* 0x0009e20000100800 */
[----:B--2---:R-:W-:-:S02]  /*03d0*/  IMAD.MOV.U32 R17, RZ, RZ, R6 ;  /* 0x000000ffff117224 */ /* 0x004fc400078e0006 */
[----:B---3--:R-:W-:Y:S02]  /*03e0*/  IMAD.MOV.U32 R16, RZ, RZ, R7 ;  /* 0x000000ffff107224 */ /* 0x008fe400078e0007 */
[----:B----4-:R-:W-:Y:S01]  /*03f0*/  IMAD.MOV.U32 R2, RZ, RZ, R8 ;  /* 0x000000ffff027224 */ /* 0x010fe200078e0008 */
[----:B------:R-:W2:Y:S01]  /*0400*/  LDC.64 R24, c[0x0][0x358] ;  /* 0x0000d600ff187b82 */ /* 0x000ea20000000a00 */
[----:B------:R-:W-:Y:S01]  /*0410*/  ISETP.NE.U32.AND P0, PT, R4, RZ, PT ;  /* 0x000000ff0400720c */ /* 0x000fe20003f05070 */
[----:B------:R-:W-:Y:S02]  /*0420*/  IMAD.MOV.U32 R22, RZ, RZ, R4 ;  /* 0x000000ffff167224 */ /* 0x000fe400078e0004 */
[----:B------:R-:W-:Y:S01]  /*0430*/  IMAD.MOV.U32 R23, RZ, RZ, R5 ;  /* 0x000000ffff177224 */ /* 0x000fe200078e0005 */
[----:B------:R-:W-:-:S13]  /*0440*/  ISETP.NE.AND.EX P0, PT, R5, RZ, PT, P0 ;  /* 0x000000ff0500720c */ /* 0x000fda0003f05300 */
[----:B01----:R-:W-:Y:S05]  /*0450*/  @!P0 BRA `(.L_x_1961) ;  /* 0x0000000800e48947 */ /* 0x003fea0003800000 */
[----:B------:R-:W-:Y:S01]  /*0460*/  BSSY B6, `(.L_x_1961) ;  /* 0x00000b8000067945 */ /* 0x000fe20003800000 */
.L_x_1964:
[----:B------:R-:W-:Y:S05]  /*0470*/  YIELD ;  /* 0x0000000000007946 */ /* 0x000fea0003800000 */
[----:B--2---:R-:W-:Y:S02]  /*0480*/  R2UR UR4, R24 ;  /* 0x00000000180472ca */ /* 0x004fe400000e0000 */
        /* <DEDUP_REMOVED lines=11> */
[----:B------:R-:W-:-:S05]  /*0540*/  LEA.HI.X R5, R6, R16, R7, 0x2, P0 ;  /* 0x0000001006057211 */ /* 0x000fca00000f1407 */
[----:B------:R0:W-:Y:S04]  /*0550*/  REDG.E.ADD.F32.FTZ.RN.STRONG.GPU desc[UR4][R4.64+-0x4], R2 ;  /* 0xfffffc02040079a6 */ /* 0x0001e8000c12f304 */
[----:B------:R-:W2:Y:S02]  /*0560*/  LD.E.64 R6, desc[UR6][R22.64+0x8] ;  /* 0x0000080616067980 */ /* 0x000ea4000c101b00 */
[----:B--2---:R-:W-:-:S04]  /*0570*/  ISETP.NE.U32.AND P0, PT, R6, RZ, PT ;  /* 0x000000ff0600720c */ /* 0x004fc80003f05070 */
[----:B------:R-:W-:-:S13]  /*0580*/  ISETP.NE.AND.EX P0, PT, R7, RZ, PT, P0 ;  /* 0x000000ff0700720c */ /* 0x000fda0003f05300 */
[----:B0-----:R-:W-:Y:S05]  /*0590*/  @!P0 BRA `(.L_x_1963) ;  /* 0x0000000800508947 */ /* 0x001fea0003800000 */
        /* <DEDUP_REMOVED lines=143> */
[----:B------:R-:W-:Y:S02]  /*0e90*/  R2UR UR4, R24 ;  /* 0x00000000180472ca */ /* 0x000fe400000e0000 */
[----:B------:R-:W-:Y:S02]  /*0ea0*/  R2UR UR5, R25 ;  /* 0x00000000190572ca */ /* 0x000fe400000e0000 */
[----:B------:R-:W-:-:S04]  /*0eb0*/  LEA R4, P0, R6, R17, 0x2 ;  /* 0x0000001106047211 */ /* 0x000fc800078010ff */
[----:B------:R-:W-:-:S07]  /*0ec0*/  LEA.HI.X R5, R6, R16, R7, 0x2, P0 ;  /* 0x0000001006057211 */ /* 0x000fce00000f1407 */
[----:B------:R0:W-:Y:S02]  /*0ed0*/  REDG.E.ADD.F32.FTZ.RN.STRONG.GPU desc[UR4][R4.64+-0x4], R2 ;  /* 0xfffffc02040079a6 */ /* 0x0001e4000c12f304 */
.L_x_1963:
[----:B------:R-:W-:Y:S05]  /*0ee0*/  BSYNC B0 ;  /* 0x0000000000007941 */ /* 0x000fea0003800000 */
.L_x_1962:
[----:B------:R-:W-:Y:S02]  /*0ef0*/  R2UR UR4, R24 ;  /* 0x00000000180472ca */ /* 0x000fe400000e0000 */
[----:B------:R-:W-:-:S13]  /*0f00*/  R2UR UR5, R25 ;  /* 0x00000000190572ca */ /* 0x000fda00000e0000 */
[----:B0-----:R0:W5:Y:S01]  /*0f10*/  LD.E.64 R4, desc[UR4][R22.64+0x80] ;  /* 0x0000800416047980 */ /* 0x001162000c101b00 */
[----:B------:R-:W-:Y:S01]  /*0f20*/  IMAD.MOV.U32 R6, RZ, RZ, R17 ;  /* 0x000000ffff067224 */ /* 0x000fe200078e0011 */
[----:B------:R-:W-:Y:S01]  /*0f30*/  MOV R20, 0xf80 ;  /* 0x00000f8000147802 */ /* 0x000fe20000000f00 */
[----:B------:R-:W-:Y:S02]  /*0f40*/  IMAD.MOV.U32 R7, RZ, RZ, R16 ;  /* 0x000000ffff077224 */ /* 0x000fe400078e0010 */
[----:B------:R-:W-:Y:S02]  /*0f50*/  IMAD.MOV.U32 R8, RZ, RZ, R2 ;  /* 0x000000ffff087224 */ /* 0x000fe400078e0002 */
[----:B------:R-:W-:-:S07]  /*0f60*/  IMAD.MOV.U32 R21, RZ, RZ, 0x0 ;  /* 0x00000000ff157424 */ /* 0x000fce00078e00ff */
[----:B0----5:R-:W-:Y:S05]  /*0f70*/  CALL.REL.NOINC `($_Z14pageRankKernelP27vertex_dictionary_structuremPfS1_PmS2_S2_$_Z26preorderTraversal_PageRankP27vertex_dictionary_structureP10edge_blockPfS3_mPmS4_S4_f) ;  /* 0xfffffff000d87944 */ /* 0x021fea0003c3ffff */
[----:B------:R-:W-:Y:S02]  /*0f80*/  R2UR UR4, R24 ;  /* 0x00000000180472ca */ /* 0x000fe400000e0000 */
[----:B------:R-:W-:-:S13]  /*0f90*/  R2UR UR5, R25 ;  /* 0x00000000190572ca */ /* 0x000fda00000e0000 */
[----:B------:R-:W2:Y:S02]  /*0fa0*/  LD.E.64 R22, desc[UR4][R22.64+0x88] ;  /* 0x0000880416167980 */ /* 0x000ea4000c101b00 */
[----:B--2---:R-:W-:-:S04]  /*0fb0*/  ISETP.NE.U32.AND P0, PT, R22, RZ, PT ;  /* 0x000000ff1600720c */ /* 0x004fc80003f05070 */
[----:B------:R-:W-:-:S13]  /*0fc0*/  ISETP.NE.AND.EX P0, PT, R23, RZ, PT, P0 ;  /* 0x000000ff1700720c */ /* 0x000fda0003f05300 */
[----:B------:R-:W-:Y:S05]  /*0fd0*/  @P0 BRA `(.L_x_1964) ;  /* 0xfffffff400240947 */ /* 0x000fea000383ffff */
[----:B------:R-:W-:Y:S05]  /*0fe0*/  BSYNC B6 ;  /* 0x0000000000067941 */ /* 0x000fea0003800000 */
.L_x_1961:
[----:B------:R-:W-:Y:S05]  /*0ff0*/  BSYNC B7 ;  /* 0x0000000000077941 */ /* 0x000fea0003800000 */
.L_x_1960:
[----:B------:R-:W3:Y:S01]  /*1000*/  LDL R20, [R1+0x14] ;  /* 0x0000140001147983 */ /* 0x000ee20000100800 */
[----:B------:R0:W-:Y:S05]  /*1010*/  BMOV.32 B6, R18 ;  /* 0x0000001206007356 */ /* 0x0001ea0000000000 */
[----:B------:R-:W3:Y:S01]  /*1020*/  LDL R21, [R1+0x18] ;  /* 0x0000180001157983 */ /* 0x000ee20000100800 */
[----:B------:R1:W-:Y:S05]  /*1030*/  BMOV.32 B7, R19 ;  /* 0x0000001307007356 */ /* 0x0003ea0000000000 */
[----:B------:R-:W3:Y:S04]  /*1040*/  LDL R2, [R1] ;  /* 0x0000000001027983 */ /* 0x000ee80000100800 */
[----:B------:R-:W3:Y:S04]  /*1050*/  LDL R16, [R1+0x4] ;  /* 0x0000040001107983 */ /* 0x000ee80000100800 */
[----:B------:R-:W3:Y:S04]  /*1060*/  LDL R17, [R1+0x8] ;  /* 0x0000080001117983 */ /* 0x000ee80000100800 */
[----:B0-----:R-:W3:Y:S04]  /*1070*/  LDL R18, [R1+0xc] ;  /* 0x00000c0001127983 */ /* 0x001ee80000100800 */
[----:B-1----:R-:W3:Y:S04]  /*1080*/  LDL R19, [R1+0x10] ;  /* 0x0000100001137983 */ /* 0x002ee80000100800 */
[----:B------:R-:W3:Y:S04]  /*1090*/  LDL R22, [R1+0x1c] ;  /* 0x00001c0001167983 */ /* 0x000ee80000100800 */
[----:B------:R-:W3:Y:S04]  /*10a0*/  LDL R23, [R1+0x20] ;  /* 0x0000200001177983 */ /* 0x000ee80000100800 */
[----:B--2---:R-:W3:Y:S04]  /*10b0*/  LDL R24, [R1+0x24] ;  /* 0x0000240001187983 */ /* 0x004ee80000100800 */
[----:B------:R0:W3:Y:S02]  /*10c0*/  LDL R25, [R1+0x28] ;  /* 0x0000280001197983 */ /* 0x0000e40000100800 */
[----:B0-----:R-:W-:Y:S01]  /*10d0*/  VIADD R1, R1, 0x30 ;  /* 0x0000003001017836 */ /* 0x001fe20000000000 */
[----:B---3--:R-:W-:Y:S06]  /*10e0*/  RET.REL.NODEC R20 `(_Z14pageRankKernelP27vertex_dictionary_structuremPfS1_PmS2_S2_) ;  /* 0xffffffec14c47950 */ /* 0x008fec0003c3ffff */
        .weak           $__internal_10_$__cuda_sm3x_div_rn_noftz_f32_slowpath
        .type           $__internal_10_$__cuda_sm3x_div_rn_noftz_f32_slowpath,@function
        .size           $__internal_10_$__cuda_sm3x_div_rn_noftz_f32_slowpath,(.L_x_2827 - $__internal_10_$__cuda_sm3x_div_rn_noftz_f32_slowpath)
$__internal_10_$__cuda_sm3x_div_rn_noftz_f32_slowpath:
        /* <DEDUP_REMOVED lines=36> */
.L_x_1966:
        /* <DEDUP_REMOVED lines=51> */
.L_x_1973:
[----:B------:R-:W-:-:S04]  /*1660*/  LOP3.LUT R0, R0, 0x80000000, RZ, 0xc0, !PT ;  /* 0x8000000000007812 */ /* 0x000fc800078ec0ff */
[----:B------:R-:W-:Y:S01]  /*1670*/  LOP3.LUT R0, R0, 0x7f800000, RZ, 0xfc, !PT ;  /* 0x7f80000000007812 */ /* 0x000fe200078efcff */
[----:B------:R-:W-:Y:S06]  /*1680*/  BRA `(.L_x_1974) ;  /* 0x0000000000047947 */ /* 0x000fec0003800000 */
.L_x_1972:
[----:B------:R-:W-:-:S07]  /*1690*/  IMAD R0, R6, 0x800000, R0 ;  /* 0x0080000006007824 */ /* 0x000fce00078e0200 */
.L_x_1974:
[----:B------:R-:W-:Y:S05]  /*16a0*/  BSYNC.RECONVERGENT B2 ;  /* 0x0000000000027941 */ /* 0x000fea0003800200 */
.L_x_1971:
[----:B------:R-:W-:Y:S05]  /*16b0*/  BRA `(.L_x_1975) ;  /* 0x0000000000207947 */ /* 0x000fea0003800000 */
.L_x_1970:
[----:B------:R-:W-:-:S04]  /*16c0*/  LOP3.LUT R0, R8, 0x80000000, R7, 0x48, !PT ;  /* 0x8000000008007812 */ /* 0x000fc800078e4807 */
[----:B------:R-:W-:Y:S01]  /*16d0*/  LOP3.LUT R0, R0, 0x7f800000, RZ, 0xfc, !PT ;  /* 0x7f80000000007812 */ /* 0x000fe200078efcff */
[----:B------:R-:W-:Y:S06]  /*16e0*/  BRA `(.L_x_1975) ;  /* 0x0000000000147947 */ /* 0x000fec0003800000 */
.L_x_1969:
[----:B------:R-:W-:Y:S01]  /*16f0*/  LOP3.LUT R0, R8, 0x80000000, R7, 0x48, !PT ;  /* 0x8000000008007812 */ /* 0x000fe200078e4807 */
[----:B------:R-:W-:Y:S06]  /*1700*/  BRA `(.L_x_1975) ;  /* 0x00000000000c7947 */ /* 0x000fec0003800000 */
.L_x_1968:
[----:B------:R-:W0:Y:S01]  /*1710*/  MUFU.RSQ R0, -QNAN ;  /* 0xffc0000000007908 */ /* 0x000e220000001400 */
[----:B------:R-:W-:Y:S05]  /*1720*/  BRA `(.L_x_1975) ;  /* 0x0000000000047947 */ /* 0x000fea0003800000 */
.L_x_1967:
[----:B------:R-:W-:-:S07]  /*1730*/  FADD.FTZ R0, R0, R3 ;  /* 0x0000000300007221 */ /* 0x000fce0000010000 */
.L_x_1975:
[----:B------:R-:W-:Y:S05]  /*1740*/  BSYNC.RECONVERGENT B1 ;  /* 0x0000000000017941 */ /* 0x000fea0003800200 */
.L_x_1965:
[----:B------:R-:W-:-:S04]  /*1750*/  IMAD.MOV.U32 R5, RZ, RZ, 0x0 ;  /* 0x00000000ff057424 */ /* 0x000fc800078e00ff */
[----:B0-----:R-:W-:Y:S05]  /*1760*/  RET.REL.NODEC R4 `(_Z14pageRankKernelP27vertex_dictionary_structuremPfS1_PmS2_S2_) ;  /* 0xffffffe804247950 */ /* 0x001fea0003c3ffff */
.L_x_1976:
        /* <DEDUP_REMOVED lines=9> */
.L_x_2827:


//--------------------- .text._Z22pageRankInitializationPfm --------------------------
	.section	.text._Z22pageRankInitializationPfm,"ax",@progbits
	.align	128
        .global         _Z22pageRankInitializationPfm
        .type           _Z22pageRankInitializationPfm,@function
        .size           _Z22pageRankInitializationPfm,(.L_x_2920 - _Z22pageRankInitializationPfm)
        .other          _Z22pageRankInitializationPfm,@"STO_CUDA_ENTRY STV_DEFAULT"
_Z22pageRankInitializationPfm:
.text._Z22pageRankInitializationPfm:
        /* <DEDUP_REMOVED lines=15> */
[----:B------:R-:W2:Y:S01]  /*00f0*/  LDCU UR6, c[0x0][0x38c] ;  /* 0x00007180ff0677ac */ /* 0x000ea20008000800 */
[----:B------:R-:W-:Y:S02]  /*0100*/  ULOP3.LUT UR5, UR8, 0xfffffff0, URZ, 0xc0, !UPT ;  /* 0xfffffff008057892 */ /* 0x000fe4000f8ec0ff */
[----:B-1----:R-:W-:-:S04]  /*0110*/  UIADD3 UR4, UP0, UPT, UR10, 0x20, URZ ;  /* 0x000000200a047890 */ /* 0x002fc8000ff1e0ff */
[----:B------:R-:W-:Y:S02]  /*0120*/  UIADD3.X UR7, UPT, UPT, URZ, UR11, URZ, UP0, !UPT ;  /* 0x0000000bff077290 */ /* 0x000fe400087fe4ff */
[----:B------:R-:W-:Y:S01]  /*0130*/  IMAD.U32 R0, RZ, RZ, UR4 ;  /* 0x00000004ff007e24 */ /* 0x000fe2000f8e00ff */
[----:B------:R-:W-:-:S03]  /*0140*/  UMOV UR4, UR5 ;  /* 0x0000000500047c82 */ /* 0x000fc60008000000 */
[----:B------:R-:W-:Y:S01]  /*0150*/  IMAD.U32 R5, RZ, RZ, UR7 ;  /* 0x00000007ff057e24 */ /* 0x000fe2000f8e00ff */
[----:B--2---:R-:W-:-:S06]  /*0160*/  UMOV UR7, UR6 ;  /* 0x0000000600077c82 */ /* 0x004fcc0008000000 */
.L_x_1978:
[----:B-1----:R-:W-:Y:S01]  /*0170*/  IMAD.MOV.U32 R7, RZ, RZ, 0x3e800000 ;  /* 0x3e800000ff077424 */ /* 0x002fe200078e00ff */
[----:B------:R-:W-:Y:S01]  /*0180*/  MOV R2, R0 ;  /* 0x0000000000027202 */ /* 0x000fe20000000f00 */
[----:B------:R-:W-:Y:S01]  /*0190*/  IMAD.MOV.U32 R3, RZ, RZ, R5 ;  /* 0x000000ffff037224 */ /* 0x000fe200078e0005 */
[----:B------:R-:W-:Y:S02]  /*01a0*/  UIADD3 UR4, UP0, UPT, UR4, -0x10, URZ ;  /* 0xfffffff004047890 */ /* 0x000fe4000ff1e0ff */
[----:B------:R-:W-:Y:S02]  /*01b0*/  IADD3 R0, P1, PT, R2, 0x40, RZ ;  /* 0x0000004002007810 */ /* 0x000fe40007f3e0ff */
[----:B0-----:R1:W-:Y:S01]  /*01c0*/  STG.E desc[UR12][R2.64+-0x20], R7 ;  /* 0xffffe00702007986 */ /* 0x0013e2000c10190c */
[----:B------:R-:W-:Y:S02]  /*01d0*/  UIADD3.X UR7, UPT, UPT, UR7, -0x1, URZ, UP0, !UPT ;  /* 0xffffffff07077890 */ /* 0x000fe400087fe4ff */
[----:B------:R-:W-:Y:S01]  /*01e0*/  UISETP.NE.U32.AND UP0, UPT, UR4, URZ, UPT ;  /* 0x000000ff0400728c */ /* 0x000fe2000bf05070 */
[----:B------:R1:W-:Y:S01]  /*01f0*/  STG.E desc[UR12][R2.64+-0x1c], R7 ;  /* 0xffffe40702007986 */ /* 0x0003e2000c10190c */
[----:B------:R-:W-:-:S02]  /*0200*/  IMAD.X R5, RZ, RZ, R3, P1 ;  /* 0x000000ffff057224 */ /* 0x000fc400008e0603 */
[----:B------:R-:W-:Y:S01]  /*0210*/  UISETP.NE.AND.EX UP0, UPT, UR7, URZ, UPT, UP0 ;  /* 0x000000ff0700728c */ /* 0x000fe2000bf05300 */
[----:B------:R1:W-:Y:S04]  /*0220*/  STG.E desc[UR12][R2.64+-0x18], R7 ;  /* 0xffffe80702007986 */ /* 0x0003e8000c10190c */
        /* <DEDUP_REMOVED lines=12> */
[----:B------:R1:W-:Y:S01]  /*02f0*/  STG.E desc[UR12][R2.64+0x1c], R7 ;  /* 0x00001c0702007986 */ /* 0x0003e2000c10190c */
[----:B------:R-:W-:Y:S05]  /*0300*/  BRA.U UP0, `(.L_x_1978) ;  /* 0xfffffffd00987547 */ /* 0x000fea000b83ffff */
.L_x_1977:
        /* <DEDUP_REMOVED lines=8> */
[----:B------:R-:W-:Y:S01]  /*0390*/  IMAD.MOV.U32 R5, RZ, RZ, 0x3e800000 ;  /* 0x3e800000ff057424 */ /* 0x000fe200078e00ff */
[----:B0-----:R-:W-:-:S04]  /*03a0*/  ULEA UR4, UP0, UR5, UR10, 0x2 ;  /* 0x0000000a05047291 */ /* 0x001fc8000f8010ff */
[----:B------:R-:W-:Y:S02]  /*03b0*/  ULEA.HI.X UR7, UR5, UR11, UR6, 0x2, UP0 ;  /* 0x0000000b05077291 */ /* 0x000fe400080f1406 */
[----:B-1----:R-:W-:Y:S01]  /*03c0*/  IMAD.U32 R2, RZ, RZ, UR4 ;  /* 0x00000004ff027e24 */ /* 0x002fe2000f8e00ff */
[----:B------:R-:W-:-:S03]  /*03d0*/  UIADD3 UR5, UP0, UPT, UR5, 0x8, URZ ;  /* 0x0000000805057890 */ /* 0x000fc6000ff1e0ff */
[----:B------:R-:W-:Y:S01]  /*03e0*/  MOV R3, UR7 ;  /* 0x0000000700037c02 */ /* 0x000fe20008000f00 */
[----:B------:R-:W-:-:S04]  /*03f0*/  UIADD3.X UR6, UPT, UPT, URZ, UR6, URZ, UP0, !UPT ;  /* 0x00000006ff067290 */ /* 0x000fc800087fe4ff */
[----:B------:R0:W-:Y:S04]  /*0400*/  STG.E desc[UR12][R2.64], R5 ;  /* 0x0000000502007986 */ /* 0x0001e8000c10190c */
[----:B------:R0:W-:Y:S04]  /*0410*/  STG.E desc[UR12][R2.64+0x4], R5 ;  /* 0x0000040502007986 */ /* 0x0001e8000c10190c */
[----:B------:R0:W-:Y:S04]  /*0420*/  STG.E desc[UR12][R2.64+0x8], R5 ;  /* 0x0000080502007986 */ /* 0x0001e8000c10190c */
[----:B------:R0:W-:Y:S04]  /*0430*/  STG.E desc[UR12][R2.64+0xc], R5 ;  /* 0x00000c0502007986 */ /* 0x0001e8000c10190c */
[----:B------:R0:W-:Y:S04]  /*0440*/  STG.E desc[UR12][R2.64+0x10], R5 ;  /* 0x0000100502007986 */ /* 0x0001e8000c10190c */
[----:B------:R0:W-:Y:S04]  /*0450*/  STG.E desc[UR12][R2.64+0x14], R5 ;  /* 0x0000140502007986 */ /* 0x0001e8000c10190c */
[----:B------:R0:W-:Y:S04]  /*0460*/  STG.E desc[UR12][R2.64+0x18], R5 ;  /* 0x0000180502007986 */ /* 0x0001e8000c10190c */
[----:B------:R0:W-:Y:S02]  /*0470*/  STG.E desc[UR12][R2.64+0x1c], R5 ;  /* 0x00001c0502007986 */ /* 0x0001e4000c10190c */
.L_x_1979:
        /* <DEDUP_REMOVED lines=8> */
[----:B------:R-:W2:Y:S01]  /*0500*/  LDCU.64 UR10, c[0x0][0x380] ;  /* 0x00007000ff0a77ac */ /* 0x000ea20008000a00 */
[----:B0-----:R-:W-:Y:S01]  /*0510*/  IMAD.MOV.U32 R5, RZ, RZ, 0x3e800000 ;  /* 0x3e800000ff057424 */ /* 0x001fe200078e00ff */
[----:B--2---:R-:W-:-:S04]  /*0520*/  ULEA UR10, UP0, UR5, UR10, 0x2 ;  /* 0x0000000a050a7291 */ /* 0x004fc8000f8010ff */
        /* <DEDUP_REMOVED lines=8> */
[----:B------:R2:W-:Y:S02]  /*05b0*/  STG.E desc[UR12][R2.64+0xc], R5 ;  /* 0x00000c0502007986 */ /* 0x0005e4000c10190c */
.L_x_1980:
[----:B------:R-:W-:Y:S05]  /*05c0*/  @!P0 EXIT ;  /* 0x000000000000894d */ /* 0x000fea0003800000 */
[----:B------:R-:W3:Y:S01]  /*05d0*/  LDCU.64 UR10, c[0x0][0x380] ;  /* 0x00007000ff0a77ac */ /* 0x000ee20008000a00 */
[----:B0-2---:R-:W-:Y:S01]  /*05e0*/  IMAD.MOV.U32 R5, RZ, RZ, 0x3e800000 ;  /* 0x3e800000ff057424 */ /* 0x005fe200078e00ff */
[----:B---3--:R-:W-:-:S04]  /*05f0*/  ULEA UR7, UP0, UR5, UR10, 0x2 ;  /* 0x0000000a05077291 */ /* 0x008fc8000f8010ff */
[----:B------:R-:W-:-:S12]  /*0600*/  ULEA.HI.X UR5, UR5, UR11, UR6, 0x2, UP0 ;  /* 0x0000000b05057291 */ /* 0x000fd800080f1406 */
.L_x_1981:
[----:B-1----:R-:W-:Y:S01]  /*0610*/  MOV R2, UR7 ;  /* 0x0000000700027c02 */ /* 0x002fe20008000f00 */
[----:B------:R-:W-:Y:S01]  /*0620*/  IMAD.U32 R3, RZ, RZ, UR5 ;  /* 0x00000005ff037e24 */ /* 0x000fe2000f8e00ff */
[----:B------:R-:W-:Y:S02]  /*0630*/  UIADD3 UR8, UP0, UPT, UR8, -0x1, URZ ;  /* 0xffffffff08087890 */ /* 0x000fe4000ff1e0ff */
[----:B------:R-:W-:Y:S02]  /*0640*/  UIADD3 UR7, UP1, UPT, UR7, 0x4, URZ ;  /* 0x0000000407077890 */ /* 0x000fe4000ff3e0ff */
[----:B------:R0:W-:Y:S01]  /*0650*/  STG.E desc[UR12][R2.64], R5 ;  /* 0x0000000502007986 */ /* 0x0001e2000c10190c */
[----:B------:R-:W-:Y:S02]  /*0660*/  UIADD3.X UR4, UPT, UPT, UR4, -0x1, URZ, UP0, !UPT ;  /* 0xffffffff04047890 */ /* 0x000fe400087fe4ff */
[----:B------:R-:W-:Y:S02]  /*0670*/  UISETP.NE.U32.AND UP0, UPT, UR8, URZ, UPT ;  /* 0x000000ff0800728c */ /* 0x000fe4000bf05070 */
[----:B------:R-:W-:-:S02]  /*0680*/  UIADD3.X UR5, UPT, UPT, URZ, UR5, URZ, UP1, !UPT ;  /* 0x00000005ff057290 */ /* 0x000fc40008ffe4ff */
[----:B------:R-:W-:-:S09]  /*0690*/  UISETP.NE.AND.EX UP0, UPT, UR4, URZ, UPT, UP0 ;  /* 0x000000ff0400728c */ /* 0x000fd2000bf05300 */
[----:B0-----:R-:W-:Y:S05]  /*06a0*/  BRA.U UP0, `(.L_x_1981) ;  /* 0xfffffffd00d87547 */ /* 0x001fea000b83ffff */
[----:B------:R-:W-:Y:S05]  /*06b0*/  EXIT ;  /* 0x000000000000794d */ /* 0x000fea0003800000 */
.L_x_1982:
        /* <DEDUP_REMOVED lines=12> */
.L_x_2920:


//--------------------- .text._Z9cbt_statsP27vertex_dictionary_structurem --------------------------
	.section	.text._Z9cbt_statsP27vertex_dictionary_structurem,"ax",@progbits
	.align	128
        .global         _Z9cbt_statsP27vertex_dictionary_structurem
        .type           _Z9cbt_statsP27vertex_dictionary_structurem,@function
        .size           _Z9cbt_statsP27vertex_dictionary_structurem,(.L_x_2828 - _Z9cbt_statsP27vertex_dictionary_structurem)
        .other          _Z9cbt_statsP27vertex_dictionary_structurem,@"STO_CUDA_ENTRY STV_DEFAULT"
_Z9cbt_statsP27vertex_dictionary_structurem:
.text._Z9cbt_statsP27vertex_dictionary_structurem:
[----:B------:R-:W0:Y:S08]  /*0000*/  LDC R1, c[0x0][0x37c] ;  /* 0x0000df00ff017b82 */ /* 0x000e300000000800 */
[----:B------:R-:W1:Y:S01]  /*0010*/  LDC R2, c[0x0][0x2f8] ;  /* 0x0000be00ff027b82 */ /* 0x000e620000000800 */
[----:B------:R-:W-:Y:S01]  /*0020*/  MOV R0, 0x378 ;  /* 0x0000037800007802 */ /* 0x000fe20000000f00 */
[----:B------:R-:W2:Y:S01]  /*0030*/  LDCU.64 UR6, c[0x4][0x2a0] ;  /* 0x01005400ff0677ac */ /* 0x000ea20008000a00 */
[----:B0-----:R-:W-:Y:S01]  /*0040*/  VIADD R1, R1, 0xfffffcd0 ;  /* 0xfffffcd001017836 */ /* 0x001fe20000000000 */
[----:B------:R-:W-:Y:S01]  /*0050*/  CS2R R6, SRZ ;  /* 0x0000000000067805 */ /* 0x000fe2000001ff00 */
[----:B------:R-:W0:Y:S03]  /*0060*/  LDCU UR4, c[0x0][0x2fc] ;  /* 0x00005f80ff0477ac */ /* 0x000e260008000800 */
[----:B------:R3:W4:Y:S01]  /*0070*/  LDC.64 R8, c[0x4][R0] ;  /* 0x0100000000087b82 */ /* 0x0007220000000a00 */
[----:B------:R-:W3:Y:S01]  /*0080*/  LDCU.64 UR36, c[0x0][0x358] ;  /* 0x00006b00ff2477ac */ /* 0x000ee20008000a00 */
[----:B------:R-:W3:Y:S01]  /*0090*/  LDCU.64 UR38, c[0x0][0x380] ;  /* 0x00007000ff2677ac */ /* 0x000ee20008000a00 */
[----:B--2---:R-:W-:-:S02]  /*00a0*/  IMAD.U32 R4, RZ, RZ, UR6 ;  /* 0x00000006ff047e24 */ /* 0x004fc4000f8e00ff */
[----:B------:R-:W-:Y:S01]  /*00b0*/  IMAD.U32 R5, RZ, RZ, UR7 ;  /* 0x00000007ff057e24 */ /* 0x000fe2000f8e00ff */
[----:B-1----:R-:W-:-:S04]  /*00c0*/  IADD3 R2, P0, P1, R1, 0x320, R2 ;  /* 0x0000032001027810 */ /* 0x002fc8000791e002 */
[----:B0-----:R-:W-:-:S09]  /*00d0*/  IADD3.X R17, PT, PT, RZ, UR4, RZ, P0, P1 ;  /* 0x00000004ff117c10 */ /* 0x001fd200087e24ff */
[----:B------:R-:W-:-:S07]  /*00e0*/  LEPC R20, `(.L_x_1983) ;  /* 0x000000001014794e */ /* 0x000fce0000000000 */
[----:B---34-:R-:W-:Y:S05]  /*00f0*/  CALL.ABS.NOINC R8 ;  /* 0x0000000008007343 */ /* 0x018fea0003c00000 */
.L_x_1983:
[----:B------:R-:W0:Y:S02]  /*0100*/  LDCU.64 UR4, c[0x0][0x380] ;  /* 0x00007000ff0477ac */ /* 0x000e240008000a00 */
[----:B0-----:R-:W-:-:S04]  /*0110*/  UIADD3 UR6, UP0, UPT, UR4, 0x18000000, URZ ;  /* 0x1800000004067890 */ /* 0x001fc8000ff1e0ff */
[----:B------:R-:W-:Y:S02]  /*0120*/  UIADD3.X UR4, UPT, UPT, URZ, UR5, URZ, UP0, !UPT ;  /* 0x00000005ff047290 */ /* 0x000fe400087fe4ff */
[----:B------:R-:W-:-:S04]  /*0130*/  IMAD.U32 R8, RZ, RZ, UR6 ;  /* 0x00000006ff087e24 */ /* 0x000fc8000f8e00ff */
[----:B------:R-:W-:-:S06]  /*0140*/  IMAD.U32 R9, RZ, RZ, UR4 ;  /* 0x00000004ff097e24 */ /* 0x000fcc000f8e00ff */
[----:B------:R-:W2:Y:S01]  /*0150*/  LDG.E.64 R8, desc[UR36][R8.64+0x519610] ;  /* 0x5196102408087981 */ /* 0x000ea2000c1e1b00 */
[----:B------:R-:W-:Y:S02]  /*0160*/  CS2R R4, SRZ ;  /* 0x0000000000047805 */ /* 0x000fe4000001ff00 */
[----:B--2---:R-:W-:-:S04]  /*0170*/  ISETP.NE.U32.AND P0, PT, R8, RZ, PT ;  /* 0x000000ff0800720c */ /* 0x004fc80003f05070 */
[----:B------:R-:W-:-:S13]  /*0180*/  ISETP.NE.AND.EX P0, PT, R9, RZ, PT, P0 ;  /* 0x000000ff0900720c */ /* 0x000fda0003f05300 */
[----:B------:R-:W-:Y:S05]  /*0190*/  @!P0 BRA `(.L_x_1984) ;  /* 0x0000001c001c8947 */ /* 0x000fea0003800000 */
[----:B------:R-:W-:Y:S01]  /*01a0*/  ISETP.NE.U32.AND P0, PT, R8, 0x1, PT ;  /* 0x000000010800780c */ /* 0x000fe20003f05070 */
[----:B------:R-:W-:Y:S01]  /*01b0*/  IMAD.MOV.U32 R0, RZ, RZ, RZ ;  /* 0x000000ffff007224 */ /* 0x000fe200078e00ff */
[----:B------:R-:W-:Y:S01]  /*01c0*/  CS2R R4, SRZ ;  /* 0x0000000000047805 */ /* 0x000fe2000001ff00 */
[----:B------:R-:W-:Y:S01]  /*01d0*/  IMAD.MOV.U32 R3, RZ, RZ, RZ ;  /* 0x000000ffff037224 */ /* 0x000fe200078e00ff */
[----:B------:R-:W-:Y:S01]  /*01e0*/  ISETP.NE.AND.EX P0, PT, R9, RZ, PT, P0 ;  /* 0x000000ff0900720c */ /* 0x000fe20003f05300 */
[----:B------:R-:W-:Y:S02]  /*01f0*/  IMAD.MOV.U32 R6, RZ, RZ, RZ ;  /* 0x000000ffff067224 */ /* 0x000fe400078e00ff */
[----:B------:R-:W-:-:S10]  /*0200*/  IMAD.MOV.U32 R7, RZ, RZ, 0x402e0000 ;  /* 0x402e0000ff077424 */ /* 0x000fd400078e00ff */
[----:B------:R-:W-:Y:S05]  /*0210*/  @!P0 BRA `(.L_x_1985) ;  /* 0x0000001000a08947 */ /* 0x000fea0003800000 */
[----:B------:R-:W-:Y:S01]  /*0220*/  LOP3.LUT R0, R8, 0xfffffffe, RZ, 0xc0, !PT ;  /* 0xfffffffe08007812 */ /* 0x000fe200078ec0ff */
[----:B------:R-:W-:Y:S01]  /*0230*/  BSSY.RECONVERGENT B0, `(.L_x_1985) ;  /* 0x0000126000007945 */ /* 0x000fe20003800200 */
[----:B------:R-:W-:Y:S01]  /*0240*/  IMAD.MOV.U32 R3, RZ, RZ, R9 ;  /* 0x000000ffff037224 */ /* 0x000fe200078e0009 */
[----:B------:R-:W-:Y:S01]  /*0250*/  CS2R R4, SRZ ;  /* 0x0000000000047805 */ /* 0x000fe2000001ff00 */
[----:B------:R-:W-:Y:S02]  /*0260*/  IMAD.MOV.U32 R11, RZ, RZ, RZ ;  /* 0x000000ffff0b7224 */ /* 0x000fe400078e00ff */
[----:B------:R-:W-:Y:S02]  /*0270*/  IMAD.MOV.U32 R16, RZ, RZ, RZ ;  /* 0x000000ffff107224 */ /* 0x000fe400078e00ff */
[----:B------:R-:W-:-:S07]  /*0280*/  IMAD.MOV.U32 R28, RZ, RZ, R0 ;  /* 0x000000ffff1c7224 */ /* 0x000fce00078e0000 */
.L_x_1999:
[----:B------:R-:W-:-:S04]  /*0290*/  IADD3 R12, P0, PT, R11, UR38, RZ ;  /* 0x000000260b0c7c10 */ /* 0x000fc8000ff1e0ff */
[----:B------:R-:W-:-:S05]  /*02a0*/  IADD3.X R13, PT, PT, R16, UR39, RZ, P0, !PT ;  /* 0x00000027100d7c10 */ /* 0x000fca00087fe4ff */
[----:B------:R-:W2:Y:S01]  /*02b0*/  LDG.E.64 R22, desc[UR36][R12.64+0x8] ;  /* 0x000008240c167981 */ /* 0x000ea2000c1e1b00 */
[----:B------:R-:W-:Y:S01]  /*02c0*/  IADD3 R28, P0, PT, R28, -0x2, RZ ;  /* 0xfffffffe1c1c7810 */ /* 0x000fe20007f1e0ff */
[----:B------:R-:W-:Y:S03]  /*02d0*/  BSSY.RECONVERGENT B1, `(.L_x_1986) ;  /* 0x000008c000017945 */ /* 0x000fe60003800200 */
[----:B------:R-:W-:Y:S02]  /*02e0*/  IADD3.X R9, PT, PT, R9, -0x1, RZ, P0, !PT ;  /* 0xffffffff09097810 */ /* 0x000fe400007fe4ff */
[----:B------:R-:W-:-:S04]  /*02f0*/  ISETP.NE.U32.AND P0, PT, R28, RZ, PT ;  /* 0x000000ff1c00720c */ /* 0x000fc80003f05070 */
[----:B------:R-:W-:Y:S02]  /*0300*/  ISETP.NE.AND.EX P0, PT, R9, RZ, PT, P0 ;  /* 0x000000ff0900720c */ /* 0x000fe40003f05300 */
[----:B--2---:R-:W-:-:S04]  /*0310*/  ISETP.NE.U32.AND P1, PT, R22, RZ, PT ;  /* 0x000000ff1600720c */ /* 0x004fc80003f25070 */
[----:B------:R-:W-:-:S13]  /*0320*/  ISETP.NE.AND.EX P1, PT, R23, RZ, PT, P1 ;  /* 0x000000ff1700720c */ /* 0x000fda0003f25310 */
[----:B0-----:R-:W-:Y:S05]  /*0330*/  @!P1 BRA `(.L_x_1987) ;  /* 0x0000000800149947 */ /* 0x001fea0003800000 */
[----:B------:R-:W0:Y:S02]  /*0340*/  LDC.64 R18, c[0x0][0x380] ;  /* 0x0000e000ff127b82 */ /* 0x000e240000000a00 */
[----:B0-----:R-:W2:Y:S02]  /*0350*/  LDG.E.64 R14, desc[UR36][R18.64] ;  /* 0x00000024120e7981 */ /* 0x001ea4000c1e1b00 */
[----:B--2---:R-:W-:-:S05]  /*0360*/  IADD3 R14, P1, PT, R14, R11, RZ ;  /* 0x0000000b0e0e7210 */ /* 0x004fca0007f3e0ff */
[----:B------:R-:W-:-:S06]  /*0370*/  IMAD.X R15, R15, 0x1, R16, P1 ;  /* 0x000000010f0f7824 */ /* 0x000fcc00008e0610 */
[----:B------:R-:W2:Y:S02]  /*0380*/  LD.E.64 R14, desc[UR36][R14.64] ;  /* 0x000000240e0e7980 */ /* 0x000ea4000c101b00 */
[----:B--2---:R-:W-:-:S04]  /*0390*/  ISETP.NE.U32.AND P1, PT, R14, RZ, PT ;  /* 0x000000ff0e00720c */ /* 0x004fc80003f25070 */
[----:B------:R-:W-:-:S13]  /*03a0*/  ISETP.NE.AND.EX P1, PT, R15, RZ, PT, P1 ;  /* 0x000000ff0f00720c */ /* 0x000fda0003f25310 */
[----:B------:R-:W-:Y:S05]  /*03b0*/  @!P1 BRA `(.L_x_1987) ;  /* 0x0000000400f49947 */ /* 0x000fea0003800000 */
[----:B------:R-:W2:Y:S01]  /*03c0*/  LD.E.64 R18, desc[UR36][R22.64+0x8] ;  /* 0x0000082416127980 */ /* 0x000ea2000c101b00 */
        /* <DEDUP_REMOVED lines=8> */
[----:B------:R-:W-:-:S08]  /*0450*/  DFMA R14, R20, -R14, 1 ;  /* 0x3ff00000140e742b */ /* 0x000fd0000000080e */
[----:B------:R-:W-:Y:S01]  /*0460*/  DFMA R14, R20, R14, R20 ;  /* 0x0000000e140e722b */ /* 0x000fe20000000014 */
[----:B--2---:R-:W0:Y:S07]  /*0470*/  I2F.F64.U64 R18, R18 ;  /* 0x0000001200127312 */ /* 0x004e2e0000301800 */
        /* <DEDUP_REMOVED lines=8> */
[----:B------:R-:W-:Y:S05]  /*0500*/  CALL.REL.NOINC `($__internal_11_$__cuda_sm20_div_rn_f64_full) ;  /* 0x0000001c00d87944 */ /* 0x000fea0003c00000 */
[----:B------:R-:W-:Y:S02]  /*0510*/  IMAD.MOV.U32 R14, RZ, RZ, R22 ;  /* 0x000000ffff0e7224 */ /* 0x000fe400078e0016 */
[----:B------:R-:W-:-:S07]  /*0520*/  IMAD.MOV.U32 R15, RZ, RZ, R23 ;  /* 0x000000ffff0f7224 */ /* 0x000fce00078e0017 */
.L_x_1989:
[----:B------:R-:W-:Y:S05]  /*0530*/  BSYNC.RECONVERGENT B2 ;  /* 0x0000000000027941 */ /* 0x000fea0003800200 */
.L_x_1988:
[----:B------:R-:W0:Y:S01]  /*0540*/  FRND.F64.CEIL R20, R14 ;  /* 0x0000000e00147313 */ /* 0x000e220000309800 */
[----:B------:R-:W-:Y:S01]  /*0550*/  BSSY.RECONVERGENT B2, `(.L_x_1990) ;  /* 0x0000053000027945 */ /* 0x000fe20003800200 */
[----:B0-----:R-:W-:Y:S01]  /*0560*/  ISETP.GT.AND P1, PT, R21, 0xfffff, PT ;  /* 0x000fffff1500780c */ /* 0x001fe20003f24270 */
[----:B------:R-:W-:Y:S02]  /*0570*/  IMAD.MOV.U32 R18, RZ, RZ, R20 ;  /* 0x000000ffff127224 */ /* 0x000fe400078e0014 */
[----:B------:R-:W-:-:S10]  /*0580*/  IMAD.MOV.U32 R19, RZ, RZ, R21 ;  /* 0x000000ffff137224 */ /* 0x000fd400078e0015 */
[----:B------:R-:W-:-:S10]  /*0590*/  @!P1 DMUL R18, R18, 1.80143985094819840000e+16 ;  /* 0x4350000012129828 */ /* 0x000fd40000000000 */
[----:B------:R-:W-:Y:S02]  /*05a0*/  @!P1 IMAD.MOV.U32 R21, RZ, RZ, R19 ;  /* 0x000000ffff159224 */ /* 0x000fe400078e0013 */
[----:B------:R-:W-:Y:S02]  /*05b0*/  @!P1 IMAD.MOV.U32 R20, RZ, RZ, R18 ;  /* 0x000000ffff149224 */ /* 0x000fe400078e0012 */
[----:B------:R-:W-:-:S05]  /*05c0*/  VIADD R10, R21, 0xffffffff ;  /* 0xffffffff150a7836 */ /* 0x000fca0000000000 */
[----:B------:R-:W-:Y:S01]  /*05d0*/  ISETP.GT.U32.AND P2, PT, R10, 0x7feffffe, PT ;  /* 0x7feffffe0a00780c */ /* 0x000fe20003f44070 */
[----:B------:R-:W-:Y:S02]  /*05e0*/  IMAD.MOV.U32 R10, RZ, RZ, -0x3ff ;  /* 0xfffffc01ff0a7424 */ /* 0x000fe400078e00ff */
[----:B------:R-:W-:-:S10]  /*05f0*/  @!P1 IMAD.MOV.U32 R10, RZ, RZ, -0x435 ;  /* 0xfffffbcbff0a9424 */ /* 0x000fd400078e00ff */
[----:B------:R-:W-:Y:S05]  /*0600*/  @P2 BRA `(.L_x_1991) ;  /* 0x0000000400042947 */ /* 0x000fea0003800000 */
[C---:B------:R-:W-:Y:S01]  /*0610*/  LOP3.LUT R14, R21.reuse, 0xfffff, RZ, 0xc0, !PT ;  /* 0x000fffff150e7812 */ /* 0x040fe200078ec0ff */
[----:B------:R-:W-:Y:S01]  /*0620*/  IMAD.MOV.U32 R18, RZ, RZ, RZ ;  /* 0x000000ffff127224 */ /* 0x000fe200078e00ff */
[----:B------:R-:W-:Y:S01]  /*0630*/  UMOV UR4, 0x3ae80f1e ;  /* 0x3ae80f1e00047882 */ /* 0x000fe20000000000 */
[----:B------:R-:W-:Y:S01]  /*0640*/  UMOV UR5, 0x3eb1380b ;  /* 0x3eb1380b00057882 */ /* 0x000fe20000000000 */
[----:B------:R-:W-:Y:S01]  /*0650*/  LOP3.LUT R15, R14, 0x3ff00000, RZ, 0xfc, !PT ;  /* 0x3ff000000e0f7812 */ /* 0x000fe200078efcff */
[----:B------:R-:W-:Y:S01]  /*0660*/  IMAD.MOV.U32 R14, RZ, RZ, R20 ;  /* 0x000000ffff0e7224 */ /* 0x000fe200078e0014 */
[----:B------:R-:W-:Y:S01]  /*0670*/  LEA.HI R10, R21, R10, RZ, 0xc ;  /* 0x0000000a150a7211 */ /* 0x000fe200078f60ff */
[----:B------:R-:W-:Y:S01]  /*0680*/  UMOV UR6, 0x80000000 ;  /* 0x8000000000067882 */ /* 0x000fe20000000000 */
[----:B------:R-:W-:Y:S01]  /*0690*/  ISETP.GE.U32.AND P1, PT, R15, 0x3ff6a09f, PT ;  /* 0x3ff6a09f0f00780c */ /* 0x000fe20003f26070 */
[----:B------:R-:W-:-:S12]  /*06a0*/  UMOV UR7, 0x43300000 ;  /* 0x4330000000077882 */ /* 0x000fd80000000000 */
[----:B------:R-:W-:Y:S02]  /*06b0*/  @P1 VIADD R19, R15, 0xfff00000 ;  /* 0xfff000000f131836 */ /* 0x000fe40000000000 */
[----:B------:R-:W-:Y:S02]  /*06c0*/  @P1 VIADD R10, R10, 0x1 ;  /* 0x000000010a0a1836 */ /* 0x000fe40000000000 */
[----:B------:R-:W-:-:S06]  /*06d0*/  @P1 IMAD.MOV.U32 R15, RZ, RZ, R19 ;  /* 0x000000ffff0f1224 */ /* 0x000fcc00078e0013 */
[C---:B------:R-:W-:Y:S02]  /*06e0*/  DADD R22, R14.reuse, 1 ;  /* 0x3ff000000e167429 */ /* 0x040fe40000000000 */
[----:B------:R-:W-:-:S04]  /*06f0*/  DADD R14, R14, -1 ;  /* 0xbff000000e0e7429 */ /* 0x000fc80000000000 */
[----:B------:R-:W0:Y:S02]  /*0700*/  MUFU.RCP64H R19, R23 ;  /* 0x0000001700137308 */ /* 0x000e240000001800 */
[----:B0-----:R-:W-:-:S08]  /*0710*/  DFMA R32, -R22, R18, 1 ;  /* 0x3ff000001620742b */ /* 0x001fd00000000112 */
[----:B------:R-:W-:-:S08]  /*0720*/  DFMA R32, R32, R32, R32 ;  /* 0x000000202020722b */ /* 0x000fd00000000020 */
[----:B------:R-:W-:Y:S01]  /*0730*/  DFMA R32, R18, R32, R18 ;  /* 0x000000201220722b */ /* 0x000fe20000000012 */
[----:B------:R-:W-:Y:S02]  /*0740*/  IMAD.MOV.U32 R18, RZ, RZ, -0x748574fc ;  /* 0x8b7a8b04ff127424 */ /* 0x000fe400078e00ff */
[----:B------:R-:W-:-:S05]  /*0750*/  IMAD.MOV.U32 R19, RZ, RZ, 0x3ed0ee25 ;  /* 0x3ed0ee25ff137424 */ /* 0x000fca00078e00ff */
[----:B------:R-:W-:-:S08]  /*0760*/  DMUL R30, R14, R32 ;  /* 0x000000200e1e7228 */ /* 0x000fd00000000000 */
[----:B------:R-:W-:-:S08]  /*0770*/  DFMA R30, R14, R32, R30 ;  /* 0x000000200e1e722b */ /* 0x000fd0000000001e */
[----:B------:R-:W-:Y:S02]  /*0780*/  DMUL R26, R30, R30 ;  /* 0x0000001e1e1a7228 */ /* 0x000fe40000000000 */
[----:B------:R-:W-:-:S06]  /*0790*/  DADD R20, R14, -R30 ;  /* 0x000000000e147229 */ /* 0x000fcc000000081e */
[----:B------:R-:W-:Y:S01]  /*07a0*/  DFMA R18, R26, UR4, R18 ;  /* 0x000000041a127c2b */ /* 0x000fe20008000012 */
[----:B------:R-:W-:Y:S01]  /*07b0*/  UMOV UR4, 0x9f02676f ;  /* 0x9f02676f00047882 */ /* 0x000fe20000000000 */
[----:B------:R-:W-:Y:S01]  /*07c0*/  UMOV UR5, 0x3ef3b266 ;  /* 0x3ef3b26600057882 */ /* 0x000fe20000000000 */
[----:B------:R-:W-:-:S05]  /*07d0*/  DADD R20, R20, R20 ;  /* 0x0000000014147229 */ /* 0x000fca0000000014 */
[----:B------:R-:W-:Y:S01]  /*07e0*/  DFMA R24, R26, R18, UR4 ;  /* 0x000000041a187e2b */ /* 0x000fe20008000012 */
[----:B------:R-:W-:Y:S01]  /*07f0*/  UMOV UR4, 0xa9ab0956 ;  /* 0xa9ab095600047882 */ /* 0x000fe20000000000 */
[----:B------:R-:W-:Y:S01]  /*0800*/  UMOV UR5, 0x3f1745cb ;  /* 0x3f1745cb00057882 */ /* 0x000fe20000000000 */
[----:B------:R-:W-:Y:S01]  /*0810*/  LOP3.LUT R18, R10, 0x80000000, RZ, 0x3c, !PT ;  /* 0x800000000a127812 */ /* 0x000fe200078e3cff */
[----:B------:R-:W-:Y:S01]  /*0820*/  IMAD.MOV.U32 R19, RZ, RZ, 0x43300000 ;  /* 0x43300000ff137424 */ /* 0x000fe200078e00ff */
[----:B------:R-:W-:-:S03]  /*0830*/  DFMA R20, R14, -R30, R20 ;  /* 0x8000001e0e14722b */ /* 0x000fc60000000014 */
[----:B------:R-:W-:Y:S01]  /*0840*/  DFMA R24, R26, R24, UR4 ;  /* 0x000000041a187e2b */ /* 0x000fe20008000018 */
[----:B------:R-:W-:Y:S01]  /*0850*/  UMOV UR4, 0x2d1b5154 ;  /* 0x2d1b515400047882 */ /* 0x000fe20000000000 */
[----:B------:R-:W-:Y:S01]  /*0860*/  UMOV UR5, 0x3f3c71c7 ;  /* 0x3f3c71c700057882 */ /* 0x000fe20000000000 */
[----:B------:R-:W-:Y:S01]  /*0870*/  DADD R18, R18, -UR6 ;  /* 0x8000000612127e29 */ /* 0x000fe20008000000 */
[----:B------:R-:W-:Y:S01]  /*0880*/  UMOV UR6, 0xfefa39ef ;  /* 0xfefa39ef00067882 */ /* 0x000fe20000000000 */
[----:B------:R-:W-:Y:S01]  /*0890*/  UMOV UR7, 0x3fe62e42 ;  /* 0x3fe62e4200077882 */ /* 0x000fe20000000000 */
[----:B------:R-:W-:Y:S02]  /*08a0*/  DMUL R20, R32, R20 ;  /* 0x0000001420147228 */ /* 0x000fe40000000000 */
[----:B------:R-:W-:Y:S01]  /*08b0*/  DFMA R24, R26, R24, UR4 ;  /* 0x000000041a187e2b */ /* 0x000fe20008000018 */
[----:B------:R-:W-:Y:S01]  /*08c0*/  UMOV UR4, 0x923be72d ;  /* 0x923be72d00047882 */ /* 0x000fe20000000000 */
[----:B------:R-:W-:Y:S01]  /*08d0*/  UMOV UR5, 0x3f624924 ;  /* 0x3f62492400057882 */ /* 0x000fe20000000000 */
[----:B------:R-:W-:-:S05]  /*08e0*/  DFMA R14, R18, UR6, R30 ;  /* 0x00000006120e7c2b */ /* 0x000fca000800001e */
[----:B------:R-:W-:Y:S01]  /*08f0*/  DFMA R24, R26, R24, UR4 ;  /* 0x000000041a187e2b */ /* 0x000fe20008000018 */
[----:B------:R-:W-:Y:S01]  /*0900*/  UMOV UR4, 0x9999a3c4 ;  /* 0x9999a3c400047882 */ /* 0x000fe20000000000 */
[----:B------:R-:W-:-:S06]  /*0910*/  UMOV UR5, 0x3f899999 ;  /* 0x3f89999900057882 */ /* 0x000fcc0000000000 */
[----:B------:R-:W-:Y:S01]  /*0920*/  DFMA R24, R26, R24, UR4 ;  /* 0x000000041a187e2b */ /* 0x000fe20008000018 */
[----:B------:R-:W-:Y:S01]  /*0930*/  UMOV UR4, 0x55555554 ;  /* 0x5555555400047882 */ /* 0x000fe20000000000 */
[----:B------:R-:W-:-:S06]  /*0940*/  UMOV UR5, 0x3fb55555 ;  /* 0x3fb5555500057882 */ /* 0x000fcc0000000000 */
[----:B------:R-:W-:Y:S01]  /*0950*/  DFMA R24, R26, R24, UR4 ;  /* 0x000000041a187e2b */ /* 0x000fe20008000018 */
[----:B------:R-:W-:Y:S01]  /*0960*/  UMOV UR4, 0xfefa39ef ;  /* 0xfefa39ef00047882 */ /* 0x000fe20000000000 */
[----:B------:R-:W-:Y:S02]  /*0970*/  UMOV UR5, 0x3fe62e42 ;  /* 0x3fe62e4200057882 */ /* 0x000fe40000000000 */
[----:B------:R-:W-:Y:S01]  /*0980*/  DFMA R22, R18, -UR4, R14 ;  /* 0x8000000412167c2b */ /* 0x000fe2000800000e */
[----:B------:R-:W-:Y:S01]  /*0990*/  UMOV UR4, 0x3b39803f ;  /* 0x3b39803f00047882 */ /* 0x000fe20000000000 */
[----:B------:R-:W-:Y:S02]  /*09a0*/  UMOV UR5, 0x3c7abc9e ;  /* 0x3c7abc9e00057882 */ /* 0x000fe40000000000 */
[----:B------:R-:W-:-:S04]  /*09b0*/  DMUL R24, R26, R24 ;  /* 0x000000181a187228 */ /* 0x000fc80000000000 */
[----:B------:R-:W-:-:S04]  /*09c0*/  DADD R22, -R30, R22 ;  /* 0x000000001e167229 */ /* 0x000fc80000000116 */
[----:B------:R-:W-:-:S08]  /*09d0*/  DFMA R20, R30, R24, R20 ;  /* 0x000000181e14722b */ /* 0x000fd00000000014 */
[----:B------:R-:W-:-:S08]  /*09e0*/  DADD R20, R20, -R22 ;  /* 0x0000000014147229 */ /* 0x000fd00000000816 */
[----:B------:R-:W-:-:S08]  /*09f0*/  DFMA R20, R18, UR4, R20 ;  /* 0x0000000412147c2b */ /* 0x000fd00008000014 */
[----:B------:R-:W-:Y:S01]  /*0a00*/  DADD R14, R14, R20 ;  /* 0x000000000e0e7229 */ /* 0x000fe20000000014 */
[----:B------:R-:W-:Y:S10]  /*0a10*/  BRA `(.L_x_1992) ;  /* 0x0000000000187947 */ /* 0x000ff40003800000 */
.L_x_1991:
[----:B------:R-:W-:Y:S01]  /*0a20*/  IMAD.MOV.U32 R14, RZ, RZ, 0x0 ;  /* 0x00000000ff0e7424 */ /* 0x000fe200078e00ff */
[----:B------:R-:W-:Y:S01]  /*0a30*/  LOP3.LUT P1, RZ, R19, 0x7fffffff, RZ, 0xc0, !PT ;  /* 0x7fffffff13ff7812 */ /* 0x000fe2000782c0ff */
[----:B------:R-:W-:-:S06]  /*0a40*/  IMAD.MOV.U32 R15, RZ, RZ, 0x7ff00000 ;  /* 0x7ff00000ff0f7424 */ /* 0x000fcc00078e00ff */
[----:B------:R-:W-:-:S10]  /*0a50*/  DFMA R14, R18, R14, +INF ;  /* 0x7ff00000120e742b */ /* 0x000fd4000000000e */
[----:B------:R-:W-:Y:S02]  /*0a60*/  FSEL R14, R14, RZ, P1 ;  /* 0x000000ff0e0e7208 */ /* 0x000fe40000800000 */
[----:B------:R-:W-:-:S07]  /*0a70*/  FSEL R15, R15, -QNAN , P1 ;  /* 0xfff000000f0f7808 */ /* 0x000fce0000800000 */
.L_x_1992:
[----:B------:R-:W-:Y:S05]  /*0a80*/  BSYNC.RECONVERGENT B2 ;  /* 0x0000000000027941 */ /* 0x000fea0003800200 */
.L_x_1990:
[----:B------:R-:W-:Y:S01]  /*0a90*/  UMOV UR4, 0xffda0d24 ;  /* 0xffda0d2400047882 */ /* 0x000fe20000000000 */
[----:B------:R-:W-:Y:S02]  /*0aa0*/  UMOV UR5, 0x3c7777d0 ;  /* 0x3c7777d000057882 */ /* 0x000fe40000000000 */
[----:B------:R-:W-:Y:S01]  /*0ab0*/  DMUL R18, R14, UR4 ;  /* 0x000000040e127c28 */ /* 0x000fe20008000000 */
[----:B------:R-:W-:Y:S01]  /*0ac0*/  UMOV UR4, 0x652b82fe ;  /* 0x652b82fe00047882 */ /* 0x000fe20000000000 */
[----:B------:R-:W-:-:S06]  /*0ad0*/  UMOV UR5, 0x3ff71547 ;  /* 0x3ff7154700057882 */ /* 0x000fcc0000000000 */
[----:B------:R-:W-:-:S10]  /*0ae0*/  DFMA R14, R14, UR4, R18 ;  /* 0x000000040e0e7c2b */ /* 0x000fd40008000012 */
[----:B------:R-:W0:Y:S02]  /*0af0*/  F2I.U64.F64.FLOOR R14, R14 ;  /* 0x0000000e000e7311 */ /* 0x000e240000305800 */
[----:B0-----:R-:W-:-:S05]  /*0b00*/  IMAD.U32 R21, R14, 0x8, R1 ;  /* 0x000000080e157824 */ /* 0x001fca00078e0001 */
[----:B------:R-:W2:Y:S02]  /*0b10*/  LDL.64 R18, [R21] ;  /* 0x0000000015127983 */ /* 0x000ea40000100a00 */
[----:B--2---:R-:W-:-:S05]  /*0b20*/  IADD3 R18, P1, PT, R18, 0x1, RZ ;  /* 0x0000000112127810 */ /* 0x004fca0007f3e0ff */
[----:B------:R-:W-:Y:S01]  /*0b30*/  IMAD.X R19, RZ, RZ, R19, P1 ;  /* 0x000000ffff137224 */ /* 0x000fe200008e0613 */
[----:B------:R-:W-:-:S04]  /*0b40*/  ISETP.GT.U32.AND P1, PT, R14, R4, PT ;  /* 0x000000040e00720c */ /* 0x000fc80003f24070 */
[----:B------:R0:W-:Y:S01]  /*0b50*/  STL.64 [R21], R18 ;  /* 0x0000001215007387 */ /* 0x0001e20000100a00 */
[----:B------:R-:W-:-:S04]  /*0b60*/  ISETP.GT.U32.AND.EX P1, PT, R15, R5, PT, P1 ;  /* 0x000000050f00720c */ /* 0x000fc80003f24110 */
[----:B------:R-:W-:Y:S02]  /*0b70*/  SEL R4, R14, R4, P1 ;  /* 0x000000040e047207 */ /* 0x000fe40000800000 */
[----:B------:R-:W-:-:S07]  /*0b80*/  SEL R5, R15, R5, P1 ;  /* 0x000000050f057207 */ /* 0x000fce0000800000 */
.L_x_1987:
[----:B------:R-:W-:Y:S05]  /*0b90*/  BSYNC.RECONVERGENT B1 ;  /* 0x0000000000017941 */ /* 0x000fea0003800200 */
.L_x_1986:
[----:B0-----:R-:W2:Y:S01]  /*0ba0*/  LDG.E.64 R18, desc[UR36][R12.64+0x10] ;  /* 0x000010240c127981 */ /* 0x001ea2000c1e1b00 */
[----:B------:R-:W-:Y:S01]  /*0bb0*/  BSSY.RECONVERGENT B1, `(.L_x_1993) ;  /* 0x000008a000017945 */ /* 0x000fe20003800200 */
[----:B--2---:R-:W-:-:S04]  /*0bc0*/  ISETP.NE.U32.AND P1, PT, R18, RZ, PT ;  /* 0x000000ff1200720c */ /* 0x004fc80003f25070 */
[----:B------:R-:W-:-:S13]  /*0bd0*/  ISETP.NE.AND.EX P1, PT, R19, RZ, PT, P1 ;  /* 0x000000ff1300720c */ /* 0x000fda0003f25310 */
[----:B------:R-:W-:Y:S05]  /*0be0*/  @!P1 BRA `(.L_x_1994) ;  /* 0x0000000800189947 */ /* 0x000fea0003800000 */
        /* <DEDUP_REMOVED lines=27> */
[----:B------:R-:W-:Y:S01]  /*0da0*/  IMAD.MOV.U32 R18, RZ, RZ, R14 ;  /* 0x000000ffff127224 */ /* 0x000fe200078e000e */
[----:B------:R-:W-:Y:S01]  /*0db0*/  MOV R10, 0xde0 ;  /* 0x00000de0000a7802 */ /* 0x000fe20000000f00 */
[----:B------:R-:W-:-:S07]  /*0dc0*/  IMAD.MOV.U32 R19, RZ, RZ, R15 ;  /* 0x000000ffff137224 */ /* 0x000fce00078e000f */
[----:B------:R-:W-:Y:S05]  /*0dd0*/  CALL.REL.NOINC `($__internal_11_$__cuda_sm20_div_rn_f64_full) ;  /* 0x0000001400a47944 */ /* 0x000fea0003c00000 */
[----:B------:R-:W-:Y:S02]  /*0de0*/  IMAD.MOV.U32 R12, RZ, RZ, R22 ;  /* 0x000000ffff0c7224 */ /* 0x000fe400078e0016 */
[----:B------:R-:W-:-:S07]  /*0df0*/  IMAD.MOV.U32 R13, RZ, RZ, R23 ;  /* 0x000000ffff0d7224 */ /* 0x000fce00078e0017 */
.L_x_1996:
[----:B------:R-:W-:Y:S05]  /*0e00*/  BSYNC.RECONVERGENT B2 ;  /* 0x0000000000027941 */ /* 0x000fea0003800200 */
.L_x_1995:
        /* <DEDUP_REMOVED lines=9> */
[----:B------:R-:W-:Y:S01]  /*0ea0*/  ISETP.GE.U32.AND P2, PT, R10, 0x7fefffff, PT ;  /* 0x7fefffff0a00780c */ /* 0x000fe20003f46070 */
[----:B------:R-:W-:Y:S02]  /*0eb0*/  IMAD.MOV.U32 R10, RZ, RZ, -0x3ff ;  /* 0xfffffc01ff0a7424 */ /* 0x000fe400078e00ff */
[----:B------:R-:W-:-:S10]  /*0ec0*/  @!P1 IMAD.MOV.U32 R10, RZ, RZ, -0x435 ;  /* 0xfffffbcbff0a9424 */ /* 0x000fd400078e00ff */
[----:B------:R-:W-:Y:S01]  /*0ed0*/  @P2 IMAD.MOV.U32 R20, RZ, RZ, 0x0 ;  /* 0x00000000ff142424 */ /* 0x000fe200078e00ff */
[----:B------:R-:W-:Y:S01]  /*0ee0*/  @P2 LOP3.LUT P3, RZ, R19, 0x7fffffff, RZ, 0xc0, !PT ;  /* 0x7fffffff13ff2812 */ /* 0x000fe2000786c0ff */
[----:B------:R-:W-:-:S06]  /*0ef0*/  @P2 IMAD.MOV.U32 R21, RZ, RZ, 0x7ff00000 ;  /* 0x7ff00000ff152424 */ /* 0x000fcc00078e00ff */
[----:B------:R-:W-:-:S10]  /*0f00*/  @P2 DFMA R20, R18, R20, +INF ;  /* 0x7ff000001214242b */ /* 0x000fd40000000014 */
[----:B------:R-:W-:Y:S02]  /*0f10*/  @P2 FSEL R12, R20, RZ, P3 ;  /* 0x000000ff140c2208 */ /* 0x000fe40001800000 */
[----:B------:R-:W-:Y:S01]  /*0f20*/  @P2 FSEL R13, R21, -QNAN , P3 ;  /* 0xfff00000150d2808 */ /* 0x000fe20001800000 */
[----:B------:R-:W-:Y:S06]  /*0f30*/  @P2 BRA `(.L_x_1998) ;  /* 0x0000000400002947 */ /* 0x000fec0003800000 */
[C---:B------:R-:W-:Y:S01]  /*0f40*/  LOP3.LUT R12, R15.reuse, 0xfffff, RZ, 0xc0, !PT ;  /* 0x000fffff0f0c7812 */ /* 0x040fe200078ec0ff */
[----:B------:R-:W-:Y:S01]  /*0f50*/  IMAD.MOV.U32 R18, RZ, RZ, R14 ;  /* 0x000000ffff127224 */ /* 0x000fe200078e000e */
[----:B------:R-:W-:Y:S01]  /*0f60*/  UMOV UR4, 0x3ae80f1e ;  /* 0x3ae80f1e00047882 */ /* 0x000fe20000000000 */
[----:B------:R-:W-:Y:S01]  /*0f70*/  IMAD.MOV.U32 R30, RZ, RZ, RZ ;  /* 0x000000ffff1e7224 */ /* 0x000fe200078e00ff */
[----:B------:R-:W-:Y:S01]  /*0f80*/  LOP3.LUT R19, R12, 0x3ff00000, RZ, 0xfc, !PT ;  /* 0x3ff000000c137812 */ /* 0x000fe200078efcff */
[----:B------:R-:W-:Y:S01]  /*0f90*/  UMOV UR5, 0x3eb1380b ;  /* 0x3eb1380b00057882 */ /* 0x000fe20000000000 */
        /* <DEDUP_REMOVED lines=26> */
[----:B------:R-:W-:-:S05]  /*1140*/  DFMA R14, R18, -R26, R14 ;  /* 0x8000001a120e722b */ /* 0x000fca000000000e */
[----:B------:R-:W-:Y:S01]  /*1150*/  DFMA R12, R24, R12, UR4 ;  /* 0x00000004180c7e2b */ /* 0x000fe2000800000c */
[----:B------:R-:W-:Y:S01]  /*1160*/  UMOV UR4, 0x2d1b5154 ;  /* 0x2d1b515400047882 */ /* 0x000fe20000000000 */
[----:B------:R-:W-:Y:S01]  /*1170*/  UMOV UR5, 0x3f3c71c7 ;  /* 0x3f3c71c700057882 */ /* 0x000fe20000000000 */
[----:B------:R-:W-:-:S05]  /*1180*/  DMUL R14, R30, R14 ;  /* 0x0000000e1e0e7228 */ /* 0x000fca0000000000 */
[----:B------:R-:W-:Y:S01]  /*1190*/  DFMA R20, R24, R12, UR4 ;  /* 0x0000000418147e2b */ /* 0x000fe2000800000c */
[----:B------:R-:W-:Y:S01]  /*11a0*/  UMOV UR4, 0x923be72d ;  /* 0x923be72d00047882 */ /* 0x000fe20000000000 */
[----:B------:R-:W-:Y:S01]  /*11b0*/  UMOV UR5, 0x3f624924 ;  /* 0x3f62492400057882 */ /* 0x000fe20000000000 */
[----:B------:R-:W-:Y:S01]  /*11c0*/  LOP3.LUT R12, R10, 0x80000000, RZ, 0x3c, !PT ;  /* 0x800000000a0c7812 */ /* 0x000fe200078e3cff */
[----:B------:R-:W-:-:S04]  /*11d0*/  IMAD.MOV.U32 R13, RZ, RZ, 0x43300000 ;  /* 0x43300000ff0d7424 */ /* 0x000fc800078e00ff */
[----:B------:R-:W-:Y:S01]  /*11e0*/  DFMA R20, R24, R20, UR4 ;  /* 0x0000000418147e2b */ /* 0x000fe20008000014 */
[----:B------:R-:W-:Y:S01]  /*11f0*/  UMOV UR4, 0x9999a3c4 ;  /* 0x9999a3c400047882 */ /* 0x000fe20000000000 */
[----:B------:R-:W-:Y:S01]  /*1200*/  UMOV UR5, 0x3f899999 ;  /* 0x3f89999900057882 */ /* 0x000fe20000000000 */
[----:B------:R-:W-:Y:S01]  /*1210*/  DADD R12, R12, -UR6 ;  /* 0x800000060c0c7e29 */ /* 0x000fe20008000000 */
[----:B------:R-:W-:Y:S01]  /*1220*/  UMOV UR6, 0xfefa39ef ;  /* 0xfefa39ef00067882 */ /* 0x000fe20000000000 */
[----:B------:R-:W-:-:S03]  /*1230*/  UMOV UR7, 0x3fe62e42 ;  /* 0x3fe62e4200077882 */ /* 0x000fc60000000000 */
[----:B------:R-:W-:Y:S01]  /*1240*/  DFMA R20, R24, R20, UR4 ;  /* 0x0000000418147e2b */ /* 0x000fe20008000014 */
[----:B------:R-:W-:Y:S01]  /*1250*/  UMOV UR4, 0x55555554 ;  /* 0x5555555400047882 */ /* 0x000fe20000000000 */
[----:B------:R-:W-:Y:S01]  /*1260*/  UMOV UR5, 0x3fb55555 ;  /* 0x3fb5555500057882 */ /* 0x000fe20000000000 */
[----:B------:R-:W-:-:S05]  /*1270*/  DFMA R18, R12, UR6, R26 ;  /* 0x000000060c127c2b */ /* 0x000fca000800001a */
        /* <DEDUP_REMOVED lines=11> */
[----:B------:R-:W-:-:S11]  /*1330*/  DADD R12, R18, R12 ;  /* 0x00000000120c7229 */ /* 0x000fd6000000000c */
.L_x_1998:
[----:B------:R-:W-:Y:S05]  /*1340*/  BSYNC.RECONVERGENT B2 ;  /* 0x0000000000027941 */ /* 0x000fea0003800200 */
.L_x_1997:
        /* <DEDUP_REMOVED lines=16> */
.L_x_1994:
[----:B------:R-:W-:Y:S05]  /*1450*/  BSYNC.RECONVERGENT B1 ;  /* 0x0000000000017941 */ /* 0x000fea0003800200 */
.L_x_1993:
[----:B------:R-:W-:-:S05]  /*1460*/  IADD3 R11, P1, PT, R11, 0x10, RZ ;  /* 0x000000100b0b7810 */ /* 0x000fca0007f3e0ff */
[----:B------:R-:W-:Y:S01]  /*1470*/  IMAD.X R16, RZ, RZ, R16, P1 ;  /* 0x000000ffff107224 */ /* 0x000fe200008e0610 */
[----:B------:R-:W-:Y:S07]  /*1480*/  @P0 BRA `(.L_x_1999) ;  /* 0xffffffec00800947 */ /* 0x000fee000383ffff */
[----:B------:R-:W-:Y:S05]  /*1490*/  BSYNC.RECONVERGENT B0 ;  /* 0x0000000000007941 */ /* 0x000fea0003800200 */
.L_x_1985:
[----:B------:R-:W-:Y:S01]  /*14a0*/  LOP3.LUT R8, R8, 0x1, RZ, 0xc0, !PT ;  /* 0x0000000108087812 */ /* 0x000fe200078ec0ff */
[----:B------:R-:W-:Y:S03]  /*14b0*/  BSSY.RECONVERGENT B0, `(.L_x_1984) ;  /* 0x0000095000007945 */ /* 0x000fe60003800200 */
[----:B------:R-:W-:-:S04]  /*14c0*/  ISETP.NE.U32.AND P0, PT, R8, 0x1, PT ;  /* 0x000000010800780c */ /* 0x000fc80003f05070 */
[----:B------:R-:W-:-:S13]  /*14d0*/  ISETP.NE.U32.AND.EX P0, PT, RZ, RZ, PT, P0 ;  /* 0x000000ffff00720c */ /* 0x000fda0003f05100 */
[----:B------:R-:W-:Y:S05]  /*14e0*/  @P0 BRA `(.L_x_2000) ;  /* 0x0000000800440947 */ /* 0x000fea0003800000 */
[----:B------:R-:W1:Y:S01]  /*14f0*/  LDCU.64 UR4, c[0x0][0x380] ;  /* 0x00007000ff0477ac */ /* 0x000e620008000a00 */
[C---:B0-----:R-:W-:Y:S01]  /*1500*/  IMAD.SHL.U32 R15, R0.reuse, 0x8, RZ ;  /* 0x00000008000f7824 */ /* 0x041fe200078e00ff */
[----:B------:R-:W-:-:S04]  /*1510*/  SHF.L.U64.HI R3, R0, 0x3, R3 ;  /* 0x0000000300037819 */ /* 0x000fc80000010203 */
[----:B-1----:R-:W-:-:S04]  /*1520*/  IADD3 R8, P0, PT, R15, UR4, RZ ;  /* 0x000000040f087c10 */ /* 0x002fc8000ff1e0ff */
[----:B------:R-:W-:-:S05]  /*1530*/  IADD3.X R9, PT, PT, R3, UR5, RZ, P0, !PT ;  /* 0x0000000503097c10 */ /* 0x000fca00087fe4ff */
[----:B------:R-:W2:Y:S02]  /*1540*/  LDG.E.64 R10, desc[UR36][R8.64+0x8] ;  /* 0x00000824080a7981 */ /* 0x000ea4000c1e1b00 */
        /* <DEDUP_REMOVED lines=36> */
.L_x_2002:
[----:B------:R-:W-:Y:S05]  /*1790*/  BSYNC.RECONVERGENT B1 ;  /* 0x0000000000017941 */ /* 0x000fea0003800200 */
.L_x_2001:
[----:B------:R-:W0:Y:S01]  /*17a0*/  FRND.F64.CEIL R8, R8 ;  /* 0x0000000800087313 */ /* 0x000e220000309800 */
[----:B------:R-:W-:Y:S01]  /*17b0*/  BSSY.RECONVERGENT B1, `(.L_x_2003) ;  /* 0x0000054000017945 */ /* 0x000fe20003800200 */
[----:B0-----:R-:W-:Y:S01]  /*17c0*/  ISETP.GT.AND P0, PT, R9, 0xfffff, PT ;  /* 0x000fffff0900780c */ /* 0x001fe20003f04270 */
[--C-:B------:R-:W-:Y:S02]  /*17d0*/  IMAD.MOV.U32 R6, RZ, RZ, R8.reuse ;  /* 0x000000ffff067224 */ /* 0x100fe400078e0008 */
[--C-:B------:R-:W-:Y:S02]  /*17e0*/  IMAD.MOV.U32 R7, RZ, RZ, R9.reuse ;  /* 0x000000ffff077224 */ /* 0x100fe400078e0009 */
[----:B------:R-:W-:Y:S02]  /*17f0*/  IMAD.MOV.U32 R3, RZ, RZ, R9 ;  /* 0x000000ffff037224 */ /* 0x000fe400078e0009 */
[----:B------:R-:W-:-:S06]  /*1800*/  IMAD.MOV.U32 R12, RZ, RZ, R8 ;  /* 0x000000ffff0c7224 */ /* 0x000fcc00078e0008 */
        /* <DEDUP_REMOVED lines=14> */
[----:B------:R-:W-:Y:S01]  /*18f0*/  LOP3.LUT R6, R3, 0xfffff, RZ, 0xc0, !PT ;  /* 0x000fffff03067812 */ /* 0x000fe200078ec0ff */
[----:B------:R-:W-:Y:S01]  /*1900*/  IMAD.MOV.U32 R8, RZ, RZ, RZ ;  /* 0x000000ffff087224 */ /* 0x000fe200078e00ff */
[----:B------:R-:W-:Y:S01]  /*1910*/  UMOV UR4, 0x3ae80f1e ;  /* 0x3ae80f1e00047882 */ /* 0x000fe20000000000 */
[----:B------:R-:W-:Y:S01]  /*1920*/  IMAD.MOV.U32 R18, RZ, RZ, -0x748574fc ;  /* 0x8b7a8b04ff127424 */ /* 0x000fe200078e00ff */
[----:B------:R-:W-:Y:S01]  /*1930*/  LOP3.LUT R7, R6, 0x3ff00000, RZ, 0xfc, !PT ;  /* 0x3ff0000006077812 */ /* 0x000fe200078efcff */
[----:B------:R-:W-:Y:S01]  /*1940*/  IMAD.MOV.U32 R6, RZ, RZ, R12 ;  /* 0x000000ffff067224 */ /* 0x000fe200078e000c */
[----:B------:R-:W-:Y:S01]  /*1950*/  UMOV UR5, 0x3eb1380b ;  /* 0x3eb1380b00057882 */ /* 0x000fe20000000000 */
[----:B------:R-:W-:Y:S01]  /*1960*/  IMAD.MOV.U32 R19, RZ, RZ, 0x3ed0ee25 ;  /* 0x3ed0ee25ff137424 */ /* 0x000fe200078e00ff */
[----:B------:R-:W-:Y:S01]  /*1970*/  ISETP.GE.U32.AND P0, PT, R7, 0x3ff6a09f, PT ;  /* 0x3ff6a09f0700780c */ /* 0x000fe20003f06070 */
[----:B------:R-:W-:Y:S01]  /*1980*/  IMAD.MOV.U32 R23, RZ, RZ, 0x43300000 ;  /* 0x43300000ff177424 */ /* 0x000fe200078e00ff */
[----:B------:R-:W-:Y:S01]  /*1990*/  LEA.HI R0, R3, R0, RZ, 0xc ;  /* 0x0000000003007211 */ /* 0x000fe200078f60ff */
[----:B------:R-:W-:Y:S01]  /*19a0*/  UMOV UR6, 0x80000000 ;  /* 0x8000000000067882 */ /* 0x000fe20000000000 */
[----:B------:R-:W-:-:S09]  /*19b0*/  UMOV UR7, 0x43300000 ;  /* 0x4330000000077882 */ /* 0x000fd20000000000 */
[----:B------:R-:W-:Y:S02]  /*19c0*/  @P0 VIADD R9, R7, 0xfff00000 ;  /* 0xfff0000007090836 */ /* 0x000fe40000000000 */
[----:B------:R-:W-:Y:S02]  /*19d0*/  @P0 VIADD R0, R0, 0x1 ;  /* 0x0000000100000836 */ /* 0x000fe40000000000 */
[----:B------:R-:W-:-:S03]  /*19e0*/  @P0 IMAD.MOV.U32 R7, RZ, RZ, R9 ;  /* 0x000000ffff070224 */ /* 0x000fc600078e0009 */
[----:B------:R-:W-:-:S03]  /*19f0*/  LOP3.LUT R22, R0, 0x80000000, RZ, 0x3c, !PT ;  /* 0x8000000000167812 */ /* 0x000fc600078e3cff */
[C---:B------:R-:W-:Y:S02]  /*1a00*/  DADD R14, R6.reuse, 1 ;  /* 0x3ff00000060e7429 */ /* 0x040fe40000000000 */
[----:B------:R-:W-:-:S04]  /*1a10*/  DADD R6, R6, -1 ;  /* 0xbff0000006067429 */ /* 0x000fc80000000000 */
[----:B------:R-:W0:Y:S02]  /*1a20*/  MUFU.RCP64H R9, R15 ;  /* 0x0000000f00097308 */ /* 0x000e240000001800 */
[----:B0-----:R-:W-:-:S08]  /*1a30*/  DFMA R10, -R14, R8, 1 ;  /* 0x3ff000000e0a742b */ /* 0x001fd00000000108 */
[----:B------:R-:W-:-:S08]  /*1a40*/  DFMA R10, R10, R10, R10 ;  /* 0x0000000a0a0a722b */ /* 0x000fd0000000000a */
[----:B------:R-:W-:-:S08]  /*1a50*/  DFMA R8, R8, R10, R8 ;  /* 0x0000000a0808722b */ /* 0x000fd00000000008 */
        /* <DEDUP_REMOVED lines=18> */
[----:B------:R-:W-:-:S06]  /*1b80*/  UMOV UR5, 0x3f624924 ;  /* 0x3f62492400057882 */ /* 0x000fcc0000000000 */
        /* <DEDUP_REMOVED lines=22> */
.L_x_2004:
[----:B------:R-:W-:Y:S05]  /*1cf0*/  BSYNC.RECONVERGENT B1 ;  /* 0x0000000000017941 */ /* 0x000fea0003800200 */
.L_x_2003:
        /* <DEDUP_REMOVED lines=16> */
.L_x_2000:
[----:B------:R-:W-:Y:S05]  /*1e00*/  BSYNC.RECONVERGENT B0 ;  /* 0x0000000000007941 */ /* 0x000fea0003800200 */
.L_x_1984:
[C---:B------:R-:W-:Y:S01]  /*1e10*/  ISETP.GE.U32.AND P0, PT, R4.reuse, 0x3, PT ;  /* 0x000000030400780c */ /* 0x040fe20003f06070 */
[----:B------:R-:W-:Y:S01]  /*1e20*/  BSSY.RECONVERGENT B6, `(.L_x_2005) ;  /* 0x0000047000067945 */ /* 0x000fe20003800200 */
[----:B------:R-:W-:Y:S01]  /*1e30*/  IADD3 R4, P1, PT, R4, 0x1, RZ ;  /* 0x0000000104047810 */ /* 0x000fe20007f3e0ff */
[----:B------:R-:W-:Y:S01]  /*1e40*/  IMAD.MOV.U32 R18, RZ, RZ, RZ ;  /* 0x000000ffff127224 */ /* 0x000fe200078e00ff */
[----:B------:R-:W-:Y:S02]  /*1e50*/  ISETP.GE.U32.AND.EX P0, PT, R5, RZ, PT, P0 ;  /* 0x000000ff0500720c */ /* 0x000fe40003f06100 */
[----:B------:R-:W-:Y:S02]  /*1e60*/  CS2R R22, SRZ ;  /* 0x0000000000167805 */ /* 0x000fe4000001ff00 */
[----:B0-----:R-:W-:Y:S01]  /*1e70*/  LOP3.LUT R19, R4, 0x3, RZ, 0xc0, !PT ;  /* 0x0000000304137812 */ /* 0x001fe200078ec0ff */
[----:B------:R-:W-:-:S08]  /*1e80*/  IMAD.X R5, RZ, RZ, R5, P1 ;  /* 0x000000ffff057224 */ /* 0x000fd000008e0605 */
[----:B------:R-:W-:Y:S05]  /*1e90*/  @!P0 BRA `(.L_x_2006) ;  /* 0x0000000000fc8947 */ /* 0x000fea0003800000 */
[----:B------:R-:W-:Y:S01]  /*1ea0*/  LOP3.LUT R22, R4, 0xfffffffc, RZ, 0xc0, !PT ;  /* 0xfffffffc04167812 */ /* 0x000fe200078ec0ff */
[----:B------:R-:W-:Y:S01]  /*1eb0*/  IMAD.MOV.U32 R23, RZ, RZ, R5 ;  /* 0x000000ffff177224 */ /* 0x000fe200078e0005 */
[----:B------:R-:W-:Y:S01]  /*1ec0*/  CS2R R24, SRZ ;  /* 0x0000000000187805 */ /* 0x000fe2000001ff00 */
[----:B------:R-:W-:-:S07]  /*1ed0*/  VIADD R16, R1, 0x10 ;  /* 0x0000001001107836 */ /* 0x000fce0000000000 */
.L_x_2011:
[----:B------:R-:W2:Y:S01]  /*1ee0*/  LDL.64 R10, [R16+-0x10] ;  /* 0xfffff000100a7983 */ /* 0x000ea20000100a00 */
[----:B-1----:R-:W-:Y:S01]  /*1ef0*/  IMAD.MOV.U32 R8, RZ, RZ, R25 ;  /* 0x000000ffff087224 */ /* 0x002fe200078e0019 */
[----:B------:R-:W-:Y:S01]  /*1f00*/  MOV R26, 0x378 ;  /* 0x00000378001a7802 */ /* 0x000fe20000000f00 */
[----:B------:R-:W-:Y:S01]  /*1f10*/  IMAD.MOV.U32 R9, RZ, RZ, R24 ;  /* 0x000000ffff097224 */ /* 0x000fe200078e0018 */
[----:B------:R-:W0:Y:S01]  /*1f20*/  LDCU.64 UR4, c[0x4][0x2a8] ;  /* 0x01005500ff0477ac */ /* 0x000e220008000a00 */
[----:B------:R-:W-:Y:S01]  /*1f30*/  IMAD.MOV.U32 R6, RZ, RZ, R2 ;  /* 0x000000ffff067224 */ /* 0x000fe200078e0002 */
[----:B------:R1:W3:Y:S01]  /*1f40*/  LDC.64 R12, c[0x4][R26] ;  /* 0x010000001a0c7b82 */ /* 0x0002e20000000a00 */
[----:B------:R-:W-:Y:S02]  /*1f50*/  IMAD.MOV.U32 R7, RZ, RZ, R17 ;  /* 0x000000ffff077224 */ /* 0x000fe400078e0011 */
[----:B0-----:R-:W-:Y:S02]  /*1f60*/  IMAD.U32 R4, RZ, RZ, UR4 ;  /* 0x00000004ff047e24 */ /* 0x001fe4000f8e00ff */
[----:B------:R-:W-:Y:S01]  /*1f70*/  IMAD.U32 R5, RZ, RZ, UR5 ;  /* 0x00000005ff057e24 */ /* 0x000fe2000f8e00ff */
[----:B--23--:R1:W-:Y:S06]  /*1f80*/  STL.128 [R1+0x320], R8 ;  /* 0x0003200801007387 */ /* 0x00c3ec0000100c00 */
[----:B------:R-:W-:-:S07]  /*1f90*/  LEPC R20, `(.L_x_2007) ;  /* 0x000000001014794e */ /* 0x000fce0000000000 */
[----:B-1----:R-:W-:Y:S05]  /*1fa0*/  CALL.ABS.NOINC R12 ;  /* 0x000000000c007343 */ /* 0x002fea0003c00000 */
.L_x_2007:
[----:B------:R-:W2:Y:S01]  /*1fb0*/  LDL.64 R10, [R16+-0x8] ;  /* 0xfffff800100a7983 */ /* 0x000ea20000100a00 */
[----:B------:R-:W-:Y:S01]  /*1fc0*/  IADD3 R8, P0, PT, R25, 0x1, RZ ;  /* 0x0000000119087810 */ /* 0x000fe20007f1e0ff */
[----:B------:R0:W1:Y:S01]  /*1fd0*/  LDC.64 R12, c[0x4][R26] ;  /* 0x010000001a0c7b82 */ /* 0x0000620000000a00 */
[----:B------:R-:W3:Y:S01]  /*1fe0*/  LDCU.64 UR4, c[0x4][0x2a8] ;  /* 0x01005500ff0477ac */ /* 0x000ee20008000a00 */
[----:B------:R0:W-:Y:S01]  /*1ff0*/  STL.64 [R16+-0x10], RZ ;  /* 0xfffff0ff10007387 */ /* 0x0001e20000100a00 */
[----:B------:R-:W-:Y:S02]  /*2000*/  IMAD.MOV.U32 R6, RZ, RZ, R2 ;  /* 0x000000ffff067224 */ /* 0x000fe400078e0002 */
[----:B------:R-:W-:Y:S02]  /*2010*/  IMAD.X R9, RZ, RZ, R24, P0 ;  /* 0x000000ffff097224 */ /* 0x000fe400000e0618 */
[----:B------:R-:W-:Y:S02]  /*2020*/  IMAD.MOV.U32 R7, RZ, RZ, R17 ;  /* 0x000000ffff077224 */ /* 0x000fe400078e0011 */
[----:B---3--:R-:W-:-:S02]  /*2030*/  IMAD.U32 R4, RZ, RZ, UR4 ;  /* 0x00000004ff047e24 */ /* 0x008fc4000f8e00ff */
[----:B------:R-:W-:Y:S01]  /*2040*/  IMAD.U32 R5, RZ, RZ, UR5 ;  /* 0x00000005ff057e24 */ /* 0x000fe2000f8e00ff */
[----:B-12---:R0:W-:Y:S06]  /*2050*/  STL.128 [R1+0x320], R8 ;  /* 0x0003200801007387 */ /* 0x0061ec0000100c00 */
[----:B------:R-:W-:-:S07]  /*2060*/  LEPC R20, `(.L_x_2008) ;  /* 0x000000001014794e */ /* 0x000fce0000000000 */
[----:B0-----:R-:W-:Y:S05]  /*2070*/  CALL.ABS.NOINC R12 ;  /* 0x000000000c007343 */ /* 0x001fea0003c00000 */
.L_x_2008:
[----:B------:R-:W2:Y:S01]  /*2080*/  LDL.64 R10, [R16] ;  /* 0x00000000100a7983 */ /* 0x000ea20000100a00 */
        /* <DEDUP_REMOVED lines=12> */
.L_x_2009:
[----:B------:R-:W2:Y:S01]  /*2150*/  LDL.64 R10, [R16+0x8] ;  /* 0x00000800100a7983 */ /* 0x000ea20000100a00 */
[----:B------:R-:W-:Y:S01]  /*2160*/  IADD3 R8, P0, PT, R25, 0x3, RZ ;  /* 0x0000000319087810 */ /* 0x000fe20007f1e0ff */
[----:B------:R-:W0:Y:S01]  /*2170*/  LDC.64 R26, c[0x4][R26] ;  /* 0x010000001a1a7b82 */ /* 0x000e220000000a00 */
[----:B------:R-:W1:Y:S01]  /*2180*/  LDCU.64 UR4, c[0x4][0x2a8] ;  /* 0x01005500ff0477ac */ /* 0x000e620008000a00 */
[----:B------:R3:W-:Y:S01]  /*2190*/  STL.64 [R16], RZ ;  /* 0x000000ff10007387 */ /* 0x0007e20000100a00 */
[----:B------:R-:W-:Y:S02]  /*21a0*/  IMAD.MOV.U32 R6, RZ, RZ, R2 ;  /* 0x000000ffff067224 */ /* 0x000fe400078e0002 */
[----:B------:R-:W-:Y:S02]  /*21b0*/  IMAD.X R9, RZ, RZ, R24, P0 ;  /* 0x000000ffff097224 */ /* 0x000fe400000e0618 */
[----:B------:R-:W-:Y:S02]  /*21c0*/  IMAD.MOV.U32 R7, RZ, RZ, R17 ;  /* 0x000000ffff077224 */ /* 0x000fe400078e0011 */
[----:B-1----:R-:W-:-:S02]  /*21d0*/  IMAD.U32 R4, RZ, RZ, UR4 ;  /* 0x00000004ff047e24 */ /* 0x002fc4000f8e00ff */
[----:B------:R-:W-:Y:S01]  /*21e0*/  IMAD.U32 R5, RZ, RZ, UR5 ;  /* 0x00000005ff057e24 */ /* 0x000fe2000f8e00ff */
[----:B0-2---:R3:W-:Y:S06]  /*21f0*/  STL.128 [R1+0x320], R8 ;  /* 0x0003200801007387 */ /* 0x0057ec0000100c00 */
[----:B------:R-:W-:-:S07]  /*2200*/  LEPC R20, `(.L_x_2010) ;  /* 0x000000001014794e */ /* 0x000fce0000000000 */
[----:B---3--:R-:W-:Y:S05]  /*2210*/  CALL.ABS.NOINC R26 ;  /* 0x000000001a007343 */ /* 0x008fea0003c00000 */
.L_x_2010:
[----:B------:R-:W-:Y:S01]  /*2220*/  IADD3 R25, P0, PT, R25, 0x4, RZ ;  /* 0x0000000419197810 */ /* 0x000fe20007f1e0ff */
[----:B------:R0:W-:Y:S04]  /*2230*/  STL.64 [R16+0x8], RZ ;  /* 0x000008ff10007387 */ /* 0x0001e80000100a00 */
[----:B------:R-:W-:Y:S01]  /*2240*/  IMAD.X R24, RZ, RZ, R24, P0 ;  /* 0x000000ffff187224 */ /* 0x000fe200000e0618 */
[----:B------:R-:W-:Y:S01]  /*2250*/  ISETP.NE.U32.AND P0, PT, R25, R22, PT ;  /* 0x000000161900720c */ /* 0x000fe20003f05070 */
[----:B0-----:R-:W-:-:S03]  /*2260*/  VIADD R16, R16, 0x20 ;  /* 0x0000002010107836 */ /* 0x001fc60000000000 */
[----:B------:R-:W-:-:S13]  /*2270*/  ISETP.NE.AND.EX P0, PT, R24, R23, PT, P0 ;  /* 0x000000171800720c */ /* 0x000fda0003f05300 */
[----:B------:R-:W-:Y:S05]  /*2280*/  @P0 BRA `(.L_x_2011) ;  /* 0xfffffffc00140947 */ /* 0x000fea000383ffff */
.L_x_2006:
[----:B------:R-:W-:Y:S05]  /*2290*/  BSYNC.RECONVERGENT B6 ;  /* 0x0000000000067941 */ /* 0x000fea0003800200 */
.L_x_2005:
[----:B------:R-:W-:-:S04]  /*22a0*/  ISETP.NE.U32.AND P0, PT, R19, RZ, PT ;  /* 0x000000ff1300720c */ /* 0x000fc80003f05070 */
[----:B------:R-:W-:-:S13]  /*22b0*/  ISETP.NE.AND.EX P0, PT, R18, RZ, PT, P0 ;  /* 0x000000ff1200720c */ /* 0x000fda0003f05300 */
[----:B------:R-:W-:Y:S05]  /*22c0*/  @!P0 EXIT ;  /* 0x000000000000894d */ /* 0x000fea0003800000 */
[----:B------:R-:W-:-:S07]  /*22d0*/  IMAD.U32 R16, R22, 0x8, R1 ;  /* 0x0000000816107824 */ /* 0x000fce00078e0001 */
.L_x_2013:
[----:B------:R-:W2:Y:S01]  /*22e0*/  LDL.64 R10, [R16] ;  /* 0x00000000100a7983 */ /* 0x000ea20000100a00 */
[----:B-1----:R-:W-:Y:S01]  /*22f0*/  IMAD.MOV.U32 R8, RZ, RZ, R22 ;  /* 0x000000ffff087224 */ /* 0x002fe200078e0016 */
[----:B------:R-:W-:Y:S01]  /*2300*/  MOV R0, 0x378 ;  /* 0x0000037800007802 */ /* 0x000fe20000000f00 */
[----:B------:R-:W-:Y:S01]  /*2310*/  IMAD.MOV.U32 R9, RZ, RZ, R23 ;  /* 0x000000ffff097224 */ /* 0x000fe200078e0017 */
[----:B------:R-:W0:Y:S01]  /*2320*/  LDCU.64 UR4, c[0x4][0x2a8] ;  /* 0x01005500ff0477ac */ /* 0x000e220008000a00 */
[----:B------:R-:W-:Y:S01]  /*2330*/  IADD3 R19, P0, PT, R19, -0x1, RZ ;  /* 0xffffffff13137810 */ /* 0x000fe20007f1e0ff */
[----:B------:R1:W3:Y:S01]  /*2340*/  LDC.64 R12, c[0x4][R0] ;  /* 0x01000000000c7b82 */ /* 0x0002e20000000a00 */
[----:B------:R-:W-:Y:S02]  /*2350*/  IMAD.MOV.U32 R6, RZ, RZ, R2 ;  /* 0x000000ffff067224 */ /* 0x000fe400078e0002 */
[----:B------:R-:W-:Y:S01]  /*2360*/  IADD3.X R18, PT, PT, R18, -0x1, RZ, P0, !PT ;  /* 0xffffffff12127810 */ /* 0x000fe200007fe4ff */
[----:B------:R-:W-:Y:S01]  /*2370*/  IMAD.MOV.U32 R7, RZ, RZ, R17 ;  /* 0x000000ffff077224 */ /* 0x000fe200078e0011 */
[----:B------:R-:W-:-:S04]  /*2380*/  ISETP.NE.U32.AND P0, PT, R19, RZ, PT ;  /* 0x000000ff1300720c */ /* 0x000fc80003f05070 */
[----:B------:R-:W-:-:S04]  /*2390*/  ISETP.NE.AND.EX P0, PT, R18, RZ, PT, P0 ;  /* 0x000000ff1200720c */ /* 0x000fc80003f05300 */
[----:B------:R-:W-:Y:S01]  /*23a0*/  P2R R24, PR, RZ, 0x1 ;  /* 0x00000001ff187803 */ /* 0x000fe20000000000 */
[----:B0-----:R-:W-:Y:S02]  /*23b0*/  IMAD.U32 R4, RZ, RZ, UR4 ;  /* 0x00000004ff047e24 */ /* 0x001fe4000f8e00ff */
[----:B------:R-:W-:Y:S01]  /*23c0*/  IMAD.U32 R5, RZ, RZ, UR5 ;  /* 0x00000005ff057e24 */ /* 0x000fe2000f8e00ff */
[----:B--23--:R1:W-:Y:S06]  /*23d0*/  STL.128 [R1+0x320], R8 ;  /* 0x0003200801007387 */ /* 0x00c3ec0000100c00 */
[----:B------:R-:W-:-:S07]  /*23e0*/  LEPC R20, `(.L_x_2012) ;  /* 0x000000001014794e */ /* 0x000fce0000000000 */
[----:B-1----:R-:W-:Y:S05]  /*23f0*/  CALL.ABS.NOINC R12 ;  /* 0x000000000c007343 */ /* 0x002fea0003c00000 */
.L_x_2012:
[----:B------:R-:W-:Y:S01]  /*2400*/  ISETP.NE.AND P6, PT, R24, RZ, PT ;  /* 0x000000ff1800720c */ /* 0x000fe20003fc5270 */
[----:B------:R0:W-:Y:S01]  /*2410*/  STL.64 [R16], RZ ;  /* 0x000000ff10007387 */ /* 0x0001e20000100a00 */
[----:B------:R-:W-:-:S05]  /*2420*/  IADD3 R22, P0, PT, R22, 0x1, RZ ;  /* 0x0000000116167810 */ /* 0x000fca0007f1e0ff */
[----:B------:R-:W-:Y:S02]  /*2430*/  IMAD.X R23, RZ, RZ, R23, P0 ;  /* 0x000000ffff177224 */ /* 0x000fe400000e0617 */
[----:B0-----:R-:W-:-:S04]  /*2440*/  VIADD R16, R16, 0x8 ;  /* 0x0000000810107836 */ /* 0x001fc80000000000 */
[----:B------:R-:W-:Y:S05]  /*2450*/  @P6 BRA `(.L_x_2013) ;  /* 0xfffffffc00a06947 */ /* 0x000fea000383ffff */
[----:B------:R-:W-:Y:S05]  /*2460*/  EXIT ;  /* 0x000000000000794d */ /* 0x000fea0003800000 */
        .weak           $__internal_11_$__cuda_sm20_div_rn_f64_full
        .type           $__internal_11_$__cuda_sm20_div_rn_f64_full,@function
        .size           $__internal_11_$__cuda_sm20_div_rn_f64_full,(.L_x_2828 - $__internal_11_$__cuda_sm20_div_rn_f64_full)
$__internal_11_$__cuda_sm20_div_rn_f64_full:
        /* <DEDUP_REMOVED lines=14> */
[----:B------:R-:W-:Y:S02]  /*2550*/  @!P3 ISETP.GE.U32.AND P4, PT, R29, R24, PT ;  /* 0x000000181d00b20c */ /* 0x000fe40003f86070 */
[----:B------:R-:W-:Y:S02]  /*2560*/  @!P1 LOP3.LUT R32, R15, 0x7ff00000, RZ, 0xc0, !PT ;  /* 0x7ff000000f209812 */ /* 0x000fe400078ec0ff */
[----:B------:R-:W-:-:S04]  /*2570*/  @!P3 SEL R25, R30, 0x63400000, !P4 ;  /* 0x634000001e19b807 */ /* 0x000fc80006000000 */
        /* <DEDUP_REMOVED lines=11> */
[----:B------:R-:W-:-:S08]  /*2630*/  DFMA R22, R22, R24, R22 ;  /* 0x000000181616722b */ /* 0x000fd00000000016 */
[----:B------:R-:W-:-:S08]  /*2640*/  DMUL R24, R22, R20 ;  /* 0x0000001416187228 */ /* 0x000fd00000000000 */
[----:B------:R-:W-:-:S08]  /*2650*/  DFMA R26, R24, -R14, R20 ;  /* 0x8000000e181a722b */ /* 0x000fd00000000014 */
[----:B------:R-:W-:Y:S01]  /*2660*/  DFMA R26, R22, R26, R24 ;  /* 0x0000001a161a722b */ /* 0x000fe20000000018 */
[----:B------:R-:W-:Y:S01]  /*2670*/  IMAD.MOV.U32 R25, RZ, RZ, R29 ;  /* 0x000000ffff197224 */ /* 0x000fe200078e001d */
[----:B------:R-:W-:Y:S01]  /*2680*/  @!P3 LOP3.LUT R25, R21, 0x7ff00000, RZ, 0xc0, !PT ;  /* 0x7ff000001519b812 */ /* 0x000fe200078ec0ff */
[----:B------:R-:W-:-:S04]  /*2690*/  VIADD R23, R32, 0xffffffff ;  /* 0xffffffff20177836 */ /* 0x000fc80000000000 */
[----:B------:R-:W-:-:S05]  /*26a0*/  VIADD R22, R25, 0xffffffff ;  /* 0xffffffff19167836 */ /* 0x000fca0000000000 */
[----:B------:R-:W-:-:S04]  /*26b0*/  ISETP.GT.U32.AND P1, PT, R22, 0x7feffffe, PT ;  /* 0x7feffffe1600780c */ /* 0x000fc80003f24070 */
[----:B------:R-:W-:-:S13]  /*26c0*/  ISETP.GT.U32.OR P1, PT, R23, 0x7feffffe, P1 ;  /* 0x7feffffe1700780c */ /* 0x000fda0000f24470 */
        /* <DEDUP_REMOVED lines=28> */
.L_x_2015:
        /* <DEDUP_REMOVED lines=16> */
.L_x_2018:
[----:B------:R-:W-:Y:S01]  /*2990*/  LOP3.LUT R23, R7, 0x80000, RZ, 0xfc, !PT ;  /* 0x0008000007177812 */ /* 0x000fe200078efcff */
[----:B------:R-:W-:Y:S01]  /*29a0*/  IMAD.MOV.U32 R22, RZ, RZ, R6 ;  /* 0x000000ffff167224 */ /* 0x000fe200078e0006 */
[----:B------:R-:W-:Y:S06]  /*29b0*/  BRA `(.L_x_2016) ;  /* 0x0000000000087947 */ /* 0x000fec0003800000 */
.L_x_2017:
[----:B------:R-:W-:Y:S01]  /*29c0*/  LOP3.LUT R23, R19, 0x80000, RZ, 0xfc, !PT ;  /* 0x0008000013177812 */ /* 0x000fe200078efcff */
[----:B------:R-:W-:-:S07]  /*29d0*/  IMAD.MOV.U32 R22, RZ, RZ, R18 ;  /* 0x000000ffff167224 */ /* 0x000fce00078e0012 */
.L_x_2016:
[----:B------:R-:W-:Y:S05]  /*29e0*/  BSYNC.RECONVERGENT B3 ;  /* 0x0000000000037941 */ /* 0x000fea0003800200 */
.L_x_2014:
[----:B------:R-:W-:Y:S02]  /*29f0*/  IMAD.MOV.U32 R14, RZ, RZ, R10 ;  /* 0x000000ffff0e7224 */ /* 0x000fe400078e000a */
[----:B------:R-:W-:-:S04]  /*2a00*/  IMAD.MOV.U32 R15, RZ, RZ, 0x0 ;  /* 0x00000000ff0f7424 */ /* 0x000fc800078e00ff */
[----:B------:R-:W-:Y:S05]  /*2a10*/  RET.REL.NODEC R14 `(_Z9cbt_statsP27vertex_dictionary_structurem) ;  /* 0xffffffd40e787950 */ /* 0x000fea0003c3ffff */
.L_x_2019:
        /* <DEDUP_REMOVED lines=14> */
.L_x_2828:


//--------------------- .text._Z20printKernelmodded_v2P27vertex_dictionary_structurem --------------------------
	.section	.text._Z20printKernelmodded_v2P27vertex_dictionary_structurem,"ax",@progbits
	.align	128
        .global         _Z20printKernelmodded_v2P27vertex_dictionary_structurem
        .type           _Z20printKernelmodded_v2P27vertex_dictionary_structurem,@function
        .size           _Z20printKernelmodded_v2P27vertex_dictionary_structurem,(.L_x_2829 - _Z20printKernelmodded_v2P27vertex_dictionary_structurem)
        .other          _Z20printKernelmodded_v2P27vertex_dictionary_structurem,@"STO_CUDA_ENTRY STV_DEFAULT"
_Z20printKernelmodded_v2P27vertex_dictionary_structurem:
.text._Z20printKernelmodded_v2P27vertex_dictionary_structurem:
        /* <DEDUP_REMOVED lines=8> */
[----:B------:R-:W0:Y:S01]  /*0080*/  LDCU.64 UR36, c[0x0][0x358] ;  /* 0x00006b00ff2477ac */ /* 0x000e220008000a00 */
[----:B-1----:R-:W-:Y:S01]  /*0090*/  IADD3 R16, P0, PT, R1, UR4, RZ ;  /* 0x0000000401107c10 */ /* 0x002fe2000ff1e0ff */
[----:B---3--:R-:W-:Y:S02]  /*00a0*/  IMAD.U32 R4, RZ, RZ, UR6 ;  /* 0x00000006ff047e24 */ /* 0x008fe4000f8e00ff */
[----:B------:R-:W-:Y:S02]  /*00b0*/  IMAD.U32 R5, RZ, RZ, UR7 ;  /* 0x00000007ff057e24 */ /* 0x000fe4000f8e00ff */
[----:B0---4-:R-:W-:-:S08]  /*00c0*/  IMAD.X R2, RZ, RZ, UR5, P0 ;  /* 0x00000005ff027e24 */ /* 0x011fd000080e06ff */
[----:B------:R-:W-:-:S07]  /*00d0*/  LEPC R20, `(.L_x_2020) ;  /* 0x000000001014794e */ /* 0x000fce0000000000 */
[----:B--2---:R-:W-:Y:S05]  /*00e0*/  CALL.ABS.NOINC R8 ;  /* 0x0000000008007343 */ /* 0x004fea0003c00000 */
.L_x_2020:
[----:B------:R-:W0:Y:S02]  /*00f0*/  LDCU.64 UR4, c[0x0][0x380] ;  /* 0x00007000ff0477ac */ /* 0x000e240008000a00 */
[----:B0-----:R-:W-:-:S04]  /*0100*/  UIADD3 UR6, UP0, UPT, UR4, 0x18000000, URZ ;  /* 0x1800000004067890 */ /* 0x001fc8000ff1e0ff */
[----:B------:R-:W-:Y:S02]  /*0110*/  UIADD3.X UR4, UPT, UPT, URZ, UR5, URZ, UP0, !UPT ;  /* 0x00000005ff047290 */ /* 0x000fe400087fe4ff */
[----:B------:R-:W-:-:S04]  /*0120*/  IMAD.U32 R8, RZ, RZ, UR6 ;  /* 0x00000006ff087e24 */ /* 0x000fc8000f8e00ff */
[----:B------:R-:W-:Y:S01]  /*0130*/  IMAD.U32 R9, RZ, RZ, UR4 ;  /* 0x00000004ff097e24 */ /* 0x000fe2000f8e00ff */
[----:B------:R0:W1:Y:S04]  /*0140*/  LDC.64 R10, c[0x4][R17] ;  /* 0x01000000110a7b82 */ /* 0x0000680000000a00 */
[----:B------:R-:W2:Y:S01]  /*0150*/  LDCU.64 UR4, c[0x4][0x290] ;  /* 0x01005200ff0477ac */ /* 0x000ea20008000a00 */
[----:B------:R-:W3:Y:S01]  /*0160*/  LDG.E.64 R8, desc[UR36][R8.64+0x519610] ;  /* 0x5196102408087981 */ /* 0x000ee2000c1e1b00 */
[----:B------:R-:W-:Y:S02]  /*0170*/  IMAD.MOV.U32 R6, RZ, RZ, R16 ;  /* 0x000000ffff067224 */ /* 0x000fe400078e0010 */
[----:B------:R-:W-:Y:S02]  /*0180*/  IMAD.MOV.U32 R7, RZ, RZ, R2 ;  /* 0x000000ffff077224 */ /* 0x000fe400078e0002 */
[----:B--2---:R-:W-:-:S02]  /*0190*/  IMAD.U32 R4, RZ, RZ, UR4 ;  /* 0x00000004ff047e24 */ /* 0x004fc4000f8e00ff */
[----:B------:R-:W-:Y:S01]  /*01a0*/  IMAD.U32 R5, RZ, RZ, UR5 ;  /* 0x00000005ff057e24 */ /* 0x000fe2000f8e00ff */
[----:B-1-3--:R0:W-:Y:S06]  /*01b0*/  STL.64 [R1], R8 ;  /* 0x0000000801007387 */ /* 0x00a1ec0000100a00 */
[----:B------:R-:W-:-:S07]  /*01c0*/  LEPC R20, `(.L_x_2021) ;  /* 0x000000001014794e */ /* 0x000fce0000000000 */
[----:B0-----:R-:W-:Y:S05]  /*01d0*/  CALL.ABS.NOINC R10 ;  /* 0x000000000a007343 */ /* 0x001fea0003c00000 */
.L_x_2021:
[----:B------:R-:W0:Y:S02]  /*01e0*/  LDCU.64 UR4, c[0x0][0x380] ;  /* 0x00007000ff0477ac */ /* 0x000e240008000a00 */
[----:B0-----:R-:W-:-:S04]  /*01f0*/  UIADD3 UR6, UP0, UPT, UR4, 0x18000000, URZ ;  /* 0x1800000004067890 */ /* 0x001fc8000ff1e0ff */
[----:B------:R-:W-:Y:S02]  /*0200*/  UIADD3.X UR4, UPT, UPT, URZ, UR5, URZ, UP0, !UPT ;  /* 0x00000005ff047290 */ /* 0x000fe400087fe4ff */
[----:B------:R-:W-:-:S04]  /*0210*/  IMAD.U32 R4, RZ, RZ, UR6 ;  /* 0x00000006ff047e24 */ /* 0x000fc8000f8e00ff */
[----:B------:R-:W-:-:S06]  /*0220*/  MOV R5, UR4 ;  /* 0x0000000400057c02 */ /* 0x000fcc0008000f00 */
[----:B------:R-:W2:Y:S02]  /*0230*/  LDG.E.64 R4, desc[UR36][R4.64+0x519610] ;  /* 0x5196102404047981 */ /* 0x000ea4000c1e1b00 */
[----:B--2---:R-:W-:-:S04]  /*0240*/  ISETP.NE.U32.AND P0, PT, R4, RZ, PT ;  /* 0x000000ff0400720c */ /* 0x004fc80003f05070 */
[----:B------:R-:W-:-:S13]  /*0250*/  ISETP.NE.AND.EX P0, PT, R5, RZ, PT, P0 ;  /* 0x000000ff0500720c */ /* 0x000fda0003f05300 */
[----:B------:R-:W-:Y:S05]  /*0260*/  @!P0 BRA `(.L_x_2022) ;  /* 0x00000004005c8947 */ /* 0x000fea0003800000 */
[----:B------:R-:W-:Y:S01]  /*0270*/  BSSY.RECONVERGENT B7, `(.L_x_2022) ;  /* 0x0000056000077945 */ /* 0x000fe20003800200 */
[----:B------:R-:W-:Y:S02]  /*0280*/  IMAD.MOV.U32 R18, RZ, RZ, RZ ;  /* 0x000000ffff127224 */ /* 0x000fe400078e00ff */
[----:B------:R-:W-:-:S07]  /*0290*/  IMAD.MOV.U32 R17, RZ, RZ, RZ ;  /* 0x000000ffff117224 */ /* 0x000fce00078e00ff */
.L_x_2027:
[----:B------:R-:W0:Y:S01]  /*02a0*/  LDC.64 R20, c[0x0][0x380] ;  /* 0x0000e000ff147b82 */ /* 0x000e220000000a00 */
[C---:B------:R-:W-:Y:S01]  /*02b0*/  IMAD.SHL.U32 R26, R18.reuse, 0x8, RZ ;  /* 0x00000008121a7824 */ /* 0x040fe200078e00ff */
[----:B------:R-:W-:Y:S01]  /*02c0*/  SHF.L.U64.HI R19, R18, 0x3, R17 ;  /* 0x0000000312137819 */ /* 0x000fe20000010211 */
[----:B------:R-:W1:Y:S01]  /*02d0*/  LDCU.64 UR4, c[0x4][0x298] ;  /* 0x01005300ff0477ac */ /* 0x000e620008000a00 */
[----:B0-----:R-:W-:Y:S01]  /*02e0*/  IADD3 R24, P0, PT, R20, 0x18000000, RZ ;  /* 0x1800000014187810 */ /* 0x001fe20007f1e0ff */
[----:B------:R-:W2:Y:S04]  /*02f0*/  LDG.E.64 R4, desc[UR36][R20.64] ;  /* 0x0000002414047981 */ /* 0x000ea8000c1e1b00 */
[----:B------:R-:W-:-:S05]  /*0300*/  IMAD.X R25, RZ, RZ, R21, P0 ;  /* 0x000000ffff197224 */ /* 0x000fca00000e0615 */
[----:B------:R-:W3:Y:S04]  /*0310*/  LDG.E.64 R10, desc[UR36][R24.64+0x519618] ;  /* 0x51961824180a7981 */ /* 0x000ee8000c1e1b00 */
[----:B------:R-:W4:Y:S04]  /*0320*/  LDG.E.64 R6, desc[UR36][R24.64+0x519608] ;  /* 0x5196082418067981 */ /* 0x000f28000c1e1b00 */
[----:B------:R-:W5:Y:S04]  /*0330*/  LDG.E.64 R8, desc[UR36][R24.64+0x519630] ;  /* 0x5196302418087981 */ /* 0x000f68000c1e1b00 */
[----:B------:R-:W5:Y:S04]  /*0340*/  LDG.E.64 R12, desc[UR36][R24.64+0x519628] ;  /* 0x51962824180c7981 */ /* 0x000f68000c1e1b00 */
[----:B------:R-:W5:Y:S01]  /*0350*/  LDG.E.64 R14, desc[UR36][R24.64+0x519620] ;  /* 0x51962024180e7981 */ /* 0x000f62000c1e1b00 */
[----:B--2---:R-:W-:-:S05]  /*0360*/  IADD3 R4, P0, PT, R4, R26, RZ ;  /* 0x0000001a04047210 */ /* 0x004fca0007f1e0ff */
[----:B------:R-:W-:Y:S01]  /*0370*/  IMAD.X R5, R5, 0x1, R19, P0 ;  /* 0x0000000105057824 */ /* 0x000fe200000e0613 */
[----:B---3--:R-:W-:-:S04]  /*0380*/  LEA R22, P1, R18, R10, 0x2 ;  /* 0x0000000a12167211 */ /* 0x008fc800078210ff */
[----:B------:R-:W-:Y:S02]  /*0390*/  LEA.HI.X R23, R18, R11, R17, 0x2, P1 ;  /* 0x0000000b12177211 */ /* 0x000fe400008f1411 */
[-C--:B----4-:R-:W-:Y:S02]  /*03a0*/  IADD3 R10, P0, PT, R6, R26.reuse, RZ ;  /* 0x0000001a060a7210 */ /* 0x090fe40007f1e0ff */
[-C--:B-----5:R-:W-:Y:S01]  /*03b0*/  IADD3 R20, P1, PT, R8, R26.reuse, RZ ;  /* 0x0000001a08147210 */ /* 0x0a0fe20007f3e0ff */
[----:B------:R-:W2:Y:S01]  /*03c0*/  LD.E R0, desc[UR36][R22.64] ;  /* 0x0000002416007980 */ /* 0x000ea2000c101900 */
[-C--:B------:R-:W-:Y:S02]  /*03d0*/  IADD3 R12, P2, PT, R12, R26.reuse, RZ ;  /* 0x0000001a0c0c7210 */ /* 0x080fe40007f5e0ff */
[----:B------:R-:W-:Y:S01]  /*03e0*/  IADD3 R14, P3, PT, R14, R26, RZ ;  /* 0x0000001a0e0e7210 */ /* 0x000fe20007f7e0ff */
[--C-:B------:R-:W-:Y:S02]  /*03f0*/  IMAD.X R11, R7, 0x1, R19.reuse, P0 ;  /* 0x00000001070b7824 */ /* 0x100fe400000e0613 */
[----:B------:R-:W-:-:S02]  /*0400*/  IMAD.X R21, R9, 0x1, R19, P1 ;  /* 0x0000000109157824 */ /* 0x000fc400008e0613 */
[--C-:B------:R-:W-:Y:S01]  /*0410*/  IMAD.X R13, R13, 0x1, R19.reuse, P2 ;  /* 0x000000010d0d7824 */ /* 0x100fe200010e0613 */
[----:B------:R1:W3:Y:S01]  /*0420*/  LD.E.64 R8, desc[UR36][R4.64] ;  /* 0x0000002404087980 */ /* 0x0002e2000c101b00 */
[----:B------:R-:W-:-:S03]  /*0430*/  IMAD.X R15, R15, 0x1, R19, P3 ;  /* 0x000000010f0f7824 */ /* 0x000fc600018e0613 */
[----:B------:R-:W3:Y:S04]  /*0440*/  LD.E.64 R10, desc[UR36][R10.64] ;  /* 0x000000240a0a7980 */ /* 0x000ee8000c101b00 */
[----:B------:R-:W4:Y:S04]  /*0450*/  LD.E.64 R12, desc[UR36][R12.64] ;  /* 0x000000240c0c7980 */ /* 0x000f28000c101b00 */
[----:B------:R-:W4:Y:S04]  /*0460*/  LD.E.64 R14, desc[UR36][R14.64] ;  /* 0x000000240e0e7980 */ /* 0x000f28000c101b00 */
[----:B------:R-:W5:Y:S01]  /*0470*/  LD.E.64 R20, desc[UR36][R20.64] ;  /* 0x0000002414147980 */ /* 0x000f62000c101b00 */
[----:B------:R-:W-:-:S04]  /*0480*/  MOV R3, 0x378 ;  /* 0x0000037800037802 */ /* 0x000fc80000000f00 */
[----:B------:R0:W0:Y:S01]  /*0490*/  LDC.64 R24, c[0x4][R3] ;  /* 0x0100000003187b82 */ /* 0x0000220000000a00 */
[----:B-1----:R-:W-:Y:S01]  /*04a0*/  IMAD.U32 R4, RZ, RZ, UR4 ;  /* 0x00000004ff047e24 */ /* 0x002fe2000f8e00ff */
[----:B------:R-:W-:Y:S01]  /*04b0*/  MOV R5, UR5 ;  /* 0x0000000500057c02 */ /* 0x000fe20008000f00 */
[----:B------:R-:W-:Y:S02]  /*04c0*/  IMAD.MOV.U32 R6, RZ, RZ, R16 ;  /* 0x000000ffff067224 */ /* 0x000fe400078e0010 */
[----:B------:R-:W-:Y:S01]  /*04d0*/  IMAD.MOV.U32 R7, RZ, RZ, R2 ;  /* 0x000000ffff077224 */ /* 0x000fe200078e0002 */
[----:B--2---:R1:W-:Y:S04]  /*04e0*/  STL [R1+0x18], R0 ;  /* 0x0000180001007387 */ /* 0x0043e80000100800 */
[----:B---3--:R1:W-:Y:S04]  /*04f0*/  STL.128 [R1], R8 ;  /* 0x0000000801007387 */ /* 0x0083e80000100c00 */
[----:B----4-:R1:W-:Y:S04]  /*0500*/  STL.128 [R1+0x20], R12 ;  /* 0x0000200c01007387 */ /* 0x0103e80000100c00 */
[----:B0----5:R1:W-:Y:S02]  /*0510*/  STL.64 [R1+0x10], R20 ;  /* 0x0000101401007387 */ /* 0x0213e40000100a00 */
[----:B-1----:R-:W-:-:S07]  /*0520*/  LEPC R20, `(.L_x_2023) ;  /* 0x000000001014794e */ /* 0x002fce0000000000 */
[----:B------:R-:W-:Y:S05]  /*0530*/  CALL.ABS.NOINC R24 ;  /* 0x0000000018007343 */ /* 0x000fea0003c00000 */
.L_x_2023:
[----:B------:R-:W0:Y:S02]  /*0540*/  LDC.64 R8, c[0x0][0x380] ;  /* 0x0000e000ff087b82 */ /* 0x000e240000000a00 */
[----:B0-----:R-:W-:-:S05]  /*0550*/  IADD3 R6, P0, PT, R8, 0x18000000, RZ ;  /* 0x1800000008067810 */ /* 0x001fca0007f1e0ff */
[----:B------:R-:W-:-:S05]  /*0560*/  IMAD.X R7, RZ, RZ, R9, P0 ;  /* 0x000000ffff077224 */ /* 0x000fca00000e0609 */
[----:B------:R-:W2:Y:S02]  /*0570*/  LDG.E.64 R4, desc[UR36][R6.64+0x519630] ;  /* 0x5196302406047981 */ /* 0x000ea4000c1e1b00 */
[----:B--2---:R-:W-:-:S05]  /*0580*/  IADD3 R4, P0, PT, R4, R26, RZ ;  /* 0x0000001a04047210 */ /* 0x004fca0007f1e0ff */
[----:B------:R-:W-:-:S06]  /*0590*/  IMAD.X R5, R5, 0x1, R19, P0 ;  /* 0x0000000105057824 */ /* 0x000fcc00000e0613 */
[----:B------:R-:W2:Y:S01]  /*05a0*/  LD.E.64 R4, desc[UR36][R4.64] ;  /* 0x0000002404047980 */ /* 0x000ea2000c101b00 */
[----:B------:R-:W-:Y:S01]  /*05b0*/  BSSY.RECONVERGENT B6, `(.L_x_2024) ;  /* 0x000000e000067945 */ /* 0x000fe20003800200 */
[----:B--2---:R-:W-:-:S04]  /*05c0*/  ISETP.NE.U32.AND P0, PT, R4, RZ, PT ;  /* 0x000000ff0400720c */ /* 0x004fc80003f05070 */
[----:B------:R-:W-:-:S13]  /*05d0*/  ISETP.NE.AND.EX P0, PT, R5, RZ, PT, P0 ;  /* 0x000000ff0500720c */ /* 0x000fda0003f05300 */
[----:B------:R-:W-:Y:S05]  /*05e0*/  @!P0 BRA `(.L_x_2025) ;  /* 0x0000000000288947 */ /* 0x000fea0003800000 */
[----:B------:R-:W2:Y:S02]  /*05f0*/  LDG.E.64 R6, desc[UR36][R8.64] ;  /* 0x0000002408067981 */ /* 0x000ea4000c1e1b00 */
[----:B--2---:R-:W-:-:S05]  /*0600*/  IADD3 R6, P0, PT, R6, R26, RZ ;  /* 0x0000001a06067210 */ /* 0x004fca0007f1e0ff */
[----:B------:R-:W-:-:S06]  /*0610*/  IMAD.X R7, R7, 0x1, R19, P0 ;  /* 0x0000000107077824 */ /* 0x000fcc00000e0613 */
[----:B------:R-:W2:Y:S02]  /*0620*/  LD.E.64 R6, desc[UR36][R6.64] ;  /* 0x0000002406067980 */ /* 0x000ea4000c101b00 */
[----:B--2---:R-:W-:-:S04]  /*0630*/  ISETP.NE.U32.AND P0, PT, R6, RZ, PT ;  /* 0x000000ff0600720c */ /* 0x004fc80003f05070 */
[----:B------:R-:W-:-:S13]  /*0640*/  ISETP.NE.AND.EX P0, PT, R7, RZ, PT, P0 ;  /* 0x000000ff0700720c */ /* 0x000fda0003f05300 */
[----:B------:R-:W-:Y:S05]  /*0650*/  @!P0 BRA `(.L_x_2025) ;  /* 0x00000000000c8947 */ /* 0x000fea0003800000 */
[----:B------:R-:W-:Y:S01]  /*0660*/  MOV R20, 0x690 ;  /* 0x0000069000147802 */ /* 0x000fe20000000f00 */
[----:B------:R-:W-:-:S07]  /*0670*/  IMAD.MOV.U32 R21, RZ, RZ, 0x0 ;  /* 0x00000000ff157424 */ /* 0x000fce00078e00ff */
[----:B------:R-:W-:Y:S05]  /*0680*/  CALL.REL.NOINC `($_Z20printKernelmodded_v2P27vertex_dictionary_structurem$_Z17preorderTraversalP10edge_block) ;  /* 0x0000000000b47944 */ /* 0x000fea0003c00000 */
.L_x_2025:
[----:B------:R-:W-:Y:S05]  /*0690*/  BSYNC.RECONVERGENT B6 ;  /* 0x0000000000067941 */ /* 0x000fea0003800200 */
.L_x_2024:
        /* <DEDUP_REMOVED lines=8> */
.L_x_2026:
[----:B------:R-:W0:Y:S02]  /*0720*/  LDCU.64 UR4, c[0x0][0x380] ;  /* 0x00007000ff0477ac */ /* 0x000e240008000a00 */
[----:B0-----:R-:W-:-:S04]  /*0730*/  UIADD3 UR6, UP0, UPT, UR4, 0x18000000, URZ ;  /* 0x1800000004067890 */ /* 0x001fc8000ff1e0ff */
[----:B------:R-:W-:Y:S02]  /*0740*/  UIADD3.X UR4, UPT, UPT, URZ, UR5, URZ, UP0, !UPT ;  /* 0x00000005ff047290 */ /* 0x000fe400087fe4ff */
[----:B------:R-:W-:-:S04]  /*0750*/  IMAD.U32 R4, RZ, RZ, UR6 ;  /* 0x00000006ff047e24 */ /* 0x000fc8000f8e00ff */
[----:B------:R-:W-:-:S06]  /*0760*/  IMAD.U32 R5, RZ, RZ, UR4 ;  /* 0x00000004ff057e24 */ /* 0x000fcc000f8e00ff */
[----:B------:R-:W2:Y:S01]  /*0770*/  LDG.E.64 R4, desc[UR36][R4.64+0x519610] ;  /* 0x5196102404047981 */ /* 0x000ea2000c1e1b00 */
[----:B------:R-:W-:-:S04]  /*0780*/  IADD3 R18, P0, PT, R18, 0x1, RZ ;  /* 0x0000000112127810 */ /* 0x000fc80007f1e0ff */
[----:B------:R-:W-:Y:S02]  /*0790*/  IADD3.X R17, PT, PT, RZ, R17, RZ, P0, !PT ;  /* 0x00000011ff117210 */ /* 0x000fe400007fe4ff */
[----:B--2---:R-:W-:-:S04]  /*07a0*/  ISETP.GE.U32.AND P0, PT, R18, R4, PT ;  /* 0x000000041200720c */ /* 0x004fc80003f06070 */
[----:B------:R-:W-:-:S13]  /*07b0*/  ISETP.GE.U32.AND.EX P0, PT, R17, R5, PT, P0 ;  /* 0x000000051100720c */ /* 0x000fda0003f06100 */
[----:B------:R-:W-:Y:S05]  /*07c0*/  @!P0 BRA `(.L_x_2027) ;  /* 0xfffffff800b48947 */ /* 0x000fea000383ffff */
[----:B------:R-:W-:Y:S05]  /*07d0*/  BSYNC.RECONVERGENT B7 ;  /* 0x0000000000077941 */ /* 0x000fea0003800200 */
.L_x_2022:
[----:B------:R-:W0:Y:S01]  /*07e0*/  LDC.64 R8, c[0x4][RZ] ;  /* 0x01000000ff087b82 */ /* 0x000e220000000a00 */
[----:B------:R-:W-:Y:S01]  /*07f0*/  MOV R17, 0x378 ;  /* 0x0000037800117802 */ /* 0x000fe20000000f00 */
[----:B------:R-:W1:Y:S01]  /*0800*/  LDCU.64 UR4, c[0x4][0x280] ;  /* 0x01005000ff0477ac */ /* 0x000e620008000a00 */
[----:B0-----:R-:W2:Y:S05]  /*0810*/  LDG.E.64 R8, desc[UR36][R8.64+0x8] ;  /* 0x0000082408087981 */ /* 0x001eaa000c1e1b00 */
[----:B------:R0:W3:Y:S01]  /*0820*/  LDC.64 R10, c[0x4][R17] ;  /* 0x01000000110a7b82 */ /* 0x0000e20000000a00 */
[----:B-1----:R-:W-:Y:S02]  /*0830*/  IMAD.U32 R4, RZ, RZ, UR4 ;  /* 0x00000004ff047e24 */ /* 0x002fe4000f8e00ff */
[----:B------:R-:W-:-:S02]  /*0840*/  IMAD.U32 R5, RZ, RZ, UR5 ;  /* 0x00000005ff057e24 */ /* 0x000fc4000f8e00ff */
[----:B------:R-:W-:Y:S02]  /*0850*/  IMAD.MOV.U32 R6, RZ, RZ, R16 ;  /* 0x000000ffff067224 */ /* 0x000fe400078e0010 */
[----:B------:R-:W-:Y:S01]  /*0860*/  IMAD.MOV.U32 R7, RZ, RZ, R2 ;  /* 0x000000ffff077224 */ /* 0x000fe200078e0002 */
[----:B--23--:R0:W-:Y:S06]  /*0870*/  STL.64 [R1], R8 ;  /* 0x0000000801007387 */ /* 0x00c1ec0000100a00 */
[----:B------:R-:W-:-:S07]  /*0880*/  LEPC R20, `(.L_x_2028) ;  /* 0x000000001014794e */ /* 0x000fce0000000000 */
[----:B0-----:R-:W-:Y:S05]  /*0890*/  CALL.ABS.NOINC R10 ;  /* 0x000000000a007343 */ /* 0x001fea0003c00000 */
.L_x_2028:
        /* <DEDUP_REMOVED lines=11> */
.L_x_2029:
[----:B------:R-:W-:Y:S05]  /*0950*/  EXIT ;  /* 0x000000000000794d */ /* 0x000fea0003800000 */
        .type           $_Z20printKernelmodded_v2P27vertex_dictionary_structurem$_Z17preorderTraversalP10edge_block,@function
        .size           $_Z20printKernelmodded_v2P27vertex_dictionary_structurem$_Z17preorderTraversalP10edge_block,(.L_x_2829 - $_Z20printKernelmodded_v2P27vertex_dictionary_structurem$_Z17preorderTraversalP10edge_block)
$_Z20printKernelmodded_v2P27vertex_dictionary_structurem$_Z17preorderTraversalP10edge_block:
[----:B------:R-:W-:-:S05]  /*0960*/  VIADD R1, R1, 0xffffffc0 ;  /* 0xffffffc001017836 */ /* 0x000fca0000000000 */
[----:B------:R-:W-:Y:S04]  /*0970*/  STL [R1+0x3c], R24 ;  /* 0x00003c1801007387 */ /* 0x000fe80000100800 */
        /* <DEDUP_REMOVED lines=10> */
[----:B------:R-:W-:Y:S01]  /*0a20*/  BSSY.RECONVERGENT B6, `(.L_x_2030) ;  /* 0x00000dd000067945 */ /* 0x000fe20003800200 */
[----:B-1----:R-:W-:Y:S01]  /*0a30*/  IMAD.MOV.U32 R17, RZ, RZ, R5 ;  /* 0x000000ffff117224 */ /* 0x002fe200078e0005 */
[----:B--2---:R-:W-:Y:S01]  /*0a40*/  MOV R16, R4 ;  /* 0x0000000400107202 */ /* 0x004fe20000000f00 */
[----:B------:R-:W1:Y:S01]  /*0a50*/  LDCU UR4, c[0x0][0x2f8] ;  /* 0x00005f00ff0477ac */ /* 0x000e620008000800 */
[----:B------:R-:W2:Y:S02]  /*0a60*/  LDC.64 R18, c[0x0][0x358] ;  /* 0x0000d600ff127b82 */ /* 0x000ea40000000a00 */
[----:B------:R-:W-:Y:S01]  /*0a70*/  ISETP.NE.U32.AND P0, PT, R16, RZ, PT ;  /* 0x000000ff1000720c */ /* 0x000fe20003f05070 */
[----:B------:R-:W3:Y:S03]  /*0a80*/  LDCU UR5, c[0x0][0x2fc] ;  /* 0x00005f80ff0577ac */ /* 0x000ee60008000800 */
[----:B------:R-:W-:-:S02]  /*0a90*/  ISETP.NE.AND.EX P0, PT, R17, RZ, PT, P0 ;  /* 0x000000ff1100720c */ /* 0x000fc40003f05300 */
[----:B-1----:R-:W-:-:S05]  /*0aa0*/  IADD3 R24, P1, PT, R1, UR4, RZ ;  /* 0x0000000401187c10 */ /* 0x002fca000ff3e0ff */
[----:B---3--:R-:W-:-:S06]  /*0ab0*/  IMAD.X R22, RZ, RZ, UR5, P1 ;  /* 0x00000005ff167e24 */ /* 0x008fcc00088e06ff */
[----:B0-----:R-:W-:Y:S05]  /*0ac0*/  @!P0 BRA `(.L_x_2031) ;  /* 0x0000000c00488947 */ /* 0x001fea0003800000 */
[C---:B--2---:R-:W-:Y:S02]  /*0ad0*/  R2UR UR6, R18.reuse ;  /* 0x00000000120672ca */ /* 0x044fe400000e0000 */
[C---:B------:R-:W-:Y:S02]  /*0ae0*/  R2UR UR7, R19.reuse ;  /* 0x00000000130772ca */ /* 0x040fe400000e0000 */
[----:B------:R-:W-:Y:S02]  /*0af0*/  R2UR UR4, R18 ;  /* 0x00000000120472ca */ /* 0x000fe400000e0000 */
[----:B------:R-:W-:-:S09]  /*0b00*/  R2UR UR5, R19 ;  /* 0x00000000130572ca */ /* 0x000fd200000e0000 */
[----:B------:R-:W2:Y:S04]  /*0b10*/  LD.E.64 R8, desc[UR6][R16.64+0x90] ;  /* 0x0000900610087980 */ /* 0x000ea8000c101b00 */
[----:B------:R-:W3:Y:S01]  /*0b20*/  LD.E.U16 R0, desc[UR4][R16.64+0x78] ;  /* 0x0000780410007980 */ /* 0x000ee2000c101500 */
[----:B------:R-:W-:Y:S01]  /*0b30*/  MOV R23, 0x378 ;  /* 0x0000037800177802 */ /* 0x000fe20000000f00 */
[----:B------:R-:W0:Y:S01]  /*0b40*/  LDCU.64 UR4, c[0x4][0x228] ;  /* 0x01004500ff0477ac */ /* 0x000e220008000a00 */
[----:B------:R-:W-:Y:S01]  /*0b50*/  IMAD.MOV.U32 R6, RZ, RZ, R24 ;  /* 0x000000ffff067224 */ /* 0x000fe200078e0018 */
[----:B------:R1:W-:Y:S01]  /*0b60*/  STL.64 [R1+0x8], R16 ;  /* 0x0000081001007387 */ /* 0x0003e20000100a00 */
[----:B------:R1:W4:Y:S01]  /*0b70*/  LDC.64 R10, c[0x4][R23] ;  /* 0x01000000170a7b82 */ /* 0x0003220000000a00 */
[----:B------:R-:W-:-:S02]  /*0b80*/  IMAD.MOV.U32 R7, RZ, RZ, R22 ;  /* 0x000000ffff077224 */ /* 0x000fc400078e0016 */
[----:B0-----:R-:W-:Y:S02]  /*0b90*/  IMAD.U32 R4, RZ, RZ, UR4 ;  /* 0x00000004ff047e24 */ /* 0x001fe4000f8e00ff */
[----:B------:R-:W-:Y:S01]  /*0ba0*/  IMAD.U32 R5, RZ, RZ, UR5 ;  /* 0x00000005ff057e24 */ /* 0x000fe2000f8e00ff */
[----:B--2---:R1:W-:Y:S04]  /*0bb0*/  STL.64 [R1+0x10], R8 ;  /* 0x0000100801007387 */ /* 0x0043e80000100a00 */
[----:B---34-:R1:W-:Y:S02]  /*0bc0*/  STL [R1], R0 ;  /* 0x0000000001007387 */ /* 0x0183e40000100800 */
[----:B------:R-:W-:-:S07]  /*0bd0*/  LEPC R20, `(.L_x_2032) ;  /* 0x000000001014794e */ /* 0x000fce0000000000 */
[----:B-1----:R-:W-:Y:S05]  /*0be0*/  CALL.ABS.NOINC R10 ;  /* 0x000000000a007343 */ /* 0x002fea0003c00000 */
.L_x_2032:
[----:B------:R-:W-:Y:S02]  /*0bf0*/  R2UR UR4, R18 ;  /* 0x00000000120472ca */ /* 0x000fe400000e0000 */
[----:B------:R-:W-:-:S13]  /*0c00*/  R2UR UR5, R19 ;  /* 0x00000000130572ca */ /* 0x000fda00000e0000 */
[----:B------:R-:W2:Y:S01]  /*0c10*/  LD.E.64 R8, desc[UR4][R16.64] ;  /* 0x0000000410087980 */ /* 0x000ea2000c101b00 */
[----:B------:R0:W1:Y:S01]  /*0c20*/  LDC.64 R10, c[0x4][R23] ;  /* 0x01000000170a7b82 */ /* 0x0000620000000a00 */
[----:B------:R-:W3:Y:S01]  /*0c30*/  LDCU.64 UR4, c[0x4][0x218] ;  /* 0x01004300ff0477ac */ /* 0x000ee20008000a00 */
[----:B------:R-:W-:Y:S02]  /*0c40*/  IMAD.MOV.U32 R6, RZ, RZ, R24 ;  /* 0x000000ffff067224 */ /* 0x000fe400078e0018 */
[----:B------:R-:W-:Y:S02]  /*0c50*/  IMAD.MOV.U32 R7, RZ, RZ, R22 ;  /* 0x000000ffff077224 */ /* 0x000fe400078e0016 */
[----:B---3--:R-:W-:Y:S02]  /*0c60*/  IMAD.U32 R4, RZ, RZ, UR4 ;  /* 0x00000004ff047e24 */ /* 0x008fe4000f8e00ff */
[----:B------:R-:W-:Y:S01]  /*0c70*/  IMAD.U32 R5, RZ, RZ, UR5 ;  /* 0x00000005ff057e24 */ /* 0x000fe2000f8e00ff */
[----:B-12---:R0:W-:Y:S06]  /*0c80*/  STL.64 [R1], R8 ;  /* 0x0000000801007387 */ /* 0x0061ec0000100a00 */
[----:B------:R-:W-:-:S07]  /*0c90*/  LEPC R20, `(.L_x_2033) ;  /* 0x000000001014794e */ /* 0x000fce0000000000 */
[----:B0-----:R-:W-:Y:S05]  /*0ca0*/  CALL.ABS.NOINC R10 ;  /* 0x000000000a007343 */ /* 0x001fea0003c00000 */
.L_x_2033:
[----:B------:R-:W-:Y:S02]  /*0cb0*/  R2UR UR4, R18 ;  /* 0x00000000120472ca */ /* 0x000fe400000e0000 */
[----:B------:R-:W-:-:S13]  /*0cc0*/  R2UR UR5, R19 ;  /* 0x00000000130572ca */ /* 0x000fda00000e0000 */
[----:B------:R-:W2:Y:S01]  /*0cd0*/  LD.E.64 R8, desc[UR4][R16.64+0x8] ;  /* 0x0000080410087980 */ /* 0x000ea2000c101b00 */
[----:B------:R0:W1:Y:S01]  /*0ce0*/  LDC.64 R10, c[0x4][R23] ;  /* 0x01000000170a7b82 */ /* 0x0000620000000a00 */
[----:B------:R-:W3:Y:S01]  /*0cf0*/  LDCU.64 UR4, c[0x4][0x218] ;  /* 0x01004300ff0477ac */ /* 0x000ee20008000a00 */
[----:B------:R-:W-:Y:S02]  /*0d00*/  IMAD.MOV.U32 R6, RZ, RZ, R24 ;  /* 0x000000ffff067224 */ /* 0x000fe400078e0018 */
[----:B------:R-:W-:Y:S01]  /*0d10*/  IMAD.MOV.U32 R7, RZ, RZ, R22 ;  /* 0x000000ffff077224 */ /* 0x000fe200078e0016 */
[----:B---3--:R-:W-:Y:S01]  /*0d20*/  MOV R4, UR4 ;  /* 0x0000000400047c02 */ /* 0x008fe20008000f00 */
[----:B------:R-:W-:Y:S01]  /*0d30*/  IMAD.U32 R5, RZ, RZ, UR5 ;  /* 0x00000005ff057e24 */ /* 0x000fe2000f8e00ff */
[----:B-12---:R0:W-:Y:S06]  /*0d40*/  STL.64 [R1], R8 ;  /* 0x0000000801007387 */ /* 0x0061ec0000100a00 */
[----:B------:R-:W-:-:S07]  /*0d50*/  LEPC R20, `(.L_x_2034) ;  /* 0x000000001014794e */ /* 0x000fce0000000000 */
[----:B0-----:R-:W-:Y:S05]  /*0d60*/  CALL.ABS.NOINC R10 ;  /* 0x000000000a007343 */ /* 0x001fea0003c00000 */
.L_x_2034:
        /* <DEDUP_REMOVED lines=12> */
.L_x_2035:
[----:B------:R-:W-:Y:S02]  /*0e30*/  R2UR UR4, R18 ;  /* 0x00000000120472ca */ /* 0x000fe400000e0000 */
[----:B------:R-:W-:-:S13]  /*0e40*/  R2UR UR5, R19 ;  /* 0x00000000130572ca */ /* 0x000fda00000e0000 */
[----:B------:R-:W2:Y:S01]  /*0e50*/  LD.E.64 R8, desc[UR4][R16.64+0x18] ;  /* 0x0000180410087980 */ /* 0x000ea2000c101b00 */
[----:B------:R0:W1:Y:S01]  /*0e60*/  LDC.64 R10, c[0x4][R23] ;  /* 0x01000000170a7b82 */ /* 0x0000620000000a00 */
[----:B------:R-:W3:Y:S01]  /*0e70*/  LDCU.64 UR4, c[0x4][0x218] ;  /* 0x01004300ff0477ac */ /* 0x000ee20008000a00 */
[----:B------:R-:W-:Y:S01]  /*0e80*/  MOV R6, R24 ;  /* 0x0000001800067202 */ /* 0x000fe20000000f00 */
[----:B------:R-:W-:Y:S02]  /*0e90*/  IMAD.MOV.U32 R7, RZ, RZ, R22 ;  /* 0x000000ffff077224 */ /* 0x000fe400078e0016 */
[----:B---3--:R-:W-:Y:S02]  /*0ea0*/  IMAD.U32 R4, RZ, RZ, UR4 ;  /* 0x00000004ff047e24 */ /* 0x008fe4000f8e00ff */
[----:B------:R-:W-:Y:S01]  /*0eb0*/  IMAD.U32 R5, RZ, RZ, UR5 ;  /* 0x00000005ff057e24 */ /* 0x000fe2000f8e00ff */
[----:B-12---:R0:W-:Y:S06]  /*0ec0*/  STL.64 [R1], R8 ;  /* 0x0000000801007387 */ /* 0x0061ec0000100a00 */
[----:B------:R-:W-:-:S07]  /*0ed0*/  LEPC R20, `(.L_x_2036) ;  /* 0x000000001014794e */ /* 0x000fce0000000000 */
[----:B0-----:R-:W-:Y:S05]  /*0ee0*/  CALL.ABS.NOINC R10 ;  /* 0x000000000a007343 */ /* 0x001fea0003c00000 */
.L_x_2036:
        /* <DEDUP_REMOVED lines=12> */
.L_x_2037:
        /* <DEDUP_REMOVED lines=12> */
.L_x_2038:
        /* <DEDUP_REMOVED lines=12> */
.L_x_2039:
        /* <DEDUP_REMOVED lines=12> */
.L_x_2040:
        /* <DEDUP_REMOVED lines=12> */
.L_x_2041:
        /* <DEDUP_REMOVED lines=12> */
.L_x_2042:
        /* <DEDUP_REMOVED lines=12> */
.L_x_2043:
        /* <DEDUP_REMOVED lines=12> */
.L_x_2044:
        /* <DEDUP_REMOVED lines=12> */
.L_x_2045:
        /* <DEDUP_REMOVED lines=12> */
.L_x_2046:
        /* <DEDUP_REMOVED lines=12> */
.L_x_2047:
[----:B------:R-:W-:Y:S02]  /*1730*/  R2UR UR4, R18 ;  /* 0x00000000120472ca */ /* 0x000fe400000e0000 */
[----:B------:R-:W-:-:S13]  /*1740*/  R2UR UR5, R19 ;  /* 0x00000000130572ca */ /* 0x000fda00000e0000 */
[----:B------:R0:W5:Y:S01]  /*1750*/  LD.E.64 R4, desc[UR4][R16.64+0x80] ;  /* 0x0000800410047980 */ /* 0x000162000c101b00 */
[----:B------:R-:W-:Y:S01]  /*1760*/  MOV R20, 0x1790 ;  /* 0x0000179000147802 */ /* 0x000fe20000000f00 */
[----:B------:R-:W-:-:S07]  /*1770*/  IMAD.MOV.U32 R21, RZ, RZ, 0x0 ;  /* 0x00000000ff157424 */ /* 0x000fce00078e00ff */
[----:B0----5:R-:W-:Y:S05]  /*1780*/  CALL.REL.NOINC `($_Z20printKernelmodded_v2P27vertex_dictionary_structurem$_Z17preorderTraversalP10edge_block) ;  /* 0xfffffff000747944 */ /* 0x021fea0003c3ffff */
[----:B------:R-:W-:Y:S02]  /*1790*/  R2UR UR4, R18 ;  /* 0x00000000120472ca */ /* 0x000fe400000e0000 */
[----:B------:R-:W-:-:S13]  /*17a0*/  R2UR UR5, R19 ;  /* 0x00000000130572ca */ /* 0x000fda00000e0000 */
[----:B------:R0:W5:Y:S01]  /*17b0*/  LD.E.64 R4, desc[UR4][R16.64+0x88] ;  /* 0x0000880410047980 */ /* 0x000162000c101b00 */
[----:B------:R-:W-:Y:S01]  /*17c0*/  MOV R20, 0x17f0 ;  /* 0x000017f000147802 */ /* 0x000fe20000000f00 */
[----:B------:R-:W-:-:S07]  /*17d0*/  IMAD.MOV.U32 R21, RZ, RZ, 0x0 ;  /* 0x00000000ff157424 */ /* 0x000fce00078e00ff */
[----:B0----5:R-:W-:Y:S05]  /*17e0*/  CALL.REL.NOINC `($_Z20printKernelmodded_v2P27vertex_dictionary_structurem$_Z17preorderTraversalP10edge_block) ;  /* 0xfffffff0005c7944 */ /* 0x021fea0003c3ffff */
.L_x_2031:
[----:B------:R-:W-:Y:S05]  /*17f0*/  BSYNC.RECONVERGENT B6 ;  /* 0x0000000000067941 */ /* 0x000fea0003800200 */
.L_x_2030:
[----:B------:R-:W3:Y:S01]  /*1800*/  LDL R20, [R1+0x2c] ;  /* 0x00002c0001147983 */ /* 0x000ee20000100800 */
[----:B------:R0:W-:Y:S05]  /*1810*/  BMOV.32 B6, R2 ;  /* 0x0000000206007356 */ /* 0x0001ea0000000000 */
[----:B------:R-:W3:Y:S04]  /*1820*/  LDL R21, [R1+0x30] ;  /* 0x0000300001157983 */ /* 0x000ee80000100800 */
[----:B0-----:R-:W3:Y:S04]  /*1830*/  LDL R2, [R1+0x18] ;  /* 0x0000180001027983 */ /* 0x001ee80000100800 */
[----:B------:R-:W3:Y:S04]  /*1840*/  LDL R16, [R1+0x1c] ;  /* 0x00001c0001107983 */ /* 0x000ee80000100800 */
[----:B------:R-:W3:Y:S04]  /*1850*/  LDL R17, [R1+0x20] ;  /* 0x0000200001117983 */ /* 0x000ee80000100800 */
[----:B--2---:R-:W3:Y:S04]  /*1860*/  LDL R18, [R1+0x24] ;  /* 0x0000240001127983 */ /* 0x004ee80000100800 */
[----:B------:R-:W3:Y:S04]  /*1870*/  LDL R19, [R1+0x28] ;  /* 0x0000280001137983 */ /* 0x000ee80000100800 */
[----:B------:R-:W3:Y:S04]  /*1880*/  LDL R22, [R1+0x34] ;  /* 0x0000340001167983 */ /* 0x000ee80000100800 */
[----:B------:R-:W3:Y:S04]  /*1890*/  LDL R23, [R1+0x38] ;  /* 0x0000380001177983 */ /* 0x000ee80000100800 */
[----:B------:R0:W3:Y:S02]  /*18a0*/  LDL R24, [R1+0x3c] ;  /* 0x00003c0001187983 */ /* 0x0000e40000100800 */
[----:B0-----:R-:W-:Y:S01]  /*18b0*/  VIADD R1, R1, 0x40 ;  /* 0x0000004001017836 */ /* 0x001fe20000000000 */
[----:B---3--:R-:W-:Y:S06]  /*18c0*/  RET.REL.NODEC R20 `(_Z20printKernelmodded_v2P27vertex_dictionary_structurem) ;  /* 0xffffffe414cc7950 */ /* 0x008fec0003c3ffff */
.L_x_2048:
        /* <DEDUP_REMOVED lines=11> */
.L_x_2829:


//--------------------- .text._Z20printKernelmodded_v1P27vertex_dictionary_structurem --------------------------
	.section	.text._Z20printKernelmodded_v1P27vertex_dictionary_structurem,"ax",@progbits
	.align	128
        .global         _Z20printKernelmodded_v1P27vertex_dictionary_structurem
        .type           _Z20printKernelmodded_v1P27vertex_dictionary_structurem,@function
        .size           _Z20printKernelmodded_v1P27vertex_dictionary_structurem,(.L_x_2923 - _Z20printKernelmodded_v1P27vertex_dictionary_structurem)
        .other          _Z20printKernelmodded_v1P27vertex_dictionary_structurem,@"STO_CUDA_ENTRY STV_DEFAULT"
_Z20printKernelmodded_v1P27vertex_dictionary_structurem:
.text._Z20printKernelmodded_v1P27vertex_dictionary_structurem:
        /* <DEDUP_REMOVED lines=15> */
.L_x_2049:
[----:B------:R-:W0:Y:S02]  /*00f0*/  LDCU.64 UR4, c[0x0][0x380] ;  /* 0x00007000ff0477ac */ /* 0x000e240008000a00 */
[----:B0-----:R-:W-:-:S04]  /*0100*/  UIADD3 UR6, UP0, UPT, UR4, 0x18000000, URZ ;  /* 0x1800000004067890 */ /* 0x001fc8000ff1e0ff */
[----:B------:R-:W-:Y:S02]  /*0110*/  UIADD3.X UR4, UPT, UPT, URZ, UR5, URZ, UP0, !UPT ;  /* 0x00000005ff047290 */ /* 0x000fe400087fe4ff */
[----:B------:R-:W-:-:S04]  /*0120*/  IMAD.U32 R4, RZ, RZ, UR6 ;  /* 0x00000006ff047e24 */ /* 0x000fc8000f8e00ff */
[----:B------:R-:W-:-:S05]  /*0130*/  IMAD.U32 R5, RZ, RZ, UR4 ;  /* 0x00000004ff057e24 */ /* 0x000fca000f8e00ff */
[----:B------:R-:W2:Y:S02]  /*0140*/  LDG.E.64 R10, desc[UR36][R4.64+0x519610] ;  /* 0x51961024040a7981 */ /* 0x000ea4000c1e1b00 */
[----:B--2---:R-:W-:-:S04]  /*0150*/  ISETP.NE.U32.AND P0, PT, R10, RZ, PT ;  /* 0x000000ff0a00720c */ /* 0x004fc80003f05070 */
[----:B------:R-:W-:-:S13]  /*0160*/  ISETP.NE.AND.EX P0, PT, R11, RZ, PT, P0 ;  /* 0x000000ff0b00720c */ /* 0x000fda0003f05300 */
[----:B------:R-:W-:Y:S05]  /*0170*/  @!P0 BRA `(.L_x_2050) ;  /* 0x0000000400908947 */ /* 0x000fea0003800000 */
[----:B------:R-:W-:Y:S01]  /*0180*/  BSSY.RECONVERGENT B8, `(.L_x_2050) ;  /* 0x0000063000087945 */ /* 0x000fe20003800200 */
[----:B------:R-:W-:Y:S02]  /*0190*/  IMAD.MOV.U32 R17, RZ, RZ, RZ ;  /* 0x000000ffff117224 */ /* 0x000fe400078e00ff */
[----:B------:R-:W-:-:S07]  /*01a0*/  IMAD.MOV.U32 R18, RZ, RZ, RZ ;  /* 0x000000ffff127224 */ /* 0x000fce00078e00ff */
.L_x_2059:
[----:B0-----:R-:W0:Y:S01]  /*01b0*/  LDCU.64 UR4, c[0x0][0x380] ;  /* 0x00007000ff0477ac */ /* 0x001e220008000a00 */
[C---:B------:R-:W-:Y:S01]  /*01c0*/  IMAD.SHL.U32 R15, R17.reuse, 0x8, RZ ;  /* 0x00000008110f7824 */ /* 0x040fe200078e00ff */
[----:B------:R-:W-:-:S04]  /*01d0*/  SHF.L.U64.HI R3, R17, 0x3, R18 ;  /* 0x0000000311037819 */ /* 0x000fc80000010212 */
[----:B0-----:R-:W-:-:S04]  /*01e0*/  IADD3 R24, P0, PT, R15, UR4, RZ ;  /* 0x000000040f187c10 */ /* 0x001fc8000ff1e0ff */
[----:B------:R-:W-:-:S05]  /*01f0*/  IADD3.X R25, PT, PT, R3, UR5, RZ, P0, !PT ;  /* 0x0000000503197c10 */ /* 0x000fca00087fe4ff */
[----:B------:R-:W2:Y:S01]  /*0200*/  LDG.E.64 R12, desc[UR36][R24.64+0x8] ;  /* 0x00000824180c7981 */ /* 0x000ea2000c1e1b00 */
        /* <DEDUP_REMOVED lines=12> */
[----:B------:R-:W-:Y:S01]  /*02d0*/  IADD3 R6, P0, PT, R6, 0x18000000, RZ ;  /* 0x1800000006067810 */ /* 0x000fe20007f1e0ff */
[----:B------:R-:W0:Y:S04]  /*02e0*/  LDCU.64 UR4, c[0x4][0x270] ;  /* 0x01004e00ff0477ac */ /* 0x000e280008000a00 */
[----:B------:R-:W-:-:S06]  /*02f0*/  IMAD.X R7, RZ, RZ, R7, P0 ;  /* 0x000000ffff077224 */ /* 0x000fcc00000e0607 */
[----:B------:R-:W2:Y:S02]  /*0300*/  LDG.E.64 R6, desc[UR36][R6.64+0x519608] ;  /* 0x5196082406067981 */ /* 0x000ea4000c1e1b00 */
[----:B--2---:R-:W-:Y:S02]  /*0310*/  IADD3 R10, P0, PT, R6, R15, RZ ;  /* 0x0000000f060a7210 */ /* 0x004fe40007f1e0ff */
[----:B------:R-:W2:Y:S03]  /*0320*/  LD.E.64 R14, desc[UR36][R12.64+0x8] ;  /* 0x000008240c0e7980 */ /* 0x000ea6000c101b00 */
[----:B------:R-:W-:-:S06]  /*0330*/  IMAD.X R11, R7, 0x1, R3, P0 ;  /* 0x00000001070b7824 */ /* 0x000fcc00000e0603 */
[----:B------:R-:W3:Y:S01]  /*0340*/  LD.E.64 R10, desc[UR36][R10.64] ;  /* 0x000000240a0a7980 */ /* 0x000ee2000c101b00 */
[----:B------:R-:W-:-:S04]  /*0350*/  MOV R0, 0x378 ;  /* 0x0000037800007802 */ /* 0x000fc80000000f00 */
[----:B------:R1:W4:Y:S01]  /*0360*/  LDC.64 R22, c[0x4][R0] ;  /* 0x0100000000167b82 */ /* 0x0003220000000a00 */
[----:B0-----:R-:W-:Y:S02]  /*0370*/  IMAD.U32 R4, RZ, RZ, UR4 ;  /* 0x00000004ff047e24 */ /* 0x001fe4000f8e00ff */
[----:B------:R-:W-:Y:S02]  /*0380*/  IMAD.U32 R5, RZ, RZ, UR5 ;  /* 0x00000005ff057e24 */ /* 0x000fe4000f8e00ff */
[----:B------:R-:W-:Y:S02]  /*0390*/  IMAD.MOV.U32 R6, RZ, RZ, R16 ;  /* 0x000000ffff067224 */ /* 0x000fe400078e0010 */
[----:B------:R-:W-:Y:S01]  /*03a0*/  IMAD.MOV.U32 R7, RZ, RZ, R2 ;  /* 0x000000ffff077224 */ /* 0x000fe200078e0002 */
[----:B--2---:R1:W-:Y:S04]  /*03b0*/  STL.128 [R1+0x10], R12 ;  /* 0x0000100c01007387 */ /* 0x0043e80000100c00 */
[----:B---34-:R1:W-:Y:S02]  /*03c0*/  STL.128 [R1], R8 ;  /* 0x0000000801007387 */ /* 0x0183e40000100c00 */
[----:B------:R-:W-:-:S07]  /*03d0*/  LEPC R20, `(.L_x_2053) ;  /* 0x000000001014794e */ /* 0x000fce0000000000 */
[----:B-1----:R-:W-:Y:S05]  /*03e0*/  CALL.ABS.NOINC R22 ;  /* 0x0000000016007343 */ /* 0x002fea0003c00000 */
.L_x_2053:
[----:B------:R-:W2:Y:S04]  /*03f0*/  LDG.E.64 R22, desc[UR36][R24.64+0x8] ;  /* 0x0000082418167981 */ /* 0x000ea8000c1e1b00 */
[----:B--2---:R-:W2:Y:S01]  /*0400*/  LD.E.64 R4, desc[UR36][R22.64+0x8] ;  /* 0x0000082416047980 */ /* 0x004ea2000c101b00 */
[----:B------:R-:W-:Y:S01]  /*0410*/  BSSY.RECONVERGENT B6, `(.L_x_2054) ;  /* 0x0000025000067945 */ /* 0x000fe20003800200 */
[----:B--2---:R-:W-:-:S04]  /*0420*/  ISETP.NE.U32.AND P0, PT, R4, RZ, PT ;  /* 0x000000ff0400720c */ /* 0x004fc80003f05070 */
[----:B------:R-:W-:-:S13]  /*0430*/  ISETP.NE.AND.EX P0, PT, R5, RZ, PT, P0 ;  /* 0x000000ff0500720c */ /* 0x000fda0003f05300 */
[----:B------:R-:W-:Y:S05]  /*0440*/  @!P0 BRA `(.L_x_2055) ;  /* 0x0000000000848947 */ /* 0x000fea0003800000 */
[----:B------:R-:W5:Y:S01]  /*0450*/  LD.E.64 R22, desc[UR36][R22.64+0x20] ;  /* 0x0000202416167980 */ /* 0x000f62000c101b00 */
[----:B------:R-:W-:Y:S01]  /*0460*/  CS2R R26, SRZ ;  /* 0x00000000001a7805 */ /* 0x000fe2000001ff00 */
[----:B------:R-:W-:Y:S02]  /*0470*/  IMAD.MOV.U32 R19, RZ, RZ, RZ ;  /* 0x000000ffff137224 */ /* 0x000fe400078e00ff */
[----:B------:R-:W-:-:S07]  /*0480*/  IMAD.MOV.U32 R28, RZ, RZ, RZ ;  /* 0x000000ffff1c7224 */ /* 0x000fce00078e00ff */
.L_x_2057:
[C---:B-----5:R-:W-:Y:S01]  /*0490*/  LEA R10, P0, R27.reuse, R22, 0x3 ;  /* 0x000000161b0a7211 */ /* 0x060fe200078018ff */
[----:B------:R-:W0:Y:S03]  /*04a0*/  LDCU.64 UR4, c[0x4][0x218] ;  /* 0x01004300ff0477ac */ /* 0x000e260008000a00 */
[----:B------:R-:W-:-:S06]  /*04b0*/  LEA.HI.X R11, R27, R23, R28, 0x3, P0 ;  /* 0x000000171b0b7211 */ /* 0x000fcc00000f1c1c */
[----:B------:R-:W2:Y:S01]  /*04c0*/  LD.E.64 R10, desc[UR36][R10.64] ;  /* 0x000000240a0a7980 */ /* 0x000ea2000c101b00 */
[----:B------:R-:W-:Y:S01]  /*04d0*/  MOV R8, 0x378 ;  /* 0x0000037800087802 */ /* 0x000fe20000000f00 */
[----:B------:R-:W-:Y:S02]  /*04e0*/  IMAD.MOV.U32 R6, RZ, RZ, R16 ;  /* 0x000000ffff067224 */ /* 0x000fe400078e0010 */
[----:B------:R-:W-:-:S03]  /*04f0*/  IMAD.MOV.U32 R7, RZ, RZ, R2 ;  /* 0x000000ffff077224 */ /* 0x000fc600078e0002 */
[----:B------:R-:W1:Y:S01]  /*0500*/  LDC.64 R8, c[0x4][R8] ;  /* 0x0100000008087b82 */ /* 0x000e620000000a00 */
[----:B0-----:R-:W-:Y:S02]  /*0510*/  IMAD.U32 R4, RZ, RZ, UR4 ;  /* 0x00000004ff047e24 */ /* 0x001fe4000f8e00ff */
[----:B------:R-:W-:Y:S01]  /*0520*/  IMAD.U32 R5, RZ, RZ, UR5 ;  /* 0x00000005ff057e24 */ /* 0x000fe2000f8e00ff */
[----:B-12---:R0:W-:Y:S06]  /*0530*/  STL.64 [R1], R10 ;  /* 0x0000000a01007387 */ /* 0x0061ec0000100a00 */
[----:B------:R-:W-:-:S07]  /*0540*/  LEPC R20, `(.L_x_2056) ;  /* 0x000000001014794e */ /* 0x000fce0000000000 */
[----:B0-----:R-:W-:Y:S05]  /*0550*/  CALL.ABS.NOINC R8 ;  /* 0x0000000008007343 */ /* 0x001fea0003c00000 */
.L_x_2056:
[----:B------:R-:W2:Y:S01]  /*0560*/  LDG.E.64 R4, desc[UR36][R24.64+0x8] ;  /* 0x0000082418047981 */ /* 0x000ea2000c1e1b00 */
[----:B------:R-:W-:Y:S02]  /*0570*/  IADD3 R26, P1, PT, R26, 0x1, RZ ;  /* 0x000000011a1a7810 */ /* 0x000fe40007f3e0ff */
[----:B------:R-:W-:Y:S01]  /*0580*/  IADD3 R27, P0, PT, R27, 0x1, RZ ;  /* 0x000000011b1b7810 */ /* 0x000fe20007f1e0ff */
[----:B--2---:R-:W2:Y:S02]  /*0590*/  LD.E.64 R4, desc[UR36][R4.64+0x8] ;  /* 0x0000082404047980 */ /* 0x004ea4000c101b00 */
[----:B------:R-:W-:Y:S02]  /*05a0*/  IMAD.X R19, RZ, RZ, R19, P1 ;  /* 0x000000ffff137224 */ /* 0x000fe400008e0613 */
[----:B------:R-:W-:Y:S01]  /*05b0*/  IMAD.X R28, RZ, RZ, R28, P0 ;  /* 0x000000ffff1c7224 */ /* 0x000fe200000e061c */
[----:B------:R-:W-:-:S04]  /*05c0*/  ISETP.GT.U32.AND P0, PT, R27, 0xe, PT ;  /* 0x0000000e1b00780c */ /* 0x000fc80003f04070 */
[----:B------:R-:W-:-:S04]  /*05d0*/  ISETP.GT.U32.AND.EX P0, PT, R28, RZ, PT, P0 ;  /* 0x000000ff1c00720c */ /* 0x000fc80003f04100 */
[----:B------:R-:W-:Y:S02]  /*05e0*/  SEL R3, RZ, 0x98, !P0 ;  /* 0x00000098ff037807 */ /* 0x000fe40004000000 */
[----:B------:R-:W-:Y:S02]  /*05f0*/  SEL R27, R27, RZ, !P0 ;  /* 0x000000ff1b1b7207 */ /* 0x000fe40004000000 */
[----:B------:R-:W-:Y:S02]  /*0600*/  IADD3 R22, P2, PT, R22, R3, RZ ;  /* 0x0000000316167210 */ /* 0x000fe40007f5e0ff */
[----:B------:R-:W-:-:S03]  /*0610*/  SEL R28, R28, RZ, !P0 ;  /* 0x000000ff1c1c7207 */ /* 0x000fc60004000000 */
[----:B------:R-:W-:Y:S01]  /*0620*/  IMAD.X R23, RZ, RZ, R23, P2 ;  /* 0x000000ffff177224 */ /* 0x000fe200010e0617 */
[----:B--2---:R-:W-:-:S04]  /*0630*/  ISETP.GE.U32.AND P1, PT, R26, R4, PT ;  /* 0x000000041a00720c */ /* 0x004fc80003f26070 */
[----:B------:R-:W-:-:S13]  /*0640*/  ISETP.GE.U32.AND.EX P1, PT, R19, R5, PT, P1 ;  /* 0x000000051300720c */ /* 0x000fda0003f26110 */
[----:B------:R-:W-:Y:S05]  /*0650*/  @!P1 BRA `(.L_x_2057) ;  /* 0xfffffffc008c9947 */ /* 0x000fea000383ffff */
.L_x_2055:
[----:B------:R-:W-:Y:S05]  /*0660*/  BSYNC.RECONVERGENT B6 ;  /* 0x0000000000067941 */ /* 0x000fea0003800200 */
.L_x_2054:
        /* <DEDUP_REMOVED lines=8> */
.L_x_2058:
[----:B------:R-:W0:Y:S02]  /*06f0*/  LDCU.64 UR4, c[0x0][0x380] ;  /* 0x00007000ff0477ac */ /* 0x000e240008000a00 */
[----:B0-----:R-:W-:-:S04]  /*0700*/  UIADD3 UR6, UP0, UPT, UR4, 0x18000000, URZ ;  /* 0x1800000004067890 */ /* 0x001fc8000ff1e0ff */
[----:B------:R-:W-:Y:S02]  /*0710*/  UIADD3.X UR4, UPT, UPT, URZ, UR5, URZ, UP0, !UPT ;  /* 0x00000005ff047290 */ /* 0x000fe400087fe4ff */
[----:B------:R-:W-:-:S04]  /*0720*/  IMAD.U32 R4, RZ, RZ, UR6 ;  /* 0x00000006ff047e24 */ /* 0x000fc8000f8e00ff */
[----:B------:R-:W-:-:S05]  /*0730*/  IMAD.U32 R5, RZ, RZ, UR4 ;  /* 0x00000004ff057e24 */ /* 0x000fca000f8e00ff */
[----:B------:R0:W5:Y:S02]  /*0740*/  LDG.E.64 R10, desc[UR36][R4.64+0x519610] ;  /* 0x51961024040a7981 */ /* 0x000164000c1e1b00 */
.L_x_2052:
[----:B------:R-:W-:Y:S05]  /*0750*/  BSYNC.RECONVERGENT B7 ;  /* 0x0000000000077941 */ /* 0x000fea0003800200 */
.L_x_2051:
[----:B------:R-:W-:-:S05]  /*0760*/  IADD3 R17, P0, PT, R17, 0x1, RZ ;  /* 0x0000000111117810 */ /* 0x000fca0007f1e0ff */
[----:B------:R-:W-:Y:S01]  /*0770*/  IMAD.X R18, RZ, RZ, R18, P0 ;  /* 0x000000ffff127224 */ /* 0x000fe200000e0612 */
[----:B-----5:R-:W-:-:S04]  /*0780*/  ISETP.GE.U32.AND P0, PT, R17, R10, PT ;  /* 0x0000000a1100720c */ /* 0x020fc80003f06070 */
[----:B------:R-:W-:-:S13]  /*0790*/  ISETP.GE.U32.AND.EX P0, PT, R18, R11, PT, P0 ;  /* 0x0000000b1200720c */ /* 0x000fda0003f06100 */
[----:B------:R-:W-:Y:S05]  /*07a0*/  @!P0 BRA `(.L_x_2059) ;  /* 0xfffffff800808947 */ /* 0x000fea000383ffff */
[----:B------:R-:W-:Y:S05]  /*07b0*/  BSYNC.RECONVERGENT B8 ;  /* 0x0000000000087941 */ /* 0x000fea0003800200 */
.L_x_2050:
[----:B------:R-:W1:Y:S01]  /*07c0*/  LDC.64 R8, c[0x4][RZ] ;  /* 0x01000000ff087b82 */ /* 0x000e620000000a00 */
[----:B------:R-:W-:Y:S01]  /*07d0*/  MOV R17, 0x378 ;  /* 0x0000037800117802 */ /* 0x000fe20000000f00 */
[----:B------:R-:W0:Y:S01]  /*07e0*/  LDCU.64 UR4, c[0x4][0x280] ;  /* 0x01005000ff0477ac */ /* 0x000e220008000a00 */
[----:B-1----:R-:W2:Y:S05]  /*07f0*/  LDG.E.64 R8, desc[UR36][R8.64+0x8] ;  /* 0x0000082408087981 */ /* 0x002eaa000c1e1b00 */
[----:B------:R1:W3:Y:S01]  /*0800*/  LDC.64 R10, c[0x4][R17] ;  /* 0x01000000110a7b82 */ /* 0x0002e20000000a00 */
[----:B0-----:R-:W-:Y:S02]  /*0810*/  IMAD.U32 R4, RZ, RZ, UR4 ;  /* 0x00000004ff047e24 */ /* 0x001fe4000f8e00ff */
[----:B------:R-:W-:-:S02]  /*0820*/  IMAD.U32 R5, RZ, RZ, UR5 ;  /* 0x00000005ff057e24 */ /* 0x000fc4000f8e00ff */
[----:B------:R-:W-:Y:S02]  /*0830*/  IMAD.MOV.U32 R6, RZ, RZ, R16 ;  /* 0x000000ffff067224 */ /* 0x000fe400078e0010 */
[----:B------:R-:W-:Y:S01]  /*0840*/  IMAD.MOV.U32 R7, RZ, RZ, R2 ;  /* 0x000000ffff077224 */ /* 0x000fe200078e0002 */
[----:B--23--:R1:W-:Y:S06]  /*0850*/  STL.64 [R1], R8 ;  /* 0x0000000801007387 */ /* 0x00c3ec0000100a00 */
[----:B------:R-:W-:-:S07]  /*0860*/  LEPC R20, `(.L_x_2060) ;  /* 0x000000001014794e */ /* 0x000fce0000000000 */
[----:B-1----:R-:W-:Y:S05]  /*0870*/  CALL.ABS.NOINC R10 ;  /* 0x000000000a007343 */ /* 0x002fea0003c00000 */
.L_x_2060:
        /* <DEDUP_REMOVED lines=11> */
.L_x_2061:
[----:B------:R-:W-:Y:S05]  /*0930*/  EXIT ;  /* 0x000000000000794d */ /* 0x000fea0003800000 */
.L_x_2062:
        /* <DEDUP_REMOVED lines=12> */
.L_x_2923:


//--------------------- .text._Z27correctness_check_kernel_v1P27vertex_dictionary_structuremmPmS1_S1_ --------------------------
	.section	.text._Z27correctness_check_kernel_v1P27vertex_dictionary_structuremmPmS1_S1_,"ax",@progbits
	.align	128
        .global         _Z27correctness_check_kernel_v1P27vertex_dictionary_structuremmPmS1_S1_
        .type           _Z27correctness_check_kernel_v1P27vertex_dictionary_structuremmPmS1_S1_,@function
        .size           _Z27correctness_check_kernel_v1P27vertex_dictionary_structuremmPmS1_S1_,(.L_x_2830 - _Z27correctness_check_kernel_v1P27vertex_dictionary_structuremmPmS1_S1_)
        .other          _Z27correctness_check_kernel_v1P27vertex_dictionary_structuremmPmS1_S1_,@"STO_CUDA_ENTRY STV_DEFAULT"
_Z27correctness_check_kernel_v1P27vertex_dictionary_structuremmPmS1_S1_:
.text._Z27correctness_check_kernel_v1P27vertex_dictionary_structuremmPmS1_S1_:
[----:B------:R-:W0:Y:S01]  /*0000*/  LDC R1, c[0x0][0x37c] ;  /* 0x0000df00ff017b82 */ /* 0x000e220000000800 */
[----:B------:R-:W1:Y:S01]  /*0010*/  S2R R31, SR_TID.X ;  /* 0x00000000001f7919 */ /* 0x000e620000002100 */
[----:B------:R-:W2:Y:S06]  /*0020*/  LDCU UR5, c[0x0][0x2fc] ;  /* 0x00005f80ff0577ac */ /* 0x000eac0008000800 */
[----:B------:R-:W1:Y:S01]  /*0030*/  S2UR UR6, SR_CTAID.X ;  /* 0x00000000000679c3 */ /* 0x000e620000002500 */
[----:B0-----:R-:W-:Y:S01]  /*0040*/  VIADD R1, R1, 0xffffffe8 ;  /* 0xffffffe801017836 */ /* 0x001fe20000000000 */
[----:B------:R-:W0:Y:S01]  /*0050*/  LDCU.64 UR8, c[0x0][0x388] ;  /* 0x00007100ff0877ac */ /* 0x000e220008000a00 */
[----:B------:R-:W3:Y:S05]  /*0060*/  LDCU UR4, c[0x0][0x2f8] ;  /* 0x00005f00ff0477ac */ /* 0x000eea0008000800 */
[----:B------:R-:W1:Y:S01]  /*0070*/  LDC R30, c[0x0][0x360] ;  /* 0x0000d800ff1e7b82 */ /* 0x000e620000000800 */
[----:B---3--:R-:W-:-:S05]  /*0080*/  IADD3 R18, P1, PT, R1, UR4, RZ ;  /* 0x0000000401127c10 */ /* 0x008fca000ff3e0ff */
[----:B--2---:R-:W-:Y:S02]  /*0090*/  IMAD.X R2, RZ, RZ, UR5, P1 ;  /* 0x00000005ff027e24 */ /* 0x004fe400088e06ff */
[----:B-1----:R-:W-:-:S05]  /*00a0*/  IMAD R30, R30, UR6, R31 ;  /* 0x000000061e1e7c24 */ /* 0x002fca000f8e021f */
[----:B0-----:R-:W-:-:S04]  /*00b0*/  ISETP.GE.U32.AND P0, PT, R30, UR8, PT ;  /* 0x000000081e007c0c */ /* 0x001fc8000bf06070 */
[----:B------:R-:W-:-:S13]  /*00c0*/  ISETP.GE.U32.AND.EX P0, PT, RZ, UR9, PT, P0 ;  /* 0x00000009ff007c0c */ /* 0x000fda000bf06100 */
[----:B------:R-:W-:Y:S05]  /*00d0*/  @P0 EXIT ;  /* 0x000000000000094d */ /* 0x000fea0003800000 */
[----:B------:R-:W0:Y:S01]  /*00e0*/  LDCU.64 UR4, c[0x0][0x398] ;  /* 0x00007300ff0477ac */ /* 0x000e220008000a00 */
[----:B------:R-:W-:Y:S01]  /*00f0*/  IMAD.SHL.U32 R24, R30, 0x8, RZ ;  /* 0x000000081e187824 */ /* 0x000fe200078e00ff */
[----:B------:R-:W-:Y:S01]  /*0100*/  SHF.R.U32.HI R23, RZ, 0x1d, R30 ;  /* 0x0000001dff177819 */ /* 0x000fe2000001161e */
[----:B------:R-:W1:Y:S01]  /*0110*/  LDCU.64 UR36, c[0x0][0x358] ;  /* 0x00006b00ff2477ac */ /* 0x000e620008000a00 */
[----:B------:R-:W2:Y:S02]  /*0120*/  LDCU.64 UR38, c[0x0][0x3a0] ;  /* 0x00007400ff2677ac */ /* 0x000ea40008000a00 */
[----:B0-----:R-:W-:-:S04]  /*0130*/  IADD3 R4, P0, PT, R24, UR4, RZ ;  /* 0x0000000418047c10 */ /* 0x001fc8000ff1e0ff */
[----:B------:R-:W-:-:S05]  /*0140*/  IADD3.X R5, PT, PT, R23, UR5, RZ, P0, !PT ;  /* 0x0000000517057c10 */ /* 0x000fca00087fe4ff */
[----:B-1----:R-:W3:Y:S04]  /*0150*/  LDG.E.64 R26, desc[UR36][R4.64+0x8] ;  /* 0x00000824041a7981 */ /* 0x002ee8000c1e1b00 */
[----:B------:R-:W3:Y:S01]  /*0160*/  LDG.E.64 R16, desc[UR36][R4.64] ;  /* 0x0000002404107981 */ /* 0x000ee2000c1e1b00 */
[----:B------:R-:W-:Y:S01]  /*0170*/  BSSY.RECONVERGENT B7, `(.L_x_2063) ;  /* 0x000003d000077945 */ /* 0x000fe20003800200 */
[----:B------:R-:W-:Y:S02]  /*0180*/  PLOP3.LUT P0, PT, PT, PT, PT, 0x80, 0x8 ;  /* 0x000000000008781c */ /* 0x000fe40003f0f070 */
[----:B---3--:R-:W-:-:S04]  /*0190*/  ISETP.GE.U32.AND P1, PT, R16, R26, PT ;  /* 0x0000001a1000720c */ /* 0x008fc80003f26070 */
[----:B------:R-:W-:-:S13]  /*01a0*/  ISETP.GE.U32.AND.EX P1, PT, R17, R27, PT, P1 ;  /* 0x0000001b1100720c */ /* 0x000fda0003f26110 */
[----:B--2---:R-:W-:Y:S05]  /*01b0*/  @P1 BRA `(.L_x_2064) ;  /* 0x0000000000e01947 */ /* 0x004fea0003800000 */
[----:B------:R-:W0:Y:S02]  /*01c0*/  LDCU.64 UR4, c[0x0][0x380] ;  /* 0x00007000ff0477ac */ /* 0x000e240008000a00 */
[----:B0-----:R-:W-:-:S04]  /*01d0*/  IADD3 R36, P0, PT, R24, UR4, RZ ;  /* 0x0000000418247c10 */ /* 0x001fc8000ff1e0ff */
[----:B------:R-:W-:-:S06]  /*01e0*/  IADD3.X R37, PT, PT, R23, UR5, RZ, P0, !PT ;  /* 0x0000000517257c10 */ /* 0x000fcc00087fe4ff */
[----:B------:R-:W5:Y:S01]  /*01f0*/  LDG.E.64 R36, desc[UR36][R36.64+0x8] ;  /* 0x0000082424247981 */ /* 0x000f62000c1e1b00 */
[----:B------:R-:W-:Y:S02]  /*0200*/  IMAD.MOV.U32 R22, RZ, RZ, R16 ;  /* 0x000000ffff167224 */ /* 0x000fe400078e0010 */
[----:B------:R-:W-:-:S07]  /*0210*/  IMAD.MOV.U32 R19, RZ, RZ, R17 ;  /* 0x000000ffff137224 */ /* 0x000fce00078e0011 */
.L_x_2068:
[----:B-----5:R-:W-:Y:S01]  /*0220*/  ISETP.NE.U32.AND P1, PT, R36, RZ, PT ;  /* 0x000000ff2400720c */ /* 0x020fe20003f25070 */
[----:B------:R-:W-:Y:S01]  /*0230*/  BSSY.RELIABLE B6, `(.L_x_2065) ;  /* 0x000001a000067945 */ /* 0x000fe20003800100 */
[C---:B------:R-:W-:Y:S02]  /*0240*/  LEA R28, P2, R22.reuse, UR38, 0x3 ;  /* 0x00000026161c7c11 */ /* 0x040fe4000f8418ff */
[----:B------:R-:W-:Y:S02]  /*0250*/  ISETP.NE.AND.EX P1, PT, R37, RZ, PT, P1 ;  /* 0x000000ff2500720c */ /* 0x000fe40003f25310 */
[----:B------:R-:W-:Y:S02]  /*0260*/  PLOP3.LUT P0, PT, PT, PT, PT, 0x80, 0x8 ;  /* 0x000000000008781c */ /* 0x000fe40003f0f070 */
[----:B------:R-:W-:-:S09]  /*0270*/  LEA.HI.X R29, R22, UR39, R19, 0x3, P2 ;  /* 0x00000027161d7c11 */ /* 0x000fd200090f1c13 */
        /* <DEDUP_REMOVED lines=9> */
[----:B------:R-:W2:Y:S04]  /*0310*/  LDG.E.64 R28, desc[UR36][R28.64] ;  /* 0x000000241c1c7981 */ /* 0x000ea8000c1e1b00 */
[----:B------:R0:W5:Y:S01]  /*0320*/  LD.E.64 R4, desc[UR36][R36.64+0x20] ;  /* 0x0000202424047980 */ /* 0x000162000c101b00 */
[----:B------:R-:W-:Y:S01]  /*0330*/  MOV R20, 0x380 ;  /* 0x0000038000147802 */ /* 0x000fe20000000f00 */
[----:B------:R-:W-:Y:S02]  /*0340*/  IMAD.MOV.U32 R21, RZ, RZ, 0x0 ;  /* 0x00000000ff157424 */ /* 0x000fe400078e00ff */
[----:B--2---:R-:W-:Y:S02]  /*0350*/  IMAD.MOV.U32 R6, RZ, RZ, R28 ;  /* 0x000000ffff067224 */ /* 0x004fe400078e001c */
[----:B0-----:R-:W-:-:S07]  /*0360*/  IMAD.MOV.U32 R7, RZ, RZ, R29 ;  /* 0x000000ffff077224 */ /* 0x001fce00078e001d */
[----:B-----5:R-:W-:Y:S05]  /*0370*/  CALL.REL.NOINC `($_Z27correctness_check_kernel_v1P27vertex_dictionary_structuremmPmS1_S1_$_Z9find_edgeP10edge_blockmm) ;  /* 0x00000000009c7944 */ /* 0x020fea0003c00000 */
[----:B------:R-:W-:-:S04]  /*0380*/  ISETP.NE.U32.AND P0, PT, R4, RZ, PT ;  /* 0x000000ff0400720c */ /* 0x000fc80003f05070 */
[----:B------:R-:W-:-:S13]  /*0390*/  ISETP.NE.AND.EX P0, PT, R5, RZ, PT, P0 ;  /* 0x000000ff0500720c */ /* 0x000fda0003f05300 */
[----:B------:R-:W-:Y:S05]  /*03a0*/  @!P0 BREAK.RELIABLE B6 ;  /* 0x0000000000068942 */ /* 0x000fea0003800100 */
[----:B------:R-:W-:Y:S05]  /*03b0*/  @!P0 BRA `(.L_x_2067) ;  /* 0x0000000000208947 */ /* 0x000fea0003800000 */
[----:B------:R-:W-:-:S13]  /*03c0*/  PLOP3.LUT P0, PT, PT, PT, PT, 0x8, 0x80 ;  /* 0x000000000080781c */ /* 0x000fda0003f0e170 */
.L_x_2066:
[----:B------:R-:W-:Y:S05]  /*03d0*/  BSYNC.RELIABLE B6 ;  /* 0x0000000000067941 */ /* 0x000fea0003800100 */
.L_x_2065:
[----:B------:R-:W-:-:S05]  /*03e0*/  IADD3 R22, P1, PT, R22, 0x1, RZ ;  /* 0x0000000116167810 */ /* 0x000fca0007f3e0ff */
[----:B------:R-:W-:Y:S01]  /*03f0*/  IMAD.X R19, RZ, RZ, R19, P1 ;  /* 0x000000ffff137224 */ /* 0x000fe200008e0613 */
[----:B------:R-:W-:-:S04]  /*0400*/  ISETP.GE.U32.AND P1, PT, R22, R26, PT ;  /* 0x0000001a1600720c */ /* 0x000fc80003f26070 */
[----:B------:R-:W-:-:S13]  /*0410*/  ISETP.GE.U32.AND.EX P1, PT, R19, R27, PT, P1 ;  /* 0x0000001b1300720c */ /* 0x000fda0003f26110 */
[----:B------:R-:W-:Y:S05]  /*0420*/  @!P1 BRA `(.L_x_2068) ;  /* 0xfffffffc007c9947 */ /* 0x000fea000383ffff */
[----:B------:R-:W-:Y:S05]  /*0430*/  BRA `(.L_x_2064) ;  /* 0x0000000000407947 */ /* 0x000fea0003800000 */
.L_x_2067:
[----:B------:R-:W-:Y:S01]  /*0440*/  IADD3 R10, P0, PT, R30, 0x1, RZ ;  /* 0x000000011e0a7810 */ /* 0x000fe20007f1e0ff */
[----:B------:R-:W-:Y:S01]  /*0450*/  IMAD.MOV.U32 R31, RZ, RZ, RZ ;  /* 0x000000ffff1f7224 */ /* 0x000fe200078e00ff */
[----:B------:R-:W-:Y:S01]  /*0460*/  MOV R0, 0x378 ;  /* 0x0000037800007802 */ /* 0x000fe20000000f00 */
[----:B------:R0:W-:Y:S01]  /*0470*/  STL.64 [R1+0x10], R28 ;  /* 0x0000101c01007387 */ /* 0x0001e20000100a00 */
[----:B------:R-:W1:Y:S01]  /*0480*/  LDCU.64 UR4, c[0x4][0x260] ;  /* 0x01004c00ff0477ac */ /* 0x000e620008000a00 */
[----:B------:R-:W-:Y:S01]  /*0490*/  IMAD.X R11, RZ, RZ, RZ, P0 ;  /* 0x000000ffff0b7224 */ /* 0x000fe200000e06ff */
[----:B------:R0:W2:Y:S01]  /*04a0*/  LDC.64 R8, c[0x4][R0] ;  /* 0x0100000000087b82 */ /* 0x0000a20000000a00 */
[----:B------:R0:W-:Y:S01]  /*04b0*/  STL.64 [R1], R30 ;  /* 0x0000001e01007387 */ /* 0x0001e20000100a00 */
[----:B------:R-:W-:Y:S02]  /*04c0*/  IMAD.MOV.U32 R6, RZ, RZ, R18 ;  /* 0x000000ffff067224 */ /* 0x000fe400078e0012 */
[----:B------:R-:W-:Y:S01]  /*04d0*/  IMAD.MOV.U32 R7, RZ, RZ, R2 ;  /* 0x000000ffff077224 */ /* 0x000fe200078e0002 */
[----:B------:R0:W-:Y:S01]  /*04e0*/  STL.64 [R1+0x8], R10 ;  /* 0x0000080a01007387 */ /* 0x0001e20000100a00 */
[----:B-1----:R-:W-:-:S02]  /*04f0*/  IMAD.U32 R4, RZ, RZ, UR4 ;  /* 0x00000004ff047e24 */ /* 0x002fc4000f8e00ff */
[----:B0-----:R-:W-:-:S07]  /*0500*/  IMAD.U32 R5, RZ, RZ, UR5 ;  /* 0x00000005ff057e24 */ /* 0x001fce000f8e00ff */
[----:B------:R-:W-:-:S07]  /*0510*/  LEPC R20, `(.L_x_2069) ;  /* 0x000000001014794e */ /* 0x000fce0000000000 */
[----:B--2---:R-:W-:Y:S05]  /*0520*/  CALL.ABS.NOINC R8 ;  /* 0x0000000008007343 */ /* 0x004fea0003c00000 */
.L_x_2069:
[----:B------:R-:W-:-:S13]  /*0530*/  PLOP3.LUT P0, PT, PT, PT, PT, 0x80, 0x8 ;  /* 0x000000000008781c */ /* 0x000fda0003f0f070 */
.L_x_2064:
[----:B------:R-:W-:Y:S05]  /*0540*/  BSYNC.RECONVERGENT B7 ;  /* 0x0000000000077941 */ /* 0x000fea0003800200 */
.L_x_2063:
[----:B------:R-:W-:-:S04]  /*0550*/  ISETP.EQ.U32.AND P1, PT, R16, R26, PT ;  /* 0x0000001a1000720c */ /* 0x000fc80003f22070 */
[----:B------:R-:W-:-:S13]  /*0560*/  ISETP.EQ.OR.EX P0, PT, R17, R27, !P0, P1 ;  /* 0x0000001b1100720c */ /* 0x000fda0004702710 */
[----:B------:R-:W0:Y:S01]  /*0570*/  @!P0 LDC.64 R2, c[0x0][0x3a8] ;  /* 0x0000ea00ff028b82 */ /* 0x000e220000000a00 */
[----:B------:R-:W-:Y:S02]  /*0580*/  @!P0 IMAD.MOV.U32 R4, RZ, RZ, 0x1 ;  /* 0x00000001ff048424 */ /* 0x000fe400078e00ff */
[----:B------:R-:W-:-:S05]  /*0590*/  @!P0 IMAD.MOV.U32 R5, RZ, RZ, 0x0 ;  /* 0x00000000ff058424 */ /* 0x000fca00078e00ff */
[----:B0-----:R0:W-:Y:S01]  /*05a0*/  @!P0 STG.E.64 desc[UR36][R2.64], R4 ;  /* 0x0000000402008986 */ /* 0x0011e2000c101b24 */
[----:B------:R-:W-:Y:S05]  /*05b0*/  @!P0 EXIT ;  /* 0x000000000000894d */ /* 0x000fea0003800000 */
[----:B0-----:R-:W0:Y:S02]  /*05c0*/  LDC.64 R2, c[0x0][0x3a8] ;  /* 0x0000ea00ff027b82 */ /* 0x001e240000000a00 */
[----:B0-----:R-:W-:Y:S01]  /*05d0*/  STG.E.64 desc[UR36][R2.64], RZ ;  /* 0x000000ff02007986 */ /* 0x001fe2000c101b24 */
[----:B------:R-:W-:Y:S05]  /*05e0*/  EXIT ;  /* 0x000000000000794d */ /* 0x000fea0003800000 */
        .type           $_Z27correctness_check_kernel_v1P27vertex_dictionary_structuremmPmS1_S1_$_Z9find_edgeP10edge_blockmm,@function
        .size           $_Z27correctness_check_kernel_v1P27vertex_dictionary_structuremmPmS1_S1_$_Z9find_edgeP10edge_blockmm,(.L_x_2830 - $_Z27correctness_check_kernel_v1P27vertex_dictionary_structuremmPmS1_S1_$_Z9find_edgeP10edge_blockmm)
$_Z27correctness_check_kernel_v1P27vertex_dictionary_structuremmPmS1_S1_$_Z9find_edgeP10edge_blockmm:
        /* <DEDUP_REMOVED lines=12> */
[----:B-1----:R-:W-:-:S02]  /*06b0*/  IMAD.MOV.U32 R23, RZ, RZ, R5 ;  /* 0x000000ffff177224 */ /* 0x002fc400078e0005 */
[----:B--2---:R-:W-:Y:S01]  /*06c0*/  IMAD.MOV.U32 R22, RZ, RZ, R4 ;  /* 0x000000ffff167224 */ /* 0x004fe200078e0004 */
[----:B------:R1:W-:Y:S01]  /*06d0*/  STL [R1], R2 ;  /* 0x0000000201007387 */ /* 0x0003e20000100800 */
[----:B---3--:R-:W-:Y:S02]  /*06e0*/  IMAD.MOV.U32 R16, RZ, RZ, R6 ;  /* 0x000000ffff107224 */ /* 0x008fe400078e0006 */
[----:B-1----:R-:W-:Y:S01]  /*06f0*/  IMAD.MOV.U32 R2, RZ, RZ, R7 ;  /* 0x000000ffff027224 */ /* 0x002fe200078e0007 */
[----:B------:R-:W1:Y:S02]  /*0700*/  LDC.64 R24, c[0x0][0x358] ;  /* 0x0000d600ff187b82 */ /* 0x000e640000000a00 */
[----:B-1----:R-:W-:Y:S02]  /*0710*/  R2UR UR4, R24 ;  /* 0x00000000180472ca */ /* 0x002fe400000e0000 */
[----:B------:R-:W-:-:S13]  /*0720*/  R2UR UR5, R25 ;  /* 0x00000000190572ca */ /* 0x000fda00000e0000 */
[----:B------:R-:W2:Y:S01]  /*0730*/  LD.E.U16 R6, desc[UR4][R22.64+0x78] ;  /* 0x0000780416067980 */ /* 0x000ea2000c101500 */
[----:B------:R-:W-:Y:S01]  /*0740*/  PLOP3.LUT P1, PT, PT, PT, PT, 0x8, 0x80 ;  /* 0x000000000080781c */ /* 0x000fe20003f2e170 */
[----:B------:R-:W-:Y:S03]  /*0750*/  BSSY.RECONVERGENT B0, `(.L_x_2070) ;  /* 0x0000016000007945 */ /* 0x000fe60003800200 */
[----:B------:R-:W-:Y:S02]  /*0760*/  P2R R19, PR, RZ, 0x2 ;  /* 0x00000002ff137803 */ /* 0x000fe40000000000 */
[----:B--2---:R-:W-:-:S13]  /*0770*/  ISETP.NE.AND P0, PT, R6, RZ, PT ;  /* 0x000000ff0600720c */ /* 0x004fda0003f05270 */
[----:B0-----:R-:W-:Y:S05]  /*0780*/  @!P0 BRA `(.L_x_2071) ;  /* 0x0000000000488947 */ /* 0x001fea0003800000 */
[----:B------:R-:W-:Y:S02]  /*0790*/  IMAD.MOV.U32 R3, RZ, RZ, RZ ;  /* 0x000000ffff037224 */ /* 0x000fe400078e00ff */
[----:B------:R-:W-:-:S07]  /*07a0*/  IMAD.MOV.U32 R0, RZ, RZ, RZ ;  /* 0x000000ffff007224 */ /* 0x000fce00078e00ff */
.L_x_2072:
[----:B------:R-:W-:Y:S02]  /*07b0*/  R2UR UR4, R24 ;  /* 0x00000000180472ca */ /* 0x000fe400000e0000 */
[----:B------:R-:W-:Y:S02]  /*07c0*/  R2UR UR5, R25 ;  /* 0x00000000190572ca */ /* 0x000fe400000e0000 */
[----:B------:R-:W-:-:S04]  /*07d0*/  LEA R4, P0, R3, R22, 0x3 ;  /* 0x0000001603047211 */ /* 0x000fc800078018ff */
[----:B------:R-:W-:-:S07]  /*07e0*/  LEA.HI.X R5, R3, R23, R0, 0x3, P0 ;  /* 0x0000001703057211 */ /* 0x000fce00000f1c00 */
[----:B------:R-:W2:Y:S01]  /*07f0*/  LD.E.64 R4, desc[UR4][R4.64] ;  /* 0x0000000404047980 */ /* 0x000ea2000c101b00 */
[----:B------:R-:W-:-:S05]  /*0800*/  IADD3 R3, P0, PT, R3, 0x1, RZ ;  /* 0x0000000103037810 */ /* 0x000fca0007f1e0ff */
[----:B------:R-:W-:Y:S01]  /*0810*/  IMAD.X R0, RZ, RZ, R0, P0 ;  /* 0x000000ffff007224 */ /* 0x000fe200000e0600 */
[----:B------:R-:W-:-:S04]  /*0820*/  ISETP.GE.U32.AND P0, PT, R3, R6, PT ;  /* 0x000000060300720c */ /* 0x000fc80003f06070 */
[----:B------:R-:W-:Y:S02]  /*0830*/  ISETP.GE.U32.AND.EX P0, PT, R0, RZ, PT, P0 ;  /* 0x000000ff0000720c */ /* 0x000fe40003f06100 */
[CC--:B--2---:R-:W-:Y:S02]  /*0840*/  ISETP.NE.U32.AND P1, PT, R4.reuse, R16.reuse, PT ;  /* 0x000000100400720c */ /* 0x0c4fe40003f25070 */
[----:B------:R-:W-:Y:S02]  /*0850*/  ISETP.NE.U32.AND P2, PT, R4, R16, PT ;  /* 0x000000100400720c */ /* 0x000fe40003f45070 */
[CC--:B------:R-:W-:Y:S02]  /*0860*/  ISETP.NE.AND.EX P1, PT, R5.reuse, R2.reuse, PT, P1 ;  /* 0x000000020500720c */ /* 0x0c0fe40003f25310 */
[----:B------:R-:W-:-:S04]  /*0870*/  ISETP.NE.AND.EX P2, PT, R5, R2, PT, P2 ;  /* 0x000000020500720c */ /* 0x000fc80003f45320 */
[----:B------:R-:W-:-:S04]  /*0880*/  PLOP3.LUT P2, PT, P2, PT, PT, 0x8, 0x80 ;  /* 0x000000000080781c */ /* 0x000fc8000174e170 */
[----:B------:R-:W-:-:S03]  /*0890*/  P2R R19, PR, RZ, 0x4 ;  /* 0x00000004ff137803 */ /* 0x000fc60000000000 */
[----:B------:R-:W-:Y:S06]  /*08a0*/  @!P0 BRA P1, `(.L_x_2072) ;  /* 0xfffffffc00c08947 */ /* 0x000fec000083ffff */
.L_x_2071:
[----:B------:R-:W-:Y:S05]  /*08b0*/  BSYNC.RECONVERGENT B0 ;  /* 0x0000000000007941 */ /* 0x000fea0003800200 */
.L_x_2070:
[----:B------:R-:W-:Y:S02]  /*08c0*/  R2UR UR4, R24 ;  /* 0x00000000180472ca */ /* 0x000fe400000e0000 */
[----:B------:R-:W-:-:S13]  /*08d0*/  R2UR UR5, R25 ;  /* 0x00000000190572ca */ /* 0x000fda00000e0000 */
[----:B------:R-:W2:Y:S01]  /*08e0*/  LD.E.64 R4, desc[UR4][R22.64+0x80] ;  /* 0x0000800416047980 */ /* 0x000ea2000c101b00 */
[----:B------:R-:W-:Y:S01]  /*08f0*/  PLOP3.LUT P1, PT, PT, PT, PT, 0x8, 0x80 ;  /* 0x000000000080781c */ /* 0x000fe20003f2e170 */
[----:B------:R-:W-:Y:S03]  /*0900*/  BSSY.RECONVERGENT B6, `(.L_x_2073) ;  /* 0x000000d000067945 */ /* 0x000fe60003800200 */
[----:B------:R-:W-:Y:S02]  /*0910*/  P2R R18, PR, RZ, 0x2 ;  /* 0x00000002ff127803 */ /* 0x000fe40000000000 */
[----:B--2---:R-:W-:-:S04]  /*0920*/  ISETP.NE.U32.AND P0, PT, R4, RZ, PT ;  /* 0x000000ff0400720c */ /* 0x004fc80003f05070 */
[----:B------:R-:W-:-:S13]  /*0930*/  ISETP.NE.AND.EX P0, PT, R5, RZ, PT, P0 ;  /* 0x000000ff0500720c */ /* 0x000fda0003f05300 */
[----:B------:R-:W-:Y:S05]  /*0940*/  @!P0 BRA `(.L_x_2074) ;  /* 0x0000000000208947 */ /* 0x000fea0003800000 */
[----:B------:R-:W-:Y:S01]  /*0950*/  IMAD.MOV.U32 R6, RZ, RZ, R16 ;  /* 0x000000ffff067224 */ /* 0x000fe200078e0010 */
[----:B------:R-:W-:Y:S01]  /*0960*/  MOV R20, 0x9a0 ;  /* 0x000009a000147802 */ /* 0x000fe20000000f00 */
[----:B------:R-:W-:Y:S02]  /*0970*/  IMAD.MOV.U32 R7, RZ, RZ, R2 ;  /* 0x000000ffff077224 */ /* 0x000fe400078e0002 */
[----:B------:R-:W-:-:S07]  /*0980*/  IMAD.MOV.U32 R21, RZ, RZ, 0x0 ;  /* 0x00000000ff157424 */ /* 0x000fce00078e00ff */
[----:B------:R-:W-:Y:S05]  /*0990*/  CALL.REL.NOINC `($_Z27correctness_check_kernel_v1P27vertex_dictionary_structuremmPmS1_S1_$_Z9find_edgeP10edge_blockmm) ;  /* 0xfffffffc00147944 */ /* 0x000fea0003c3ffff */
[----:B------:R-:W-:-:S04]  /*09a0*/  ISETP.NE.U32.AND P0, PT, R4, RZ, PT ;  /* 0x000000ff0400720c */ /* 0x000fc80003f05070 */
[----:B------:R-:W-:-:S04]  /*09b0*/  ISETP.NE.AND.EX P0, PT, R5, RZ, PT, P0 ;  /* 0x000000ff0500720c */ /* 0x000fc80003f05300 */
[----:B------:R-:W-:-:S09]  /*09c0*/  P2R R18, PR, RZ, 0x1 ;  /* 0x00000001ff127803 */ /* 0x000fd20000000000 */
.L_x_2074:
[----:B------:R-:W-:Y:S05]  /*09d0*/  BSYNC.RECONVERGENT B6 ;  /* 0x0000000000067941 */ /* 0x000fea0003800200 */
.L_x_2073:
[----:B------:R-:W-:Y:S02]  /*09e0*/  R2UR UR4, R24 ;  /* 0x00000000180472ca */ /* 0x000fe400000e0000 */
[----:B------:R-:W-:-:S13]  /*09f0*/  R2UR UR5, R25 ;  /* 0x00000000190572ca */ /* 0x000fda00000e0000 */
[----:B------:R-:W2:Y:S01]  /*0a00*/  LD.E.64 R22, desc[UR4][R22.64+0x88] ;  /* 0x0000880416167980 */ /* 0x000ea2000c101b00 */
[----:B------:R-:W-:Y:S01]  /*0a10*/  BSSY.RECONVERGENT B6, `(.L_x_2075) ;  /* 0x000000c000067945 */ /* 0x000fe20003800200 */
[----:B------:R-:W-:Y:S02]  /*0a20*/  CS2R R4, SRZ ;  /* 0x0000000000047805 */ /* 0x000fe4000001ff00 */
[----:B--2---:R-:W-:-:S04]  /*0a30*/  ISETP.NE.U32.AND P0, PT, R22, RZ, PT ;  /* 0x000000ff1600720c */ /* 0x004fc80003f05070 */
[----:B------:R-:W-:-:S13]  /*0a40*/  ISETP.NE.AND.EX P0, PT, R23, RZ, PT, P0 ;  /* 0x000000ff1700720c */ /* 0x000fda0003f05300 */
[----:B------:R-:W-:Y:S05]  /*0a50*/  @!P0 BRA `(.L_x_2076) ;  /* 0x00000000001c8947 */ /* 0x000fea0003800000 */
[----:B------:R-:W-:Y:S01]  /*0a60*/  IMAD.MOV.U32 R4, RZ, RZ, R22 ;  /* 0x000000ffff047224 */ /* 0x000fe200078e0016 */
[----:B------:R-:W-:Y:S01]  /*0a70*/  MOV R20, 0xad0 ;  /* 0x00000ad000147802 */ /* 0x000fe20000000f00 */
[----:B------:R-:W-:Y:S02]  /*0a80*/  IMAD.MOV.U32 R5, RZ, RZ, R23 ;  /* 0x000000ffff057224 */ /* 0x000fe400078e0017 */
[----:B------:R-:W-:Y:S02]  /*0a90*/  IMAD.MOV.U32 R6, RZ, RZ, R16 ;  /* 0x000000ffff067224 */ /* 0x000fe400078e0010 */
[----:B------:R-:W-:Y:S02]  /*0aa0*/  IMAD.MOV.U32 R7, RZ, RZ, R2 ;  /* 0x000000ffff077224 */ /* 0x000fe400078e0002 */
[----:B------:R-:W-:-:S07]  /*0ab0*/  IMAD.MOV.U32 R21, RZ, RZ, 0x0 ;  /* 0x00000000ff157424 */ /* 0x000fce00078e00ff */
[----:B------:R-:W-:Y:S05]  /*0ac0*/  CALL.REL.NOINC `($_Z27correctness_check_kernel_v1P27vertex_dictionary_structuremmPmS1_S1_$_Z9find_edgeP10edge_blockmm) ;  /* 0xfffffff800c87944 */ /* 0x000fea0003c3ffff */
.L_x_2076:
[----:B------:R-:W-:Y:S05]  /*0ad0*/  BSYNC.RECONVERGENT B6 ;  /* 0x0000000000067941 */ /* 0x000fea0003800200 */
.L_x_2075:
[----:B------:R-:W2:Y:S01]  /*0ae0*/  LDL R20, [R1+0x14] ;  /* 0x0000140001147983 */ /* 0x000ea20000100800 */
[----:B------:R-:W-:Y:S01]  /*0af0*/  ISETP.NE.AND P1, PT, R18, RZ, PT ;  /* 0x000000ff1200720c */ /* 0x000fe20003f25270 */
[----:B------:R0:W-:Y:S05]  /*0b00*/  BMOV.32 B6, R17 ;  /* 0x0000001106007356 */ /* 0x0001ea0000000000 */
[----:B------:R-:W2:Y:S01]  /*0b10*/  LDL R21, [R1+0x18] ;  /* 0x0000180001157983 */ /* 0x000ea20000100800 */
[----:B------:R-:W-:Y:S02]  /*0b20*/  ISETP.NE.AND P0, PT, R19, RZ, PT ;  /* 0x000000ff1300720c */ /* 0x000fe40003f05270 */
[----:B------:R-:W-:Y:S01]  /*0b30*/  SEL R4, R4, 0x1, !P1 ;  /* 0x0000000104047807 */ /* 0x000fe20004800000 */
[----:B------:R-:W2:Y:S01]  /*0b40*/  LDL R2, [R1] ;  /* 0x0000000001027983 */ /* 0x000ea20000100800 */
[----:B------:R-:W-:-:S02]  /*0b50*/  SEL R5, R5, RZ, !P1 ;  /* 0x000000ff05057207 */ /* 0x000fc40004800000 */
[----:B------:R-:W-:Y:S01]  /*0b60*/  SEL R4, R4, 0x1, !P0 ;  /* 0x0000000104047807 */ /* 0x000fe20004000000 */
[----:B------:R-:W2:Y:S01]  /*0b70*/  LDL R16, [R1+0x4] ;  /* 0x0000040001107983 */ /* 0x000ea20000100800 */
[----:B------:R-:W-:-:S03]  /*0b80*/  SEL R5, R5, RZ, !P0 ;  /* 0x000000ff05057207 */ /* 0x000fc60004000000 */
[----:B0-----:R-:W2:Y:S04]  /*0b90*/  LDL R17, [R1+0x8] ;  /* 0x0000080001117983 */ /* 0x001ea80000100800 */
[----:B------:R-:W2:Y:S04]  /*0ba0*/  LDL R18, [R1+0xc] ;  /* 0x00000c0001127983 */ /* 0x000ea80000100800 */
[----:B------:R-:W2:Y:S04]  /*0bb0*/  LDL R19, [R1+0x10] ;  /* 0x0000100001137983 */ /* 0x000ea80000100800 */
[----:B------:R-:W2:Y:S04]  /*0bc0*/  LDL R22, [R1+0x1c] ;  /* 0x00001c0001167983 */ /* 0x000ea80000100800 */
[----:B------:R-:W2:Y:S04]  /*0bd0*/  LDL R23, [R1+0x20] ;  /* 0x0000200001177983 */ /* 0x000ea80000100800 */
[----:B------:R-:W2:Y:S04]  /*0be0*/  LDL R24, [R1+0x24] ;  /* 0x0000240001187983 */ /* 0x000ea80000100800 */
[----:B------:R0:W2:Y:S02]  /*0bf0*/  LDL R25, [R1+0x28] ;  /* 0x0000280001197983 */ /* 0x0000a40000100800 */
[----:B0-----:R-:W-:Y:S01]  /*0c00*/  VIADD R1, R1, 0x30 ;  /* 0x0000003001017836 */ /* 0x001fe20000000000 */
[----:B--2---:R-:W-:Y:S06]  /*0c10*/  RET.REL.NODEC R20 `(_Z27correctness_check_kernel_v1P27vertex_dictionary_structuremmPmS1_S1_) ;  /* 0xfffffff014f87950 */ /* 0x004fec0003c3ffff */
.L_x_2077:
        /* <DEDUP_REMOVED lines=14> */
.L_x_2830:


//--------------------- .text._Z24correctness_check_kernelP27vertex_dictionary_structuremmPmS1_S1_ --------------------------
	.section	.text._Z24correctness_check_kernelP27vertex_dictionary_structuremmPmS1_S1_,"ax",@progbits
	.align	128
        .global         _Z24correctness_check_kernelP27vertex_dictionary_structuremmPmS1_S1_
        .type           _Z24correctness_check_kernelP27vertex_dictionary_structuremmPmS1_S1_,@function
        .size           _Z24correctness_check_kernelP27vertex_dictionary_structuremmPmS1_S1_,(.L_x_2925 - _Z24correctness_check_kernelP27vertex_dictionary_structuremmPmS1_S1_)
        .other          _Z24correctness_check_kernelP27vertex_dictionary_structuremmPmS1_S1_,@"STO_CUDA_ENTRY STV_DEFAULT"
_Z24correctness_check_kernelP27vertex_dictionary_structuremmPmS1_S1_:
.text._Z24correctness_check_kernelP27vertex_dictionary_structuremmPmS1_S1_:
        /* <DEDUP_REMOVED lines=16> */
[----:B------:R-:W2:Y:S01]  /*0100*/  LDG.E.64 R4, desc[UR4][R2.64] ;  /* 0x0000000402047981 */ /* 0x000ea2000c1e1b00 */
[----:B------:R-:W-:Y:S01]  /*0110*/  BSSY.RECONVERGENT B0, `(.L_x_2078) ;  /* 0x000004b000007945 */ /* 0x000fe20003800200 */
[----:B--2---:R-:W-:-:S04]  /*0120*/  ISETP.GE.U32.AND P0, PT, R4, R10, PT ;  /* 0x0000000a0400720c */ /* 0x004fc80003f06070 */
[----:B------:R-:W-:-:S13]  /*0130*/  ISETP.GE.U32.AND.EX P0, PT, R5, R11, PT, P0 ;  /* 0x0000000b0500720c */ /* 0x000fda0003f06100 */
[----:B------:R-:W-:Y:S05]  /*0140*/  @P0 BRA `(.L_x_2079) ;  /* 0x00000004001c0947 */ /* 0x000fea0003800000 */
[----:B------:R-:W0:Y:S02]  /*0150*/  LDCU.64 UR6, c[0x0][0x380] ;  /* 0x00007000ff0677ac */ /* 0x000e240008000a00 */
[----:B0-----:R-:W-:-:S04]  /*0160*/  IADD3 R8, P0, PT, R8, UR6, RZ ;  /* 0x0000000608087c10 */ /* 0x001fc8000ff1e0ff */
[----:B------:R-:W-:-:S06]  /*0170*/  IADD3.X R9, PT, PT, R6, UR7, RZ, P0, !PT ;  /* 0x0000000706097c10 */ /* 0x000fcc00087fe4ff */
[----:B------:R-:W5:Y:S01]  /*0180*/  LDG.E.64 R8, desc[UR4][R8.64+0x8] ;  /* 0x0000080408087981 */ /* 0x000f62000c1e1b00 */
[----:B------:R-:W-:Y:S02]  /*0190*/  IMAD.MOV.U32 R15, RZ, RZ, R4 ;  /* 0x000000ffff0f7224 */ /* 0x000fe400078e0004 */
[----:B------:R-:W-:-:S07]  /*01a0*/  IMAD.MOV.U32 R14, RZ, RZ, R5 ;  /* 0x000000ffff0e7224 */ /* 0x000fce00078e0005 */
.L_x_2083:
[----:B-----5:R-:W-:Y:S01]  /*01b0*/  ISETP.NE.U32.AND P1, PT, R8, RZ, PT ;  /* 0x000000ff0800720c */ /* 0x020fe20003f25070 */
[----:B------:R-:W-:Y:S01]  /*01c0*/  BSSY.RELIABLE B1, `(.L_x_2080) ;  /* 0x0000039000017945 */ /* 0x000fe20003800100 */
[----:B------:R-:W-:Y:S02]  /*01d0*/  PLOP3.LUT P0, PT, PT, PT, PT, 0x80, 0x8 ;  /* 0x000000000008781c */ /* 0x000fe40003f0f070 */
[----:B------:R-:W-:-:S13]  /*01e0*/  ISETP.NE.AND.EX P1, PT, R9, RZ, PT, P1 ;  /* 0x000000ff0900720c */ /* 0x000fda0003f25310 */
[----:B------:R-:W-:Y:S05]  /*01f0*/  @!P1 BRA `(.L_x_2081) ;  /* 0x0000000000d49947 */ /* 0x000fea0003800000 */
[----:B------:R-:W0:Y:S02]  /*0200*/  LDC.64 R2, c[0x0][0x380] ;  /* 0x0000e000ff027b82 */ /* 0x000e240000000a00 */
[----:B0-----:R-:W2:Y:S02]  /*0210*/  LDG.E.64 R2, desc[UR4][R2.64] ;  /* 0x0000000402027981 */ /* 0x001ea4000c1e1b00 */
[----:B--2---:R-:W-:-:S04]  /*0220*/  LEA R4, P1, R0, R2, 0x3 ;  /* 0x0000000200047211 */ /* 0x004fc800078218ff */
[----:B------:R-:W-:-:S06]  /*0230*/  LEA.HI.X R5, R0, R3, RZ, 0x3, P1 ;  /* 0x0000000300057211 */ /* 0x000fcc00008f1cff */
[----:B------:R-:W2:Y:S02]  /*0240*/  LDG.E.64 R4, desc[UR4][R4.64] ;  /* 0x0000000404047981 */ /* 0x000ea4000c1e1b00 */
[----:B--2---:R-:W-:-:S04]  /*0250*/  ISETP.NE.U32.AND P1, PT, R4, RZ, PT ;  /* 0x000000ff0400720c */ /* 0x004fc80003f25070 */
[----:B------:R-:W-:-:S13]  /*0260*/  ISETP.NE.AND.EX P1, PT, R5, RZ, PT, P1 ;  /* 0x000000ff0500720c */ /* 0x000fda0003f25310 */
[----:B------:R-:W-:Y:S05]  /*0270*/  @!P1 BRA `(.L_x_2081) ;  /* 0x0000000000b49947 */ /* 0x000fea0003800000 */
[----:B------:R-:W2:Y:S02]  /*0280*/  LDG.E.64 R6, desc[UR4][R8.64+0x8] ;  /* 0x0000080408067981 */ /* 0x000ea4000c1e1b00 */
[----:B--2---:R-:W-:-:S04]  /*0290*/  ISETP.NE.U32.AND P0, PT, R6, RZ, PT ;  /* 0x000000ff0600720c */ /* 0x004fc80003f05070 */
[----:B------:R-:W-:-:S13]  /*02a0*/  ISETP.NE.AND.EX P0, PT, R7, RZ, PT, P0 ;  /* 0x000000ff0700720c */ /* 0x000fda0003f05300 */
[----:B------:R-:W-:Y:S05]  /*02b0*/  @!P0 BREAK.RELIABLE B1 ;  /* 0x0000000000018942 */ /* 0x000fea0003800100 */
[----:B------:R-:W-:Y:S05]  /*02c0*/  @!P0 BRA `(.L_x_2079) ;  /* 0x0000000000bc8947 */ /* 0x000fea0003800000 */
[----:B------:R-:W0:Y:S01]  /*02d0*/  LDCU.64 UR6, c[0x0][0x3a0] ;  /* 0x00007400ff0677ac */ /* 0x000e220008000a00 */
[----:B------:R-:W2:Y:S01]  /*02e0*/  LDG.E.64 R4, desc[UR4][R8.64+0x20] ;  /* 0x0000200408047981 */ /* 0x000ea2000c1e1b00 */
[----:B0-----:R-:W-:-:S04]  /*02f0*/  LEA R2, P0, R15, UR6, 0x3 ;  /* 0x000000060f027c11 */ /* 0x001fc8000f8018ff */
[----:B------:R-:W-:-:S06]  /*0300*/  LEA.HI.X R3, R15, UR7, R14, 0x3, P0 ;  /* 0x000000070f037c11 */ /* 0x000fcc00080f1c0e */
[----:B------:R-:W5:Y:S01]  /*0310*/  LDG.E.64 R2, desc[UR4][R2.64] ;  /* 0x0000000402027981 */ /* 0x000f62000c1e1b00 */
[----:B------:R-:W-:Y:S01]  /*0320*/  CS2R R18, SRZ ;  /* 0x0000000000127805 */ /* 0x000fe2000001ff00 */
[----:B------:R-:W-:Y:S02]  /*0330*/  IMAD.MOV.U32 R17, RZ, RZ, RZ ;  /* 0x000000ffff117224 */ /* 0x000fe400078e00ff */
[----:B------:R-:W-:Y:S02]  /*0340*/  IMAD.MOV.U32 R25, RZ, RZ, RZ ;  /* 0x000000ffff197224 */ /* 0x000fe400078e00ff */
[----:B------:R-:W-:Y:S02]  /*0350*/  IMAD.MOV.U32 R23, RZ, RZ, RZ ;  /* 0x000000ffff177224 */ /* 0x000fe400078e00ff */
[----:B------:R-:W-:Y:S02]  /*0360*/  IMAD.MOV.U32 R21, RZ, RZ, RZ ;  /* 0x000000ffff157224 */ /* 0x000fe400078e00ff */
[----:B--2---:R-:W-:-:S02]  /*0370*/  IMAD.MOV.U32 R16, RZ, RZ, R4 ;  /* 0x000000ffff107224 */ /* 0x004fc400078e0004 */
[----:B------:R-:W-:-:S07]  /*0380*/  IMAD.MOV.U32 R20, RZ, RZ, R5 ;  /* 0x000000ffff147224 */ /* 0x000fce00078e0005 */
.L_x_2082:
[----:B------:R-:W-:-:S04]  /*0390*/  LEA R12, P0, R25, R16, 0x3 ;  /* 0x00000010190c7211 */ /* 0x000fc800078018ff */
[----:B------:R-:W-:-:S06]  /*03a0*/  LEA.HI.X R13, R25, R20, R23, 0x3, P0 ;  /* 0x00000014190d7211 */ /* 0x000fcc00000f1c17 */
[----:B------:R-:W2:Y:S01]  /*03b0*/  LDG.E.64 R12, desc[UR4][R12.64] ;  /* 0x000000040c0c7981 */ /* 0x000ea2000c1e1b00 */
[----:B------:R-:W-:Y:S02]  /*03c0*/  PLOP3.LUT P0, PT, PT, PT, PT, 0x8, 0x80 ;  /* 0x000000000080781c */ /* 0x000fe40003f0e170 */
[----:B--2--5:R-:W-:-:S04]  /*03d0*/  ISETP.NE.U32.AND P1, PT, R12, R2, PT ;  /* 0x000000020c00720c */ /* 0x024fc80003f25070 */
[----:B------:R-:W-:-:S13]  /*03e0*/  ISETP.NE.AND.EX P1, PT, R13, R3, PT, P1 ;  /* 0x000000030d00720c */ /* 0x000fda0003f25310 */
[----:B------:R-:W-:Y:S05]  /*03f0*/  @!P1 BRA `(.L_x_2081) ;  /* 0x0000000000549947 */ /* 0x000fea0003800000 */
[----:B------:R-:W-:Y:S02]  /*0400*/  ISETP.GE.U32.AND P0, PT, R25, 0xe, PT ;  /* 0x0000000e1900780c */ /* 0x000fe40003f06070 */
[----:B------:R-:W-:Y:S02]  /*0410*/  IADD3 R19, P2, PT, R19, 0x1, RZ ;  /* 0x0000000113137810 */ /* 0x000fe40007f5e0ff */
[----:B------:R-:W-:Y:S02]  /*0420*/  ISETP.GE.U32.AND.EX P0, PT, R23, RZ, PT, P0 ;  /* 0x000000ff1700720c */ /* 0x000fe40003f06100 */
[----:B------:R-:W-:Y:S01]  /*0430*/  IADD3 R25, P3, PT, R25, 0x1, RZ ;  /* 0x0000000119197810 */ /* 0x000fe20007f7e0ff */
[----:B------:R-:W-:-:S04]  /*0440*/  IMAD.X R17, RZ, RZ, R17, P2 ;  /* 0x000000ffff117224 */ /* 0x000fc800010e0611 */
[----:B------:R-:W-:-:S06]  /*0450*/  IMAD.X R23, RZ, RZ, R23, P3 ;  /* 0x000000ffff177224 */ /* 0x000fcc00018e0617 */
[----:B------:R-:W-:-:S04]  /*0460*/  @P0 IMAD.WIDE.U32 R12, R21, 0x98, R4 ;  /* 0x00000098150c0825 */ /* 0x000fc800078e0004 */
[----:B------:R-:W-:Y:S01]  /*0470*/  @P0 IMAD R27, R18, 0x98, RZ ;  /* 0x00000098121b0824 */ /* 0x000fe200078e02ff */
[----:B------:R-:W-:Y:S01]  /*0480*/  @P0 IADD3 R16, P1, PT, R12, 0x98, RZ ;  /* 0x000000980c100810 */ /* 0x000fe20007f3e0ff */
[----:B------:R-:W-:Y:S01]  /*0490*/  @P0 IMAD.MOV.U32 R25, RZ, RZ, RZ ;  /* 0x000000ffff190224 */ /* 0x000fe200078e00ff */
[----:B------:R-:W-:Y:S01]  /*04a0*/  @P0 IADD3 R12, P2, PT, R21, 0x1, RZ ;  /* 0x00000001150c0810 */ /* 0x000fe20007f5e0ff */
[----:B------:R-:W-:Y:S02]  /*04b0*/  @P0 IMAD.MOV.U32 R23, RZ, RZ, RZ ;  /* 0x000000ffff170224 */ /* 0x000fe400078e00ff */
[----:B------:R-:W-:Y:S01]  /*04c0*/  @P0 IMAD.X R20, R13, 0x1, R27, P1 ;  /* 0x000000010d140824 */ /* 0x000fe200008e061b */
[----:B------:R-:W-:Y:S01]  /*04d0*/  ISETP.GE.U32.AND P1, PT, R19, R6, PT ;  /* 0x000000061300720c */ /* 0x000fe20003f26070 */
[----:B------:R-:W-:Y:S02]  /*04e0*/  @P0 IMAD.X R13, RZ, RZ, R18, P2 ;  /* 0x000000ffff0d0224 */ /* 0x000fe400010e0612 */
[----:B------:R-:W-:Y:S01]  /*04f0*/  @P0 IMAD.MOV.U32 R21, RZ, RZ, R12 ;  /* 0x000000ffff150224 */ /* 0x000fe200078e000c */
[----:B------:R-:W-:Y:S01]  /*0500*/  ISETP.GE.U32.AND.EX P1, PT, R17, R7, PT, P1 ;  /* 0x000000071100720c */ /* 0x000fe20003f26110 */
[----:B------:R-:W-:-:S12]  /*0510*/  @P0 IMAD.MOV.U32 R18, RZ, RZ, R13 ;  /* 0x000000ffff120224 */ /* 0x000fd800078e000d */
[----:B------:R-:W-:Y:S05]  /*0520*/  @P1 BREAK.RELIABLE B1 ;  /* 0x0000000000011942 */ /* 0x000fea0003800100 */
[----:B------:R-:W-:Y:S05]  /*0530*/  @!P1 BRA `(.L_x_2082) ;  /* 0xfffffffc00949947 */ /* 0x000fea000383ffff */
[----:B------:R-:W-:Y:S05]  /*0540*/  BRA `(.L_x_2079) ;  /* 0x00000000001c7947 */ /* 0x000fea0003800000 */
.L_x_2081:
[----:B------:R-:W-:Y:S05]  /*0550*/  BSYNC.RELIABLE B1 ;  /* 0x0000000000017941 */ /* 0x000fea0003800100 */
.L_x_2080:
[----:B------:R-:W-:-:S05]  /*0560*/  IADD3 R15, P1, PT, R15, 0x1, RZ ;  /* 0x000000010f0f7810 */ /* 0x000fca0007f3e0ff */
[----:B------:R-:W-:Y:S01]  /*0570*/  IMAD.X R14, RZ, RZ, R14, P1 ;  /* 0x000000ffff0e7224 */ /* 0x000fe200008e060e */
[----:B------:R-:W-:-:S04]  /*0580*/  ISETP.GE.U32.AND P1, PT, R15, R10, PT ;  /* 0x0000000a0f00720c */ /* 0x000fc80003f26070 */
[----:B------:R-:W-:-:S13]  /*0590*/  ISETP.GE.U32.AND.EX P1, PT, R14, R11, PT, P1 ;  /* 0x0000000b0e00720c */ /* 0x000fda0003f26110 */
[----:B------:R-:W-:Y:S05]  /*05a0*/  @!P1 BRA `(.L_x_2083) ;  /* 0xfffffffc00009947 */ /* 0x000fea000383ffff */
[----:B------:R-:W-:Y:S05]  /*05b0*/  @!P0 BRA `(.L_x_2084) ;  /* 0x0000000000188947 */ /* 0x000fea0003800000 */
.L_x_2079:
[----:B------:R-:W-:Y:S05]  /*05c0*/  BSYNC.RECONVERGENT B0 ;  /* 0x0000000000007941 */ /* 0x000fea0003800200 */
.L_x_2078:
[----:B------:R-:W0:Y:S01]  /*05d0*/  LDC.64 R2, c[0x0][0x3a8] ;  /* 0x0000ea00ff027b82 */ /* 0x000e220000000a00 */
[----:B------:R-:W-:Y:S02]  /*05e0*/  IMAD.MOV.U32 R4, RZ, RZ, 0x1 ;  /* 0x00000001ff047424 */ /* 0x000fe400078e00ff */
[----:B------:R-:W-:-:S05]  /*05f0*/  IMAD.MOV.U32 R5, RZ, RZ, 0x0 ;  /* 0x00000000ff057424 */ /* 0x000fca00078e00ff */
[----:B0-----:R-:W-:Y:S01]  /*0600*/  STG.E.64 desc[UR4][R2.64], R4 ;  /* 0x0000000402007986 */ /* 0x001fe2000c101b04 */
[----:B------:R-:W-:Y:S05]  /*0610*/  EXIT ;  /* 0x000000000000794d */ /* 0x000fea0003800000 */
.L_x_2084:
[----:B------:R-:W0:Y:S02]  /*0620*/  LDC.64 R2, c[0x0][0x3a8] ;  /* 0x0000ea00ff027b82 */ /* 0x000e240000000a00 */
[----:B0-----:R-:W-:Y:S01]  /*0630*/  STG.E.64 desc[UR4][R2.64], RZ ;  /* 0x000000ff02007986 */ /* 0x001fe2000c101b04 */
[----:B------:R-:W-:Y:S05]  /*0640*/  EXIT ;  /* 0x000000000000794d */ /* 0x000fea0003800000 */
.L_x_2085:
        /* <DEDUP_REMOVED lines=11> */
.L_x_2925:


//--------------------- .text._Z43batched_delete_kernel_edge_block_centric_v3P27vertex_dictionary_structuremmPmS1_S1_S1_S1_ --------------------------
	.section	.text._Z43batched_delete_kernel_edge_block_centric_v3P27vertex_dictionary_structuremmPmS1_S1_S1_S1_,"ax",@progbits
	.align	128
        .global         _Z43batched_delete_kernel_edge_block_centric_v3P27vertex_dictionary_structuremmPmS1_S1_S1_S1_
        .type           _Z43batched_delete_kernel_edge_block_centric_v3P27vertex_dictionary_structuremmPmS1_S1_S1_S1_,@function
        .size           _Z43batched_delete_kernel_edge_block_centric_v3P27vertex_dictionary_structuremmPmS1_S1_S1_S1_,(.L_x_2831 - _Z43batched_delete_kernel_edge_block_centric_v3P27vertex_dictionary_structuremmPmS1_S1_S1_S1_)
        .other          _Z43batched_delete_kernel_edge_block_centric_v3P27vertex_dictionary_structuremmPmS1_S1_S1_S1_,@"STO_CUDA_ENTRY STV_DEFAULT"
_Z43batched_delete_kernel_edge_block_centric_v3P27vertex_dictionary_structuremmPmS1_S1_S1_S1_:
.text._Z43batched_delete_kernel_edge_block_centric_v3P27vertex_dictionary_structuremmPmS1_S1_S1_S1_:
        /* <DEDUP_REMOVED lines=19> */
[----:B------:R-:W0:Y:S04]  /*0130*/  LDCU.64 UR4, c[0x0][0x398] ;  /* 0x00007300ff0477ac */ /* 0x000e280008000a00 */
[----:B------:R-:W2:Y:S02]  /*0140*/  LDG.E.64 R4, desc[UR6][R10.64] ;  /* 0x000000060a047981 */ /* 0x000ea4000c1e1b00 */
[C---:B--2---:R-:W-:Y:S01]  /*0150*/  IMAD.SHL.U32 R0, R4.reuse, 0x8, RZ ;  /* 0x0000000804007824 */ /* 0x044fe200078e00ff */
[----:B------:R-:W-:-:S04]  /*0160*/  SHF.L.U64.HI R4, R4, 0x3, R5 ;  /* 0x0000000304047819 */ /* 0x000fc80000010205 */
[----:B0-----:R-:W-:-:S04]  /*0170*/  IADD3 R6, P0, PT, R0, UR4, RZ ;  /* 0x0000000400067c10 */ /* 0x001fc8000ff1e0ff */
[----:B------:R-:W-:-:S05]  /*0180*/  IADD3.X R7, PT, PT, R4, UR5, RZ, P0, !PT ;  /* 0x0000000504077c10 */ /* 0x000fca00087fe4ff */
[----:B------:R-:W2:Y:S04]  /*0190*/  LDG.E.64 R2, desc[UR6][R6.64] ;  /* 0x0000000606027981 */ /* 0x000ea8000c1e1b00 */
[----:B------:R-:W2:Y:S02]  /*01a0*/  LDG.E.64 R8, desc[UR6][R6.64+0x8] ;  /* 0x0000080606087981 */ /* 0x000ea4000c1e1b00 */
[----:B--2---:R-:W-:-:S04]  /*01b0*/  ISETP.GT.U32.AND P0, PT, R8, R2, PT ;  /* 0x000000020800720c */ /* 0x004fc80003f04070 */
[----:B------:R-:W-:-:S13]  /*01c0*/  ISETP.GT.U32.AND.EX P0, PT, R9, R3, PT, P0 ;  /* 0x000000030900720c */ /* 0x000fda0003f04100 */
[----:B------:R-:W-:Y:S05]  /*01d0*/  @!P0 EXIT ;  /* 0x000000000000894d */ /* 0x000fea0003800000 */
[----:B------:R-:W-:-:S04]  /*01e0*/  IADD3 R10, P0, PT, R0, UR10, RZ ;  /* 0x0000000a000a7c10 */ /* 0x000fc8000ff1e0ff */
[----:B------:R-:W-:-:S05]  /*01f0*/  IADD3.X R11, PT, PT, R4, UR11, RZ, P0, !PT ;  /* 0x0000000b040b7c10 */ /* 0x000fca00087fe4ff */
[----:B------:R-:W2:Y:S01]  /*0200*/  LDG.E.64 R6, desc[UR6][R10.64] ;  /* 0x000000060a067981 */ /* 0x000ea2000c1e1b00 */
[----:B------:R-:W-:Y:S01]  /*0210*/  IADD3 R5, P1, PT, -R2, R8, RZ ;  /* 0x0000000802057210 */ /* 0x000fe20007f3e1ff */
[----:B------:R-:W-:Y:S04]  /*0220*/  BSSY.RECONVERGENT B0, `(.L_x_2086) ;  /* 0x000002a000007945 */ /* 0x000fe80003800200 */
[----:B------:R-:W-:Y:S01]  /*0230*/  IMAD.X R9, R9, 0x1, ~R3, P1 ;  /* 0x0000000109097824 */ /* 0x000fe200008e0e03 */
[----:B--2---:R-:W-:-:S05]  /*0240*/  IADD3 R6, P0, PT, R13, -R6, RZ ;  /* 0x800000060d067210 */ /* 0x004fca0007f1e0ff */
[----:B------:R-:W-:-:S05]  /*0250*/  IMAD.X R7, RZ, RZ, ~R7, P0 ;  /* 0x000000ffff077224 */ /* 0x000fca00000e0e07 */
[----:B------:R-:W-:-:S04]  /*0260*/  LOP3.LUT R8, R7, R9, RZ, 0xfc, !PT ;  /* 0x0000000907087212 */ /* 0x000fc800078efcff */
[----:B------:R-:W-:-:S13]  /*0270*/  ISETP.NE.U32.AND P0, PT, R8, RZ, PT ;  /* 0x000000ff0800720c */ /* 0x000fda0003f05070 */
        /* <DEDUP_REMOVED lines=9> */
[----:B------:R-:W-:-:S04]  /*0310*/  IMAD.HI.U32 R9, R9, R11, R8 ;  /* 0x0000000b09097227 */ /* 0x000fc800078e0008 */
[----:B------:R-:W-:Y:S02]  /*0320*/  IMAD.MOV.U32 R11, RZ, RZ, RZ ;  /* 0x000000ffff0b7224 */ /* 0x000fe400078e00ff */
[----:B------:R-:W-:-:S04]  /*0330*/  IMAD.HI.U32 R9, R9, R6, RZ ;  /* 0x0000000609097227 */ /* 0x000fc800078e00ff */
[----:B------:R-:W-:-:S04]  /*0340*/  IMAD.MOV R10, RZ, RZ, -R9 ;  /* 0x000000ffff0a7224 */ /* 0x000fc800078e0a09 */
[----:B------:R-:W-:-:S05]  /*0350*/  IMAD R10, R5, R10, R6 ;  /* 0x0000000a050a7224 */ /* 0x000fca00078e0206 */
[----:B------:R-:W-:-:S13]  /*0360*/  ISETP.GE.U32.AND P0, PT, R10, R5, PT ;  /* 0x000000050a00720c */ /* 0x000fda0003f06070 */
[----:B------:R-:W-:Y:S02]  /*0370*/  @P0 IMAD.IADD R10, R10, 0x1, -R5 ;  /* 0x000000010a0a0824 */ /* 0x000fe400078e0a05 */
[----:B------:R-:W-:-:S03]  /*0380*/  @P0 VIADD R9, R9, 0x1 ;  /* 0x0000000109090836 */ /* 0x000fc60000000000 */
[----:B------:R-:W-:-:S13]  /*0390*/  ISETP.GE.U32.AND P1, PT, R10, R5, PT ;  /* 0x000000050a00720c */ /* 0x000fda0003f26070 */
[----:B------:R-:W-:Y:S01]  /*03a0*/  @P1 VIADD R9, R9, 0x1 ;  /* 0x0000000109091836 */ /* 0x000fe20000000000 */
[----:B------:R-:W-:-:S05]  /*03b0*/  @!P2 LOP3.LUT R9, RZ, R5, RZ, 0x33, !PT ;  /* 0x00000005ff09a212 */ /* 0x000fca00078e33ff */
[----:B------:R-:W-:-:S04]  /*03c0*/  IMAD.MOV R7, RZ, RZ, -R9 ;  /* 0x000000ffff077224 */ /* 0x000fc800078e0a09 */
[----:B------:R-:W-:Y:S02]  /*03d0*/  IMAD R5, R5, R7, R6 ;  /* 0x0000000705057224 */ /* 0x000fe400078e0206 */
[----:B------:R-:W-:Y:S02]  /*03e0*/  IMAD.MOV.U32 R6, RZ, RZ, R9 ;  /* 0x000000ffff067224 */ /* 0x000fe400078e0009 */
[----:B------:R-:W-:Y:S01]  /*03f0*/  IMAD.MOV.U32 R7, RZ, RZ, RZ ;  /* 0x000000ffff077224 */ /* 0x000fe200078e00ff */
[----:B------:R-:W-:Y:S06]  /*0400*/  BRA `(.L_x_2088) ;  /* 0x00000000002c7947 */ /* 0x000fec0003800000 */
.L_x_2087:
[----:B------:R-:W-:-:S07]  /*0410*/  MOV R8, 0x430 ;  /* 0x0000043000087802 */ /* 0x000fce0000000f00 */
[----:B------:R-:W-:Y:S05]  /*0420*/  CALL.REL.NOINC `($__internal_12_$__cuda_sm20_div_u64) ;  /* 0x0000000800ec7944 */ /* 0x000fea0003c00000 */
[----:B------:R-:W-:-:S05]  /*0430*/  IADD3 R10, P0, PT, RZ, -R12, RZ ;  /* 0x8000000cff0a7210 */ /* 0x000fca0007f1e0ff */
[----:B------:R-:W-:Y:S02]  /*0440*/  IMAD.X R8, RZ, RZ, ~R13, P0 ;  /* 0x000000ffff087224 */ /* 0x000fe400000e0e0d */
[----:B------:R-:W-:-:S04]  /*0450*/  IMAD.WIDE.U32 R6, R5, R10, R6 ;  /* 0x0000000a05067225 */ /* 0x000fc800078e0006 */
[----:B------:R-:W-:Y:S02]  /*0460*/  IMAD R8, R8, R5, RZ ;  /* 0x0000000508087224 */ /* 0x000fe400078e02ff */
[----:B------:R-:W-:Y:S02]  /*0470*/  IMAD.MOV.U32 R5, RZ, RZ, R6 ;  /* 0x000000ffff057224 */ /* 0x000fe400078e0006 */
[----:B------:R-:W-:Y:S02]  /*0480*/  IMAD R9, R9, R10, R8 ;  /* 0x0000000a09097224 */ /* 0x000fe400078e0208 */
[----:B------:R-:W-:Y:S02]  /*0490*/  IMAD.MOV.U32 R6, RZ, RZ, R12 ;  /* 0x000000ffff067224 */ /* 0x000fe400078e000c */
[----:B------:R-:W-:Y:S02]  /*04a0*/  IMAD.IADD R11, R7, 0x1, R9 ;  /* 0x00000001070b7824 */ /* 0x000fe400078e0209 */
[----:B------:R-:W-:-:S07]  /*04b0*/  IMAD.MOV.U32 R7, RZ, RZ, R13 ;  /* 0x000000ffff077224 */ /* 0x000fce00078e000d */
.L_x_2088:
[----:B------:R-:W-:Y:S05]  /*04c0*/  BSYNC.RECONVERGENT B0 ;  /* 0x0000000000007941 */ /* 0x000fea0003800200 */
.L_x_2086:
[----:B------:R-:W0:Y:S01]  /*04d0*/  LDCU.64 UR4, c[0x4][0x20] ;  /* 0x01000400ff0477ac */ /* 0x000e220008000a00 */
[----:B------:R-:W1:Y:S01]  /*04e0*/  LDCU.64 UR8, c[0x0][0x380] ;  /* 0x00007000ff0877ac */ /* 0x000e620008000a00 */
[----:B0-----:R-:W-:-:S04]  /*04f0*/  LEA R8, P0, R6, UR4, 0x3 ;  /* 0x0000000406087c11 */ /* 0x001fc8000f8018ff */
[----:B------:R-:W-:Y:S01]  /*0500*/  LEA.HI.X R9, R6, UR5, R7, 0x3, P0 ;  /* 0x0000000506097c11 */ /* 0x000fe200080f1c07 */
[----:B------:R-:W0:Y:S01]  /*0510*/  LDCU.64 UR4, c[0x0][0x3a0] ;  /* 0x00007400ff0477ac */ /* 0x000e220008000a00 */
[----:B-1----:R-:W-:-:S03]  /*0520*/  IADD3 R6, P0, PT, R0, UR8, RZ ;  /* 0x0000000800067c10 */ /* 0x002fc6000ff1e0ff */
[----:B------:R-:W2:Y:S01]  /*0530*/  LDG.E.64 R14, desc[UR6][R8.64] ;  /* 0x00000006080e7981 */ /* 0x000ea2000c1e1b00 */
[----:B------:R-:W-:-:S06]  /*0540*/  IADD3.X R7, PT, PT, R4, UR9, RZ, P0, !PT ;  /* 0x0000000904077c10 */ /* 0x000fcc00087fe4ff */
[----:B------:R-:W3:Y:S01]  /*0550*/  LDG.E.64 R6, desc[UR6][R6.64+0x8] ;  /* 0x0000080606067981 */ /* 0x000ee2000c1e1b00 */
[----:B------:R-:W-:-:S05]  /*0560*/  IADD3 R0, P1, PT, R2, R5, RZ ;  /* 0x0000000502007210 */ /* 0x000fca0007f3e0ff */
[----:B------:R-:W-:Y:S01]  /*0570*/  IMAD.X R3, R3, 0x1, R11, P1 ;  /* 0x0000000103037824 */ /* 0x000fe200008e060b */
[----:B0-----:R-:W-:-:S04]  /*0580*/  LEA R4, P1, R0, UR4, 0x3 ;  /* 0x0000000400047c11 */ /* 0x001fc8000f8218ff */
[----:B------:R-:W-:Y:S01]  /*0590*/  LEA.HI.X R5, R0, UR5, R3, 0x3, P1 ;  /* 0x0000000500057c11 */ /* 0x000fe200088f1c03 */
[----:B------:R-:W-:Y:S01]  /*05a0*/  BSSY.RECONVERGENT B0, `(.L_x_2089) ;  /* 0x000001a000007945 */ /* 0x000fe20003800200 */
[----:B--2---:R-:W-:-:S04]  /*05b0*/  ISETP.NE.U32.AND P0, PT, R14, RZ, PT ;  /* 0x000000ff0e00720c */ /* 0x004fc80003f05070 */
[----:B------:R-:W-:Y:S01]  /*05c0*/  ISETP.NE.AND.EX P0, PT, R15, RZ, PT, P0 ;  /* 0x000000ff0f00720c */ /* 0x000fe20003f05300 */
[----:B---3--:R0:W5:-:S12]  /*05d0*/  LDG.E.64 R2, desc[UR6][R6.64+0x20] ;  /* 0x0000200606027981 */ /* 0x008158000c1e1b00 */
[----:B0-----:R-:W-:Y:S05]  /*05e0*/  @!P0 BRA `(.L_x_2090) ;  /* 0x0000000000548947 */ /* 0x001fea0003800000 */
[----:B------:R-:W-:-:S07]  /*05f0*/  IMAD.MOV.U32 R0, RZ, RZ, R14 ;  /* 0x000000ffff007224 */ /* 0x000fce00078e000e */
.L_x_2091:
[----:B------:R-:W-:-:S04]  /*0600*/  LOP3.LUT R6, R0, 0x1, RZ, 0xc0, !PT ;  /* 0x0000000100067812 */ /* 0x000fc800078ec0ff */
[----:B------:R-:W-:-:S04]  /*0610*/  ISETP.NE.U32.AND P0, PT, R6, 0x1, PT ;  /* 0x000000010600780c */ /* 0x000fc80003f05070 */
[----:B------:R-:W-:-:S13]  /*0620*/  ISETP.NE.U32.AND.EX P0, PT, RZ, RZ, PT, P0 ;  /* 0x000000ffff00720c */ /* 0x000fda0003f05100 */
[----:B-----5:R-:W2:Y:S01]  /*0630*/  @!P0 LDG.E.64 R6, desc[UR6][R2.64+0x80] ;  /* 0x0000800602068981 */ /* 0x020ea2000c1e1b00 */
[----:B------:R-:W-:-:S03]  /*0640*/  IMAD.WIDE.U32 R8, R15, -0x33333333, RZ ;  /* 0xcccccccd0f087825 */ /* 0x000fc600078e00ff */
[----:B------:R-:W2:Y:S01]  /*0650*/  @P0 LDG.E.64 R6, desc[UR6][R2.64+0x88] ;  /* 0x0000880602060981 */ /* 0x000ea2000c1e1b00 */
        /* <DEDUP_REMOVED lines=10> */
[----:B------:R-:W-:Y:S02]  /*0700*/  IMAD.MOV.U32 R15, RZ, RZ, R8 ;  /* 0x000000ffff0f7224 */ /* 0x000fe400078e0008 */
[----:B--2---:R-:W-:Y:S02]  /*0710*/  IMAD.MOV.U32 R2, RZ, RZ, R6 ;  /* 0x000000ffff027224 */ /* 0x004fe400078e0006 */
[----:B------:R-:W-:Y:S01]  /*0720*/  IMAD.MOV.U32 R3, RZ, RZ, R7 ;  /* 0x000000ffff037224 */ /* 0x000fe200078e0007 */
[----:B------:R-:W-:Y:S06]  /*0730*/  @P0 BRA `(.L_x_2091) ;  /* 0xfffffffc00b00947 */ /* 0x000fec000383ffff */
.L_x_2090:
[----:B------:R-:W-:Y:S05]  /*0740*/  BSYNC.RECONVERGENT B0 ;  /* 0x0000000000007941 */ /* 0x000fea0003800200 */
.L_x_2089:
[----:B-----5:R-:W2:Y:S04]  /*0750*/  LDG.E.64 R6, desc[UR6][R2.64] ;  /* 0x0000000602067981 */ /* 0x020ea8000c1e1b00 */
[----:B------:R-:W5:Y:S01]  /*0760*/  LDG.E.64 R4, desc[UR6][R4.64] ;  /* 0x0000000604047981 */ /* 0x000f62000c1e1b00 */
[----:B--2---:R-:W-:-:S04]  /*0770*/  ISETP.NE.U32.AND P0, PT, R6, RZ, PT ;  /* 0x000000ff0600720c */ /* 0x004fc80003f05070 */
[----:B------:R-:W-:-:S13]  /*0780*/  ISETP.NE.AND.EX P0, PT, R7, RZ, PT, P0 ;  /* 0x000000ff0700720c */ /* 0x000fda0003f05300 */
[----:B------:R-:W-:Y:S05]  /*0790*/  @!P0 EXIT ;  /* 0x000000000000894d */ /* 0x000fea0003800000 */
[----:B------:R-:W2:Y:S01]  /*07a0*/  LDG.E.64 R8, desc[UR6][R2.64+0x8] ;  /* 0x0000080602087981 */ /* 0x000ea2000c1e1b00 */
[----:B-----5:R-:W-:-:S04]  /*07b0*/  ISETP.NE.U32.AND P0, PT, R6, R4, PT ;  /* 0x000000040600720c */ /* 0x020fc80003f05070 */
[----:B------:R-:W-:-:S13]  /*07c0*/  ISETP.NE.AND.EX P0, PT, R7, R5, PT, P0 ;  /* 0x000000050700720c */ /* 0x000fda0003f05300 */
[----:B------:R-:W-:Y:S02]  /*07d0*/  @!P0 IMAD.MOV.U32 R6, RZ, RZ, 0x3b9aca00 ;  /* 0x3b9aca00ff068424 */ /* 0x000fe400078e00ff */
[----:B------:R-:W-:-:S05]  /*07e0*/  @!P0 IMAD.MOV.U32 R7, RZ, RZ, 0x0 ;  /* 0x00000000ff078424 */ /* 0x000fca00078e00ff */
[----:B------:R0:W-:Y:S01]  /*07f0*/  @!P0 STG.E.64 desc[UR6][R2.64], R6 ;  /* 0x0000000602008986 */ /* 0x0001e2000c101b06 */
[----:B--2---:R-:W-:-:S04]  /*0800*/  ISETP.NE.U32.AND P1, PT, R8, RZ, PT ;  /* 0x000000ff0800720c */ /* 0x004fc80003f25070 */
[----:B------:R-:W-:-:S13]  /*0810*/  ISETP.NE.AND.EX P1, PT, R9, RZ, PT, P1 ;  /* 0x000000ff0900720c */ /* 0x000fda0003f25310 */
[----:B0-----:R-:W-:Y:S05]  /*0820*/  @!P1 EXIT ;  /* 0x000000000000994d */ /* 0x001fea0003800000 */
[----:B------:R-:W2:Y:S01]  /*0830*/  LDG.E.64 R6, desc[UR6][R2.64+0x10] ;  /* 0x0000100602067981 */ /* 0x000ea2000c1e1b00 */
[----:B------:R-:W-:-:S04]  /*0840*/  ISETP.NE.U32.AND P0, PT, R8, R4, PT ;  /* 0x000000040800720c */ /* 0x000fc80003f05070 */
        /* <DEDUP_REMOVED lines=108> */
[----:B------:R-:W-:Y:S02]  /*0f10*/  ISETP.NE.AND.EX P0, PT, R9, R5, PT, P0 ;  /* 0x000000050900720c */ /* 0x000fe40003f05300 */
[----:B--2---:R-:W-:-:S11]  /*0f20*/  ISETP.NE.U32.AND P2, PT, R6, R4, PT ;  /* 0x000000040600720c */ /* 0x004fd60003f45070 */
[----:B------:R-:W-:Y:S01]  /*0f30*/  @!P0 IMAD.MOV.U32 R4, RZ, RZ, 0x3b9aca00 ;  /* 0x3b9aca00ff048424 */ /* 0x000fe200078e00ff */
[----:B------:R-:W-:Y:S02]  /*0f40*/  ISETP.EQ.U32.AND P1, PT, R6, RZ, PT ;  /* 0x000000ff0600720c */ /* 0x000fe40003f22070 */
[----:B------:R-:W-:Y:S01]  /*0f50*/  ISETP.NE.AND.EX P2, PT, R7, R5, PT, P2 ;  /* 0x000000050700720c */ /* 0x000fe20003f45320 */
[----:B------:R-:W-:-:S03]  /*0f60*/  @!P0 IMAD.MOV.U32 R5, RZ, RZ, 0x0 ;  /* 0x00000000ff058424 */ /* 0x000fc600078e00ff */
[----:B------:R-:W-:Y:S02]  /*0f70*/  ISETP.EQ.OR.EX P1, PT, R7, RZ, P2, P1 ;  /* 0x000000ff0700720c */ /* 0x000fe40001722710 */
[----:B------:R0:W-:Y:S11]  /*0f80*/  @!P0 STG.E.64 desc[UR6][R2.64+0x68], R4 ;  /* 0x0000680402008986 */ /* 0x0001f6000c101b06 */
[----:B------:R-:W-:Y:S05]  /*0f90*/  @P1 EXIT ;  /* 0x000000000000194d */ /* 0x000fea0003800000 */
[----:B0-----:R-:W-:Y:S02]  /*0fa0*/  IMAD.MOV.U32 R4, RZ, RZ, 0x3b9aca00 ;  /* 0x3b9aca00ff047424 */ /* 0x001fe400078e00ff */
[----:B------:R-:W-:-:S05]  /*0fb0*/  IMAD.MOV.U32 R5, RZ, RZ, 0x0 ;  /* 0x00000000ff057424 */ /* 0x000fca00078e00ff */
[----:B------:R-:W-:Y:S01]  /*0fc0*/  STG.E.64 desc[UR6][R2.64+0x70], R4 ;  /* 0x0000700402007986 */ /* 0x000fe2000c101b06 */
[----:B------:R-:W-:Y:S05]  /*0fd0*/  EXIT ;  /* 0x000000000000794d */ /* 0x000fea0003800000 */
        .weak           $__internal_12_$__cuda_sm20_div_u64
        .type           $__internal_12_$__cuda_sm20_div_u64,@function
        .size           $__internal_12_$__cuda_sm20_div_u64,(.L_x_2831 - $__internal_12_$__cuda_sm20_div_u64)
$__internal_12_$__cuda_sm20_div_u64:
[----:B------:R-:W-:Y:S02]  /*0fe0*/  IMAD.MOV.U32 R14, RZ, RZ, R5 ;  /* 0x000000ffff0e7224 */ /* 0x000fe400078e0005 */
[----:B------:R-:W-:-:S04]  /*0ff0*/  IMAD.MOV.U32 R15, RZ, RZ, R9 ;  /* 0x000000ffff0f7224 */ /* 0x000fc800078e0009 */
[----:B------:R-:W0:Y:S08]  /*1000*/  I2F.U64.RP R14, R14 ;  /* 0x0000000e000e7312 */ /* 0x000e300000309000 */
[----:B0-----:R-:W0:Y:S02]  /*1010*/  MUFU.RCP R10, R14 ;  /* 0x0000000e000a7308 */ /* 0x001e240000001000 */
[----:B0-----:R-:W-:-:S06]  /*1020*/  VIADD R10, R10, 0x1ffffffe ;  /* 0x1ffffffe0a0a7836 */ /* 0x001fcc0000000000 */
[----:B------:R-:W0:Y:S02]  /*1030*/  F2I.U64.TRUNC R10, R10 ;  /* 0x0000000a000a7311 */ /* 0x000e24000020d800 */
[----:B0-----:R-:W-:-:S04]  /*1040*/  IMAD.WIDE.U32 R12, R10, R5, RZ ;  /* 0x000000050a0c7225 */ /* 0x001fc800078e00ff */
        /* <DEDUP_REMOVED lines=10> */
[----:B------:R-:W-:Y:S01]  /*10f0*/  IADD3 R13, P2, PT, R15, R12, RZ ;  /* 0x0000000c0f0d7210 */ /* 0x000fe20007f5e0ff */
[----:B------:R-:W-:-:S04]  /*1100*/  IMAD.X R12, R19, 0x1, R11, P0 ;  /* 0x00000001130c7824 */ /* 0x000fc800000e060b */
        /* <DEDUP_REMOVED lines=25> */
[----:B------:R-:W-:-:S03]  /*12a0*/  IMAD R11, R14, R9, R11 ;  /* 0x000000090e0b7224 */ /* 0x000fc600078e020b */
[-C--:B------:R-:W-:Y:S01]  /*12b0*/  ISETP.GE.U32.AND P0, PT, R18, R5.reuse, PT ;  /* 0x000000051200720c */ /* 0x080fe20003f06070 */
[----:B------:R-:W-:Y:S01]  /*12c0*/  IMAD R11, R12, R5, R11 ;  /* 0x000000050c0b7224 */ /* 0x000fe200078e020b */
[----:B------:R-:W-:-:S03]  /*12d0*/  IADD3 R16, P2, PT, -R5, R18, RZ ;  /* 0x0000001205107210 */ /* 0x000fc60007f5e1ff */
[----:B------:R-:W-:Y:S01]  /*12e0*/  IMAD.X R20, R7, 0x1, ~R11, P1 ;  /* 0x0000000107147824 */ /* 0x000fe200008e0e0b */
        /* <DEDUP_REMOVED lines=8> */
[----:B------:R-:W-:-:S02]  /*1370*/  SEL R10, R13, R12, P0 ;  /* 0x0000000c0d0a7207 */ /* 0x000fc40000000000 */
[----:B------:R-:W-:Y:S02]  /*1380*/  IADD3 R12, P2, PT, R11, 0x1, RZ ;  /* 0x000000010b0c7810 */ /* 0x000fe40007f5e0ff */
[----:B------:R-:W-:Y:S02]  /*1390*/  ISETP.GE.U32.AND P0, PT, R16, R5, PT ;  /* 0x000000051000720c */ /* 0x000fe40003f06070 */
[----:B------:R-:W-:Y:S01]  /*13a0*/  ISETP.NE.AND.EX P1, PT, R9, RZ, PT, P1 ;  /* 0x000000ff0900720c */ /* 0x000fe20003f25310 */
[----:B------:R-:W-:Y:S01]  /*13b0*/  IMAD.X R13, RZ, RZ, R10, P2 ;  /* 0x000000ffff0d7224 */ /* 0x000fe200010e060a */
[----:B------:R-:W-:-:S04]  /*13c0*/  ISETP.GE.U32.AND.EX P0, PT, R14, R9, PT, P0 ;  /* 0x000000090e00720c */ /* 0x000fc80003f06100 */
[----:B------:R-:W-:Y:S01]  /*13d0*/  SEL R12, R12, R11, P0 ;  /* 0x0000000b0c0c7207 */ /* 0x000fe20000000000 */
[----:B------:R-:W-:Y:S01]  /*13e0*/  IMAD.MOV.U32 R11, RZ, RZ, 0x0 ;  /* 0x00000000ff0b7424 */ /* 0x000fe200078e00ff */
[----:B------:R-:W-:Y:S01]  /*13f0*/  SEL R13, R13, R10, P0 ;  /* 0x0000000a0d0d7207 */ /* 0x000fe20000000000 */
[----:B------:R-:W-:Y:S01]  /*1400*/  IMAD.MOV.U32 R10, RZ, RZ, R8 ;  /* 0x000000ffff0a7224 */ /* 0x000fe200078e0008 */
[----:B------:R-:W-:Y:S02]  /*1410*/  SEL R12, R12, 0xffffffff, P1 ;  /* 0xffffffff0c0c7807 */ /* 0x000fe40000800000 */
[----:B------:R-:W-:Y:S01]  /*1420*/  SEL R13, R13, 0xffffffff, P1 ;  /* 0xffffffff0d0d7807 */ /* 0x000fe20000800000 */
[----:B------:R-:W-:Y:S06]  /*1430*/  RET.REL.NODEC R10 `(_Z43batched_delete_kernel_edge_block_centric_v3P27vertex_dictionary_structuremmPmS1_S1_S1_S1_) ;  /* 0xffffffe80af07950 */ /* 0x000fec0003c3ffff */
.L_x_2092:
        /* <DEDUP_REMOVED lines=12> */
.L_x_2831:


//--------------------- .text._Z33batched_delete_preprocessing_v3_2P27vertex_dictionary_structuremPmS1_S1_S1_S1_ --------------------------
	.section	.text._Z33batched_delete_preprocessing_v3_2P27vertex_dictionary_structuremPmS1_S1_S1_S1_,"ax",@progbits
	.align	128
        .global         _Z33batched_delete_preprocessing_v3_2P27vertex_dictionary_structuremPmS1_S1_S1_S1_
        .type           _Z33batched_delete_preprocessing_v3_2P27vertex_dictionary_structuremPmS1_S1_S1_S1_,@function
        .size           _Z33batched_delete_preprocessing_v3_2P27vertex_dictionary_structuremPmS1_S1_S1_S1_,(.L_x_2927 - _Z33batched_delete_preprocessing_v3_2P27vertex_dictionary_structuremPmS1_S1_S1_S1_)
        .other          _Z33batched_delete_preprocessing_v3_2P27vertex_dictionary_structuremPmS1_S1_S1_S1_,@"STO_CUDA_ENTRY STV_DEFAULT"
_Z33batched_delete_preprocessing_v3_2P27vertex_dictionary_structuremPmS1_S1_S1_S1_:
.text._Z33batched_delete_preprocessing_v3_2P27vertex_dictionary_structuremPmS1_S1_S1_S1_:
        /* <DEDUP_REMOVED lines=38> */
.L_x_2095:
        /* <DEDUP_REMOVED lines=27> */
.L_x_2094:
[----:B------:R-:W-:Y:S05]  /*0410*/  BSYNC.RECONVERGENT B0 ;  /* 0x0000000000007941 */ /* 0x000fea0003800200 */
.L_x_2093:
        /* <DEDUP_REMOVED lines=21> */
.L_x_2097:
[----:B------:R-:W-:Y:S05]  /*0570*/  BSYNC.RECONVERGENT B0 ;  /* 0x0000000000007941 */ /* 0x000fea0003800200 */
.L_x_2096:
        /* <DEDUP_REMOVED lines=18> */
.L_x_2099:
[----:B------:R-:W-:Y:S05]  /*06a0*/  BSYNC.RECONVERGENT B0 ;  /* 0x0000000000007941 */ /* 0x000fea0003800200 */
.L_x_2098:
[----:B------:R-:W-:Y:S05]  /*06b0*/  @!P1 EXIT ;  /* 0x000000000000994d */ /* 0x000fea0003800000 */
[----:B------:R-:W3:Y:S02]  /*06c0*/  LDCU.64 UR6, c[0x0][0x3a8] ;  /* 0x00007500ff0677ac */ /* 0x000ee40008000a00 */
[----:B---3--:R-:W-:-:S04]  /*06d0*/  LEA R0, P0, R9, UR6, 0x3 ;  /* 0x0000000609007c11 */ /* 0x008fc8000f8018ff */
[----:B------:R-:W-:-:S09]  /*06e0*/  LEA.HI.X R7, R9, UR7, R10, 0x3, P0 ;  /* 0x0000000709077c11 */ /* 0x000fd200080f1c0a */
.L_x_2100:
        /* <DEDUP_REMOVED lines=11> */
.L_x_2101:
        /* <DEDUP_REMOVED lines=14> */
.L_x_2927:


//--------------------- .text._Z42batched_delete_preprocessing_v3_prefix_sumPmm --------------------------
	.section	.text._Z42batched_delete_preprocessing_v3_prefix_sumPmm,"ax",@progbits
	.align	128
        .global         _Z42batched_delete_preprocessing_v3_prefix_sumPmm
        .type           _Z42batched_delete_preprocessing_v3_prefix_sumPmm,@function
        .size           _Z42batched_delete_preprocessing_v3_prefix_sumPmm,(.L_x_2928 - _Z42batched_delete_preprocessing_v3_prefix_sumPmm)
        .other          _Z42batched_delete_preprocessing_v3_prefix_sumPmm,@"STO_CUDA_ENTRY STV_DEFAULT"
_Z42batched_delete_preprocessing_v3_prefix_sumPmm:
.text._Z42batched_delete_preprocessing_v3_prefix_sumPmm:
[----:B------:R-:W-:Y:S08]  /*0000*/  LDC R1, c[0x0][0x37c] ;  /* 0x0000df00ff017b82 */ /* 0x000ff00000000800 */
[----:B------:R-:W0:Y:S02]  /*0010*/  LDC.64 R2, c[0x0][0x388] ;  /* 0x0000e200ff027b82 */ /* 0x000e240000000a00 */
[----:B0-----:R-:W-:-:S04]  /*0020*/  IADD3 R4, P1, PT, R2, -0x2, RZ ;  /* 0xfffffffe02047810 */ /* 0x001fc80007f3e0ff */
[----:B------:R-:W-:Y:S02]  /*0030*/  ISETP.GT.U32.AND P0, PT, R4, -0x4, PT ;  /* 0xfffffffc0400780c */ /* 0x000fe40003f04070 */
[----:B------:R-:W-:-:S04]  /*0040*/  IADD3.X R5, PT, PT, R3, -0x1, RZ, P1, !PT ;  /* 0xffffffff03057810 */ /* 0x000fc80000ffe4ff */
[----:B------:R-:W-:-:S13]  /*0050*/  ISETP.GT.U32.AND.EX P0, PT, R5, -0x1, PT, P0 ;  /* 0xffffffff0500780c */ /* 0x000fda0003f04100 */
[----:B------:R-:W-:Y:S05]  /*0060*/  @P0 EXIT ;  /* 0x000000000000094d */ /* 0x000fea0003800000 */
[----:B------:R-:W-:Y:S01]  /*0070*/  ISETP.GE.U32.AND P0, PT, R4, 0xf, PT ;  /* 0x0000000f0400780c */ /* 0x000fe20003f06070 */
[----:B------:R-:W-:Y:S01]  /*0080*/  UMOV UR6, 0x2 ;  /* 0x0000000200067882 */ /* 0x000fe20000000000 */
[----:B------:R-:W-:Y:S01]  /*0090*/  IADD3 R0, P2, PT, R2, -0x1, RZ ;  /* 0xffffffff02007810 */ /* 0x000fe20007f5e0ff */
[----:B------:R-:W-:Y:S01]  /*00a0*/  UMOV UR4, URZ ;  /* 0x000000ff00047c82 */ /* 0x000fe20008000000 */
[----:B------:R-:W-:Y:S01]  /*00b0*/  ISETP.GE.U32.AND.EX P0, PT, R5, RZ, PT, P0 ;  /* 0x000000ff0500720c */ /* 0x000fe20003f06100 */
[----:B------:R-:W0:Y:S01]  /*00c0*/  LDCU.64 UR10, c[0x0][0x358] ;  /* 0x00006b00ff0a77ac */ /* 0x000e220008000a00 */
[----:B------:R-:W-:Y:S02]  /*00d0*/  LOP3.LUT R26, R0, 0xf, RZ, 0xc0, !PT ;  /* 0x0000000f001a7812 */ /* 0x000fe400078ec0ff */
[----:B------:R-:W-:Y:S02]  /*00e0*/  IADD3.X R24, PT, PT, R3, -0x1, RZ, P2, !PT ;  /* 0xffffffff03187810 */ /* 0x000fe400017fe4ff */
[----:B------:R-:W-:-:S04]  /*00f0*/  ISETP.NE.U32.AND P1, PT, R26, RZ, PT ;  /* 0x000000ff1a00720c */ /* 0x000fc80003f25070 */
[----:B------:R-:W-:-:S03]  /*0100*/  ISETP.NE.AND.EX P1, PT, RZ, RZ, PT, P1 ;  /* 0x000000ffff00720c */ /* 0x000fc60003f25310 */
[----:B------:R-:W-:Y:S10]  /*0110*/  @!P0 BRA `(.L_x_2102) ;  /* 0x0000000400588947 */ /* 0x000ff40003800000 */
[----:B------:R-:W0:Y:S01]  /*0120*/  LDC.64 R4, c[0x0][0x380] ;  /* 0x0000e000ff047b82 */ /* 0x000e220000000a00 */
[----:B------:R-:W1:Y:S01]  /*0130*/  LDCU.64 UR4, c[0x0][0x380] ;  /* 0x00007000ff0477ac */ /* 0x000e620008000a00 */
[----:B0-----:R-:W5:Y:S01]  /*0140*/  LDG.E.64 R4, desc[UR10][R4.64+0x8] ;  /* 0x0000080a04047981 */ /* 0x001f62000c1e1b00 */
[----:B-1----:R-:W-:Y:S01]  /*0150*/  UIADD3 UR4, UP0, UPT, UR4, 0x48, URZ ;  /* 0x0000004804047890 */ /* 0x002fe2000ff1e0ff */
[----:B------:R-:W-:Y:S01]  /*0160*/  LOP3.LUT R25, R0, 0xfffffff0, RZ, 0xc0, !PT ;  /* 0xfffffff000197812 */ /* 0x000fe200078ec0ff */
[----:B------:R-:W-:Y:S02]  /*0170*/  UMOV UR6, 0x2 ;  /* 0x0000000200067882 */ /* 0x000fe40000000000 */
[----:B------:R-:W-:Y:S02]  /*0180*/  UIADD3.X UR5, UPT, UPT, URZ, UR5, URZ, UP0, !UPT ;  /* 0x00000005ff057290 */ /* 0x000fe400087fe4ff */
[----:B------:R-:W-:Y:S01]  /*0190*/  IMAD.U32 R6, RZ, RZ, UR4 ;  /* 0x00000004ff067e24 */ /* 0x000fe2000f8e00ff */
[----:B------:R-:W-:-:S03]  /*01a0*/  UMOV UR4, URZ ;  /* 0x000000ff00047c82 */ /* 0x000fc60008000000 */
[----:B------:R-:W-:-:S07]  /*01b0*/  IMAD.U32 R7, RZ, RZ, UR5 ;  /* 0x00000005ff077e24 */ /* 0x000fce000f8e00ff */
.L_x_2103:
[----:B-1----:R-:W-:Y:S02]  /*01c0*/  IMAD.MOV.U32 R2, RZ, RZ, R6 ;  /* 0x000000ffff027224 */ /* 0x002fe400078e0006 */
[----:B------:R-:W-:-:S05]  /*01d0*/  IMAD.MOV.U32 R3, RZ, RZ, R7 ;  /* 0x000000ffff037224 */ /* 0x000fca00078e0007 */
[----:B------:R-:W2:Y:S04]  /*01e0*/  LDG.E.64 R8, desc[UR10][R2.64+-0x38] ;  /* 0xffffc80a02087981 */ /* 0x000ea8000c1e1b00 */
[----:B------:R-:W3:Y:S04]  /*01f0*/  LDG.E.64 R6, desc[UR10][R2.64+-0x30] ;  /* 0xffffd00a02067981 */ /* 0x000ee8000c1e1b00 */
[----:B------:R-:W4:Y:S04]  /*0200*/  LDG.E.64 R14, desc[UR10][R2.64+-0x28] ;  /* 0xffffd80a020e7981 */ /* 0x000f28000c1e1b00 */
[----:B------:R-:W4:Y:S04]  /*0210*/  LDG.E.64 R10, desc[UR10][R2.64+-0x20] ;  /* 0xffffe00a020a7981 */ /* 0x000f28000c1e1b00 */
[----:B------:R-:W4:Y:S04]  /*0220*/  LDG.E.64 R12, desc[UR10][R2.64+-0x18] ;  /* 0xffffe80a020c7981 */ /* 0x000f28000c1e1b00 */
[----:B------:R-:W4:Y:S04]  /*0230*/  LDG.E.64 R20, desc[UR10][R2.64+-0x10] ;  /* 0xfffff00a02147981 */ /* 0x000f28000c1e1b00 */
[----:B------:R-:W4:Y:S01]  /*0240*/  LDG.E.64 R18, desc[UR10][R2.64+-0x8] ;  /* 0xfffff80a02127981 */ /* 0x000f22000c1e1b00 */
[----:B--2--5:R-:W-:-:S05]  /*0250*/  IADD3 R28, P0, PT, R8, R4, RZ ;  /* 0x00000004081c7210 */ /* 0x024fca0007f1e0ff */
[----:B------:R-:W-:Y:S01]  /*0260*/  IMAD.X R29, R9, 0x1, R5, P0 ;  /* 0x00000001091d7824 */ /* 0x000fe200000e0605 */
[----:B---3--:R-:W-:Y:S01]  /*0270*/  IADD3 R8, P0, PT, R6, R28, RZ ;  /* 0x0000001c06087210 */ /* 0x008fe20007f1e0ff */
[----:B------:R-:W2:Y:S04]  /*0280*/  LDG.E.64 R4, desc[UR10][R2.64] ;  /* 0x0000000a02047981 */ /* 0x000ea8000c1e1b00 */
[----:B------:R-:W-:Y:S01]  /*0290*/  IMAD.X R9, R7, 0x1, R29, P0 ;  /* 0x0000000107097824 */ /* 0x000fe200000e061d */
[----:B----4-:R-:W-:Y:S01]  /*02a0*/  IADD3 R22, P0, PT, R14, R8, RZ ;  /* 0x000000080e167210 */ /* 0x010fe20007f1e0ff */
[----:B------:R-:W3:Y:S04]  /*02b0*/  LDG.E.64 R6, desc[UR10][R2.64+0x8] ;  /* 0x0000080a02067981 */ /* 0x000ee8000c1e1b00 */
[----:B------:R-:W-:Y:S01]  /*02c0*/  IMAD.X R23, R15, 0x1, R9, P0 ;  /* 0x000000010f177824 */ /* 0x000fe200000e0609 */
[----:B------:R0:W-:Y:S01]  /*02d0*/  STG.E.64 desc[UR10][R2.64+-0x30], R8 ;  /* 0xffffd00802007986 */ /* 0x0001e2000c101b0a */
[----:B------:R-:W-:-:S03]  /*02e0*/  IADD3 R14, P0, PT, R10, R22, RZ ;  /* 0x000000160a0e7210 */ /* 0x000fc60007f1e0ff */
[----:B------:R1:W-:Y:S02]  /*02f0*/  STG.E.64 desc[UR10][R2.64+-0x38], R28 ;  /* 0xffffc81c02007986 */ /* 0x0003e4000c101b0a */
[----:B------:R-:W-:Y:S01]  /*0300*/  IMAD.X R15, R11, 0x1, R23, P0 ;  /* 0x000000010b0f7824 */ /* 0x000fe200000e0617 */
[----:B------:R-:W-:Y:S01]  /*0310*/  IADD3 R16, P0, PT, R12, R14, RZ ;  /* 0x0000000e0c107210 */ /* 0x000fe20007f1e0ff */
[----:B------:R-:W4:Y:S04]  /*0320*/  LDG.E.64 R10, desc[UR10][R2.64+0x18] ;  /* 0x0000180a020a7981 */ /* 0x000f28000c1e1b00 */
[----:B0-----:R-:W4:Y:S01]  /*0330*/  LDG.E.64 R8, desc[UR10][R2.64+0x10] ;  /* 0x0000100a02087981 */ /* 0x001f22000c1e1b00 */
[----:B------:R-:W-:-:S03]  /*0340*/  IMAD.X R17, R13, 0x1, R15, P0 ;  /* 0x000000010d117824 */ /* 0x000fc600000e060f */
[----:B------:R-:W4:Y:S01]  /*0350*/  LDG.E.64 R12, desc[UR10][R2.64+0x20] ;  /* 0x0000200a020c7981 */ /* 0x000f22000c1e1b00 */
[----:B-1----:R-:W-:-:S03]  /*0360*/  IADD3 R28, P0, PT, R20, R16, RZ ;  /* 0x00000010141c7210 */ /* 0x002fc60007f1e0ff */
[----:B------:R0:W-:Y:S02]  /*0370*/  STG.E.64 desc[UR10][R2.64+-0x20], R14 ;  /* 0xffffe00e02007986 */ /* 0x0001e4000c101b0a */
[----:B------:R-:W-:Y:S02]  /*0380*/  IMAD.X R29, R21, 0x1, R17, P0 ;  /* 0x00000001151d7824 */ /* 0x000fe400000e0611 */
[----:B------:R1:W-:Y:S04]  /*0390*/  STG.E.64 desc[UR10][R2.64+-0x18], R16 ;  /* 0xffffe81002007986 */ /* 0x0003e8000c101b0a */
[----:B------:R-:W4:Y:S04]  /*03a0*/  LDG.E.64 R20, desc[UR10][R2.64+0x38] ;  /* 0x0000380a02147981 */ /* 0x000f28000c1e1b00 */
[----:B0-----:R-:W4:Y:S04]  /*03b0*/  LDG.E.64 R14, desc[UR10][R2.64+0x28] ;  /* 0x0000280a020e7981 */ /* 0x001f28000c1e1b00 */
[----:B-1----:R-:W4:Y:S04]  /*03c0*/  LDG.E.64 R16, desc[UR10][R2.64+0x30] ;  /* 0x0000300a02107981 */ /* 0x002f28000c1e1b00 */
[----:B------:R0:W-:Y:S04]  /*03d0*/  STG.E.64 desc[UR10][R2.64+-0x28], R22 ;  /* 0xffffd81602007986 */ /* 0x0001e8000c101b0a */
[----:B0-----:R-:W4:Y:S01]  /*03e0*/  LDG.E.64 R22, desc[UR10][R2.64+0x40] ;  /* 0x0000400a02167981 */ /* 0x001f22000c1e1b00 */
[----:B------:R-:W-:-:S05]  /*03f0*/  IADD3 R18, P0, PT, R18, R28, RZ ;  /* 0x0000001c12127210 */ /* 0x000fca0007f1e0ff */
[----:B------:R-:W-:Y:S01]  /*0400*/  IMAD.X R19, R19, 0x1, R29, P0 ;  /* 0x0000000113137824 */ /* 0x000fe200000e061d */
[----:B------:R-:W-:-:S04]  /*0410*/  UIADD3 UR6, UP0, UPT, UR6, 0x10, URZ ;  /* 0x0000001006067890 */ /* 0x000fc8000ff1e0ff */
[----:B------:R0:W-:Y:S01]  /*0420*/  STG.E.64 desc[UR10][R2.64+-0x8], R18 ;  /* 0xfffff81202007986 */ /* 0x0001e2000c101b0a */
[----:B------:R-:W-:-:S03]  /*0430*/  UIADD3.X UR4, UPT, UPT, URZ, UR4, URZ, UP0, !UPT ;  /* 0x00000004ff047290 */ /* 0x000fc600087fe4ff */
[----:B------:R-:W-:Y:S01]  /*0440*/  STG.E.64 desc[UR10][R2.64+-0x10], R28 ;  /* 0xfffff01c02007986 */ /* 0x000fe2000c101b0a */
[----:B--2---:R-:W-:-:S05]  /*0450*/  IADD3 R4, P0, PT, R4, R18, RZ ;  /* 0x0000001204047210 */ /* 0x004fca0007f1e0ff */
[----:B------:R-:W-:Y:S01]  /*0460*/  IMAD.X R5, R5, 0x1, R19, P0 ;  /* 0x0000000105057824 */ /* 0x000fe200000e0613 */
[----:B---3--:R-:W-:-:S05]  /*0470*/  IADD3 R6, P0, PT, R6, R4, RZ ;  /* 0x0000000406067210 */ /* 0x008fca0007f1e0ff */
[----:B------:R-:W-:Y:S01]  /*0480*/  IMAD.X R7, R7, 0x1, R5, P0 ;  /* 0x0000000107077824 */ /* 0x000fe200000e0605 */
[----:B----4-:R-:W-:-:S05]  /*0490*/  IADD3 R8, P0, PT, R8, R6, RZ ;  /* 0x0000000608087210 */ /* 0x010fca0007f1e0ff */
[----:B------:R-:W-:Y:S01]  /*04a0*/  IMAD.X R9, R9, 0x1, R7, P0 ;  /* 0x0000000109097824 */ /* 0x000fe200000e0607 */
[----:B------:R-:W-:-:S05]  /*04b0*/  IADD3 R10, P0, PT, R10, R8, RZ ;  /* 0x000000080a0a7210 */ /* 0x000fca0007f1e0ff */
[----:B------:R-:W-:Y:S01]  /*04c0*/  IMAD.X R11, R11, 0x1, R9, P0 ;  /* 0x000000010b0b7824 */ /* 0x000fe200000e0609 */
[----:B------:R-:W-:-:S05]  /*04d0*/  IADD3 R12, P0, PT, R12, R10, RZ ;  /* 0x0000000a0c0c7210 */ /* 0x000fca0007f1e0ff */
[----:B------:R-:W-:Y:S01]  /*04e0*/  IMAD.X R13, R13, 0x1, R11, P0 ;  /* 0x000000010d0d7824 */ /* 0x000fe200000e060b */
[----:B------:R-:W-:-:S05]  /*04f0*/  IADD3 R14, P0, PT, R14, R12, RZ ;  /* 0x0000000c0e0e7210 */ /* 0x000fca0007f1e0ff */
[----:B------:R-:W-:Y:S01]  /*0500*/  IMAD.X R15, R15, 0x1, R13, P0 ;  /* 0x000000010f0f7824 */ /* 0x000fe200000e060d */
[----:B------:R-:W-:-:S05]  /*0510*/  IADD3 R16, P0, PT, R16, R14, RZ ;  /* 0x0000000e10107210 */ /* 0x000fca0007f1e0ff */
[----:B------:R-:W-:Y:S01]  /*0520*/  IMAD.X R17, R17, 0x1, R15, P0 ;  /* 0x0000000111117824 */ /* 0x000fe200000e060f */
[----:B0-----:R-:W-:Y:S01]  /*0530*/  IADD3 R18, P0, PT, R20, R16, RZ ;  /* 0x0000001014127210 */ /* 0x001fe20007f1e0ff */
[----:B------:R0:W-:Y:S04]  /*0540*/  STG.E.64 desc[UR10][R2.64+0x8], R6 ;  /* 0x0000080602007986 */ /* 0x0001e8000c101b0a */
[----:B------:R-:W-:Y:S01]  /*0550*/  IMAD.X R19, R21, 0x1, R17, P0 ;  /* 0x0000000115137824 */ /* 0x000fe200000e0611 */
[----:B------:R1:W-:Y:S01]  /*0560*/  STG.E.64 desc[UR10][R2.64], R4 ;  /* 0x0000000402007986 */ /* 0x0003e2000c101b0a */
[----:B------:R-:W-:Y:S02]  /*0570*/  IADD3 R20, P0, PT, R22, R18, RZ ;  /* 0x0000001216147210 */ /* 0x000fe40007f1e0ff */
[----:B0-----:R-:W-:-:S03]  /*0580*/  IADD3 R6, P2, PT, -R25, UR6, RZ ;  /* 0x0000000619067c10 */ /* 0x001fc6000ff5e1ff */
[----:B-1----:R-:W-:Y:S01]  /*0590*/  IMAD.X R5, R23, 0x1, R19, P0 ;  /* 0x0000000117057824 */ /* 0x002fe200000e0613 */
[----:B------:R-:W-:Y:S02]  /*05a0*/  ISETP.NE.U32.AND P0, PT, R6, 0x2, PT ;  /* 0x000000020600780c */ /* 0x000fe40003f05070 */
[----:B------:R-:W-:-:S04]  /*05b0*/  IADD3.X R6, PT, PT, ~R24, UR4, RZ, P2, !PT ;  /* 0x0000000418067c10 */ /* 0x000fc800097fe5ff */
[----:B------:R-:W-:Y:S01]  /*05c0*/  ISETP.NE.AND.EX P0, PT, R6, RZ, PT, P0 ;  /* 0x000000ff0600720c */ /* 0x000fe20003f05300 */
[----:B------:R-:W-:Y:S01]  /*05d0*/  IMAD.MOV.U32 R4, RZ, RZ, R20 ;  /* 0x000000ffff047224 */ /* 0x000fe200078e0014 */
[----:B------:R-:W-:Y:S01]  /*05e0*/  IADD3 R6, P2, PT, R2, 0x80, RZ ;  /* 0x0000008002067810 */ /* 0x000fe20007f5e0ff */
[----:B------:R1:W-:Y:S04]  /*05f0*/  STG.E.64 desc[UR10][R2.64+0x10], R8 ;  /* 0x0000100802007986 */ /* 0x0003e8000c101b0a */
[----:B------:R1:W-:Y:S01]  /*0600*/  STG.E.64 desc[UR10][R2.64+0x18], R10 ;  /* 0x0000180a02007986 */ /* 0x0003e2000c101b0a */
[----:B------:R-:W-:-:S03]  /*0610*/  IMAD.X R7, RZ, RZ, R3, P2 ;  /* 0x000000ffff077224 */ /* 0x000fc600010e0603 */
[----:B------:R1:W-:Y:S04]  /*0620*/  STG.E.64 desc[UR10][R2.64+0x20], R12 ;  /* 0x0000200c02007986 */ /* 0x0003e8000c101b0a */
[----:B------:R1:W-:Y:S04]  /*0630*/  STG.E.64 desc[UR10][R2.64+0x28], R14 ;  /* 0x0000280e02007986 */ /* 0x0003e8000c101b0a */
[----:B------:R1:W-:Y:S04]  /*0640*/  STG.E.64 desc[UR10][R2.64+0x30], R16 ;  /* 0x0000301002007986 */ /* 0x0003e8000c101b0a */
[----:B------:R1:W-:Y:S04]  /*0650*/  STG.E.64 desc[UR10][R2.64+0x38], R18 ;  /* 0x0000381202007986 */ /* 0x0003e8000c101b0a */
[----:B------:R1:W-:Y:S01]  /*0660*/  STG.E.64 desc[UR10][R2.64+0x40], R4 ;  /* 0x0000400402007986 */ /* 0x0003e2000c101b0a */
[----:B------:R-:W-:Y:S05]  /*0670*/  @P0 BRA `(.L_x_2103) ;  /* 0xfffffff800d00947 */ /* 0x000fea000383ffff */
.L_x_2102:
[----:B0-----:R-:W-:Y:S05]  /*0680*/  @!P1 EXIT ;  /* 0x000000000000994d */ /* 0x001fea0003800000 */
[----:B------:R-:W-:Y:S02]  /*0690*/  ISETP.GE.U32.AND P1, PT, R26, 0x8, PT ;  /* 0x000000081a00780c */ /* 0x000fe40003f26070 */
[----:B------:R-:W-:Y:S02]  /*06a0*/  LOP3.LUT R20, R0, 0x7, RZ, 0xc0, !PT ;  /* 0x0000000700147812 */ /* 0x000fe400078ec0ff */
[----:B------:R-:W-:Y:S02]  /*06b0*/  ISETP.GE.U32.AND.EX P1, PT, RZ, RZ, PT, P1 ;  /* 0x000000ffff00720c */ /* 0x000fe40003f26110 */
[----:B------:R-:W-:-:S04]  /*06c0*/  ISETP.NE.U32.AND P0, PT, R20, RZ, PT ;  /* 0x000000ff1400720c */ /* 0x000fc80003f05070 */
[----:B------:R-:W-:-:S07]  /*06d0*/  ISETP.NE.AND.EX P0, PT, RZ, RZ, PT, P0 ;  /* 0x000000ffff00720c */ /* 0x000fce0003f05300 */
[----:B------:R-:W-:Y:S06]  /*06e0*/  @!P1 BRA `(.L_x_2104) ;  /* 0x0000000000a09947 */ /* 0x000fec0003800000 */
[----:B------:R-:W0:Y:S02]  /*06f0*/  LDCU.64 UR8, c[0x0][0x380] ;  /* 0x00007000ff0877ac */ /* 0x000e240008000a00 */
[----:B0-----:R-:W-:-:S04]  /*0700*/  ULEA UR5, UP0, UR6, UR8, 0x3 ;  /* 0x0000000806057291 */ /* 0x001fc8000f8018ff */
[----:B------:R-:W-:Y:S02]  /*0710*/  ULEA.HI.X UR7, UR6, UR9, UR4, 0x3, UP0 ;  /* 0x0000000906077291 */ /* 0x000fe400080f1c04 */
[----:B-1----:R-:W-:-:S04]  /*0720*/  IMAD.U32 R2, RZ, RZ, UR5 ;  /* 0x00000005ff027e24 */ /* 0x002fc8000f8e00ff */
[----:B------:R-:W-:-:S05]  /*0730*/  IMAD.U32 R3, RZ, RZ, UR7 ;  /* 0x00000007ff037e24 */ /* 0x000fca000f8e00ff */
[----:B------:R-:W2:Y:S04]  /*0740*/  LDG.E.64 R14, desc[UR10][R2.64+-0x8] ;  /* 0xfffff80a020e7981 */ /* 0x000ea8000c1e1b00 */
[----:B------:R-:W2:Y:S04]  /*0750*/  LDG.E.64 R16, desc[UR10][R2.64] ;  /* 0x0000000a02107981 */ /* 0x000ea8000c1e1b00 */
[----:B------:R-:W3:Y:S04]  /*0760*/  LDG.E.64 R18, desc[UR10][R2.64+0x8] ;  /* 0x0000080a02127981 */ /* 0x000ee8000c1e1b00 */
[----:B------:R-:W4:Y:S04]  /*0770*/  LDG.E.64 R22, desc[UR10][R2.64+0x10] ;  /* 0x0000100a02167981 */ /* 0x000f28000c1e1b00 */
[----:B------:R-:W5:Y:S04]  /*0780*/  LDG.E.64 R12, desc[UR10][R2.64+0x18] ;  /* 0x0000180a020c7981 */ /* 0x000f68000c1e1b00 */
[----:B------:R-:W5:Y:S04]  /*0790*/  LDG.E.64 R4, desc[UR10][R2.64+0x20] ;  /* 0x0000200a02047981 */ /* 0x000f68000c1e1b00 */
[----:B------:R-:W5:Y:S04]  /*07a0*/  LDG.E.64 R6, desc[UR10][R2.64+0x28] ;  /* 0x0000280a02067981 */ /* 0x000f68000c1e1b00 */
[----:B------:R-:W5:Y:S04]  /*07b0*/  LDG.E.64 R8, desc[UR10][R2.64+0x30] ;  /* 0x0000300a02087981 */ /* 0x000f68000c1e1b00 */
[----:B------:R-:W5:Y:S01]  /*07c0*/  LDG.E.64 R10, desc[UR10][R2.64+0x38] ;  /* 0x0000380a020a7981 */ /* 0x000f62000c1e1b00 */
[----:B------:R-:W-:-:S04]  /*07d0*/  UIADD3 UR6, UP0, UPT, UR6, 0x8, URZ ;  /* 0x0000000806067890 */ /* 0x000fc8000ff1e0ff */
[----:B------:R-:W-:Y:S01]  /*07e0*/  UIADD3.X UR4, UPT, UPT, URZ, UR4, URZ, UP0, !UPT ;  /* 0x00000004ff047290 */ /* 0x000fe200087fe4ff */
[----:B--2---:R-:W-:-:S05]  /*07f0*/  IADD3 R14, P1, PT, R14, R16, RZ ;  /* 0x000000100e0e7210 */ /* 0x004fca0007f3e0ff */
[----:B------:R-:W-:Y:S01]  /*0800*/  IMAD.X R15, R15, 0x1, R17, P1 ;  /* 0x000000010f0f7824 */ /* 0x000fe200008e0611 */
[----:B---3--:R-:W-:-:S04]  /*0810*/  IADD3 R16, P1, PT, R18, R14, RZ ;  /* 0x0000000e12107210 */ /* 0x008fc80007f3e0ff */
[----:B------:R0:W-:Y:S01]  /*0820*/  STG.E.64 desc[UR10][R2.64], R14 ;  /* 0x0000000e02007986 */ /* 0x0001e2000c101b0a */
[----:B------:R-:W-:Y:S01]  /*0830*/  IMAD.X R17, R19, 0x1, R15, P1 ;  /* 0x0000000113117824 */ /* 0x000fe200008e060f */
[----:B----4-:R-:W-:-:S04]  /*0840*/  IADD3 R18, P1, PT, R22, R16, RZ ;  /* 0x0000001016127210 */ /* 0x010fc80007f3e0ff */
[----:B------:R0:W-:Y:S01]  /*0850*/  STG.E.64 desc[UR10][R2.64+0x8], R16 ;  /* 0x0000081002007986 */ /* 0x0001e2000c101b0a */
[----:B------:R-:W-:Y:S01]  /*0860*/  IMAD.X R19, R23, 0x1, R17, P1 ;  /* 0x0000000117137824 */ /* 0x000fe200008e0611 */
[----:B-----5:R-:W-:-:S04]  /*0870*/  IADD3 R12, P1, PT, R12, R18, RZ ;  /* 0x000000120c0c7210 */ /* 0x020fc80007f3e0ff */
[----:B------:R0:W-:Y:S01]  /*0880*/  STG.E.64 desc[UR10][R2.64+0x10], R18 ;  /* 0x0000101202007986 */ /* 0x0001e2000c101b0a */
[----:B------:R-:W-:Y:S01]  /*0890*/  IMAD.X R13, R13, 0x1, R19, P1 ;  /* 0x000000010d0d7824 */ /* 0x000fe200008e0613 */
[----:B------:R-:W-:-:S04]  /*08a0*/  IADD3 R4, P1, PT, R4, R12, RZ ;  /* 0x0000000c04047210 */ /* 0x000fc80007f3e0ff */
        /* <DEDUP_REMOVED lines=10> */
[----:B------:R-:W-:-:S05]  /*0950*/  IMAD.X R11, R11, 0x1, R9, P1 ;  /* 0x000000010b0b7824 */ /* 0x000fca00008e0609 */
[----:B------:R0:W-:Y:S03]  /*0960*/  STG.E.64 desc[UR10][R2.64+0x38], R10 ;  /* 0x0000380a02007986 */ /* 0x0001e6000c101b0a */
.L_x_2104:
[----:B------:R-:W-:Y:S05]  /*0970*/  @!P0 EXIT ;  /* 0x000000000000894d */ /* 0x000fea0003800000 */
[----:B------:R-:W-:Y:S01]  /*0980*/  ISETP.GE.U32.AND P1, PT, R20, 0x4, PT ;  /* 0x000000041400780c */ /* 0x000fe20003f26070 */
[----:B01----:R-:W-:Y:S01]  /*0990*/  IMAD.MOV.U32 R2, RZ, RZ, RZ ;  /* 0x000000ffff027224 */ /* 0x003fe200078e00ff */
[----:B------:R-:W-:Y:S02]  /*09a0*/  LOP3.LUT R0, R0, 0x3, RZ, 0xc0, !PT ;  /* 0x0000000300007812 */ /* 0x000fe400078ec0ff */
[----:B------:R-:W-:Y:S02]  /*09b0*/  ISETP.GE.U32.AND.EX P1, PT, RZ, RZ, PT, P1 ;  /* 0x000000ffff00720c */ /* 0x000fe40003f26110 */
[----:B------:R-:W-:-:S04]  /*09c0*/  ISETP.NE.U32.AND P0, PT, R0, RZ, PT ;  /* 0x000000ff0000720c */ /* 0x000fc80003f05070 */
[----:B------:R-:W-:-:S07]  /*09d0*/  ISETP.NE.AND.EX P0, PT, R2, RZ, PT, P0 ;  /* 0x000000ff0200720c */ /* 0x000fce0003f05300 */
[----:B------:R-:W-:Y:S06]  /*09e0*/  @!P1 BRA `(.L_x_2105) ;  /* 0x0000000000609947 */ /* 0x000fec0003800000 */
[----:B------:R-:W0:Y:S02]  /*09f0*/  LDCU.64 UR8, c[0x0][0x380] ;  /* 0x00007000ff0877ac */ /* 0x000e240008000a00 */
[----:B0-----:R-:W-:-:S04]  /*0a00*/  ULEA UR8, UP0, UR6, UR8, 0x3 ;  /* 0x0000000806087291 */ /* 0x001fc8000f8018ff */
[----:B------:R-:W-:Y:S02]  /*0a10*/  ULEA.HI.X UR9, UR6, UR9, UR4, 0x3, UP0 ;  /* 0x0000000906097291 */ /* 0x000fe400080f1c04 */
[----:B------:R-:W-:-:S04]  /*0a20*/  IMAD.U32 R14, RZ, RZ, UR8 ;  /* 0x00000008ff0e7e24 */ /* 0x000fc8000f8e00ff */
[----:B------:R-:W-:-:S05]  /*0a30*/  IMAD.U32 R15, RZ, RZ, UR9 ;  /* 0x00000009ff0f7e24 */ /* 0x000fca000f8e00ff */
[----:B------:R-:W2:Y:S04]  /*0a40*/  LDG.E.64 R4, desc[UR10][R14.64+-0x8] ;  /* 0xfffff80a0e047981 */ /* 0x000ea8000c1e1b00 */
[----:B------:R-:W2:Y:S04]  /*0a50*/  LDG.E.64 R6, desc[UR10][R14.64] ;  /* 0x0000000a0e067981 */ /* 0x000ea8000c1e1b00 */
[----:B------:R-:W3:Y:S04]  /*0a60*/  LDG.E.64 R8, desc[UR10][R14.64+0x8] ;  /* 0x0000080a0e087981 */ /* 0x000ee8000c1e1b00 */
[----:B------:R-:W4:Y:S04]  /*0a70*/  LDG.E.64 R10, desc[UR10][R14.64+0x10] ;  /* 0x0000100a0e0a7981 */ /* 0x000f28000c1e1b00 */
        /* <DEDUP_REMOVED lines=13> */
[----:B------:R-:W-:-:S05]  /*0b50*/  IMAD.X R11, R13, 0x1, R9, P1 ;  /* 0x000000010d0b7824 */ /* 0x000fca00008e0609 */
[----:B------:R0:W-:Y:S03]  /*0b60*/  STG.E.64 desc[UR10][R14.64+0x18], R10 ;  /* 0x0000180a0e007986 */ /* 0x0001e6000c101b0a */
.L_x_2105:
[----:B------:R-:W-:Y:S05]  /*0b70*/  @!P0 EXIT ;  /* 0x000000000000894d */ /* 0x000fea0003800000 */
[----:B------:R-:W1:Y:S02]  /*0b80*/  LDCU.64 UR8, c[0x0][0x380] ;  /* 0x00007000ff0877ac */ /* 0x000e640008000a00 */
[----:B-1----:R-:W-:-:S04]  /*0b90*/  ULEA UR5, UP0, UR6, UR8, 0x3 ;  /* 0x0000000806057291 */ /* 0x002fc8000f8018ff */
[----:B------:R-:W-:Y:S02]  /*0ba0*/  ULEA.HI.X UR4, UR6, UR9, UR4, 0x3, UP0 ;  /* 0x0000000906047291 */ /* 0x000fe400080f1c04 */
[----:B------:R-:W-:-:S04]  /*0bb0*/  IMAD.U32 R3, RZ, RZ, UR5 ;  /* 0x00000005ff037e24 */ /* 0x000fc8000f8e00ff */
[----:B0-----:R-:W-:-:S07]  /*0bc0*/  IMAD.U32 R6, RZ, RZ, UR4 ;  /* 0x00000004ff067e24 */ /* 0x001fce000f8e00ff */
.L_x_2106:
[----:B------:R-:W-:Y:S02]  /*0bd0*/  IMAD.MOV.U32 R8, RZ, RZ, R3 ;  /* 0x000000ffff087224 */ /* 0x000fe400078e0003 */
[----:B------:R-:W-:-:S05]  /*0be0*/  IMAD.MOV.U32 R9, RZ, RZ, R6 ;  /* 0x000000ffff097224 */ /* 0x000fca00078e0006 */
[----:B------:R-:W2:Y:S04]  /*0bf0*/  LDG.E.64 R4, desc[UR10][R8.64+-0x8] ;  /* 0xfffff80a08047981 */ /* 0x000ea8000c1e1b00 */
[----:B------:R-:W2:Y:S01]  /*0c00*/  LDG.E.64 R6, desc[UR10][R8.64] ;  /* 0x0000000a08067981 */ /* 0x000ea2000c1e1b00 */
[----:B------:R-:W-:Y:S02]  /*0c10*/  IADD3 R3, P1, PT, R8, 0x8, RZ ;  /* 0x0000000808037810 */ /* 0x000fe40007f3e0ff */
[----:B--2---:R-:W-:-:S03]  /*0c20*/  IADD3 R4, P0, PT, R4, R6, RZ ;  /* 0x0000000604047210 */ /* 0x004fc60007f1e0ff */
[----:B------:R-:W-:Y:S02]  /*0c30*/  IMAD.X R6, RZ, RZ, R9, P1 ;  /* 0x000000ffff067224 */ /* 0x000fe400008e0609 */
[----:B------:R-:W-:Y:S01]  /*0c40*/  IMAD.X R5, R5, 0x1, R7, P0 ;  /* 0x0000000105057824 */ /* 0x000fe200000e0607 */
[----:B------:R-:W-:-:S04]  /*0c50*/  IADD3 R0, P0, PT, R0, -0x1, RZ ;  /* 0xffffffff00007810 */ /* 0x000fc80007f1e0ff */
[----:B------:R-:W-:Y:S01]  /*0c60*/  IADD3.X R2, PT, PT, R2, -0x1, RZ, P0, !PT ;  /* 0xffffffff02027810 */ /* 0x000fe200007fe4ff */
[----:B------:R0:W-:Y:S01]  /*0c70*/  STG.E.64 desc[UR10][R8.64], R4 ;  /* 0x0000000408007986 */ /* 0x0001e2000c101b0a */
[----:B------:R-:W-:-:S04]  /*0c80*/  ISETP.NE.U32.AND P0, PT, R0, RZ, PT ;  /* 0x000000ff0000720c */ /* 0x000fc80003f05070 */
[----:B------:R-:W-:-:S13]  /*0c90*/  ISETP.NE.AND.EX P0, PT, R2, RZ, PT, P0 ;  /* 0x000000ff0200720c */ /* 0x000fda0003f05300 */
[----:B0-----:R-:W-:Y:S05]  /*0ca0*/  @P0 BRA `(.L_x_2106) ;  /* 0xfffffffc00c80947 */ /* 0x001fea000383ffff */
[----:B------:R-:W-:Y:S05]  /*0cb0*/  EXIT ;  /* 0x000000000000794d */ /* 0x000fea0003800000 */
.L_x_2107:
        /* <DEDUP_REMOVED lines=12> */
.L_x_2928:


//--------------------- .text._Z33batched_delete_preprocessing_v3_1P27vertex_dictionary_structuremPmS1_ --------------------------
	.section	.text._Z33batched_delete_preprocessing_v3_1P27vertex_dictionary_structuremPmS1_,"ax",@progbits
	.align	128
        .global         _Z33batched_delete_preprocessing_v3_1P27vertex_dictionary_structuremPmS1_
        .type           _Z33batched_delete_preprocessing_v3_1P27vertex_dictionary_structuremPmS1_,@function
        .size           _Z33batched_delete_preprocessing_v3_1P27vertex_dictionary_structuremPmS1_,(.L_x_2929 - _Z33batched_delete_preprocessing_v3_1P27vertex_dictionary_structuremPmS1_)
        .other          _Z33batched_delete_preprocessing_v3_1P27vertex_dictionary_structuremPmS1_,@"STO_CUDA_ENTRY STV_DEFAULT"
_Z33batched_delete_preprocessing_v3_1P27vertex_dictionary_structuremPmS1_:
.text._Z33batched_delete_preprocessing_v3_1P27vertex_dictionary_structuremPmS1_:
        /* <DEDUP_REMOVED lines=12> */
[----:B------:R-:W1:Y:S01]  /*00c0*/  LDCU.64 UR4, c[0x0][0x358] ;  /* 0x00006b00ff0477ac */ /* 0x000e620008000a00 */
[----:B------:R-:W2:Y:S02]  /*00d0*/  LDCU.128 UR8, c[0x0][0x390] ;  /* 0x00007200ff0877ac */ /* 0x000ea40008000c00 */
[----:B0-----:R-:W-:-:S04]  /*00e0*/  IADD3 R10, P0, PT, R12, UR6, RZ ;  /* 0x000000060c0a7c10 */ /* 0x001fc8000ff1e0ff */
[----:B------:R-:W-:-:S05]  /*00f0*/  IADD3.X R11, PT, PT, R0, UR7, RZ, P0, !PT ;  /* 0x00000007000b7c10 */ /* 0x000fca00087fe4ff */
[----:B-1----:R-:W3:Y:S01]  /*0100*/  LDG.E.64 R2, desc[UR4][R10.64+0x8] ;  /* 0x000008040a027981 */ /* 0x002ee2000c1e1b00 */
[----:B--2---:R-:W-:-:S04]  /*0110*/  IADD3 R4, P0, PT, R12, UR8, RZ ;  /* 0x000000080c047c10 */ /* 0x004fc8000ff1e0ff */
[----:B------:R-:W-:-:S05]  /*0120*/  IADD3.X R5, PT, PT, R0, UR9, RZ, P0, !PT ;  /* 0x0000000900057c10 */ /* 0x000fca00087fe4ff */
[----:B------:R-:W2:Y:S04]  /*0130*/  LDG.E.64 R6, desc[UR4][R4.64+0x8] ;  /* 0x0000080404067981 */ /* 0x000ea8000c1e1b00 */
[----:B------:R-:W2:Y:S04]  /*0140*/  LDG.E.64 R8, desc[UR4][R4.64] ;  /* 0x0000000404087981 */ /* 0x000ea8000c1e1b00 */
[----:B---3--:R-:W3:Y:S01]  /*0150*/  LDG.E.64 R2, desc[UR4][R2.64] ;  /* 0x0000000402027981 */ /* 0x008ee2000c1e1b00 */
[----:B--2---:R-:W-:-:S05]  /*0160*/  IADD3 R13, P0, PT, R6, -R8, RZ ;  /* 0x80000008060d7210 */ /* 0x004fca0007f1e0ff */
[----:B------:R-:W-:Y:S01]  /*0170*/  IMAD.X R7, R7, 0x1, ~R9, P0 ;  /* 0x0000000107077824 */ /* 0x000fe200000e0e09 */
[----:B------:R-:W-:-:S03]  /*0180*/  IADD3 R8, P0, PT, R12, UR10, RZ ;  /* 0x0000000a0c087c10 */ /* 0x000fc6000ff1e0ff */
[-C--:B---3--:R-:W-:Y:S02]  /*0190*/  IMAD R9, R7, R2.reuse, RZ ;  /* 0x0000000207097224 */ /* 0x088fe400078e02ff */
[----:B------:R-:W-:-:S04]  /*01a0*/  IMAD.WIDE.U32 R6, R13, R2, RZ ;  /* 0x000000020d067225 */ /* 0x000fc800078e00ff */
[----:B------:R-:W-:Y:S01]  /*01b0*/  IMAD R13, R3, R13, R9 ;  /* 0x0000000d030d7224 */ /* 0x000fe200078e0209 */
[----:B------:R-:W-:-:S03]  /*01c0*/  IADD3.X R9, PT, PT, R0, UR11, RZ, P0, !PT ;  /* 0x0000000b00097c10 */ /* 0x000fc600087fe4ff */
[----:B------:R-:W-:-:S05]  /*01d0*/  IMAD.IADD R7, R7, 0x1, R13 ;  /* 0x0000000107077824 */ /* 0x000fca00078e020d */
[----:B------:R-:W-:Y:S01]  /*01e0*/  STG.E.64 desc[UR4][R8.64+0x8], R6 ;  /* 0x0000080608007986 */ /* 0x000fe2000c101b04 */
[----:B------:R-:W-:Y:S05]  /*01f0*/  EXIT ;  /* 0x000000000000794d */ /* 0x000fea0003800000 */
.L_x_2108:
        /* <DEDUP_REMOVED lines=16> */
.L_x_2929:


//--------------------- .text._Z50batched_delete_preprocessing_edge_block_centric_v2P27vertex_dictionary_structuremPmS1_S1_S1_S1_S1_m --------------------------
	.section	.text._Z50batched_delete_preprocessing_edge_block_centric_v2P27vertex_dictionary_structuremPmS1_S1_S1_S1_S1_m,"ax",@progbits
	.align	128
        .global         _Z50batched_delete_preprocessing_edge_block_centric_v2P27vertex_dictionary_structuremPmS1_S1_S1_S1_S1_m
        .type           _Z50batched_delete_preprocessing_edge_block_centric_v2P27vertex_dictionary_structuremPmS1_S1_S1_S1_S1_m,@function
        .size           _Z50batched_delete_preprocessing_edge_block_centric_v2P27vertex_dictionary_structuremPmS1_S1_S1_S1_S1_m,(.L_x_2930 - _Z50batched_delete_preprocessing_edge_block_centric_v2P27vertex_dictionary_structuremPmS1_S1_S1_S1_S1_m)
        .other          _Z50batched_delete_preprocessing_edge_block_centric_v2P27vertex_dictionary_structuremPmS1_S1_S1_S1_S1_m,@"STO_CUDA_ENTRY STV_DEFAULT"
_Z50batched_delete_preprocessing_edge_block_centric_v2P27vertex_dictionary_structuremPmS1_S1_S1_S1_S1_m:
.text._Z50batched_delete_preprocessing_edge_block_centric_v2P27vertex_dictionary_structuremPmS1_S1_S1_S1_S1_m:
        /* <DEDUP_REMOVED lines=18> */
[----:B0-----:R-:W-:-:S04]  /*0120*/  IADD3 R6, P1, PT, R6, UR6, RZ ;  /* 0x0000000606067c10 */ /* 0x001fc8000ff3e0ff */
[----:B------:R-:W-:Y:S02]  /*0130*/  IADD3.X R7, PT, PT, R0, UR7, RZ, P1, !PT ;  /* 0x0000000700077c10 */ /* 0x000fe40008ffe4ff */
[----:B--2---:R-:W-:-:S04]  /*0140*/  ISETP.GE.U32.AND P0, PT, R18, R4, PT ;  /* 0x000000041200720c */ /* 0x004fc80003f06070 */
[----:B------:R-:W-:-:S13]  /*0150*/  ISETP.GE.U32.AND.EX P0, PT, R19, R5, PT, P0 ;  /* 0x000000051300720c */ /* 0x000fda0003f06100 */
[----:B------:R-:W-:Y:S05]  /*0160*/  @P0 EXIT ;  /* 0x000000000000094d */ /* 0x000fea0003800000 */
[----:B------:R0:W5:Y:S01]  /*0170*/  LDG.E.64 R2, desc[UR4][R6.64] ;  /* 0x0000000406027981 */ /* 0x000162000c1e1b00 */
[----:B------:R-:W-:Y:S01]  /*0180*/  IMAD.MOV.U32 R0, RZ, RZ, R18 ;  /* 0x000000ffff007224 */ /* 0x000fe200078e0012 */
[----:B------:R-:W-:Y:S01]  /*0190*/  BSSY.RECONVERGENT B0, `(.L_x_2109) ;  /* 0x0000046000007945 */ /* 0x000fe20003800200 */
[----:B------:R-:W-:-:S03]  /*01a0*/  CS2R R20, SRZ ;  /* 0x0000000000147805 */ /* 0x000fc6000001ff00 */
[----:B------:R-:W-:-:S04]  /*01b0*/  IADD3 R8, P1, PT, -R4, R0, RZ ;  /* 0x0000000004087210 */ /* 0x000fc80007f3e1ff */
[----:B------:R-:W-:Y:S01]  /*01c0*/  ISETP.GT.U32.AND P0, PT, R8, -0x8, PT ;  /* 0xfffffff80800780c */ /* 0x000fe20003f04070 */
[----:B------:R-:W-:Y:S01]  /*01d0*/  IMAD.X R8, R19, 0x1, ~R5, P1 ;  /* 0x0000000113087824 */ /* 0x000fe200008e0e05 */
[----:B------:R-:W-:-:S04]  /*01e0*/  IADD3 R18, P1, PT, R4, -R0, RZ ;  /* 0x8000000004127210 */ /* 0x000fc80007f3e0ff */
[----:B------:R-:W-:Y:S01]  /*01f0*/  ISETP.GT.U32.AND.EX P0, PT, R8, -0x1, PT, P0 ;  /* 0xffffffff0800780c */ /* 0x000fe20003f04100 */
[----:B------:R-:W-:Y:S01]  /*0200*/  IMAD.X R4, R5, 0x1, ~R19, P1 ;  /* 0x0000000105047824 */ /* 0x000fe200008e0e13 */
[----:B------:R-:W-:-:S11]  /*0210*/  LOP3.LUT R28, R18, 0x7, RZ, 0xc0, !PT ;  /* 0x00000007121c7812 */ /* 0x000fd600078ec0ff */
[----:B0-----:R-:W-:Y:S05]  /*0220*/  @P0 BRA `(.L_x_2110) ;  /* 0x0000000000f00947 */ /* 0x001fea0003800000 */
[----:B------:R-:W0:Y:S01]  /*0230*/  LDCU.64 UR6, c[0x0][0x3a8] ;  /* 0x00007500ff0677ac */ /* 0x000e220008000a00 */
[C---:B------:R-:W-:Y:S01]  /*0240*/  LEA R8, P0, R0.reuse, 0x20, 0x3 ;  /* 0x0000002000087811 */ /* 0x040fe200078018ff */
[----:B------:R-:W-:Y:S01]  /*0250*/  BSSY.RECONVERGENT B1, `(.L_x_2111) ;  /* 0x0000037000017945 */ /* 0x000fe20003800200 */
[----:B------:R-:W-:Y:S01]  /*0260*/  IMAD.MOV.U32 R21, RZ, RZ, R4 ;  /* 0x000000ffff157224 */ /* 0x000fe200078e0004 */
[----:B------:R-:W1:Y:S01]  /*0270*/  LDCU.64 UR8, c[0x0][0x3b8] ;  /* 0x00007700ff0877ac */ /* 0x000e620008000a00 */
[----:B------:R-:W-:Y:S02]  /*0280*/  LEA.HI.X R9, R0, RZ, R19, 0x3, P0 ;  /* 0x000000ff00097211 */ /* 0x000fe400000f1c13 */
[----:B------:R-:W-:Y:S02]  /*0290*/  CS2R R26, SRZ ;  /* 0x00000000001a7805 */ /* 0x000fe4000001ff00 */
[----:B------:R-:W-:Y:S02]  /*02a0*/  LOP3.LUT R20, R18, 0xfffffff8, RZ, 0xc0, !PT ;  /* 0xfffffff812147812 */ /* 0x000fe400078ec0ff */
[----:B0-----:R-:W-:-:S02]  /*02b0*/  IADD3 R10, P1, PT, R8, UR6, RZ ;  /* 0x00000006080a7c10 */ /* 0x001fc4000ff3e0ff */
[----:B-1----:R-:W-:Y:S02]  /*02c0*/  IADD3 R8, P0, PT, R8, UR8, RZ ;  /* 0x0000000808087c10 */ /* 0x002fe4000ff1e0ff */
[C---:B------:R-:W-:Y:S02]  /*02d0*/  IADD3.X R11, PT, PT, R9.reuse, UR7, RZ, P1, !PT ;  /* 0x00000007090b7c10 */ /* 0x040fe40008ffe4ff */
[----:B------:R-:W-:-:S09]  /*02e0*/  IADD3.X R9, PT, PT, R9, UR9, RZ, P0, !PT ;  /* 0x0000000909097c10 */ /* 0x000fd200087fe4ff */
.L_x_2112:
[C---:B------:R-:W-:Y:S01]  /*02f0*/  IADD3 R24, P0, PT, R26.reuse, 0x1, RZ ;  /* 0x000000011a187810 */ /* 0x040fe20007f1e0ff */
[----:B--2---:R-:W-:Y:S01]  /*0300*/  IMAD.MOV.U32 R4, RZ, RZ, R10 ;  /* 0x000000ffff047224 */ /* 0x004fe200078e000a */
[C---:B------:R-:W-:Y:S01]  /*0310*/  IADD3 R22, P1, PT, R26.reuse, 0x2, RZ ;  /* 0x000000021a167810 */ /* 0x040fe20007f3e0ff */
[----:B------:R-:W-:Y:S01]  /*0320*/  IMAD.MOV.U32 R5, RZ, RZ, R11 ;  /* 0x000000ffff057224 */ /* 0x000fe200078e000b */
[C---:B------:R-:W-:Y:S01]  /*0330*/  IADD3 R16, P3, PT, R26.reuse, 0x7, RZ ;  /* 0x000000071a107810 */ /* 0x040fe20007f7e0ff */
[----:B------:R-:W-:Y:S01]  /*0340*/  IMAD.MOV.U32 R6, RZ, RZ, R8 ;  /* 0x000000ffff067224 */ /* 0x000fe200078e0008 */
[C---:B------:R-:W-:Y:S01]  /*0350*/  IADD3 R8, P2, PT, R26.reuse, 0x3, RZ ;  /* 0x000000031a087810 */ /* 0x040fe20007f5e0ff */
[----:B------:R-:W-:Y:S01]  /*0360*/  IMAD.MOV.U32 R7, RZ, RZ, R9 ;  /* 0x000000ffff077224 */ /* 0x000fe200078e0009 */
[----:B-----5:R-:W-:Y:S01]  /*0370*/  STG.E.64 desc[UR4][R4.64+-0x20], R2 ;  /* 0xffffe00204007986 */ /* 0x020fe2000c101b04 */
[--C-:B------:R-:W-:Y:S01]  /*0380*/  IMAD.X R25, RZ, RZ, R27.reuse, P0 ;  /* 0x000000ffff197224 */ /* 0x100fe200000e061b */
[C---:B------:R-:W-:Y:S01]  /*0390*/  IADD3 R10, P0, PT, R26.reuse, 0x4, RZ ;  /* 0x000000041a0a7810 */ /* 0x040fe20007f1e0ff */
[--C-:B------:R-:W-:Y:S01]  /*03a0*/  IMAD.X R23, RZ, RZ, R27.reuse, P1 ;  /* 0x000000ffff177224 */ /* 0x100fe200008e061b */
[----:B------:R-:W-:Y:S01]  /*03b0*/  STG.E.64 desc[UR4][R6.64+-0x20], R26 ;  /* 0xffffe01a06007986 */ /* 0x000fe2000c101b04 */
[C---:B------:R-:W-:Y:S01]  /*03c0*/  IADD3 R12, P1, PT, R26.reuse, 0x5, RZ ;  /* 0x000000051a0c7810 */ /* 0x040fe20007f3e0ff */
[--C-:B------:R-:W-:Y:S01]  /*03d0*/  IMAD.X R9, RZ, RZ, R27.reuse, P2 ;  /* 0x000000ffff097224 */ /* 0x100fe200010e061b */
[----:B------:R-:W-:Y:S01]  /*03e0*/  IADD3 R14, P2, PT, R26, 0x6, RZ ;  /* 0x000000061a0e7810 */ /* 0x000fe20007f5e0ff */
[----:B------:R-:W-:Y:S01]  /*03f0*/  STG.E.64 desc[UR4][R4.64+-0x18], R2 ;  /* 0xffffe80204007986 */ /* 0x000fe2000c101b04 */
[----:B------:R-:W-:-:S02]  /*0400*/  IMAD.X R11, RZ, RZ, R27, P0 ;  /* 0x000000ffff0b7224 */ /* 0x000fc400000e061b */
[--C-:B------:R-:W-:Y:S01]  /*0410*/  IMAD.X R13, RZ, RZ, R27.reuse, P1 ;  /* 0x000000ffff0d7224 */ /* 0x100fe200008e061b */
[----:B------:R-:W-:Y:S01]  /*0420*/  STG.E.64 desc[UR4][R6.64+-0x18], R24 ;  /* 0xffffe81806007986 */ /* 0x000fe2000c101b04 */
[--C-:B------:R-:W-:Y:S02]  /*0430*/  IMAD.X R15, RZ, RZ, R27.reuse, P2 ;  /* 0x000000ffff0f7224 */ /* 0x100fe400010e061b */
[----:B------:R-:W-:Y:S01]  /*0440*/  IMAD.X R17, RZ, RZ, R27, P3 ;  /* 0x000000ffff117224 */ /* 0x000fe200018e061b */
[----:B------:R-:W-:Y:S04]  /*0450*/  STG.E.64 desc[UR4][R4.64+-0x10], R2 ;  /* 0xfffff00204007986 */ /* 0x000fe8000c101b04 */
[----:B------:R0:W-:Y:S04]  /*0460*/  STG.E.64 desc[UR4][R6.64+-0x10], R22 ;  /* 0xfffff01606007986 */ /* 0x0001e8000c101b04 */
[----:B------:R-:W-:Y:S04]  /*0470*/  STG.E.64 desc[UR4][R4.64+-0x8], R2 ;  /* 0xfffff80204007986 */ /* 0x000fe8000c101b04 */
[----:B------:R1:W-:Y:S04]  /*0480*/  STG.E.64 desc[UR4][R6.64+-0x8], R8 ;  /* 0xfffff80806007986 */ /* 0x0003e8000c101b04 */
[----:B------:R-:W-:Y:S01]  /*0490*/  STG.E.64 desc[UR4][R4.64], R2 ;  /* 0x0000000204007986 */ /* 0x000fe2000c101b04 */
[----:B0-----:R-:W-:Y:S01]  /*04a0*/  IMAD.MOV.U32 R23, RZ, RZ, R26 ;  /* 0x000000ffff177224 */ /* 0x001fe200078e001a */
[----:B------:R-:W-:-:S02]  /*04b0*/  IADD3 R26, P0, PT, R26, 0x8, RZ ;  /* 0x000000081a1a7810 */ /* 0x000fc40007f1e0ff */
[----:B------:R0:W-:Y:S01]  /*04c0*/  STG.E.64 desc[UR4][R6.64], R10 ;  /* 0x0000000a06007986 */ /* 0x0001e2000c101b04 */
[----:B------:R-:W-:-:S03]  /*04d0*/  IMAD.MOV.U32 R22, RZ, RZ, R27 ;  /* 0x000000ffff167224 */ /* 0x000fc600078e001b */
[----:B------:R2:W-:Y:S01]  /*04e0*/  STG.E.64 desc[UR4][R4.64+0x8], R2 ;  /* 0x0000080204007986 */ /* 0x0005e2000c101b04 */
[----:B------:R-:W-:Y:S01]  /*04f0*/  IMAD.X R27, RZ, RZ, R27, P0 ;  /* 0x000000ffff1b7224 */ /* 0x000fe200000e061b */
[----:B------:R-:W-:Y:S02]  /*0500*/  ISETP.NE.U32.AND P0, PT, R26, R20, PT ;  /* 0x000000141a00720c */ /* 0x000fe40003f05070 */
[----:B------:R2:W-:Y:S01]  /*0510*/  STG.E.64 desc[UR4][R6.64+0x8], R12 ;  /* 0x0000080c06007986 */ /* 0x0005e2000c101b04 */
[----:B-1----:R-:W-:Y:S02]  /*0520*/  IADD3 R8, P2, PT, R6, 0x40, RZ ;  /* 0x0000004006087810 */ /* 0x002fe40007f5e0ff */
[----:B------:R-:W-:Y:S01]  /*0530*/  ISETP.NE.AND.EX P0, PT, R27, R21, PT, P0 ;  /* 0x000000151b00720c */ /* 0x000fe20003f05300 */
[----:B------:R2:W-:Y:S01]  /*0540*/  STG.E.64 desc[UR4][R4.64+0x10], R2 ;  /* 0x0000100204007986 */ /* 0x0005e2000c101b04 */
[----:B0-----:R-:W-:Y:S01]  /*0550*/  IADD3 R10, P1, PT, R4, 0x40, RZ ;  /* 0x00000040040a7810 */ /* 0x001fe20007f3e0ff */
[----:B------:R-:W-:-:S02]  /*0560*/  IMAD.X R9, RZ, RZ, R7, P2 ;  /* 0x000000ffff097224 */ /* 0x000fc400010e0607 */
[----:B------:R2:W-:Y:S02]  /*0570*/  STG.E.64 desc[UR4][R6.64+0x10], R14 ;  /* 0x0000100e06007986 */ /* 0x0005e4000c101b04 */
[----:B------:R-:W-:Y:S02]  /*0580*/  IMAD.X R11, RZ, RZ, R5, P1 ;  /* 0x000000ffff0b7224 */ /* 0x000fe400008e0605 */
[----:B------:R2:W-:Y:S04]  /*0590*/  STG.E.64 desc[UR4][R4.64+0x18], R2 ;  /* 0x0000180204007986 */ /* 0x0005e8000c101b04 */
[----:B------:R2:W-:Y:S01]  /*05a0*/  STG.E.64 desc[UR4][R6.64+0x18], R16 ;  /* 0x0000181006007986 */ /* 0x0005e2000c101b04 */
[----:B------:R-:W-:Y:S05]  /*05b0*/  @P0 BRA `(.L_x_2112) ;  /* 0xfffffffc004c0947 */ /* 0x000fea000383ffff */
[----:B------:R-:W-:Y:S05]  /*05c0*/  BSYNC.RECONVERGENT B1 ;  /* 0x0000000000017941 */ /* 0x000fea0003800200 */
.L_x_2111:
[----:B------:R-:W-:-:S04]  /*05d0*/  IADD3 R0, P0, P1, R23, 0x8, R0 ;  /* 0x0000000817007810 */ /* 0x000fc8000791e000 */
[----:B------:R-:W-:-:S09]  /*05e0*/  IADD3.X R19, PT, PT, R22, RZ, R19, P0, P1 ;  /* 0x000000ff16137210 */ /* 0x000fd200007e2413 */
.L_x_2110:
[----:B------:R-:W-:Y:S05]  /*05f0*/  BSYNC.RECONVERGENT B0 ;  /* 0x0000000000007941 */ /* 0x000fea0003800200 */
.L_x_2109:
[----:B------:R-:W-:-:S04]  /*0600*/  ISETP.NE.U32.AND P0, PT, R28, RZ, PT ;  /* 0x000000ff1c00720c */ /* 0x000fc80003f05070 */
[----:B------:R-:W-:-:S13]  /*0610*/  ISETP.NE.AND.EX P0, PT, RZ, RZ, PT, P0 ;  /* 0x000000ffff00720c */ /* 0x000fda0003f05300 */
[----:B------:R-:W-:Y:S05]  /*0620*/  @!P0 EXIT ;  /* 0x000000000000894d */ /* 0x000fea0003800000 */
[----:B------:R-:W-:Y:S01]  /*0630*/  ISETP.GE.U32.AND P1, PT, R28, 0x4, PT ;  /* 0x000000041c00780c */ /* 0x000fe20003f26070 */
[----:B------:R-:W-:Y:S01]  /*0640*/  BSSY.RECONVERGENT B0, `(.L_x_2113) ;  /* 0x0000022000007945 */ /* 0x000fe20003800200 */
[----:B--2---:R-:W-:Y:S02]  /*0650*/  LOP3.LUT R16, R18, 0x3, RZ, 0xc0, !PT ;  /* 0x0000000312107812 */ /* 0x004fe400078ec0ff */
[----:B------:R-:W-:Y:S02]  /*0660*/  ISETP.GE.U32.AND.EX P1, PT, RZ, RZ, PT, P1 ;  /* 0x000000ffff00720c */ /* 0x000fe40003f26110 */
[----:B------:R-:W-:-:S04]  /*0670*/  ISETP.NE.U32.AND P0, PT, R16, RZ, PT ;  /* 0x000000ff1000720c */ /* 0x000fc80003f05070 */
[----:B------:R-:W-:-:S07]  /*0680*/  ISETP.NE.AND.EX P0, PT, RZ, RZ, PT, P0 ;  /* 0x000000ffff00720c */ /* 0x000fce0003f05300 */
[----:B------:R-:W-:Y:S06]  /*0690*/  @!P1 BRA `(.L_x_2114) ;  /* 0x0000000000709947 */ /* 0x000fec0003800000 */
[----:B------:R-:W0:Y:S01]  /*06a0*/  LDCU.64 UR6, c[0x0][0x3a8] ;  /* 0x00007500ff0677ac */ /* 0x000e220008000a00 */
[C---:B------:R-:W-:Y:S01]  /*06b0*/  IMAD.SHL.U32 R6, R0.reuse, 0x8, RZ ;  /* 0x0000000800067824 */ /* 0x040fe200078e00ff */
[----:B------:R-:W-:Y:S01]  /*06c0*/  SHF.L.U64.HI R7, R0, 0x3, R19 ;  /* 0x0000000300077819 */ /* 0x000fe20000010213 */
[----:B------:R-:W-:Y:S01]  /*06d0*/  IMAD.MOV.U32 R8, RZ, RZ, R20 ;  /* 0x000000ffff087224 */ /* 0x000fe200078e0014 */
[----:B------:R-:W1:Y:S01]  /*06e0*/  LDCU.64 UR8, c[0x0][0x3b8] ;  /* 0x00007700ff0877ac */ /* 0x000e620008000a00 */
[----:B------:R-:W-:Y:S01]  /*06f0*/  IADD3 R10, P1, PT, R20, 0x1, RZ ;  /* 0x00000001140a7810 */ /* 0x000fe20007f3e0ff */
[----:B------:R-:W-:-:S04]  /*0700*/  IMAD.MOV.U32 R9, RZ, RZ, R21 ;  /* 0x000000ffff097224 */ /* 0x000fc800078e0015 */
[--C-:B------:R-:W-:Y:S01]  /*0710*/  IMAD.X R11, RZ, RZ, R21.reuse, P1 ;  /* 0x000000ffff0b7224 */ /* 0x100fe200008e0615 */
[C---:B0-----:R-:W-:Y:S02]  /*0720*/  IADD3 R4, P2, PT, R6.reuse, UR6, RZ ;  /* 0x0000000606047c10 */ /* 0x041fe4000ff5e0ff */
[----:B-1----:R-:W-:Y:S02]  /*0730*/  IADD3 R6, P3, PT, R6, UR8, RZ ;  /* 0x0000000806067c10 */ /* 0x002fe4000ff7e0ff */
[C---:B------:R-:W-:Y:S02]  /*0740*/  IADD3.X R5, PT, PT, R7.reuse, UR7, RZ, P2, !PT ;  /* 0x0000000707057c10 */ /* 0x040fe400097fe4ff */
[C---:B------:R-:W-:Y:S02]  /*0750*/  IADD3 R12, P2, PT, R20.reuse, 0x2, RZ ;  /* 0x00000002140c7810 */ /* 0x040fe40007f5e0ff */
[----:B------:R-:W-:Y:S01]  /*0760*/  IADD3.X R7, PT, PT, R7, UR9, RZ, P3, !PT ;  /* 0x0000000907077c10 */ /* 0x000fe20009ffe4ff */
[----:B-----5:R0:W-:Y:S01]  /*0770*/  STG.E.64 desc[UR4][R4.64], R2 ;  /* 0x0000000204007986 */ /* 0x0201e2000c101b04 */
[C---:B------:R-:W-:Y:S01]  /*0780*/  IADD3 R14, P3, PT, R20.reuse, 0x3, RZ ;  /* 0x00000003140e7810 */ /* 0x040fe20007f7e0ff */
[--C-:B------:R-:W-:Y:S01]  /*0790*/  IMAD.X R13, RZ, RZ, R21.reuse, P2 ;  /* 0x000000ffff0d7224 */ /* 0x100fe200010e0615 */
[----:B------:R-:W-:Y:S01]  /*07a0*/  IADD3 R20, P1, PT, R20, 0x4, RZ ;  /* 0x0000000414147810 */ /* 0x000fe20007f3e0ff */
[----:B------:R0:W-:Y:S01]  /*07b0*/  STG.E.64 desc[UR4][R6.64], R8 ;  /* 0x0000000806007986 */ /* 0x0001e2000c101b04 */
[----:B------:R-:W-:Y:S01]  /*07c0*/  IADD3 R0, P2, PT, R0, 0x4, RZ ;  /* 0x0000000400007810 */ /* 0x000fe20007f5e0ff */
[----:B------:R-:W-:-:S02]  /*07d0*/  IMAD.X R15, RZ, RZ, R21, P3 ;  /* 0x000000ffff0f7224 */ /* 0x000fc400018e0615 */
[----:B------:R0:W-:Y:S01]  /*07e0*/  STG.E.64 desc[UR4][R4.64+0x8], R2 ;  /* 0x0000080204007986 */ /* 0x0001e2000c101b04 */
[----:B------:R-:W-:Y:S02]  /*07f0*/  IMAD.X R21, RZ, RZ, R21, P1 ;  /* 0x000000ffff157224 */ /* 0x000fe400008e0615 */
[----:B------:R-:W-:Y:S01]  /*0800*/  IMAD.X R19, RZ, RZ, R19, P2 ;  /* 0x000000ffff137224 */ /* 0x000fe200010e0613 */
[----:B------:R0:W-:Y:S04]  /*0810*/  STG.E.64 desc[UR4][R6.64+0x8], R10 ;  /* 0x0000080a06007986 */ /* 0x0001e8000c101b04 */
[----:B------:R0:W-:Y:S04]  /*0820*/  STG.E.64 desc[UR4][R4.64+0x10], R2 ;  /* 0x0000100204007986 */ /* 0x0001e8000c101b04 */
[----:B------:R0:W-:Y:S04]  /*0830*/  STG.E.64 desc[UR4][R6.64+0x10], R12 ;  /* 0x0000100c06007986 */ /* 0x0001e8000c101b04 */
[----:B------:R0:W-:Y:S04]  /*0840*/  STG.E.64 desc[UR4][R4.64+0x18], R2 ;  /* 0x0000180204007986 */ /* 0x0001e8000c101b04 */
[----:B------:R0:W-:Y:S02]  /*0850*/  STG.E.64 desc[UR4][R6.64+0x18], R14 ;  /* 0x0000180e06007986 */ /* 0x0001e4000c101b04 */
.L_x_2114:
[----:B------:R-:W-:Y:S05]  /*0860*/  BSYNC.RECONVERGENT B0 ;  /* 0x0000000000007941 */ /* 0x000fea0003800200 */
.L_x_2113:
[----:B------:R-:W-:Y:S05]  /*0870*/  @!P0 EXIT ;  /* 0x000000000000894d */ /* 0x000fea0003800000 */
[----:B------:R-:W-:Y:S01]  /*0880*/  ISETP.NE.U32.AND P1, PT, R16, 0x1, PT ;  /* 0x000000011000780c */ /* 0x000fe20003f25070 */
[----:B------:R-:W-:Y:S01]  /*0890*/  BSSY.RECONVERGENT B0, `(.L_x_2115) ;  /* 0x000001a000007945 */ /* 0x000fe20003800200 */
[----:B------:R-:W-:Y:S02]  /*08a0*/  LOP3.LUT R18, R18, 0x1, RZ, 0xc0, !PT ;  /* 0x0000000112127812 */ /* 0x000fe400078ec0ff */
[----:B------:R-:W-:Y:S02]  /*08b0*/  ISETP.NE.AND.EX P1, PT, RZ, RZ, PT, P1 ;  /* 0x000000ffff00720c */ /* 0x000fe40003f25310 */
[----:B------:R-:W-:-:S04]  /*08c0*/  ISETP.NE.U32.AND P0, PT, R18, 0x1, PT ;  /* 0x000000011200780c */ /* 0x000fc80003f05070 */
[----:B------:R-:W-:-:S07]  /*08d0*/  ISETP.NE.U32.AND.EX P0, PT, RZ, RZ, PT, P0 ;  /* 0x000000ffff00720c */ /* 0x000fce0003f05100 */
[----:B------:R-:W-:Y:S06]  /*08e0*/  @!P1 BRA `(.L_x_2116) ;  /* 0x0000000000509947 */ /* 0x000fec0003800000 */
[----:B------:R-:W1:Y:S01]  /*08f0*/  LDCU.64 UR6, c[0x0][0x3a8] ;  /* 0x00007500ff0677ac */ /* 0x000e620008000a00 */
[C---:B0-----:R-:W-:Y:S01]  /*0900*/  IMAD.SHL.U32 R6, R0.reuse, 0x8, RZ ;  /* 0x0000000800067824 */ /* 0x041fe200078e00ff */
[----:B------:R-:W-:Y:S01]  /*0910*/  SHF.L.U64.HI R7, R0, 0x3, R19 ;  /* 0x0000000300077819 */ /* 0x000fe20000010213 */
[----:B------:R-:W-:Y:S01]  /*0920*/  IMAD.MOV.U32 R8, RZ, RZ, R20 ;  /* 0x000000ffff087224 */ /* 0x000fe200078e0014 */
[----:B------:R-:W0:Y:S01]  /*0930*/  LDCU.64 UR8, c[0x0][0x3b8] ;  /* 0x00007700ff0877ac */ /* 0x000e220008000a00 */
[----:B------:R-:W-:Y:S01]  /*0940*/  IADD3 R10, P2, PT, R20, 0x1, RZ ;  /* 0x00000001140a7810 */ /* 0x000fe20007f5e0ff */
[----:B------:R-:W-:-:S04]  /*0950*/  IMAD.MOV.U32 R9, RZ, RZ, R21 ;  /* 0x000000ffff097224 */ /* 0x000fc800078e0015 */
[----:B------:R-:W-:Y:S01]  /*0960*/  IMAD.X R11, RZ, RZ, R21, P2 ;  /* 0x000000ffff0b7224 */ /* 0x000fe200010e0615 */
[----:B------:R-:W-:-:S05]  /*0970*/  IADD3 R20, P2, PT, R20, 0x2, RZ ;  /* 0x0000000214147810 */ /* 0x000fca0007f5e0ff */
[----:B------:R-:W-:Y:S01]  /*0980*/  IMAD.X R21, RZ, RZ, R21, P2 ;  /* 0x000000ffff157224 */ /* 0x000fe200010e0615 */
[C---:B-1----:R-:W-:Y:S02]  /*0990*/  IADD3 R4, P1, PT, R6.reuse, UR6, RZ ;  /* 0x0000000606047c10 */ /* 0x042fe4000ff3e0ff */
[----:B0-----:R-:W-:Y:S02]  /*09a0*/  IADD3 R6, P3, PT, R6, UR8, RZ ;  /* 0x0000000806067c10 */ /* 0x001fe4000ff7e0ff */
[C---:B------:R-:W-:Y:S02]  /*09b0*/  IADD3.X R5, PT, PT, R7.reuse, UR7, RZ, P1, !PT ;  /* 0x0000000707057c10 */ /* 0x040fe40008ffe4ff */
[----:B------:R-:W-:Y:S02]  /*09c0*/  IADD3.X R7, PT, PT, R7, UR9, RZ, P3, !PT ;  /* 0x0000000907077c10 */ /* 0x000fe40009ffe4ff */
[----:B------:R-:W-:Y:S01]  /*09d0*/  IADD3 R0, P1, PT, R0, 0x2, RZ ;  /* 0x0000000200007810 */ /* 0x000fe20007f3e0ff */
[----:B-----5:R1:W-:Y:S04]  /*09e0*/  STG.E.64 desc[UR4][R4.64], R2 ;  /* 0x0000000204007986 */ /* 0x0203e8000c101b04 */
[----:B------:R1:W-:Y:S01]  /*09f0*/  STG.E.64 desc[UR4][R6.64], R8 ;  /* 0x0000000806007986 */ /* 0x0003e2000c101b04 */
[----:B------:R-:W-:-:S03]  /*0a00*/  IMAD.X R19, RZ, RZ, R19, P1 ;  /* 0x000000ffff137224 */ /* 0x000fc600008e0613 */
[----:B------:R1:W-:Y:S04]  /*0a10*/  STG.E.64 desc[UR4][R4.64+0x8], R2 ;  /* 0x0000080204007986 */ /* 0x0003e8000c101b04 */
[----:B------:R1:W-:Y:S02]  /*0a20*/  STG.E.64 desc[UR4][R6.64+0x8], R10 ;  /* 0x0000080a06007986 */ /* 0x0003e4000c101b04 */
.L_x_2116:
[----:B------:R-:W-:Y:S05]  /*0a30*/  BSYNC.RECONVERGENT B0 ;  /* 0x0000000000007941 */ /* 0x000fea0003800200 */
.L_x_2115:
[----:B------:R-:W-:Y:S05]  /*0a40*/  @P0 EXIT ;  /* 0x000000000000094d */ /* 0x000fea0003800000 */
[----:B------:R-:W2:Y:S01]  /*0a50*/  LDCU.64 UR6, c[0x0][0x3a8] ;  /* 0x00007500ff0677ac */ /* 0x000ea20008000a00 */
[C---:B01----:R-:W-:Y:S01]  /*0a60*/  IMAD.SHL.U32 R6, R0.reuse, 0x8, RZ ;  /* 0x0000000800067824 */ /* 0x043fe200078e00ff */
[----:B------:R-:W-:Y:S01]  /*0a70*/  SHF.L.U64.HI R0, R0, 0x3, R19 ;  /* 0x0000000300007819 */ /* 0x000fe20000010213 */
[----:B------:R-:W0:Y:S03]  /*0a80*/  LDCU.64 UR8, c[0x0][0x3b8] ;  /* 0x00007700ff0877ac */ /* 0x000e260008000a00 */
[C---:B--2---:R-:W-:Y:S02]  /*0a90*/  IADD3 R4, P0, PT, R6.reuse, UR6, RZ ;  /* 0x0000000606047c10 */ /* 0x044fe4000ff1e0ff */
[----:B0-----:R-:W-:Y:S02]  /*0aa0*/  IADD3 R6, P1, PT, R6, UR8, RZ ;  /* 0x0000000806067c10 */ /* 0x001fe4000ff3e0ff */
[----:B------:R-:W-:-:S02]  /*0ab0*/  IADD3.X R5, PT, PT, R0, UR7, RZ, P0, !PT ;  /* 0x0000000700057c10 */ /* 0x000fc400087fe4ff */
[----:B------:R-:W-:-:S03]  /*0ac0*/  IADD3.X R7, PT, PT, R0, UR9, RZ, P1, !PT ;  /* 0x0000000900077c10 */ /* 0x000fc60008ffe4ff */
[----:B-----5:R-:W-:Y:S04]  /*0ad0*/  STG.E.64 desc[UR4][R4.64], R2 ;  /* 0x0000000204007986 */ /* 0x020fe8000c101b04 */
[----:B------:R-:W-:Y:S01]  /*0ae0*/  STG.E.64 desc[UR4][R6.64], R20 ;  /* 0x0000001406007986 */ /* 0x000fe2000c101b04 */
[----:B------:R-:W-:Y:S05]  /*0af0*/  EXIT ;  /* 0x000000000000794d */ /* 0x000fea0003800000 */
.L_x_2117:
        /* <DEDUP_REMOVED lines=16> */
.L_x_2930:


//--------------------- .text._Z43batched_delete_kernel_edge_block_centric_v4P27vertex_dictionary_structuremmPmS1_S1_S1_ --------------------------
	.section	.text._Z43batched_delete_kernel_edge_block_centric_v4P27vertex_dictionary_structuremmPmS1_S1_S1_,"ax",@progbits
	.align	128
        .global         _Z43batched_delete_kernel_edge_block_centric_v4P27vertex_dictionary_structuremmPmS1_S1_S1_
        .type           _Z43batched_delete_kernel_edge_block_centric_v4P27vertex_dictionary_structuremmPmS1_S1_S1_,@function
        .size           _Z43batched_delete_kernel_edge_block_centric_v4P27vertex_dictionary_structuremmPmS1_S1_S1_,(.L_x_2832 - _Z43batched_delete_kernel_edge_block_centric_v4P27vertex_dictionary_structuremmPmS1_S1_S1_)
        .other          _Z43batched_delete_kernel_edge_block_centric_v4P27vertex_dictionary_structuremmPmS1_S1_S1_,@"STO_CUDA_ENTRY STV_DEFAULT"
_Z43batched_delete_kernel_edge_block_centric_v4P27vertex_dictionary_structuremmPmS1_S1_S1_:
.text._Z43batched_delete_kernel_edge_block_centric_v4P27vertex_dictionary_structuremmPmS1_S1_S1_:
[----:B------:R-:W-:Y:S08]  /*0000*/  LDC R1, c[0x0][0x37c] ;  /* 0x0000df00ff017b82 */ /* 0x000ff00000000800 */
[----:B------:R-:W0:Y:S01]  /*0010*/  LDC.64 R14, c[0x0][0x388] ;  /* 0x0000e200ff0e7b82 */ /* 0x000e220000000a00 */
[----:B------:R-:W1:Y:S01]  /*0020*/  LDCU.64 UR4, c[0x0][0x3b0] ;  /* 0x00007600ff0477ac */ /* 0x000e620008000a00 */
[----:B------:R-:W2:Y:S01]  /*0030*/  LDCU.64 UR6, c[0x0][0x358] ;  /* 0x00006b00ff0677ac */ /* 0x000ea20008000a00 */
[----:B-1----:R-:W-:-:S02]  /*0040*/  IMAD.U32 R5, RZ, RZ, UR4 ;  /* 0x00000004ff057e24 */ /* 0x002fc4000f8e00ff */
[----:B------:R-:W-:-:S03]  /*0050*/  IMAD.U32 R7, RZ, RZ, UR5 ;  /* 0x00000005ff077e24 */ /* 0x000fc6000f8e00ff */
[----:B0-----:R-:W-:-:S04]  /*0060*/  LEA R2, P0, R14, R5, 0x3 ;  /* 0x000000050e027211 */ /* 0x001fc800078018ff */
[----:B------:R-:W-:-:S06]  /*0070*/  LEA.HI.X R3, R14, R7, R15, 0x3, P0 ;  /* 0x000000070e037211 */ /* 0x000fcc00000f1c0f */
[----:B--2---:R-:W2:Y:S01]  /*0080*/  LDG.E.64 R2, desc[UR6][R2.64] ;  /* 0x0000000602027981 */ /* 0x004ea2000c1e1b00 */
[----:B------:R-:W0:Y:S01]  /*0090*/  S2UR UR4, SR_CTAID.X ;  /* 0x00000000000479c3 */ /* 0x000e220000002500 */
[----:B------:R-:W0:Y:S07]  /*00a0*/  S2R R9, SR_TID.X ;  /* 0x0000000000097919 */ /* 0x000e2e0000002100 */
[----:B------:R-:W0:Y:S02]  /*00b0*/  LDC R8, c[0x0][0x360] ;  /* 0x0000d800ff087b82 */ /* 0x000e240000000800 */
[----:B0-----:R-:W-:-:S05]  /*00c0*/  IMAD R8, R8, UR4, R9 ;  /* 0x0000000408087c24 */ /* 0x001fca000f8e0209 */
[----:B--2---:R-:W-:-:S04]  /*00d0*/  ISETP.GT.U32.AND P0, PT, R2, R8, PT ;  /* 0x000000080200720c */ /* 0x004fc80003f04070 */
[----:B------:R-:W-:-:S13]  /*00e0*/  ISETP.GT.U32.AND.EX P0, PT, R3, RZ, PT, P0 ;  /* 0x000000ff0300720c */ /* 0x000fda0003f04100 */
[----:B------:R-:W-:Y:S05]  /*00f0*/  @!P0 EXIT ;  /* 0x000000000000894d */ /* 0x000fea0003800000 */
[----:B------:R-:W-:Y:S01]  /*0100*/  IADD3 R14, P0, PT, R14, 0x1, RZ ;  /* 0x000000010e0e7810 */ /* 0x000fe20007f1e0ff */
[----:B------:R-:W-:Y:S02]  /*0110*/  IMAD.MOV.U32 R0, RZ, RZ, -0x1 ;  /* 0xffffffffff007424 */ /* 0x000fe400078e00ff */
[----:B------:R-:W-:Y:S02]  /*0120*/  IMAD.MOV.U32 R3, RZ, RZ, -0x1 ;  /* 0xffffffffff037424 */ /* 0x000fe400078e00ff */
[----:B------:R-:W-:-:S05]  /*0130*/  IMAD.X R15, RZ, RZ, R15, P0 ;  /* 0x000000ffff0f7224 */ /* 0x000fca00000e060f */
[----:B------:R-:W-:-:S13]  /*0140*/  ISETP.GE.AND P0, PT, R15, RZ, PT ;  /* 0x000000ff0f00720c */ /* 0x000fda0003f06270 */
[----:B------:R-:W-:Y:S05]  /*0150*/  @!P0 BRA `(.L_x_2118) ;  /* 0x0000000000a48947 */ /* 0x000fea0003800000 */
[----:B------:R-:W-:Y:S01]  /*0160*/  BSSY.RECONVERGENT B0, `(.L_x_2118) ;  /* 0x0000028000007945 */ /* 0x000fe20003800200 */
[----:B------:R-:W-:Y:S01]  /*0170*/  IMAD.MOV.U32 R9, RZ, RZ, RZ ;  /* 0x000000ffff097224 */ /* 0x000fe200078e00ff */
[----:B------:R-:W0:Y:S01]  /*0180*/  LDCU.64 UR8, c[0x0][0x3b0] ;  /* 0x00007600ff0877ac */ /* 0x000e220008000a00 */
[----:B------:R-:W-:-:S07]  /*0190*/  IMAD.MOV.U32 R6, RZ, RZ, RZ ;  /* 0x000000ffff067224 */ /* 0x000fce00078e00ff */
.L_x_2122:
[----:B------:R-:W-:Y:S01]  /*01a0*/  IADD3 R0, P0, PT, R14, R9, RZ ;  /* 0x000000090e007210 */ /* 0x000fe20007f1e0ff */
[----:B0-----:R-:W-:Y:S02]  /*01b0*/  IMAD.U32 R5, RZ, RZ, UR8 ;  /* 0x00000008ff057e24 */ /* 0x001fe4000f8e00ff */
[----:B------:R-:W-:Y:S02]  /*01c0*/  IMAD.U32 R7, RZ, RZ, UR9 ;  /* 0x00000009ff077e24 */ /* 0x000fe4000f8e00ff */
[----:B------:R-:W-:-:S05]  /*01d0*/  IMAD.X R3, R15, 0x1, R6, P0 ;  /* 0x000000010f037824 */ /* 0x000fca00000e0606 */
[--C-:B------:R-:W-:Y:S02]  /*01e0*/  SHF.R.U64 R0, R0, 0x1, R3.reuse ;  /* 0x0000000100007819 */ /* 0x100fe40000001203 */
[----:B------:R-:W-:Y:S02]  /*01f0*/  SHF.R.U32.HI R3, RZ, 0x1, R3 ;  /* 0x00000001ff037819 */ /* 0x000fe40000011603 */
[----:B------:R-:W-:-:S04]  /*0200*/  LEA R10, P0, R0, R5, 0x3 ;  /* 0x00000005000a7211 */ /* 0x000fc800078018ff */
[----:B------:R-:W-:-:S05]  /*0210*/  LEA.HI.X R11, R0, R7, R3, 0x3, P0 ;  /* 0x00000007000b7211 */ /* 0x000fca00000f1c03 */
[----:B------:R-:W2:Y:S01]  /*0220*/  LDG.E.64 R12, desc[UR6][R10.64] ;  /* 0x000000060a0c7981 */ /* 0x000ea2000c1e1b00 */
[----:B------:R-:W-:Y:S01]  /*0230*/  ISETP.GE.U32.AND P1, PT, R0, R14, PT ;  /* 0x0000000e0000720c */ /* 0x000fe20003f26070 */
[----:B------:R-:W-:Y:S01]  /*0240*/  BSSY.RELIABLE B1, `(.L_x_2119) ;  /* 0x000000a000017945 */ /* 0x000fe20003800100 */
[----:B--2---:R-:W-:-:S04]  /*0250*/  ISETP.NE.U32.AND P0, PT, R12, R8, PT ;  /* 0x000000080c00720c */ /* 0x004fc80003f05070 */
[----:B------:R-:W-:-:S04]  /*0260*/  ISETP.NE.AND.EX P0, PT, R13, RZ, PT, P0 ;  /* 0x000000ff0d00720c */ /* 0x000fc80003f05300 */
[----:B------:R-:W-:-:S13]  /*0270*/  ISETP.GE.OR.EX P0, PT, R3, R15, P0, P1 ;  /* 0x0000000f0300720c */ /* 0x000fda0000706710 */
[----:B------:R-:W-:Y:S05]  /*0280*/  @P0 BRA `(.L_x_2120) ;  /* 0x0000000000140947 */ /* 0x000fea0003800000 */
[----:B------:R-:W2:Y:S02]  /*0290*/  LDG.E.64 R10, desc[UR6][R10.64+0x8] ;  /* 0x000008060a0a7981 */ /* 0x000ea4000c1e1b00 */
[----:B--2---:R-:W-:-:S04]  /*02a0*/  ISETP.GT.U32.AND P0, PT, R10, R8, PT ;  /* 0x000000080a00720c */ /* 0x004fc80003f04070 */
[----:B------:R-:W-:-:S13]  /*02b0*/  ISETP.GT.U32.AND.EX P0, PT, R11, RZ, PT, P0 ;  /* 0x000000ff0b00720c */ /* 0x000fda0003f04100 */
[----:B------:R-:W-:Y:S05]  /*02c0*/  @P0 BREAK.RELIABLE B1 ;  /* 0x0000000000010942 */ /* 0x000fea0003800100 */
[----:B------:R-:W-:Y:S05]  /*02d0*/  @P0 BRA `(.L_x_2121) ;  /* 0x0000000000400947 */ /* 0x000fea0003800000 */
.L_x_2120:
[----:B------:R-:W-:Y:S05]  /*02e0*/  BSYNC.RELIABLE B1 ;  /* 0x0000000000017941 */ /* 0x000fea0003800100 */
.L_x_2119:
[----:B------:R-:W-:Y:S02]  /*02f0*/  ISETP.GT.U32.AND P0, PT, R12, R8, PT ;  /* 0x000000080c00720c */ /* 0x000fe40003f04070 */
[C---:B------:R-:W-:Y:S02]  /*0300*/  IADD3 R2, P1, PT, R0.reuse, -0x1, RZ ;  /* 0xffffffff00027810 */ /* 0x040fe40007f3e0ff */
[----:B------:R-:W-:Y:S02]  /*0310*/  IADD3 R0, P2, PT, R0, 0x1, RZ ;  /* 0x0000000100007810 */ /* 0x000fe40007f5e0ff */
[----:B------:R-:W-:Y:S02]  /*0320*/  ISETP.GT.U32.AND.EX P0, PT, R13, RZ, PT, P0 ;  /* 0x000000ff0d00720c */ /* 0x000fe40003f04100 */
[----:B------:R-:W-:Y:S01]  /*0330*/  IADD3.X R4, PT, PT, R3, -0x1, RZ, P1, !PT ;  /* 0xffffffff03047810 */ /* 0x000fe20000ffe4ff */
[----:B------:R-:W-:Y:S01]  /*0340*/  IMAD.X R3, RZ, RZ, R3, P2 ;  /* 0x000000ffff037224 */ /* 0x000fe200010e0603 */
[----:B------:R-:W-:-:S02]  /*0350*/  SEL R9, R9, R0, P0 ;  /* 0x0000000009097207 */ /* 0x000fc40000000000 */
[----:B------:R-:W-:Y:S02]  /*0360*/  SEL R14, R2, R14, P0 ;  /* 0x0000000e020e7207 */ /* 0x000fe40000000000 */
[----:B------:R-:W-:Y:S02]  /*0370*/  SEL R6, R6, R3, P0 ;  /* 0x0000000306067207 */ /* 0x000fe40000000000 */
[----:B------:R-:W-:Y:S02]  /*0380*/  SEL R15, R4, R15, P0 ;  /* 0x0000000f040f7207 */ /* 0x000fe40000000000 */
[----:B------:R-:W-:-:S04]  /*0390*/  ISETP.GT.U32.AND P0, PT, R9, R14, PT ;  /* 0x0000000e0900720c */ /* 0x000fc80003f04070 */
[----:B------:R-:W-:-:S13]  /*03a0*/  ISETP.GT.AND.EX P0, PT, R6, R15, PT, P0 ;  /* 0x0000000f0600720c */ /* 0x000fda0003f04300 */
[----:B------:R-:W-:Y:S05]  /*03b0*/  @!P0 BRA `(.L_x_2122) ;  /* 0xfffffffc00788947 */ /* 0x000fea000383ffff */
[----:B------:R-:W-:-:S04]  /*03c0*/  IADD3 R0, P0, PT, R9, -0x1, RZ ;  /* 0xffffffff09007810 */ /* 0x000fc80007f1e0ff */
[----:B------:R-:W-:-:S09]  /*03d0*/  IADD3.X R3, PT, PT, R6, -0x1, RZ, P0, !PT ;  /* 0xffffffff06037810 */ /* 0x000fd200007fe4ff */
.L_x_2121:
[----:B------:R-:W-:Y:S05]  /*03e0*/  BSYNC.RECONVERGENT B0 ;  /* 0x0000000000007941 */ /* 0x000fea0003800200 */
.L_x_2118:
[----:B------:R-:W0:Y:S01]  /*03f0*/  LDCU.64 UR4, c[0x0][0x398] ;  /* 0x00007300ff0477ac */ /* 0x000e220008000a00 */
[C---:B------:R-:W-:Y:S01]  /*0400*/  IMAD.SHL.U32 R6, R0.reuse, 0x8, RZ ;  /* 0x0000000800067824 */ /* 0x040fe200078e00ff */
[----:B------:R-:W-:-:S04]  /*0410*/  SHF.L.U64.HI R2, R0, 0x3, R3 ;  /* 0x0000000300027819 */ /* 0x000fc80000010203 */
[----:B0-----:R-:W-:-:S04]  /*0420*/  IADD3 R14, P0, PT, R6, UR4, RZ ;  /* 0x00000004060e7c10 */ /* 0x001fc8000ff1e0ff */
[----:B------:R-:W-:Y:S02]  /*0430*/  IADD3.X R15, PT, PT, R2, UR5, RZ, P0, !PT ;  /* 0x00000005020f7c10 */ /* 0x000fe400087fe4ff */
[----:B------:R-:W-:-:S03]  /*0440*/  IADD3 R12, P0, PT, R6, R5, RZ ;  /* 0x00000005060c7210 */ /* 0x000fc60007f1e0ff */
[----:B------:R-:W2:Y:S04]  /*0450*/  LDG.E.64 R10, desc[UR6][R14.64+0x8] ;  /* 0x000008060e0a7981 */ /* 0x000ea8000c1e1b00 */
[----:B------:R-:W2:Y:S01]  /*0460*/  LDG.E.64 R4, desc[UR6][R14.64] ;  /* 0x000000060e047981 */ /* 0x000ea2000c1e1b00 */
[----:B------:R-:W-:-:S06]  /*0470*/  IMAD.X R13, R2, 0x1, R7, P0 ;  /* 0x00000001020d7824 */ /* 0x000fcc00000e0607 */
[----:B------:R-:W3:Y:S01]  /*0480*/  LDG.E.64 R12, desc[UR6][R12.64] ;  /* 0x000000060c0c7981 */ /* 0x000ee2000c1e1b00 */
[----:B--2---:R-:W-:-:S05]  /*0490*/  IADD3 R7, P0, PT, R10, -R4, RZ ;  /* 0x800000040a077210 */ /* 0x004fca0007f1e0ff */
[----:B------:R-:W-:Y:S01]  /*04a0*/  IMAD.X R11, R11, 0x1, ~R5, P0 ;  /* 0x000000010b0b7824 */ /* 0x000fe200000e0e05 */
[----:B------:R-:W-:Y:S02]  /*04b0*/  ISETP.NE.U32.AND P0, PT, R7, RZ, PT ;  /* 0x000000ff0700720c */ /* 0x000fe40003f05070 */
[----:B---3--:R-:W-:Y:S02]  /*04c0*/  IADD3 R8, P1, PT, R8, -R12, RZ ;  /* 0x8000000c08087210 */ /* 0x008fe40007f3e0ff */
[----:B------:R-:W-:-:S03]  /*04d0*/  ISETP.NE.AND.EX P0, PT, R11, RZ, PT, P0 ;  /* 0x000000ff0b00720c */ /* 0x000fc60003f05300 */
[----:B------:R-:W-:-:S10]  /*04e0*/  IMAD.X R9, RZ, RZ, ~R13, P1 ;  /* 0x000000ffff097224 */ /* 0x000fd400008e0e0d */
[----:B------:R-:W-:Y:S05]  /*04f0*/  @!P0 EXIT ;  /* 0x000000000000894d */ /* 0x000fea0003800000 */
[----:B------:R-:W-:Y:S01]  /*0500*/  LOP3.LUT R10, R9, R11, RZ, 0xfc, !PT ;  /* 0x0000000b090a7212 */ /* 0x000fe200078efcff */
[----:B------:R-:W-:Y:S03]  /*0510*/  BSSY.RECONVERGENT B0, `(.L_x_2123) ;  /* 0x0000026000007945 */ /* 0x000fe60003800200 */
[----:B------:R-:W-:-:S13]  /*0520*/  ISETP.NE.U32.AND P0, PT, R10, RZ, PT ;  /* 0x000000ff0a00720c */ /* 0x000fda0003f05070 */
[----:B------:R-:W-:Y:S05]  /*0530*/  @P0 BRA `(.L_x_2124) ;  /* 0x0000000000600947 */ /* 0x000fea0003800000 */
[----:B------:R-:W0:Y:S01]  /*0540*/  I2F.U32.RP R9, R7 ;  /* 0x0000000700097306 */ /* 0x000e220000209000 */
[----:B------:R-:W-:Y:S01]  /*0550*/  ISETP.NE.U32.AND P2, PT, R7, RZ, PT ;  /* 0x000000ff0700720c */ /* 0x000fe20003f45070 */
[----:B------:R-:W-:-:S06]  /*0560*/  IMAD.MOV.U32 R17, RZ, RZ, RZ ;  /* 0x000000ffff117224 */ /* 0x000fcc00078e00ff */
        /* <DEDUP_REMOVED lines=21> */
.L_x_2124:
[----:B------:R-:W-:-:S07]  /*06c0*/  MOV R10, 0x6e0 ;  /* 0x000006e0000a7802 */ /* 0x000fce0000000f00 */
[----:B------:R-:W-:Y:S05]  /*06d0*/  CALL.REL.NOINC `($__internal_13_$__cuda_sm20_div_u64) ;  /* 0x0000000c00787944 */ /* 0x000fea0003c00000 */
        /* <DEDUP_REMOVED lines=9> */
.L_x_2125:
[----:B------:R-:W-:Y:S05]  /*0770*/  BSYNC.RECONVERGENT B0 ;  /* 0x0000000000007941 */ /* 0x000fea0003800200 */
.L_x_2123:
        /* <DEDUP_REMOVED lines=8> */
[----:B------:R-:W2:Y:S01]  /*0800*/  LDG.E.64 R8, desc[UR6][R12.64] ;  /* 0x000000060c087981 */ /* 0x000ea2000c1e1b00 */
[----:B------:R-:W-:Y:S01]  /*0810*/  IADD3 R7, P2, PT, R4, R7, RZ ;  /* 0x0000000704077210 */ /* 0x000fe20007f5e0ff */
[----:B------:R-:W0:Y:S02]  /*0820*/  LDCU.64 UR4, c[0x0][0x3a0] ;  /* 0x00007400ff0477ac */ /* 0x000e240008000a00 */
[----:B------:R-:W3:Y:S02]  /*0830*/  LDG.E.64 R10, desc[UR6][R10.64+0x519630] ;  /* 0x519630060a0a7981 */ /* 0x000ee4000c1e1b00 */
[----:B------:R-:W-:Y:S01]  /*0840*/  IMAD.X R14, R5, 0x1, R17, P2 ;  /* 0x00000001050e7824 */ /* 0x000fe200010e0611 */
[----:B------:R-:W-:Y:S01]  /*0850*/  BSSY.RECONVERGENT B0, `(.L_x_2126) ;  /* 0x000001f000007945 */ /* 0x000fe20003800200 */
[----:B--2---:R-:W-:Y:S02]  /*0860*/  ISETP.NE.U32.AND P0, PT, R8, RZ, PT ;  /* 0x000000ff0800720c */ /* 0x004fe40003f05070 */
[----:B---3--:R-:W-:-:S02]  /*0870*/  IADD3 R4, P1, PT, R10, R6, RZ ;  /* 0x000000060a047210 */ /* 0x008fc40007f3e0ff */
[----:B------:R-:W-:-:S03]  /*0880*/  ISETP.NE.AND.EX P0, PT, R9, RZ, PT, P0 ;  /* 0x000000ff0900720c */ /* 0x000fc60003f05300 */
[----:B------:R-:W-:Y:S01]  /*0890*/  IMAD.X R5, R11, 0x1, R2, P1 ;  /* 0x000000010b057824 */ /* 0x000fe200008e0602 */
[----:B0-----:R-:W-:-:S04]  /*08a0*/  LEA R6, P1, R7, UR4, 0x3 ;  /* 0x0000000407067c11 */ /* 0x001fc8000f8218ff */
[----:B------:R-:W-:Y:S01]  /*08b0*/  LEA.HI.X R7, R7, UR5, R14, 0x3, P1 ;  /* 0x0000000507077c11 */ /* 0x000fe200088f1c0e */
[----:B------:R-:W5:Y:S04]  /*08c0*/  LDG.E.64 R4, desc[UR6][R4.64] ;  /* 0x0000000604047981 */ /* 0x000f68000c1e1b00 */
[----:B------:R-:W-:Y:S05]  /*08d0*/  @!P0 BRA `(.L_x_2127) ;  /* 0x0000000000588947 */ /* 0x000fea0003800000 */
[----:B------:R-:W-:Y:S02]  /*08e0*/  IMAD.MOV.U32 R2, RZ, RZ, R8 ;  /* 0x000000ffff027224 */ /* 0x000fe400078e0008 */
[----:B------:R-:W-:-:S07]  /*08f0*/  IMAD.MOV.U32 R17, RZ, RZ, R9 ;  /* 0x000000ffff117224 */ /* 0x000fce00078e0009 */
.L_x_2128:
        /* <DEDUP_REMOVED lines=16> */
[----:B------:R-:W-:Y:S02]  /*0a00*/  IMAD.MOV.U32 R17, RZ, RZ, R10 ;  /* 0x000000ffff117224 */ /* 0x000fe400078e000a */
[----:B--2---:R-:W-:Y:S02]  /*0a10*/  IMAD.MOV.U32 R4, RZ, RZ, R8 ;  /* 0x000000ffff047224 */ /* 0x004fe400078e0008 */
[----:B------:R-:W-:Y:S01]  /*0a20*/  IMAD.MOV.U32 R5, RZ, RZ, R9 ;  /* 0x000000ffff057224 */ /* 0x000fe200078e0009 */
[----:B------:R-:W-:Y:S06]  /*0a30*/  @P0 BRA `(.L_x_2128) ;  /* 0xfffffffc00b00947 */ /* 0x000fec000383ffff */
.L_x_2127:
[----:B------:R-:W-:Y:S05]  /*0a40*/  BSYNC.RECONVERGENT B0 ;  /* 0x0000000000007941 */ /* 0x000fea0003800200 */
.L_x_2126:
[----:B-----5:R-:W2:Y:S04]  /*0a50*/  LDG.E.64 R8, desc[UR6][R4.64] ;  /* 0x0000000604087981 */ /* 0x020ea8000c1e1b00 */
[----:B------:R-:W5:Y:S01]  /*0a60*/  LDG.E.64 R6, desc[UR6][R6.64] ;  /* 0x0000000606067981 */ /* 0x000f62000c1e1b00 */
[----:B--2---:R-:W-:-:S04]  /*0a70*/  ISETP.NE.U32.AND P0, PT, R8, RZ, PT ;  /* 0x000000ff0800720c */ /* 0x004fc80003f05070 */
[----:B------:R-:W-:-:S13]  /*0a80*/  ISETP.NE.AND.EX P0, PT, R9, RZ, PT, P0 ;  /* 0x000000ff0900720c */ /* 0x000fda0003f05300 */
[----:B------:R-:W-:Y:S05]  /*0a90*/  @!P0 EXIT ;  /* 0x000000000000894d */ /* 0x000fea0003800000 */
[----:B-----5:R-:W-:Y:S01]  /*0aa0*/  ISETP.NE.U32.AND P0, PT, R8, R6, PT ;  /* 0x000000060800720c */ /* 0x020fe20003f05070 */
[----:B------:R-:W-:Y:S01]  /*0ab0*/  BSSY.RECONVERGENT B0, `(.L_x_2129) ;  /* 0x0000090000007945 */ /* 0x000fe20003800200 */
[----:B------:R-:W-:Y:S02]  /*0ac0*/  IMAD.MOV.U32 R2, RZ, RZ, R4 ;  /* 0x000000ffff027224 */ /* 0x000fe400078e0004 */
[----:B------:R-:W-:Y:S01]  /*0ad0*/  ISETP.NE.AND.EX P0, PT, R9, R7, PT, P0 ;  /* 0x000000070900720c */ /* 0x000fe20003f05300 */
[----:B------:R-:W-:-:S12]  /*0ae0*/  IMAD.MOV.U32 R11, RZ, RZ, R5 ;  /* 0x000000ffff0b7224 */ /* 0x000fd800078e0005 */
[----:B------:R-:W-:Y:S05]  /*0af0*/  @!P0 BRA `(.L_x_2130) ;  /* 0x00000008002c8947 */ /* 0x000fea0003800000 */
[----:B------:R-:W2:Y:S02]  /*0b00*/  LDG.E.64 R8, desc[UR6][R4.64+0x8] ;  /* 0x0000080604087981 */ /* 0x000ea4000c1e1b00 */
[----:B--2---:R-:W-:-:S04]  /*0b10*/  ISETP.NE.U32.AND P0, PT, R8, RZ, PT ;  /* 0x000000ff0800720c */ /* 0x004fc80003f05070 */
[----:B------:R-:W-:-:S13]  /*0b20*/  ISETP.NE.AND.EX P0, PT, R9, RZ, PT, P0 ;  /* 0x000000ff0900720c */ /* 0x000fda0003f05300 */
[----:B------:R-:W-:Y:S05]  /*0b30*/  @!P0 EXIT ;  /* 0x000000000000894d */ /* 0x000fea0003800000 */
[----:B------:R-:W-:Y:S02]  /*0b40*/  ISETP.NE.U32.AND P0, PT, R8, R6, PT ;  /* 0x000000060800720c */ /* 0x000fe40003f05070 */
[----:B------:R-:W-:Y:S02]  /*0b50*/  IADD3 R2, P1, PT, R4, 0x8, RZ ;  /* 0x0000000804027810 */ /* 0x000fe40007f3e0ff */
[----:B------:R-:W-:-:S03]  /*0b60*/  ISETP.NE.AND.EX P0, PT, R9, R7, PT, P0 ;  /* 0x000000070900720c */ /* 0x000fc60003f05300 */
[----:B------:R-:W-:-:S04]  /*0b70*/  IMAD.X R8, RZ, RZ, R5, P1 ;  /* 0x000000ffff087224 */ /* 0x000fc800008e0605 */
[----:B------:R-:W-:-:S06]  /*0b80*/  IMAD.MOV.U32 R11, RZ, RZ, R8 ;  /* 0x000000ffff0b7224 */ /* 0x000fcc00078e0008 */
        /* <DEDUP_REMOVED lines=122> */
[C---:B--2---:R-:W-:Y:S02]  /*1330*/  ISETP.NE.U32.AND P0, PT, R8.reuse, R6, PT ;  /* 0x000000060800720c */ /* 0x044fe40003f05070 */
[----:B------:R-:W-:Y:S02]  /*1340*/  ISETP.NE.U32.AND P1, PT, R8, RZ, PT ;  /* 0x000000ff0800720c */ /* 0x000fe40003f25070 */
[----:B------:R-:W-:-:S04]  /*1350*/  ISETP.NE.AND.EX P0, PT, R9, R7, PT, P0 ;  /* 0x000000070900720c */ /* 0x000fc80003f05300 */
[----:B------:R-:W-:Y:S02]  /*1360*/  ISETP.NE.AND.EX P0, PT, R9, RZ, !P0, P1 ;  /* 0x000000ff0900720c */ /* 0x000fe40004705310 */
[----:B------:R-:W-:-:S05]  /*1370*/  IADD3 R2, P1, PT, R4, 0x70, RZ ;  /* 0x0000007004027810 */ /* 0x000fca0007f3e0ff */
[----:B------:R-:W-:-:S06]  /*1380*/  IMAD.X R6, RZ, RZ, R5, P1 ;  /* 0x000000ffff067224 */ /* 0x000fcc00008e0605 */
[----:B------:R-:W-:Y:S05]  /*1390*/  @!P0 EXIT ;  /* 0x000000000000894d */ /* 0x000fea0003800000 */
[----:B------:R-:W-:-:S07]  /*13a0*/  IMAD.MOV.U32 R11, RZ, RZ, R6 ;  /* 0x000000ffff0b7224 */ /* 0x000fce00078e0006 */
.L_x_2130:
[----:B------:R-:W-:Y:S05]  /*13b0*/  BSYNC.RECONVERGENT B0 ;  /* 0x0000000000007941 */ /* 0x000fea0003800200 */
.L_x_2129:
[----:B------:R-:W0:Y:S01]  /*13c0*/  LDCU.64 UR4, c[0x0][0x380] ;  /* 0x00007000ff0477ac */ /* 0x000e220008000a00 */
[----:B------:R-:W-:Y:S02]  /*13d0*/  IMAD.MOV.U32 R8, RZ, RZ, 0x3b9aca00 ;  /* 0x3b9aca00ff087424 */ /* 0x000fe400078e00ff */
[----:B------:R-:W-:Y:S02]  /*13e0*/  IMAD.MOV.U32 R9, RZ, RZ, 0x0 ;  /* 0x00000000ff097424 */ /* 0x000fe400078e00ff */
[----:B------:R-:W-:Y:S02]  /*13f0*/  IMAD.MOV.U32 R6, RZ, RZ, R2 ;  /* 0x000000ffff067224 */ /* 0x000fe400078e0002 */
[----:B------:R-:W-:-:S05]  /*1400*/  IMAD.MOV.U32 R7, RZ, RZ, R11 ;  /* 0x000000ffff077224 */ /* 0x000fca00078e000b */
[----:B------:R-:W-:Y:S01]  /*1410*/  STG.E.64 desc[UR6][R6.64], R8 ;  /* 0x0000000806007986 */ /* 0x000fe2000c101b06 */
[----:B0-----:R-:W-:-:S04]  /*1420*/  UIADD3 UR8, UP0, UPT, UR4, 0x18000000, URZ ;  /* 0x1800000004087890 */ /* 0x001fc8000ff1e0ff */
[----:B------:R-:W-:Y:S02]  /*1430*/  UIADD3.X UR4, UPT, UPT, URZ, UR5, URZ, UP0, !UPT ;  /* 0x00000005ff047290 */ /* 0x000fe400087fe4ff */
[----:B------:R-:W-:-:S04]  /*1440*/  IMAD.U32 R4, RZ, RZ, UR8 ;  /* 0x00000008ff047e24 */ /* 0x000fc8000f8e00ff */
[----:B------:R-:W-:-:S06]  /*1450*/  IMAD.U32 R5, RZ, RZ, UR4 ;  /* 0x00000004ff057e24 */ /* 0x000fcc000f8e00ff */
[----:B------:R-:W2:Y:S01]  /*1460*/  LDG.E.64 R4, desc[UR6][R4.64+0x519618] ;  /* 0x5196180604047981 */ /* 0x000ea2000c1e1b00 */
[----:B------:R-:W-:Y:S01]  /*1470*/  IMAD.MOV.U32 R11, RZ, RZ, 0x3b9aca00 ;  /* 0x3b9aca00ff0b7424 */ /* 0x000fe200078e00ff */
[----:B--2---:R-:W-:-:S04]  /*1480*/  LEA R2, P0, R0, R4, 0x2 ;  /* 0x0000000400027211 */ /* 0x004fc800078010ff */
[----:B------:R-:W-:-:S05]  /*1490*/  LEA.HI.X R3, R0, R5, R3, 0x2, P0 ;  /* 0x0000000500037211 */ /* 0x000fca00000f1403 */
[----:B------:R-:W-:Y:S01]  /*14a0*/  REDG.E.DEC.STRONG.GPU desc[UR6][R2.64], R11 ;  /* 0x0000000b0200798e */ /* 0x000fe2000e12e106 */
[----:B------:R-:W-:Y:S05]  /*14b0*/  EXIT ;  /* 0x000000000000794d */ /* 0x000fea0003800000 */
        .weak           $__internal_13_$__cuda_sm20_div_u64
        .type           $__internal_13_$__cuda_sm20_div_u64,@function
        .size           $__internal_13_$__cuda_sm20_div_u64,(.L_x_2832 - $__internal_13_$__cuda_sm20_div_u64)
$__internal_13_$__cuda_sm20_div_u64:
        /* <DEDUP_REMOVED lines=69> */
[----:B------:R-:W-:Y:S06]  /*1910*/  RET.REL.NODEC R12 `(_Z43batched_delete_kernel_edge_block_centric_v4P27vertex_dictionary_structuremmPmS1_S1_S1_) ;  /* 0xffffffe40cb87950 */ /* 0x000fec0003c3ffff */
.L_x_2131:
        /* <DEDUP_REMOVED lines=14> */
.L_x_2832:


//--------------------- .text._Z24batched_delete_kernel_LBP27vertex_dictionary_structuremmPmS1_S1_S1_m --------------------------
	.section	.text._Z24batched_delete_kernel_LBP27vertex_dictionary_structuremmPmS1_S1_S1_m,"ax",@progbits
	.align	128
        .global         _Z24batched_delete_kernel_LBP27vertex_dictionary_structuremmPmS1_S1_S1_m
        .type           _Z24batched_delete_kernel_LBP27vertex_dictionary_structuremmPmS1_S1_S1_m,@function
        .size           _Z24batched_delete_kernel_LBP27vertex_dictionary_structuremmPmS1_S1_S1_m,(.L_x_2835 - _Z24batched_delete_kernel_LBP27vertex_dictionary_structuremmPmS1_S1_S1_m)
        .other          _Z24batched_delete_kernel_LBP27vertex_dictionary_structuremmPmS1_S1_S1_m,@"STO_CUDA_ENTRY STV_DEFAULT"
_Z24batched_delete_kernel_LBP27vertex_dictionary_structuremmPmS1_S1_S1_m:
.text._Z24batched_delete_kernel_LBP27vertex_dictionary_structuremmPmS1_S1_S1_m:
[----:B------:R-:W-:Y:S01]  /*0000*/  LDC R1, c[0x0][0x37c] ;  /* 0x0000df00ff017b82 */ /* 0x000fe20000000800 */
[----:B------:R-:W0:Y:S01]  /*0010*/  LDCU.64 UR6, c[0x0][0x388] ;  /* 0x00007100ff0677ac */ /* 0x000e220008000a00 */
[----:B------:R-:W0:Y:S01]  /*0020*/  LDCU.64 UR4, c[0x0][0x3b0] ;  /* 0x00007600ff0477ac */ /* 0x000e220008000a00 */
[----:B------:R-:W1:Y:S01]  /*0030*/  LDCU.64 UR8, c[0x0][0x358] ;  /* 0x00006b00ff0877ac */ /* 0x000e620008000a00 */
[----:B0-----:R-:W-:-:S04]  /*0040*/  ULEA UR4, UP0, UR6, UR4, 0x3 ;  /* 0x0000000406047291 */ /* 0x001fc8000f8018ff */
[----:B------:R-:W-:Y:S02]  /*0050*/  ULEA.HI.X UR5, UR6, UR5, UR7, 0x3, UP0 ;  /* 0x0000000506057291 */ /* 0x000fe400080f1c07 */
[----:B------:R-:W-:-:S04]  /*0060*/  IMAD.U32 R4, RZ, RZ, UR4 ;  /* 0x00000004ff047e24 */ /* 0x000fc8000f8e00ff */
[----:B------:R-:W-:-:S05]  /*0070*/  IMAD.U32 R5, RZ, RZ, UR5 ;  /* 0x00000005ff057e24 */ /* 0x000fca000f8e00ff */
[----:B------:R-:W0:Y:S01]  /*0080*/  LDCU.64 UR4, c[0x0][0x3b8] ;  /* 0x00007700ff0477ac */ /* 0x000e220008000a00 */
[----:B-1----:R-:W2:Y:S01]  /*0090*/  LDG.E.64 R4, desc[UR8][R4.64] ;  /* 0x0000000804047981 */ /* 0x002ea2000c1e1b00 */
[----:B------:R-:W-:Y:S01]  /*00a0*/  IMAD.MOV.U32 R2, RZ, RZ, 0x1 ;  /* 0x00000001ff027424 */ /* 0x000fe200078e00ff */
[----:B------:R-:W1:Y:S01]  /*00b0*/  LDC R0, c[0x0][0x360] ;  /* 0x0000d800ff007b82 */ /* 0x000e620000000800 */
[----:B------:R-:W1:Y:S01]  /*00c0*/  S2R R15, SR_TID.X ;  /* 0x00000000000f7919 */ /* 0x000e620000002100 */
[----:B0-----:R-:W0:Y:S06]  /*00d0*/  I2F.F64.U64 R8, UR4 ;  /* 0x0000000400087d12 */ /* 0x001e2c0008301800 */
[----:B------:R-:W1:Y:S02]  /*00e0*/  S2UR UR4, SR_CTAID.X ;  /* 0x00000000000479c3 */ /* 0x000e640000002500 */
[----:B0-----:R-:W0:Y:S01]  /*00f0*/  MUFU.RCP64H R3, R9 ;  /* 0x0000000900037308 */ /* 0x001e220000001800 */
[----:B-1----:R-:W-:Y:S01]  /*0100*/  IMAD R0, R0, UR4, R15 ;  /* 0x0000000400007c24 */ /* 0x002fe2000f8e020f */
[----:B0-----:R-:W-:-:S08]  /*0110*/  DFMA R6, -R8, R2, 1 ;  /* 0x3ff000000806742b */ /* 0x001fd00000000102 */
[----:B------:R-:W-:-:S08]  /*0120*/  DFMA R6, R6, R6, R6 ;  /* 0x000000060606722b */ /* 0x000fd00000000006 */
[----:B------:R-:W-:-:S08]  /*0130*/  DFMA R6, R2, R6, R2 ;  /* 0x000000060206722b */ /* 0x000fd00000000002 */
[----:B------:R-:W-:-:S08]  /*0140*/  DFMA R2, -R8, R6, 1 ;  /* 0x3ff000000802742b */ /* 0x000fd00000000106 */
[----:B------:R-:W-:Y:S01]  /*0150*/  DFMA R2, R6, R2, R6 ;  /* 0x000000020602722b */ /* 0x000fe20000000006 */
[----:B--2---:R-:W0:Y:S07]  /*0160*/  I2F.F64.U64 R12, R4 ;  /* 0x00000004000c7312 */ /* 0x004e2e0000301800 */
[----:B0-----:R-:W-:Y:S01]  /*0170*/  DMUL R6, R12, R2 ;  /* 0x000000020c067228 */ /* 0x001fe20000000000 */
[----:B------:R-:W-:-:S07]  /*0180*/  FSETP.GEU.AND P1, PT, |R13|, 6.5827683646048100446e-37, PT ;  /* 0x036000000d00780b */ /* 0x000fce0003f2e200 */
[----:B------:R-:W-:-:S08]  /*0190*/  DFMA R10, -R8, R6, R12 ;  /* 0x00000006080a722b */ /* 0x000fd0000000010c */
[----:B------:R-:W-:Y:S01]  /*01a0*/  DFMA R2, R2, R10, R6 ;  /* 0x0000000a0202722b */ /* 0x000fe20000000006 */
[----:B------:R0:W1:Y:S09]  /*01b0*/  I2F.F64.U32 R6, R0 ;  /* 0x0000000000067312 */ /* 0x0000720000201800 */
[----:B------:R-:W-:-:S05]  /*01c0*/  FFMA R10, RZ, R9, R3 ;  /* 0x00000009ff0a7223 */ /* 0x000fca0000000003 */
[----:B------:R-:W-:-:S13]  /*01d0*/  FSETP.GT.AND P0, PT, |R10|, 1.469367938527859385e-39, PT ;  /* 0x001000000a00780b */ /* 0x000fda0003f04200 */
[----:B01----:R-:W-:Y:S05]  /*01e0*/  @P0 BRA P1, `(.L_x_2132) ;  /* 0x0000000000080947 */ /* 0x003fea0000800000 */
[----:B------:R-:W-:-:S07]  /*01f0*/  MOV R10, 0x210 ;  /* 0x00000210000a7802 */ /* 0x000fce0000000f00 */
[----:B------:R-:W-:Y:S05]  /*0200*/  CALL.REL.NOINC `($__internal_14_$__cuda_sm20_div_rn_f64_full) ;  /* 0x0000002000e47944 */ /* 0x000fea0003c00000 */
.L_x_2132:
[----:B------:R-:W0:Y:S02]  /*0210*/  FRND.F64.CEIL R2, R2 ;  /* 0x0000000200027313 */ /* 0x000e240000309800 */
[----:B0-----:R-:W-:-:S14]  /*0220*/  DSETP.GT.AND P0, PT, R2, R6, PT ;  /* 0x000000060200722a */ /* 0x001fdc0003f04000 */
[----:B------:R-:W-:Y:S05]  /*0230*/  @!P0 EXIT ;  /* 0x000000000000894d */ /* 0x000fea0003800000 */
[----:B------:R-:W0:Y:S02]  /*0240*/  LDCU.64 UR4, c[0x0][0x3b8] ;  /* 0x00007700ff0477ac */ /* 0x000e240008000a00 */
[----:B0-----:R-:W-:-:S04]  /*0250*/  IMAD.WIDE.U32 R6, R0, UR4, RZ ;  /* 0x0000000400067c25 */ /* 0x001fc8000f8e00ff */
[----:B------:R-:W-:Y:S01]  /*0260*/  IMAD R11, R0, UR5, R7 ;  /* 0x00000005000b7c24 */ /* 0x000fe2000f8e0207 */
[----:B------:R-:W-:-:S04]  /*0270*/  IADD3 R3, P0, PT, R6, UR4, RZ ;  /* 0x0000000406037c10 */ /* 0x000fc8000ff1e0ff */
[----:B------:R-:W-:Y:S02]  /*0280*/  IADD3.X R9, PT, PT, R11, UR5, RZ, P0, !PT ;  /* 0x000000050b097c10 */ /* 0x000fe400087fe4ff */
[----:B------:R-:W-:-:S04]  /*0290*/  ISETP.LT.U32.AND P0, PT, R3, R4, PT ;  /* 0x000000040300720c */ /* 0x000fc80003f01070 */
[----:B------:R-:W-:-:S04]  /*02a0*/  ISETP.LT.U32.AND.EX P0, PT, R9, R5, PT, P0 ;  /* 0x000000050900720c */ /* 0x000fc80003f01100 */
[----:B------:R-:W-:Y:S02]  /*02b0*/  SEL R0, R3, R4, P0 ;  /* 0x0000000403007207 */ /* 0x000fe40000000000 */
[----:B------:R-:W-:Y:S02]  /*02c0*/  SEL R2, R9, R5, P0 ;  /* 0x0000000509027207 */ /* 0x000fe40000000000 */
[----:B------:R-:W-:-:S04]  /*02d0*/  ISETP.GE.U32.AND P0, PT, R6, R0, PT ;  /* 0x000000000600720c */ /* 0x000fc80003f06070 */
[----:B------:R-:W-:-:S13]  /*02e0*/  ISETP.GE.U32.AND.EX P0, PT, R11, R2, PT, P0 ;  /* 0x000000020b00720c */ /* 0x000fda0003f06100 */
[----:B------:R-:W-:Y:S05]  /*02f0*/  @P0 EXIT ;  /* 0x000000000000094d */ /* 0x000fea0003800000 */
[----:B------:R-:W0:Y:S01]  /*0300*/  LDCU.64 UR6, c[0x0][0x388] ;  /* 0x00007100ff0677ac */ /* 0x000e220008000a00 */
[----:B------:R-:W-:Y:S02]  /*0310*/  IMAD.MOV.U32 R3, RZ, RZ, R6 ;  /* 0x000000ffff037224 */ /* 0x000fe400078e0006 */
[----:B------:R-:W-:Y:S01]  /*0320*/  IMAD.MOV.U32 R5, RZ, RZ, R11 ;  /* 0x000000ffff057224 */ /* 0x000fe200078e000b */
[----:B0-----:R-:W-:-:S04]  /*0330*/  UIADD3 UR6, UP0, UPT, UR6, 0x1, URZ ;  /* 0x0000000106067890 */ /* 0x001fc8000ff1e0ff */
[----:B------:R-:W-:-:S04]  /*0340*/  UIADD3.X UR7, UPT, UPT, URZ, UR7, URZ, UP0, !UPT ;  /* 0x00000007ff077290 */ /* 0x000fc800087fe4ff */
[----:B------:R-:W-:-:S09]  /*0350*/  UISETP.GE.AND UP0, UPT, UR7, URZ, UPT ;  /* 0x000000ff0700728c */ /* 0x000fd2000bf06270 */
[----:B------:R-:W-:Y:S05]  /*0360*/  BRA.U !UP0, `(.L_x_2133) ;  /* 0x0000001108987547 */ /* 0x000fea000b800000 */
.L_x_2164:
[----:B------:R-:W0:Y:S01]  /*0370*/  LDC.64 R6, c[0x0][0x3b0] ;  /* 0x0000ec00ff067b82 */ /* 0x000e220000000a00 */
[----:B------:R-:W-:Y:S01]  /*0380*/  BSSY.RECONVERGENT B1, `(.L_x_2134) ;  /* 0x0000026000017945 */ /* 0x000fe20003800200 */
[----:B------:R-:W-:Y:S01]  /*0390*/  CS2R R16, SRZ ;  /* 0x0000000000107805 */ /* 0x000fe2000001ff00 */
[----:B-----5:R-:W-:Y:S02]  /*03a0*/  IMAD.U32 R15, RZ, RZ, UR6 ;  /* 0x00000006ff0f7e24 */ /* 0x020fe4000f8e00ff */
[----:B------:R-:W-:-:S07]  /*03b0*/  IMAD.U32 R14, RZ, RZ, UR7 ;  /* 0x00000007ff0e7e24 */ /* 0x000fce000f8e00ff */
.L_x_2138:
[----:B------:R-:W-:-:S05]  /*03c0*/  IADD3 R10, P0, PT, R16, R15, RZ ;  /* 0x0000000f100a7210 */ /* 0x000fca0007f1e0ff */
[----:B------:R-:W-:-:S05]  /*03d0*/  IMAD.X R11, R17, 0x1, R14, P0 ;  /* 0x00000001110b7824 */ /* 0x000fca00000e060e */
[--C-:B------:R-:W-:Y:S02]  /*03e0*/  SHF.R.U64 R10, R10, 0x1, R11.reuse ;  /* 0x000000010a0a7819 */ /* 0x100fe4000000120b */
[----:B------:R-:W-:Y:S02]  /*03f0*/  SHF.R.U32.HI R11, RZ, 0x1, R11 ;  /* 0x00000001ff0b7819 */ /* 0x000fe4000001160b */
[----:B0-----:R-:W-:-:S04]  /*0400*/  LEA R8, P0, R10, R6, 0x3 ;  /* 0x000000060a087211 */ /* 0x001fc800078018ff */
[----:B------:R-:W-:-:S05]  /*0410*/  LEA.HI.X R9, R10, R7, R11, 0x3, P0 ;  /* 0x000000070a097211 */ /* 0x000fca00000f1c0b */
[----:B------:R-:W2:Y:S01]  /*0420*/  LDG.E.64 R12, desc[UR8][R8.64] ;  /* 0x00000008080c7981 */ /* 0x000ea2000c1e1b00 */
[----:B------:R-:W-:Y:S01]  /*0430*/  ISETP.GE.U32.AND P1, PT, R10, R15, PT ;  /* 0x0000000f0a00720c */ /* 0x000fe20003f26070 */
[----:B------:R-:W-:Y:S01]  /*0440*/  BSSY.RELIABLE B0, `(.L_x_2135) ;  /* 0x000000a000007945 */ /* 0x000fe20003800100 */
[----:B--2---:R-:W-:-:S04]  /*0450*/  ISETP.NE.U32.AND P0, PT, R12, R3, PT ;  /* 0x000000030c00720c */ /* 0x004fc80003f05070 */
[----:B------:R-:W-:-:S04]  /*0460*/  ISETP.NE.AND.EX P0, PT, R13, R5, PT, P0 ;  /* 0x000000050d00720c */ /* 0x000fc80003f05300 */
[----:B------:R-:W-:-:S13]  /*0470*/  ISETP.GE.OR.EX P0, PT, R11, R14, P0, P1 ;  /* 0x0000000e0b00720c */ /* 0x000fda0000706710 */
[----:B------:R-:W-:Y:S05]  /*0480*/  @P0 BRA `(.L_x_2136) ;  /* 0x0000000000140947 */ /* 0x000fea0003800000 */
[----:B------:R-:W2:Y:S02]  /*0490*/  LDG.E.64 R8, desc[UR8][R8.64+0x8] ;  /* 0x0000080808087981 */ /* 0x000ea4000c1e1b00 */
[----:B--2---:R-:W-:-:S04]  /*04a0*/  ISETP.GT.U32.AND P0, PT, R8, R3, PT ;  /* 0x000000030800720c */ /* 0x004fc80003f04070 */
[----:B------:R-:W-:-:S13]  /*04b0*/  ISETP.GT.U32.AND.EX P0, PT, R9, R5, PT, P0 ;  /* 0x000000050900720c */ /* 0x000fda0003f04100 */
[----:B------:R-:W-:Y:S05]  /*04c0*/  @P0 BREAK.RELIABLE B0 ;  /* 0x0000000000000942 */ /* 0x000fea0003800100 */
[----:B------:R-:W-:Y:S05]  /*04d0*/  @P0 BRA `(.L_x_2137) ;  /* 0x0000000000400947 */ /* 0x000fea0003800000 */
.L_x_2136:
[----:B------:R-:W-:Y:S05]  /*04e0*/  BSYNC.RELIABLE B0 ;  /* 0x0000000000007941 */ /* 0x000fea0003800100 */
.L_x_2135:
[----:B------:R-:W-:Y:S02]  /*04f0*/  ISETP.GT.U32.AND P0, PT, R12, R3, PT ;  /* 0x000000030c00720c */ /* 0x000fe40003f04070 */
[C---:B------:R-:W-:Y:S02]  /*0500*/  IADD3 R4, P1, PT, R10.reuse, -0x1, RZ ;  /* 0xffffffff0a047810 */ /* 0x040fe40007f3e0ff */
[----:B------:R-:W-:Y:S02]  /*0510*/  IADD3 R10, P2, PT, R10, 0x1, RZ ;  /* 0x000000010a0a7810 */ /* 0x000fe40007f5e0ff */
[----:B------:R-:W-:Y:S02]  /*0520*/  ISETP.GT.U32.AND.EX P0, PT, R13, R5, PT, P0 ;  /* 0x000000050d00720c */ /* 0x000fe40003f04100 */
        /* <DEDUP_REMOVED lines=11> */
.L_x_2137:
[----:B------:R-:W-:Y:S05]  /*05e0*/  BSYNC.RECONVERGENT B1 ;  /* 0x0000000000017941 */ /* 0x000fea0003800200 */
.L_x_2134:
[----:B------:R-:W0:Y:S01]  /*05f0*/  LDCU.64 UR4, c[0x0][0x398] ;  /* 0x00007300ff0477ac */ /* 0x000e220008000a00 */
[C---:B------:R-:W-:Y:S01]  /*0600*/  IMAD.SHL.U32 R15, R10.reuse, 0x8, RZ ;  /* 0x000000080a0f7824 */ /* 0x040fe200078e00ff */
[----:B------:R-:W-:-:S04]  /*0610*/  SHF.L.U64.HI R4, R10, 0x3, R11 ;  /* 0x000000030a047819 */ /* 0x000fc8000001020b */
[----:B0-----:R-:W-:-:S04]  /*0620*/  IADD3 R22, P0, PT, R15, UR4, RZ ;  /* 0x000000040f167c10 */ /* 0x001fc8000ff1e0ff */
[----:B------:R-:W-:-:S05]  /*0630*/  IADD3.X R23, PT, PT, R4, UR5, RZ, P0, !PT ;  /* 0x0000000504177c10 */ /* 0x000fca00087fe4ff */
[----:B------:R-:W2:Y:S04]  /*0640*/  LDG.E.64 R20, desc[UR8][R22.64+0x8] ;  /* 0x0000080816147981 */ /* 0x000ea8000c1e1b00 */
[----:B------:R-:W2:Y:S01]  /*0650*/  LDG.E.64 R16, desc[UR8][R22.64] ;  /* 0x0000000816107981 */ /* 0x000ea2000c1e1b00 */
[----:B------:R-:W-:Y:S01]  /*0660*/  BSSY B1, `(.L_x_2139) ;  /* 0x00000f2000017945 */ /* 0x000fe20003800000 */
[----:B--2---:R-:W-:-:S04]  /*0670*/  IADD3 R8, P1, PT, -R16, R20, RZ ;  /* 0x0000001410087210 */ /* 0x004fc80007f3e1ff */
[----:B------:R-:W-:Y:S01]  /*0680*/  ISETP.NE.U32.AND P0, PT, R8, RZ, PT ;  /* 0x000000ff0800720c */ /* 0x000fe20003f05070 */
[----:B------:R-:W-:-:S05]  /*0690*/  IMAD.X R9, R21, 0x1, ~R17, P1 ;  /* 0x0000000115097824 */ /* 0x000fca00008e0e11 */
[----:B------:R-:W-:-:S13]  /*06a0*/  ISETP.NE.AND.EX P0, PT, R9, RZ, PT, P0 ;  /* 0x000000ff0900720c */ /* 0x000fda0003f05300 */
[----:B------:R-:W-:Y:S05]  /*06b0*/  @!P0 BRA `(.L_x_2140) ;  /* 0x0000000c00b08947 */ /* 0x000fea0003800000 */
[----:B------:R-:W-:Y:S01]  /*06c0*/  IADD3 R24, P0, PT, R15, R6, RZ ;  /* 0x000000060f187210 */ /* 0x000fe20007f1e0ff */
[----:B------:R-:W0:Y:S04]  /*06d0*/  LDCU.64 UR4, c[0x0][0x3a8] ;  /* 0x00007500ff0477ac */ /* 0x000e280008000a00 */
[----:B------:R-:W-:-:S05]  /*06e0*/  IMAD.X R25, R4, 0x1, R7, P0 ;  /* 0x0000000104197824 */ /* 0x000fca00000e0607 */
[----:B------:R-:W2:Y:S01]  /*06f0*/  LDG.E.64 R18, desc[UR8][R24.64] ;  /* 0x0000000818127981 */ /* 0x000ea2000c1e1b00 */
[----:B0-----:R-:W-:-:S04]  /*0700*/  IADD3 R14, P0, PT, R15, UR4, RZ ;  /* 0x000000040f0e7c10 */ /* 0x001fc8000ff1e0ff */
[----:B------:R-:W-:-:S05]  /*0710*/  IADD3.X R15, PT, PT, R4, UR5, RZ, P0, !PT ;  /* 0x00000005040f7c10 */ /* 0x000fca00087fe4ff */
[----:B------:R-:W3:Y:S04]  /*0720*/  LDG.E.64 R6, desc[UR8][R14.64+0x8] ;  /* 0x000008080e067981 */ /* 0x000ee8000c1e1b00 */
[----:B------:R-:W3:Y:S01]  /*0730*/  LDG.E.64 R12, desc[UR8][R14.64] ;  /* 0x000000080e0c7981 */ /* 0x000ee2000c1e1b00 */
[----:B------:R-:W-:Y:S01]  /*0740*/  BSSY.RECONVERGENT B2, `(.L_x_2141) ;  /* 0x0000020000027945 */ /* 0x000fe20003800200 */
[----:B--2---:R-:W-:-:S05]  /*0750*/  IADD3 R18, P0, PT, -R18, R3, RZ ;  /* 0x0000000312127210 */ /* 0x004fca0007f1e1ff */
[----:B------:R-:W-:-:S05]  /*0760*/  IMAD.X R19, R5, 0x1, ~R19, P0 ;  /* 0x0000000105137824 */ /* 0x000fca00000e0e13 */
[----:B------:R-:W-:-:S04]  /*0770*/  LOP3.LUT R4, R19, R9, RZ, 0xfc, !PT ;  /* 0x0000000913047212 */ /* 0x000fc800078efcff */
[----:B------:R-:W-:Y:S02]  /*0780*/  ISETP.NE.U32.AND P0, PT, R4, RZ, PT ;  /* 0x000000ff0400720c */ /* 0x000fe40003f05070 */
[----:B---3--:R-:W-:-:S05]  /*0790*/  IADD3 R12, P1, PT, R6, -R12, RZ ;  /* 0x8000000c060c7210 */ /* 0x008fca0007f3e0ff */
[----:B------:R-:W-:-:S06]  /*07a0*/  IMAD.X R13, R7, 0x1, ~R13, P1 ;  /* 0x00000001070d7824 */ /* 0x000fcc00008e0e0d */
        /* <DEDUP_REMOVED lines=19> */
[----:B------:R-:W-:Y:S01]  /*08e0*/  @!P2 LOP3.LUT R14, RZ, R8, RZ, 0x33, !PT ;  /* 0x00000008ff0ea212 */ /* 0x000fe200078e33ff */
[----:B------:R-:W-:Y:S06]  /*08f0*/  BRA `(.L_x_2143) ;  /* 0x0000000000107947 */ /* 0x000fec0003800000 */
.L_x_2142:
[----:B------:R-:W-:Y:S01]  /*0900*/  IMAD.MOV.U32 R14, RZ, RZ, R18 ;  /* 0x000000ffff0e7224 */ /* 0x000fe200078e0012 */
[----:B------:R-:W-:Y:S01]  /*0910*/  MOV R4, 0x940 ;  /* 0x0000094000047802 */ /* 0x000fe20000000f00 */
[----:B------:R-:W-:-:S07]  /*0920*/  IMAD.MOV.U32 R15, RZ, RZ, R19 ;  /* 0x000000ffff0f7224 */ /* 0x000fce00078e0013 */
[----:B------:R-:W-:Y:S05]  /*0930*/  CALL.REL.NOINC `($__internal_15_$__cuda_sm20_div_u64) ;  /* 0x0000002000907944 */ /* 0x000fea0003c00000 */
.L_x_2143:
[----:B------:R-:W-:Y:S05]  /*0940*/  BSYNC.RECONVERGENT B2 ;  /* 0x0000000000027941 */ /* 0x000fea0003800200 */
.L_x_2141:
[----:B------:R-:W-:Y:S01]  /*0950*/  IMAD.WIDE.U32 R6, R15, -0x77777777, RZ ;  /* 0x888888890f067825 */ /* 0x000fe200078e00ff */
[----:B------:R-:W-:Y:S03]  /*0960*/  BSSY.RECONVERGENT B2, `(.L_x_2144) ;  /* 0x0000029000027945 */ /* 0x000fe60003800200 */
[----:B------:R-:W-:-:S04]  /*0970*/  IMAD.WIDE.U32 R24, P0, R14, -0x77777778, R6 ;  /* 0x888888880e187825 */ /* 0x000fc80007800006 */
[----:B------:R-:W-:-:S04]  /*0980*/  IMAD.WIDE.U32 R6, R14, -0x77777777, RZ ;  /* 0x888888890e067825 */ /* 0x000fc800078e00ff */
[----:B------:R-:W-:Y:S01]  /*0990*/  IMAD.X R27, RZ, RZ, RZ, P0 ;  /* 0x000000ffff1b7224 */ /* 0x000fe200000e06ff */
[----:B------:R-:W-:Y:S01]  /*09a0*/  IADD3 RZ, P0, PT, R7, R24, RZ ;  /* 0x0000001807ff7210 */ /* 0x000fe20007f1e0ff */
[----:B------:R-:W-:-:S04]  /*09b0*/  IMAD.MOV.U32 R26, RZ, RZ, R25 ;  /* 0x000000ffff1a7224 */ /* 0x000fc800078e0019 */
[----:B------:R-:W-:-:S05]  /*09c0*/  IMAD.WIDE.U32.X R6, R15, -0x77777778, R26, P0 ;  /* 0x888888880f067825 */ /* 0x000fca00000e041a */
[--C-:B------:R-:W-:Y:S02]  /*09d0*/  SHF.R.U64 R25, R6, 0x3, R7.reuse ;  /* 0x0000000306197819 */ /* 0x100fe40000001207 */
[----:B------:R-:W-:-:S03]  /*09e0*/  SHF.R.U32.HI R24, RZ, 0x3, R7 ;  /* 0x00000003ff187819 */ /* 0x000fc60000011607 */
[-C--:B------:R-:W-:Y:S02]  /*09f0*/  IMAD R27, R9, R25.reuse, RZ ;  /* 0x00000019091b7224 */ /* 0x080fe400078e02ff */
[----:B------:R-:W-:-:S04]  /*0a00*/  IMAD.WIDE.U32 R6, R8, R25, RZ ;  /* 0x0000001908067225 */ /* 0x000fc800078e00ff */
[----:B------:R-:W-:-:S04]  /*0a10*/  IMAD R27, R24, R8, R27 ;  /* 0x00000008181b7224 */ /* 0x000fc800078e021b */
[----:B------:R-:W-:Y:S02]  /*0a20*/  IMAD.IADD R4, R7, 0x1, R27 ;  /* 0x0000000107047824 */ /* 0x000fe400078e021b */
[----:B------:R-:W-:-:S04]  /*0a30*/  IMAD.WIDE.U32 R26, R6, -0xf, R18 ;  /* 0xfffffff1061a7825 */ /* 0x000fc800078e0012 */
[----:B------:R-:W-:-:S05]  /*0a40*/  IMAD R7, R4, -0xf, RZ ;  /* 0xfffffff104077824 */ /* 0x000fca00078e02ff */
[----:B------:R-:W-:-:S04]  /*0a50*/  IADD3 R7, PT, PT, R27, -R6, R7 ;  /* 0x800000061b077210 */ /* 0x000fc80007ffe007 */
[----:B------:R-:W-:-:S04]  /*0a60*/  LOP3.LUT R4, R7, R9, RZ, 0xfc, !PT ;  /* 0x0000000907047212 */ /* 0x000fc800078efcff */
[----:B------:R-:W-:-:S13]  /*0a70*/  ISETP.NE.U32.AND P0, PT, R4, RZ, PT ;  /* 0x000000ff0400720c */ /* 0x000fda0003f05070 */
[----:B------:R-:W-:Y:S05]  /*0a80*/  @P0 BRA `(.L_x_2145) ;  /* 0x00000000004c0947 */ /* 0x000fea0003800000 */
[----:B------:R-:W0:Y:S01]  /*0a90*/  I2F.U32.RP R27, R8 ;  /* 0x00000008001b7306 */ /* 0x000e220000209000 */
[----:B------:R-:W-:-:S07]  /*0aa0*/  ISETP.NE.U32.AND P1, PT, R8, RZ, PT ;  /* 0x000000ff0800720c */ /* 0x000fce0003f25070 */
[----:B0-----:R-:W0:Y:S02]  /*0ab0*/  MUFU.RCP R27, R27 ;  /* 0x0000001b001b7308 */ /* 0x001e240000001000 */
[----:B0-----:R-:W-:Y:S02]  /*0ac0*/  VIADD R6, R27, 0xffffffe ;  /* 0x0ffffffe1b067836 */ /* 0x001fe40000000000 */
[----:B------:R-:W-:-:S04]  /*0ad0*/  IMAD.MOV.U32 R27, RZ, RZ, RZ ;  /* 0x000000ffff1b7224 */ /* 0x000fc800078e00ff */
        /* <DEDUP_REMOVED lines=12> */
[----:B------:R-:W-:Y:S01]  /*0ba0*/  @!P1 LOP3.LUT R26, RZ, R8, RZ, 0x33, !PT ;  /* 0x00000008ff1a9212 */ /* 0x000fe200078e33ff */
[----:B------:R-:W-:Y:S06]  /*0bb0*/  BRA `(.L_x_2146) ;  /* 0x00000000000c7947 */ /* 0x000fec0003800000 */
.L_x_2145:
[----:B------:R-:W-:Y:S01]  /*0bc0*/  IMAD.MOV.U32 R4, RZ, RZ, R26 ;  /* 0x000000ffff047224 */ /* 0x000fe200078e001a */
[----:B------:R-:W-:-:S07]  /*0bd0*/  MOV R6, 0xbf0 ;  /* 0x00000bf000067802 */ /* 0x000fce0000000f00 */
[----:B------:R-:W-:Y:S05]  /*0be0*/  CALL.REL.NOINC `($__internal_16_$__cuda_sm20_rem_u64) ;  /* 0x0000002000fc7944 */ /* 0x000fea0003c00000 */
.L_x_2146:
[----:B------:R-:W-:Y:S05]  /*0bf0*/  BSYNC.RECONVERGENT B2 ;  /* 0x0000000000027941 */ /* 0x000fea0003800200 */
.L_x_2144:
[----:B------:R-:W-:Y:S02]  /*0c00*/  ISETP.GE.U32.AND P1, PT, R3, R0, PT ;  /* 0x000000000300720c */ /* 0x000fe40003f26070 */
[----:B------:R-:W-:Y:S02]  /*0c10*/  ISETP.GE.U32.AND P0, PT, R25, R12, PT ;  /* 0x0000000c1900720c */ /* 0x000fe40003f06070 */
[----:B------:R-:W-:Y:S02]  /*0c20*/  ISETP.GE.U32.AND.EX P1, PT, R5, R2, PT, P1 ;  /* 0x000000020500720c */ /* 0x000fe40003f26110 */
[----:B------:R-:W-:Y:S02]  /*0c30*/  ISETP.NE.U32.AND P2, PT, R18, RZ, PT ;  /* 0x000000ff1200720c */ /* 0x000fe40003f45070 */
[----:B------:R-:W-:Y:S02]  /*0c40*/  ISETP.GE.U32.OR.EX P0, PT, R24, R13, P1, P0 ;  /* 0x0000000d1800720c */ /* 0x000fe40000f06500 */
[----:B------:R-:W-:-:S04]  /*0c50*/  ISETP.NE.AND.EX P2, PT, R19, RZ, PT, P2 ;  /* 0x000000ff1300720c */ /* 0x000fc80003f45320 */
[----:B------:R-:W-:Y:S02]  /*0c60*/  SEL R33, R26, RZ, P2 ;  /* 0x000000ff1a217207 */ /* 0x000fe40001000000 */
[----:B------:R-:W-:-:S05]  /*0c70*/  SEL R4, R27, RZ, P2 ;  /* 0x000000ff1b047207 */ /* 0x000fca0001000000 */
[----:B------:R-:W-:Y:S05]  /*0c80*/  @P0 BRA `(.L_x_2140) ;  /* 0x00000008003c0947 */ /* 0x000fea0003800000 */
[----:B------:R-:W-:-:S04]  /*0c90*/  IMAD.WIDE.U32 R6, R15, -0x77777777, RZ ;  /* 0x888888890f067825 */ /* 0x000fc800078e00ff */
[----:B------:R-:W-:-:S04]  /*0ca0*/  IMAD.WIDE.U32 R26, R14, -0x77777777, RZ ;  /* 0x888888890e1a7825 */ /* 0x000fc800078e00ff */
[----:B------:R-:W-:-:S04]  /*0cb0*/  IMAD.WIDE.U32 R6, P0, R14, -0x77777778, R6 ;  /* 0x888888880e067825 */ /* 0x000fc80007800006 */
[----:B------:R-:W-:Y:S01]  /*0cc0*/  IMAD.X R19, RZ, RZ, RZ, P0 ;  /* 0x000000ffff137224 */ /* 0x000fe200000e06ff */
[----:B------:R-:W-:Y:S01]  /*0cd0*/  IADD3 RZ, P0, PT, R27, R6, RZ ;  /* 0x000000061bff7210 */ /* 0x000fe20007f1e0ff */
[----:B------:R-:W-:Y:S02]  /*0ce0*/  IMAD.MOV.U32 R18, RZ, RZ, R7 ;  /* 0x000000ffff127224 */ /* 0x000fe400078e0007 */
[----:B------:R-:W-:Y:S02]  /*0cf0*/  IMAD.MOV.U32 R6, RZ, RZ, R14 ;  /* 0x000000ffff067224 */ /* 0x000fe400078e000e */
[----:B------:R-:W-:Y:S01]  /*0d00*/  IMAD.WIDE.U32.X R18, R15, -0x77777778, R18, P0 ;  /* 0x888888880f127825 */ /* 0x000fe200000e0412 */
[----:B------:R-:W-:-:S03]  /*0d10*/  IADD3 R33, P0, PT, R33, R16, RZ ;  /* 0x0000001021217210 */ /* 0x000fc60007f1e0ff */
[----:B------:R-:W-:Y:S01]  /*0d20*/  IMAD.MOV.U32 R7, RZ, RZ, R15 ;  /* 0x000000ffff077224 */ /* 0x000fe200078e000f */
[----:B------:R-:W-:Y:S01]  /*0d30*/  SHF.R.U64 R27, R18, 0x3, R19 ;  /* 0x00000003121b7819 */ /* 0x000fe20000001213 */
[----:B------:R-:W-:Y:S01]  /*0d40*/  IMAD.X R35, R4, 0x1, R17, P0 ;  /* 0x0000000104237824 */ /* 0x000fe200000e0611 */
[----:B------:R-:W-:-:S03]  /*0d50*/  SHF.R.U32.HI R18, RZ, 0x3, R19 ;  /* 0x00000003ff127819 */ /* 0x000fc60000011613 */
[----:B------:R-:W-:-:S04]  /*0d60*/  IMAD.WIDE.U32 R6, R27, -0xf, R6 ;  /* 0xfffffff11b067825 */ /* 0x000fc800078e0006 */
[----:B------:R-:W-:-:S05]  /*0d70*/  IMAD R15, R18, -0xf, RZ ;  /* 0xfffffff1120f7824 */ /* 0x000fca00078e02ff */
[----:B------:R-:W-:-:S07]  /*0d80*/  IADD3 R4, PT, PT, R7, -R27, R15 ;  /* 0x8000001b07047210 */ /* 0x000fce0007ffe00f */
.L_x_2163:
[----:B------:R-:W0:Y:S02]  /*0d90*/  LDCU.64 UR4, c[0x0][0x380] ;  /* 0x00007000ff0477ac */ /* 0x000e240008000a00 */
[----:B0-----:R-:W-:-:S04]  /*0da0*/  UIADD3 UR10, UP0, UPT, UR4, 0x18000000, URZ ;  /* 0x18000000040a7890 */ /* 0x001fc8000ff1e0ff */
[----:B------:R-:W-:Y:S02]  /*0db0*/  UIADD3.X UR4, UPT, UPT, URZ, UR5, URZ, UP0, !UPT ;  /* 0x00000005ff047290 */ /* 0x000fe400087fe4ff */
[----:B------:R-:W-:-:S04]  /*0dc0*/  IMAD.U32 R26, RZ, RZ, UR10 ;  /* 0x0000000aff1a7e24 */ /* 0x000fc8000f8e00ff */
[----:B------:R-:W-:-:S05]  /*0dd0*/  IMAD.U32 R27, RZ, RZ, UR4 ;  /* 0x00000004ff1b7e24 */ /* 0x000fca000f8e00ff */
[----:B-----5:R-:W2:Y:S01]  /*0de0*/  LDG.E.64 R14, desc[UR8][R26.64+0x519630] ;  /* 0x519630081a0e7981 */ /* 0x020ea2000c1e1b00 */
[----:B------:R-:W0:Y:S02]  /*0df0*/  LDCU.64 UR4, c[0x4][0x20] ;  /* 0x01000400ff0477ac */ /* 0x000e240008000a00 */
[----:B0-----:R-:W-:-:S04]  /*0e00*/  LEA R18, P0, R25, UR4, 0x3 ;  /* 0x0000000419127c11 */ /* 0x001fc8000f8018ff */
[----:B------:R-:W-:-:S06]  /*0e10*/  LEA.HI.X R19, R25, UR5, R24, 0x3, P0 ;  /* 0x0000000519137c11 */ /* 0x000fcc00080f1c18 */
[----:B------:R-:W3:Y:S01]  /*0e20*/  LDG.E.64 R18, desc[UR8][R18.64] ;  /* 0x0000000812127981 */ /* 0x000ee2000c1e1b00 */
[----:B--2---:R-:W-:-:S04]  /*0e30*/  LEA R14, P0, R10, R14, 0x3 ;  /* 0x0000000e0a0e7211 */ /* 0x004fc800078018ff */
[----:B------:R-:W-:-:S06]  /*0e40*/  LEA.HI.X R15, R10, R15, R11, 0x3, P0 ;  /* 0x0000000f0a0f7211 */ /* 0x000fcc00000f1c0b */
[----:B------:R-:W5:Y:S01]  /*0e50*/  LDG.E.64 R14, desc[UR8][R14.64] ;  /* 0x000000080e0e7981 */ /* 0x000f62000c1e1b00 */
[----:B------:R-:W-:Y:S01]  /*0e60*/  ISETP.GE.U32.AND P0, PT, R3, R0, PT ;  /* 0x000000000300720c */ /* 0x000fe20003f06070 */
[----:B------:R-:W-:Y:S03]  /*0e70*/  BSSY.RECONVERGENT B2, `(.L_x_2147) ;  /* 0x000001a000027945 */ /* 0x000fe60003800200 */
[----:B------:R-:W-:Y:S02]  /*0e80*/  ISETP.GE.U32.AND.EX P0, PT, R5, R2, PT, P0 ;  /* 0x000000020500720c */ /* 0x000fe40003f06100 */
[----:B---3--:R-:W-:-:S04]  /*0e90*/  ISETP.NE.U32.AND P1, PT, R18, RZ, PT ;  /* 0x000000ff1200720c */ /* 0x008fc80003f25070 */
[----:B------:R-:W-:-:S13]  /*0ea0*/  ISETP.NE.AND.EX P1, PT, R19, RZ, PT, P1 ;  /* 0x000000ff1300720c */ /* 0x000fda0003f25310 */
[----:B------:R-:W-:Y:S05]  /*0eb0*/  @!P1 BRA `(.L_x_2148) ;  /* 0x0000000000549947 */ /* 0x000fea0003800000 */
[----:B------:R-:W-:Y:S02]  /*0ec0*/  IMAD.MOV.U32 R37, RZ, RZ, R18 ;  /* 0x000000ffff257224 */ /* 0x000fe400078e0012 */
[----:B------:R-:W-:-:S07]  /*0ed0*/  IMAD.MOV.U32 R32, RZ, RZ, R19 ;  /* 0x000000ffff207224 */ /* 0x000fce00078e0013 */
.L_x_2149:
[----:B------:R-:W-:-:S04]  /*0ee0*/  LOP3.LUT R18, R37, 0x1, RZ, 0xc0, !PT ;  /* 0x0000000125127812 */ /* 0x000fc800078ec0ff */
[----:B------:R-:W-:-:S04]  /*0ef0*/  ISETP.NE.U32.AND P1, PT, R18, 0x1, PT ;  /* 0x000000011200780c */ /* 0x000fc80003f25070 */
[----:B------:R-:W-:-:S13]  /*0f00*/  ISETP.NE.U32.AND.EX P1, PT, RZ, RZ, PT, P1 ;  /* 0x000000ffff00720c */ /* 0x000fda0003f25110 */
[----:B-----5:R-:W2:Y:S01]  /*0f10*/  @!P1 LDG.E.64 R18, desc[UR8][R14.64+0x80] ;  /* 0x000080080e129981 */ /* 0x020ea2000c1e1b00 */
[----:B------:R-:W-:-:S04]  /*0f20*/  IMAD.WIDE.U32 R28, R32, -0x33333333, RZ ;  /* 0xcccccccd201c7825 */ /* 0x000fc800078e00ff */
[C---:B------:R-:W-:Y:S01]  /*0f30*/  IMAD.WIDE.U32 R30, R37.reuse, -0x33333333, RZ ;  /* 0xcccccccd251e7825 */ /* 0x040fe200078e00ff */
[----:B------:R-:W2:Y:S03]  /*0f40*/  @P1 LDG.E.64 R18, desc[UR8][R14.64+0x88] ;  /* 0x000088080e121981 */ /* 0x000ea6000c1e1b00 */
        /* <DEDUP_REMOVED lines=8> */
[----:B------:R-:W-:Y:S01]  /*0fd0*/  SHF.R.U32.HI R32, RZ, 0x3, R27 ;  /* 0x00000003ff207819 */ /* 0x000fe2000001161b */
[----:B--2---:R-:W-:Y:S02]  /*0fe0*/  IMAD.MOV.U32 R14, RZ, RZ, R18 ;  /* 0x000000ffff0e7224 */ /* 0x004fe400078e0012 */
[----:B------:R-:W-:Y:S01]  /*0ff0*/  IMAD.MOV.U32 R15, RZ, RZ, R19 ;  /* 0x000000ffff0f7224 */ /* 0x000fe200078e0013 */
[----:B------:R-:W-:Y:S06]  /*1000*/  @P1 BRA `(.L_x_2149) ;  /* 0xfffffffc00b41947 */ /* 0x000fec000383ffff */
.L_x_2148:
[----:B------:R-:W-:Y:S05]  /*1010*/  BSYNC.RECONVERGENT B2 ;  /* 0x0000000000027941 */ /* 0x000fea0003800200 */
.L_x_2147:
[----:B------:R-:W-:Y:S04]  /*1020*/  BSSY B2, `(.L_x_2150) ;  /* 0x000004e000027945 */ /* 0x000fe80003800000 */
[----:B------:R-:W-:Y:S05]  /*1030*/  @P0 BRA `(.L_x_2151) ;  /* 0x0000000400300947 */ /* 0x000fea0003800000 */
[----:B------:R-:W-:Y:S02]  /*1040*/  IMAD.MOV.U32 R31, RZ, RZ, R6 ;  /* 0x000000ffff1f7224 */ /* 0x000fe400078e0006 */
[----:B------:R-:W-:-:S07]  /*1050*/  IMAD.MOV.U32 R30, RZ, RZ, R4 ;  /* 0x000000ffff1e7224 */ /* 0x000fce00078e0004 */
.L_x_2162:
[----:B-----5:R-:W-:-:S04]  /*1060*/  LEA R18, P0, R31, R14, 0x3 ;  /* 0x0000000e1f127211 */ /* 0x020fc800078018ff */
[----:B------:R-:W-:-:S05]  /*1070*/  LEA.HI.X R19, R31, R15, R30, 0x3, P0 ;  /* 0x0000000f1f137211 */ /* 0x000fca00000f1c1e */
[----:B------:R-:W2:Y:S01]  /*1080*/  LDG.E.64 R26, desc[UR8][R18.64] ;  /* 0x00000008121a7981 */ /* 0x000ea2000c1e1b00 */
[----:B------:R-:W-:Y:S01]  /*1090*/  BSSY B3, `(.L_x_2152) ;  /* 0x000003f000037945 */ /* 0x000fe20003800000 */
[----:B--2---:R-:W-:-:S04]  /*10a0*/  ISETP.NE.U32.AND P0, PT, R26, 0x3b9aca00, PT ;  /* 0x3b9aca001a00780c */ /* 0x004fc80003f05070 */
[----:B------:R-:W-:-:S13]  /*10b0*/  ISETP.NE.AND.EX P0, PT, R27, RZ, PT, P0 ;  /* 0x000000ff1b00720c */ /* 0x000fda0003f05300 */
[----:B------:R-:W-:Y:S05]  /*10c0*/  @!P0 BRA `(.L_x_2153) ;  /* 0x0000000000e48947 */ /* 0x000fea0003800000 */
[----:B------:R-:W-:-:S04]  /*10d0*/  ISETP.NE.U32.AND P0, PT, R26, RZ, PT ;  /* 0x000000ff1a00720c */ /* 0x000fc80003f05070 */
[----:B------:R-:W-:-:S13]  /*10e0*/  ISETP.NE.AND.EX P0, PT, R27, RZ, PT, P0 ;  /* 0x000000ff1b00720c */ /* 0x000fda0003f05300 */
[----:B------:R-:W-:Y:S05]  /*10f0*/  @!P0 BREAK B3 ;  /* 0x0000000000038942 */ /* 0x000fea0003800000 */
[----:B------:R-:W-:Y:S05]  /*1100*/  @!P0 BRA `(.L_x_2154) ;  /* 0x0000000000c88947 */ /* 0x000fea0003800000 */
[----:B------:R-:W-:Y:S01]  /*1110*/  ISETP.GE.U32.AND P1, PT, R3, R0, PT ;  /* 0x000000000300720c */ /* 0x000fe20003f26070 */
[----:B------:R-:W-:Y:S01]  /*1120*/  BSSY B4, `(.L_x_2155) ;  /* 0x000002f000047945 */ /* 0x000fe20003800000 */
[----:B------:R-:W-:Y:S01]  /*1130*/  ISETP.GE.U32.AND P0, PT, R33, R20, PT ;  /* 0x000000142100720c */ /* 0x000fe20003f06070 */
[----:B------:R-:W-:Y:S01]  /*1140*/  IMAD.MOV.U32 R28, RZ, RZ, R33 ;  /* 0x000000ffff1c7224 */ /* 0x000fe200078e0021 */
[----:B------:R-:W-:Y:S01]  /*1150*/  ISETP.GE.U32.AND.EX P1, PT, R5, R2, PT, P1 ;  /* 0x000000020500720c */ /* 0x000fe20003f26110 */
[----:B------:R-:W-:Y:S02]  /*1160*/  IMAD.MOV.U32 R29, RZ, RZ, R35 ;  /* 0x000000ffff1d7224 */ /* 0x000fe400078e0023 */
[----:B------:R-:W-:Y:S01]  /*1170*/  IMAD.MOV.U32 R33, RZ, RZ, R16 ;  /* 0x000000ffff217224 */ /* 0x000fe200078e0010 */
[----:B------:R-:W-:Y:S01]  /*1180*/  ISETP.GE.U32.OR.EX P0, PT, R35, R21, P1, P0 ;  /* 0x000000152300720c */ /* 0x000fe20000f06500 */
[----:B------:R-:W-:-:S12]  /*1190*/  IMAD.MOV.U32 R35, RZ, RZ, R17 ;  /* 0x000000ffff237224 */ /* 0x000fd800078e0011 */
[----:B------:R-:W-:Y:S05]  /*11a0*/  @P0 BRA `(.L_x_2156) ;  /* 0x0000000000980947 */ /* 0x000fea0003800000 */
[----:B------:R-:W-:Y:S01]  /*11b0*/  BSSY B5, `(.L_x_2157) ;  /* 0x0000022000057945 */ /* 0x000fe20003800000 */
.L_x_2160:
[----:B------:R-:W-:Y:S05]  /*11c0*/  YIELD ;  /* 0x0000000000007946 */ /* 0x000fea0003800000 */
[----:B------:R-:W0:Y:S01]  /*11d0*/  LDCU.64 UR4, c[0x0][0x3a0] ;  /* 0x00007400ff0477ac */ /* 0x000e220008000a00 */
[----:B-1----:R-:W2:Y:S01]  /*11e0*/  LDG.E.64 R26, desc[UR8][R18.64] ;  /* 0x00000008121a7981 */ /* 0x002ea2000c1e1b00 */
[----:B0-----:R-:W-:-:S04]  /*11f0*/  LEA R16, P0, R28, UR4, 0x3 ;  /* 0x000000041c107c11 */ /* 0x001fc8000f8018ff */
[----:B------:R-:W-:-:S06]  /*1200*/  LEA.HI.X R17, R28, UR5, R29, 0x3, P0 ;  /* 0x000000051c117c11 */ /* 0x000fcc00080f1c1d */
[----:B------:R-:W2:Y:S01]  /*1210*/  LDG.E.64 R16, desc[UR8][R16.64] ;  /* 0x0000000810107981 */ /* 0x000ea2000c1e1b00 */
[----:B------:R-:W-:-:S05]  /*1220*/  IADD3 R3, P1, PT, R3, 0x1, RZ ;  /* 0x0000000103037810 */ /* 0x000fca0007f3e0ff */
[----:B------:R-:W-:Y:S01]  /*1230*/  IMAD.X R5, RZ, RZ, R5, P1 ;  /* 0x000000ffff057224 */ /* 0x000fe200008e0605 */
[----:B------:R-:W-:Y:S01]  /*1240*/  IADD3 R28, P0, PT, R28, 0x1, RZ ;  /* 0x000000011c1c7810 */ /* 0x000fe20007f1e0ff */
[----:B------:R-:W-:Y:S01]  /*1250*/  BSSY.RECONVERGENT B6, `(.L_x_2158) ;  /* 0x0000016000067945 */ /* 0x000fe20003800200 */
[----:B------:R-:W-:-:S03]  /*1260*/  ISETP.GE.U32.AND P2, PT, R3, R0, PT ;  /* 0x000000000300720c */ /* 0x000fc60003f46070 */
[----:B------:R-:W-:Y:S01]  /*1270*/  IMAD.X R29, RZ, RZ, R29, P0 ;  /* 0x000000ffff1d7224 */ /* 0x000fe200000e061d */
[----:B------:R-:W-:Y:S02]  /*1280*/  ISETP.GE.U32.AND P0, PT, R28, R20, PT ;  /* 0x000000141c00720c */ /* 0x000fe40003f06070 */
[----:B------:R-:W-:Y:S02]  /*1290*/  ISETP.GE.U32.AND.EX P2, PT, R5, R2, PT, P2 ;  /* 0x000000020500720c */ /* 0x000fe40003f46120 */
[----:B------:R-:W-:Y:S02]  /*12a0*/  ISETP.GE.U32.AND.EX P0, PT, R29, R21, PT, P0 ;  /* 0x000000151d00720c */ /* 0x000fe40003f06100 */
[----:B--2---:R-:W-:-:S04]  /*12b0*/  ISETP.NE.U32.AND P1, PT, R26, R16, PT ;  /* 0x000000101a00720c */ /* 0x004fc80003f25070 */
[----:B------:R-:W-:-:S13]  /*12c0*/  ISETP.NE.AND.EX P1, PT, R27, R17, PT, P1 ;  /* 0x000000111b00720c */ /* 0x000fda0003f25310 */
[----:B------:R-:W-:Y:S05]  /*12d0*/  @P1 BRA `(.L_x_2159) ;  /* 0x0000000000341947 */ /* 0x000fea0003800000 */
[----:B------:R-:W0:Y:S01]  /*12e0*/  LDCU.64 UR4, c[0x0][0x380] ;  /* 0x00007000ff0477ac */ /* 0x000e220008000a00 */
[----:B------:R-:W-:Y:S02]  /*12f0*/  IMAD.MOV.U32 R26, RZ, RZ, 0x3b9aca00 ;  /* 0x3b9aca00ff1a7424 */ /* 0x000fe400078e00ff */
[----:B------:R-:W-:-:S05]  /*1300*/  IMAD.MOV.U32 R27, RZ, RZ, 0x0 ;  /* 0x00000000ff1b7424 */ /* 0x000fca00078e00ff */
[----:B------:R1:W-:Y:S01]  /*1310*/  STG.E.64 desc[UR8][R18.64], R26 ;  /* 0x0000001a12007986 */ /* 0x0003e2000c101b08 */
        /* <DEDUP_REMOVED lines=8> */
[----:B------:R1:W-:Y:S04]  /*13a0*/  REDG.E.DEC.STRONG.GPU desc[UR8][R32.64], R35 ;  /* 0x000000232000798e */ /* 0x0003e8000e12e108 */
.L_x_2159:
[----:B------:R-:W-:Y:S05]  /*13b0*/  BSYNC.RECONVERGENT B6 ;  /* 0x0000000000067941 */ /* 0x000fea0003800200 */
.L_x_2158:
[----:B------:R-:W-:Y:S05]  /*13c0*/  @!P0 BRA !P2, `(.L_x_2160) ;  /* 0xfffffffc007c8947 */ /* 0x000fea000503ffff */
[----:B------:R-:W-:Y:S05]  /*13d0*/  BSYNC B5 ;  /* 0x0000000000057941 */ /* 0x000fea0003800000 */
.L_x_2157:
[----:B------:R-:W1:Y:S02]  /*13e0*/  LDG.E.64 R16, desc[UR8][R22.64] ;  /* 0x0000000816107981 */ /* 0x000e64000c1e1b00 */
[----:B-1----:R-:W-:Y:S02]  /*13f0*/  IMAD.MOV.U32 R33, RZ, RZ, R16 ;  /* 0x000000ffff217224 */ /* 0x002fe400078e0010 */
[----:B------:R-:W-:-:S07]  /*1400*/  IMAD.MOV.U32 R35, RZ, RZ, R17 ;  /* 0x000000ffff237224 */ /* 0x000fce00078e0011 */
.L_x_2156:
[----:B------:R-:W-:Y:S05]  /*1410*/  BSYNC B4 ;  /* 0x0000000000047941 */ /* 0x000fea0003800000 */
.L_x_2155:
[----:B------:R-:W-:Y:S05]  /*1420*/  BRA `(.L_x_2161) ;  /* 0x0000000000147947 */ /* 0x000fea0003800000 */
.L_x_2154:
[----:B------:R-:W-:-:S05]  /*1430*/  IADD3 R3, P0, PT, R8, R3, RZ ;  /* 0x0000000308037210 */ /* 0x000fca0007f1e0ff */
[----:B------:R-:W-:Y:S01]  /*1440*/  IMAD.X R5, R9, 0x1, R5, P0 ;  /* 0x0000000109057824 */ /* 0x000fe200000e0605 */
[----:B------:R-:W-:Y:S07]  /*1450*/  BRA `(.L_x_2151) ;  /* 0x0000000000287947 */ /* 0x000fee0003800000 */
.L_x_2153:
[----:B------:R-:W-:-:S05]  /*1460*/  IADD3 R3, P0, PT, R8, R3, RZ ;  /* 0x0000000308037210 */ /* 0x000fca0007f1e0ff */
[----:B------:R-:W-:-:S08]  /*1470*/  IMAD.X R5, R9, 0x1, R5, P0 ;  /* 0x0000000109057824 */ /* 0x000fd000000e0605 */
.L_x_2161:
[----:B------:R-:W-:Y:S05]  /*1480*/  BSYNC B3 ;  /* 0x0000000000037941 */ /* 0x000fea0003800000 */
.L_x_2152:
[----:B------:R-:W-:Y:S02]  /*1490*/  ISETP.GE.U32.AND P1, PT, R3, R0, PT ;  /* 0x000000000300720c */ /* 0x000fe40003f26070 */
[----:B------:R-:W-:Y:S02]  /*14a0*/  ISETP.LT.U32.AND P0, PT, R31, 0xe, PT ;  /* 0x0000000e1f00780c */ /* 0x000fe40003f01070 */
[----:B------:R-:W-:Y:S02]  /*14b0*/  ISETP.GE.U32.AND.EX P1, PT, R5, R2, PT, P1 ;  /* 0x000000020500720c */ /* 0x000fe40003f26110 */
[----:B------:R-:W-:Y:S02]  /*14c0*/  ISETP.LT.U32.AND.EX P0, PT, R30, RZ, PT, P0 ;  /* 0x000000ff1e00720c */ /* 0x000fe40003f01100 */
[----:B------:R-:W-:-:S05]  /*14d0*/  IADD3 R31, P2, PT, R31, 0x1, RZ ;  /* 0x000000011f1f7810 */ /* 0x000fca0007f5e0ff */
[----:B------:R-:W-:-:S06]  /*14e0*/  IMAD.X R30, RZ, RZ, R30, P2 ;  /* 0x000000ffff1e7224 */ /* 0x000fcc00010e061e */
[----:B------:R-:W-:Y:S05]  /*14f0*/  @!P1 BRA P0, `(.L_x_2162) ;  /* 0xfffffff800d89947 */ /* 0x000fea000003ffff */
.L_x_2151:
[----:B------:R-:W-:Y:S05]  /*1500*/  BSYNC B2 ;  /* 0x0000000000027941 */ /* 0x000fea0003800000 */
.L_x_2150:
[----:B------:R-:W-:Y:S02]  /*1510*/  IADD3 R25, P0, PT, R25, 0x1, RZ ;  /* 0x0000000119197810 */ /* 0x000fe40007f1e0ff */
[----:B------:R-:W-:-:S03]  /*1520*/  ISETP.GE.U32.AND P1, PT, R3, R0, PT ;  /* 0x000000000300720c */ /* 0x000fc60003f26070 */
[----:B------:R-:W-:Y:S01]  /*1530*/  IMAD.X R24, RZ, RZ, R24, P0 ;  /* 0x000000ffff187224 */ /* 0x000fe200000e0618 */
[----:B------:R-:W-:Y:S02]  /*1540*/  ISETP.GE.U32.AND P0, PT, R25, R12, PT ;  /* 0x0000000c1900720c */ /* 0x000fe40003f06070 */
[----:B------:R-:W-:Y:S02]  /*1550*/  ISETP.GE.U32.AND.EX P1, PT, R5, R2, PT, P1 ;  /* 0x000000020500720c */ /* 0x000fe40003f26110 */
[----:B------:R-:W-:-:S13]  /*1560*/  ISETP.GE.U32.AND.EX P0, PT, R24, R13, PT, P0 ;  /* 0x0000000d1800720c */ /* 0x000fda0003f06100 */
[----:B------:R-:W-:Y:S05]  /*1570*/  @!P0 BRA !P1, `(.L_x_2163) ;  /* 0xfffffff800048947 */ /* 0x000fea000483ffff */
.L_x_2140:
[----:B------:R-:W-:Y:S05]  /*1580*/  BSYNC B1 ;  /* 0x0000000000017941 */ /* 0x000fea0003800000 */
.L_x_2139:
[----:B------:R-:W-:-:S04]  /*1590*/  ISETP.GE.U32.AND P0, PT, R3, R0, PT ;  /* 0x000000000300720c */ /* 0x000fc80003f06070 */
[----:B------:R-:W-:-:S13]  /*15a0*/  ISETP.GE.U32.AND.EX P0, PT, R5, R2, PT, P0 ;  /* 0x000000020500720c */ /* 0x000fda0003f06100 */
[----:B------:R-:W-:Y:S05]  /*15b0*/  @!P0 BRA `(.L_x_2164) ;  /* 0xffffffec006c8947 */ /* 0x000fea000383ffff */
[----:B------:R-:W-:Y:S05]  /*15c0*/  EXIT ;  /* 0x000000000000794d */ /* 0x000fea0003800000 */
.L_x_2133:
[----:B------:R-:W0:Y:S02]  /*15d0*/  LDC.64 R10, c[0x0][0x398] ;  /* 0x0000e600ff0a7b82 */ /* 0x000e240000000a00 */
[----:B0-----:R-:W5:Y:S02]  /*15e0*/  LDG.E.64 R10, desc[UR8][R10.64+-0x8] ;  /* 0xfffff8080a0a7981 */ /* 0x001f64000c1e1b00 */
.L_x_2190:
[----:B------:R-:W0:Y:S02]  /*15f0*/  LDC.64 R20, c[0x0][0x398] ;  /* 0x0000e600ff147b82 */ /* 0x000e240000000a00 */
[----:B0-----:R-:W2:Y:S01]  /*1600*/  LDG.E.64 R20, desc[UR8][R20.64] ;  /* 0x0000000814147981 */ /* 0x001ea2000c1e1b00 */
[----:B------:R-:W-:Y:S01]  /*1610*/  BSSY.RECONVERGENT B0, `(.L_x_2165) ;  /* 0x00000f4000007945 */ /* 0x000fe20003800200 */
[----:B--2--5:R-:W-:-:S04]  /*1620*/  IADD3 R8, P1, PT, R20, -R10, RZ ;  /* 0x8000000a14087210 */ /* 0x024fc80007f3e0ff */
[----:B------:R-:W-:Y:S01]  /*1630*/  ISETP.NE.U32.AND P0, PT, R8, RZ, PT ;  /* 0x000000ff0800720c */ /* 0x000fe20003f05070 */
[----:B------:R-:W-:-:S05]  /*1640*/  IMAD.X R9, R21, 0x1, ~R11, P1 ;  /* 0x0000000115097824 */ /* 0x000fca00008e0e0b */
[----:B------:R-:W-:-:S13]  /*1650*/  ISETP.NE.AND.EX P0, PT, R9, RZ, PT, P0 ;  /* 0x000000ff0900720c */ /* 0x000fda0003f05300 */
[----:B------:R-:W-:Y:S05]  /*1660*/  @!P0 BRA `(.L_x_2166) ;  /* 0x0000000c00b88947 */ /* 0x000fea0003800000 */
[----:B------:R-:W0:Y:S08]  /*1670*/  LDC.64 R18, c[0x0][0x3b0] ;  /* 0x0000ec00ff127b82 */ /* 0x000e300000000a00 */
[----:B------:R-:W1:Y:S01]  /*1680*/  LDC.64 R6, c[0x0][0x3a8] ;  /* 0x0000ea00ff067b82 */ /* 0x000e620000000a00 */
[----:B0-----:R-:W2:Y:S04]  /*1690*/  LDG.E.64 R16, desc[UR8][R18.64+-0x8] ;  /* 0xfffff80812107981 */ /* 0x001ea8000c1e1b00 */
[----:B-1----:R-:W3:Y:S04]  /*16a0*/  LDG.E.64 R12, desc[UR8][R6.64] ;  /* 0x00000008060c7981 */ /* 0x002ee8000c1e1b00 */
[----:B------:R-:W3:Y:S01]  /*16b0*/  LDG.E.64 R14, desc[UR8][R6.64+-0x8] ;  /* 0xfffff808060e7981 */ /* 0x000ee2000c1e1b00 */
[----:B------:R-:W-:Y:S01]  /*16c0*/  BSSY.RECONVERGENT B1, `(.L_x_2167) ;  /* 0x0000022000017945 */ /* 0x000fe20003800200 */
[----:B--2---:R-:W-:-:S05]  /*16d0*/  IADD3 R16, P0, PT, -R16, R3, RZ ;  /* 0x0000000310107210 */ /* 0x004fca0007f1e1ff */
[----:B------:R-:W-:-:S05]  /*16e0*/  IMAD.X R17, R5, 0x1, ~R17, P0 ;  /* 0x0000000105117824 */ /* 0x000fca00000e0e11 */
[----:B------:R-:W-:Y:S02]  /*16f0*/  LOP3.LUT R4, R17, R9, RZ, 0xfc, !PT ;  /* 0x0000000911047212 */ /* 0x000fe400078efcff */
[----:B---3--:R-:W-:Y:S02]  /*1700*/  IADD3 R12, P1, PT, R12, -R14, RZ ;  /* 0x8000000e0c0c7210 */ /* 0x008fe40007f3e0ff */
[----:B------:R-:W-:-:S03]  /*1710*/  ISETP.NE.U32.AND P0, PT, R4, RZ, PT ;  /* 0x000000ff0400720c */ /* 0x000fc60003f05070 */
[----:B------:R-:W-:-:S10]  /*1720*/  IMAD.X R13, R13, 0x1, ~R15, P1 ;  /* 0x000000010d0d7824 */ /* 0x000fd400008e0e0f */
        /* <DEDUP_REMOVED lines=21> */
.L_x_2168:
[----:B------:R-:W-:Y:S01]  /*1880*/  IMAD.MOV.U32 R14, RZ, RZ, R16 ;  /* 0x000000ffff0e7224 */ /* 0x000fe200078e0010 */
[----:B------:R-:W-:Y:S01]  /*1890*/  MOV R4, 0x18c0 ;  /* 0x000018c000047802 */ /* 0x000fe20000000f00 */
[----:B------:R-:W-:-:S07]  /*18a0*/  IMAD.MOV.U32 R15, RZ, RZ, R17 ;  /* 0x000000ffff0f7224 */ /* 0x000fce00078e0011 */
[----:B------:R-:W-:Y:S05]  /*18b0*/  CALL.REL.NOINC `($__internal_15_$__cuda_sm20_div_u64) ;  /* 0x0000001000b07944 */ /* 0x000fea0003c00000 */
[----:B------:R-:W-:Y:S02]  /*18c0*/  IMAD.MOV.U32 R18, RZ, RZ, R14 ;  /* 0x000000ffff127224 */ /* 0x000fe400078e000e */
[----:B------:R-:W-:-:S07]  /*18d0*/  IMAD.MOV.U32 R19, RZ, RZ, R15 ;  /* 0x000000ffff137224 */ /* 0x000fce00078e000f */
.L_x_2169:
[----:B------:R-:W-:Y:S05]  /*18e0*/  BSYNC.RECONVERGENT B1 ;  /* 0x0000000000017941 */ /* 0x000fea0003800200 */
.L_x_2167:
        /* <DEDUP_REMOVED lines=39> */
.L_x_2171:
[----:B------:R-:W-:Y:S01]  /*1b60*/  IMAD.MOV.U32 R4, RZ, RZ, R6 ;  /* 0x000000ffff047224 */ /* 0x000fe200078e0006 */
[----:B------:R-:W-:Y:S01]  /*1b70*/  MOV R6, 0x1ba0 ;  /* 0x00001ba000067802 */ /* 0x000fe20000000f00 */
[----:B------:R-:W-:-:S07]  /*1b80*/  IMAD.MOV.U32 R7, RZ, RZ, R22 ;  /* 0x000000ffff077224 */ /* 0x000fce00078e0016 */
[----:B------:R-:W-:Y:S05]  /*1b90*/  CALL.REL.NOINC `($__internal_16_$__cuda_sm20_rem_u64) ;  /* 0x0000001400107944 */ /* 0x000fea0003c00000 */
.L_x_2172:
[----:B------:R-:W-:Y:S05]  /*1ba0*/  BSYNC.RECONVERGENT B1 ;  /* 0x0000000000017941 */ /* 0x000fea0003800200 */
.L_x_2170:
        /* <DEDUP_REMOVED lines=10> */
[----:B------:R-:W-:-:S04]  /*1c50*/  IMAD.WIDE.U32 R16, P0, R18, -0x77777778, R6 ;  /* 0x8888888812107825 */ /* 0x000fc80007800006 */
[----:B------:R-:W-:-:S04]  /*1c60*/  IMAD.WIDE.U32 R6, R18, -0x77777777, RZ ;  /* 0x8888888912067825 */ /* 0x000fc800078e00ff */
        /* <DEDUP_REMOVED lines=13> */
.L_x_2189:
        /* <DEDUP_REMOVED lines=9> */
[----:B------:R-:W3:Y:S04]  /*1dd0*/  LDG.E.64 R6, desc[UR8][R6.64] ;  /* 0x0000000806067981 */ /* 0x000ee8000c1e1b00 */
[----:B--2---:R-:W5:Y:S01]  /*1de0*/  LDG.E.64 R18, desc[UR8][R18.64+-0x8] ;  /* 0xfffff80812127981 */ /* 0x004f62000c1e1b00 */
        /* <DEDUP_REMOVED lines=8> */
.L_x_2175:
        /* <DEDUP_REMOVED lines=9> */
[----:B------:R-:W-:Y:S01]  /*1f00*/  ISETP.GT.U32.AND P1, PT, R27, 0x9, PT ;  /* 0x000000091b00780c */ /* 0x000fe20003f24070 */
[----:B------:R-:W-:Y:S01]  /*1f10*/  IMAD.MOV.U32 R24, RZ, RZ, R23 ;  /* 0x000000ffff187224 */ /* 0x000fe200078e0017 */
[----:B------:R-:W-:Y:S02]  /*1f20*/  IADD3 RZ, P2, PT, R29, R22, RZ ;  /* 0x000000161dff7210 */ /* 0x000fe40007f5e0ff */
[----:B------:R-:W-:-:S03]  /*1f30*/  ISETP.GT.U32.AND.EX P1, PT, R31, RZ, PT, P1 ;  /* 0x000000ff1f00720c */ /* 0x000fc60003f24110 */
[----:B------:R-:W-:-:S05]  /*1f40*/  IMAD.WIDE.U32.X R24, R31, -0x33333334, R24, P2 ;  /* 0xcccccccc1f187825 */ /* 0x000fca00010e0418 */
[--C-:B------:R-:W-:Y:S02]  /*1f50*/  SHF.R.U64 R22, R24, 0x3, R25.reuse ;  /* 0x0000000318167819 */ /* 0x100fe40000001219 */
[----:B------:R-:W-:-:S03]  /*1f60*/  SHF.R.U32.HI R24, RZ, 0x3, R25 ;  /* 0x00000003ff187819 */ /* 0x000fc60000011619 */
[----:B------:R-:W-:Y:S02]  /*1f70*/  IMAD.MOV.U32 R27, RZ, RZ, R22 ;  /* 0x000000ffff1b7224 */ /* 0x000fe400078e0016 */
[----:B------:R-:W-:Y:S02]  /*1f80*/  IMAD.MOV.U32 R31, RZ, RZ, R24 ;  /* 0x000000ffff1f7224 */ /* 0x000fe400078e0018 */
[----:B--2---:R-:W-:Y:S02]  /*1f90*/  IMAD.MOV.U32 R18, RZ, RZ, R6 ;  /* 0x000000ffff127224 */ /* 0x004fe400078e0006 */
[----:B------:R-:W-:Y:S01]  /*1fa0*/  IMAD.MOV.U32 R19, RZ, RZ, R7 ;  /* 0x000000ffff137224 */ /* 0x000fe200078e0007 */
[----:B------:R-:W-:Y:S06]  /*1fb0*/  @P1 BRA `(.L_x_2175) ;  /* 0xfffffffc00ac1947 */ /* 0x000fec000383ffff */
.L_x_2174:
[----:B------:R-:W-:Y:S05]  /*1fc0*/  BSYNC.RECONVERGENT B1 ;  /* 0x0000000000017941 */ /* 0x000fea0003800200 */
.L_x_2173:
[----:B------:R-:W-:Y:S04]  /*1fd0*/  BSSY.RECONVERGENT B1, `(.L_x_2176) ;  /* 0x0000050000017945 */ /* 0x000fe80003800200 */
[----:B------:R-:W-:Y:S05]  /*1fe0*/  @P0 BRA `(.L_x_2177) ;  /* 0x0000000400380947 */ /* 0x000fea0003800000 */
[----:B------:R-:W-:Y:S02]  /*1ff0*/  IMAD.MOV.U32 R6, RZ, RZ, R16 ;  /* 0x000000ffff067224 */ /* 0x000fe400078e0010 */
[----:B------:R-:W-:-:S07]  /*2000*/  IMAD.MOV.U32 R7, RZ, RZ, R4 ;  /* 0x000000ffff077224 */ /* 0x000fce00078e0004 */
.L_x_2188:
[----:B-----5:R-:W-:-:S04]  /*2010*/  LEA R22, P0, R6, R18, 0x3 ;  /* 0x0000001206167211 */ /* 0x020fc800078018ff */
[----:B------:R-:W-:-:S05]  /*2020*/  LEA.HI.X R23, R6, R19, R7, 0x3, P0 ;  /* 0x0000001306177211 */ /* 0x000fca00000f1c07 */
[----:B------:R-:W2:Y:S01]  /*2030*/  LDG.E.64 R24, desc[UR8][R22.64] ;  /* 0x0000000816187981 */ /* 0x000ea2000c1e1b00 */
[----:B------:R-:W-:Y:S01]  /*2040*/  BSSY.RELIABLE B2, `(.L_x_2178) ;  /* 0x0000041000027945 */ /* 0x000fe20003800100 */
[----:B------:R-:W-:Y:S02]  /*2050*/  IMAD.MOV.U32 R27, RZ, RZ, R26 ;  /* 0x000000ffff1b7224 */ /* 0x000fe400078e001a */
[----:B------:R-:W-:Y:S01]  /*2060*/  IMAD.MOV.U32 R29, RZ, RZ, R30 ;  /* 0x000000ffff1d7224 */ /* 0x000fe200078e001e */
[----:B--2---:R-:W-:-:S04]  /*2070*/  ISETP.NE.U32.AND P0, PT, R24, 0x3b9aca00, PT ;  /* 0x3b9aca001800780c */ /* 0x004fc80003f05070 */
[----:B------:R-:W-:-:S13]  /*2080*/  ISETP.NE.AND.EX P0, PT, R25, RZ, PT, P0 ;  /* 0x000000ff1900720c */ /* 0x000fda0003f05300 */
[----:B------:R-:W-:Y:S05]  /*2090*/  @!P0 BRA `(.L_x_2179) ;  /* 0x0000000000dc8947 */ /* 0x000fea0003800000 */
[----:B------:R-:W-:-:S04]  /*20a0*/  ISETP.NE.U32.AND P0, PT, R24, RZ, PT ;  /* 0x000000ff1800720c */ /* 0x000fc80003f05070 */
[----:B------:R-:W-:-:S13]  /*20b0*/  ISETP.NE.AND.EX P0, PT, R25, RZ, PT, P0 ;  /* 0x000000ff1900720c */ /* 0x000fda0003f05300 */
[----:B------:R-:W-:Y:S05]  /*20c0*/  @!P0 BREAK.RELIABLE B2 ;  /* 0x0000000000028942 */ /* 0x000fea0003800100 */
[----:B------:R-:W-:Y:S05]  /*20d0*/  @!P0 BRA `(.L_x_2180) ;  /* 0x0000000000b88947 */ /* 0x000fea0003800000 */
[----:B------:R-:W-:Y:S01]  /*20e0*/  ISETP.GE.U32.AND P1, PT, R3, R0, PT ;  /* 0x000000000300720c */ /* 0x000fe20003f26070 */
[----:B------:R-:W-:Y:S01]  /*20f0*/  BSSY.RECONVERGENT B3, `(.L_x_2181) ;  /* 0x000002b000037945 */ /* 0x000fe20003800200 */
[----:B------:R-:W-:Y:S01]  /*2100*/  ISETP.GE.U32.AND P0, PT, R27, R20, PT ;  /* 0x000000141b00720c */ /* 0x000fe20003f06070 */
[----:B------:R-:W-:Y:S01]  /*2110*/  IMAD.MOV.U32 R26, RZ, RZ, R10 ;  /* 0x000000ffff1a7224 */ /* 0x000fe200078e000a */
[----:B------:R-:W-:Y:S01]  /*2120*/  ISETP.GE.U32.AND.EX P1, PT, R5, R2, PT, P1 ;  /* 0x000000020500720c */ /* 0x000fe20003f26110 */
[----:B------:R-:W-:-:S03]  /*2130*/  IMAD.MOV.U32 R30, RZ, RZ, R11 ;  /* 0x000000ffff1e7224 */ /* 0x000fc600078e000b */
[----:B------:R-:W-:-:S13]  /*2140*/  ISETP.GE.U32.OR.EX P0, PT, R29, R21, P1, P0 ;  /* 0x000000151d00720c */ /* 0x000fda0000f06500 */
[----:B------:R-:W-:Y:S05]  /*2150*/  @P0 BRA `(.L_x_2182) ;  /* 0x0000000000900947 */ /* 0x000fea0003800000 */
[----:B------:R-:W-:Y:S01]  /*2160*/  BSSY.RECONVERGENT B4, `(.L_x_2183) ;  /* 0x000001f000047945 */ /* 0x000fe20003800200 */
.L_x_2186:
        /* <DEDUP_REMOVED lines=26> */
[----:B------:R-:W-:-:S05]  /*2310*/  IMAD.MOV.U32 R31, RZ, RZ, 0x3b9aca00 ;  /* 0x3b9aca00ff1f7424 */ /* 0x000fca00078e00ff */
[----:B--2---:R1:W-:Y:S02]  /*2320*/  REDG.E.DEC.STRONG.GPU desc[UR8][R24.64+-0x4], R31 ;  /* 0xfffffc1f1800798e */ /* 0x0043e4000e12e108 */
.L_x_2185:
[----:B------:R-:W-:Y:S05]  /*2330*/  BSYNC.RECONVERGENT B5 ;  /* 0x0000000000057941 */ /* 0x000fea0003800200 */
.L_x_2184:
[----:B------:R-:W-:Y:S05]  /*2340*/  @!P0 BRA !P2, `(.L_x_2186) ;  /* 0xfffffffc00888947 */ /* 0x000fea000503ffff */
[----:B------:R-:W-:Y:S05]  /*2350*/  BSYNC.RECONVERGENT B4 ;  /* 0x0000000000047941 */ /* 0x000fea0003800200 */
.L_x_2183:
[----:B-1----:R-:W0:Y:S02]  /*2360*/  LDC.64 R10, c[0x0][0x398] ;  /* 0x0000e600ff0a7b82 */ /* 0x002e240000000a00 */
[----:B0-----:R-:W2:Y:S02]  /*2370*/  LDG.E.64 R10, desc[UR8][R10.64+-0x8] ;  /* 0xfffff8080a0a7981 */ /* 0x001ea4000c1e1b00 */
[----:B--2---:R-:W-:Y:S02]  /*2380*/  IMAD.MOV.U32 R26, RZ, RZ, R10 ;  /* 0x000000ffff1a7224 */ /* 0x004fe400078e000a */
[----:B------:R-:W-:-:S07]  /*2390*/  IMAD.MOV.U32 R30, RZ, RZ, R11 ;  /* 0x000000ffff1e7224 */ /* 0x000fce00078e000b */
.L_x_2182:
[----:B------:R-:W-:Y:S05]  /*23a0*/  BSYNC.RECONVERGENT B3 ;  /* 0x0000000000037941 */ /* 0x000fea0003800200 */
.L_x_2181:
[----:B------:R-:W-:Y:S05]  /*23b0*/  BRA `(.L_x_2187) ;  /* 0x0000000000247947 */ /* 0x000fea0003800000 */
.L_x_2180:
[----:B------:R-:W-:Y:S01]  /*23c0*/  IADD3 R3, P0, PT, R8, R3, RZ ;  /* 0x0000000308037210 */ /* 0x000fe20007f1e0ff */
[----:B------:R-:W-:Y:S02]  /*23d0*/  IMAD.MOV.U32 R26, RZ, RZ, R27 ;  /* 0x000000ffff1a7224 */ /* 0x000fe400078e001b */
[----:B------:R-:W-:Y:S02]  /*23e0*/  IMAD.MOV.U32 R30, RZ, RZ, R29 ;  /* 0x000000ffff1e7224 */ /* 0x000fe400078e001d */
[----:B------:R-:W-:Y:S01]  /*23f0*/  IMAD.X R5, R9, 0x1, R5, P0 ;  /* 0x0000000109057824 */ /* 0x000fe200000e0605 */
[----:B------:R-:W-:Y:S07]  /*2400*/  BRA `(.L_x_2177) ;  /* 0x0000000000307947 */ /* 0x000fee0003800000 */
.L_x_2179:
[----:B------:R-:W-:Y:S01]  /*2410*/  IADD3 R3, P0, PT, R8, R3, RZ ;  /* 0x0000000308037210 */ /* 0x000fe20007f1e0ff */
[----:B------:R-:W-:Y:S02]  /*2420*/  IMAD.MOV.U32 R26, RZ, RZ, R27 ;  /* 0x000000ffff1a7224 */ /* 0x000fe400078e001b */
[----:B------:R-:W-:Y:S02]  /*2430*/  IMAD.MOV.U32 R30, RZ, RZ, R29 ;  /* 0x000000ffff1e7224 */ /* 0x000fe400078e001d */
[----:B------:R-:W-:-:S08]  /*2440*/  IMAD.X R5, R9, 0x1, R5, P0 ;  /* 0x0000000109057824 */ /* 0x000fd000000e0605 */
.L_x_2187:
[----:B------:R-:W-:Y:S05]  /*2450*/  BSYNC.RELIABLE B2 ;  /* 0x0000000000027941 */ /* 0x000fea0003800100 */
.L_x_2178:
[----:B------:R-:W-:Y:S02]  /*2460*/  ISETP.GE.U32.AND P1, PT, R3, R0, PT ;  /* 0x000000000300720c */ /* 0x000fe40003f26070 */
[C---:B------:R-:W-:Y:S02]  /*2470*/  ISETP.LT.U32.AND P0, PT, R6.reuse, 0xe, PT ;  /* 0x0000000e0600780c */ /* 0x040fe40003f01070 */
[----:B------:R-:W-:Y:S02]  /*2480*/  ISETP.GE.U32.AND.EX P1, PT, R5, R2, PT, P1 ;  /* 0x000000020500720c */ /* 0x000fe40003f26110 */
[----:B------:R-:W-:Y:S02]  /*2490*/  ISETP.LT.U32.AND.EX P0, PT, R7, RZ, PT, P0 ;  /* 0x000000ff0700720c */ /* 0x000fe40003f01100 */
[----:B------:R-:W-:-:S05]  /*24a0*/  IADD3 R6, P2, PT, R6, 0x1, RZ ;  /* 0x0000000106067810 */ /* 0x000fca0007f5e0ff */
[----:B------:R-:W-:-:S06]  /*24b0*/  IMAD.X R7, RZ, RZ, R7, P2 ;  /* 0x000000ffff077224 */ /* 0x000fcc00010e0607 */
[----:B------:R-:W-:Y:S05]  /*24c0*/  @!P1 BRA P0, `(.L_x_2188) ;  /* 0xfffffff800d09947 */ /* 0x000fea000003ffff */
.L_x_2177:
[----:B------:R-:W-:Y:S05]  /*24d0*/  BSYNC.RECONVERGENT B1 ;  /* 0x0000000000017941 */ /* 0x000fea0003800200 */
.L_x_2176:
[----:B------:R-:W-:Y:S02]  /*24e0*/  IADD3 R15, P0, PT, R15, 0x1, RZ ;  /* 0x000000010f0f7810 */ /* 0x000fe40007f1e0ff */
[----:B------:R-:W-:-:S03]  /*24f0*/  ISETP.GE.U32.AND P1, PT, R3, R0, PT ;  /* 0x000000000300720c */ /* 0x000fc60003f26070 */
[----:B------:R-:W-:Y:S01]  /*2500*/  IMAD.X R14, RZ, RZ, R14, P0 ;  /* 0x000000ffff0e7224 */ /* 0x000fe200000e060e */
[----:B------:R-:W-:Y:S02]  /*2510*/  ISETP.GE.U32.AND P0, PT, R15, R12, PT ;  /* 0x0000000c0f00720c */ /* 0x000fe40003f06070 */
[----:B------:R-:W-:Y:S02]  /*2520*/  ISETP.GE.U32.AND.EX P1, PT, R5, R2, PT, P1 ;  /* 0x000000020500720c */ /* 0x000fe40003f26110 */
[----:B------:R-:W-:-:S13]  /*2530*/  ISETP.GE.U32.AND.EX P0, PT, R14, R13, PT, P0 ;  /* 0x0000000d0e00720c */ /* 0x000fda0003f06100 */
[----:B------:R-:W-:Y:S05]  /*2540*/  @!P0 BRA !P1, `(.L_x_2189) ;  /* 0xfffffff400fc8947 */ /* 0x000fea000483ffff */
.L_x_2166:
[----:B------:R-:W-:Y:S05]  /*2550*/  BSYNC.RECONVERGENT B0 ;  /* 0x0000000000007941 */ /* 0x000fea0003800200 */
.L_x_2165:
[----:B------:R-:W-:-:S04]  /*2560*/  ISETP.GE.U32.AND P0, PT, R3, R0, PT ;  /* 0x000000000300720c */ /* 0x000fc80003f06070 */
[----:B------:R-:W-:-:S13]  /*2570*/  ISETP.GE.U32.AND.EX P0, PT, R5, R2, PT, P0 ;  /* 0x000000020500720c */ /* 0x000fda0003f06100 */
[----:B------:R-:W-:Y:S05]  /*2580*/  @!P0 BRA `(.L_x_2190) ;  /* 0xfffffff000188947 */ /* 0x000fea000383ffff */
[----:B------:R-:W-:Y:S05]  /*2590*/  EXIT ;  /* 0x000000000000794d */ /* 0x000fea0003800000 */
        .weak           $__internal_14_$__cuda_sm20_div_rn_f64_full
        .type           $__internal_14_$__cuda_sm20_div_rn_f64_full,@function
        .size           $__internal_14_$__cuda_sm20_div_rn_f64_full,($__internal_15_$__cuda_sm20_div_u64 - $__internal_14_$__cuda_sm20_div_rn_f64_full)
$__internal_14_$__cuda_sm20_div_rn_f64_full:
[C---:B------:R-:W-:Y:S01]  /*25a0*/  FSETP.GEU.AND P0, PT, |R9|.reuse, 1.469367938527859385e-39, PT ;  /* 0x001000000900780b */ /* 0x040fe20003f0e200 */
[----:B------:R-:W-:Y:S01]  /*25b0*/  IMAD.MOV.U32 R14, RZ, RZ, 0x1 ;  /* 0x00000001ff0e7424 */ /* 0x000fe200078e00ff */
[C---:B------:R-:W-:Y:S01]  /*25c0*/  LOP3.LUT R2, R9.reuse, 0x800fffff, RZ, 0xc0, !PT ;  /* 0x800fffff09027812 */ /* 0x040fe200078ec0ff */
[----:B------:R-:W-:Y:S01]  /*25d0*/  IMAD.MOV.U32 R11, RZ, RZ, 0x1ca00000 ;  /* 0x1ca00000ff0b7424 */ /* 0x000fe200078e00ff */
[----:B------:R-:W-:Y:S02]  /*25e0*/  LOP3.LUT R19, R9, 0x7ff00000, RZ, 0xc0, !PT ;  /* 0x7ff0000009137812 */ /* 0x000fe400078ec0ff */
[----:B------:R-:W-:Y:S01]  /*25f0*/  LOP3.LUT R3, R2, 0x3ff00000, RZ, 0xfc, !PT ;  /* 0x3ff0000002037812 */ /* 0x000fe200078efcff */
[----:B------:R-:W-:-:S06]  /*2600*/  IMAD.MOV.U32 R2, RZ, RZ, R8 ;  /* 0x000000ffff027224 */ /* 0x000fcc00078e0008 */
[----:B------:R-:W-:-:S06]  /*2610*/  @!P0 DMUL R2, R8, 8.98846567431157953865e+307 ;  /* 0x7fe0000008028828 */ /* 0x000fcc0000000000 */
[----:B------:R-:W0:Y:S02]  /*2620*/  MUFU.RCP64H R15, R3 ;  /* 0x00000003000f7308 */ /* 0x000e240000001800 */
[----:B0-----:R-:W-:-:S08]  /*2630*/  DFMA R16, R14, -R2, 1 ;  /* 0x3ff000000e10742b */ /* 0x001fd00000000802 */
[----:B------:R-:W-:-:S08]  /*2640*/  DFMA R16, R16, R16, R16 ;  /* 0x000000101010722b */ /* 0x000fd00000000010 */
[----:B------:R-:W-:Y:S01]  /*2650*/  DFMA R16, R14, R16, R14 ;  /* 0x000000100e10722b */ /* 0x000fe2000000000e */
[----:B------:R-:W-:Y:S02]  /*2660*/  IMAD.MOV.U32 R15, RZ, RZ, R13 ;  /* 0x000000ffff0f7224 */ /* 0x000fe400078e000d */
[----:B------:R-:W-:-:S03]  /*2670*/  IMAD.MOV.U32 R14, RZ, RZ, R12 ;  /* 0x000000ffff0e7224 */ /* 0x000fc600078e000c */
[----:B------:R-:W-:Y:S02]  /*2680*/  LOP3.LUT R18, R15, 0x7ff00000, RZ, 0xc0, !PT ;  /* 0x7ff000000f127812 */ /* 0x000fe400078ec0ff */
[----:B------:R-:W-:Y:S01]  /*2690*/  DFMA R20, R16, -R2, 1 ;  /* 0x3ff000001014742b */ /* 0x000fe20000000802 */
[----:B------:R-:W-:Y:S01]  /*26a0*/  IMAD.MOV.U32 R12, RZ, RZ, R14 ;  /* 0x000000ffff0c7224 */ /* 0x000fe200078e000e */
[----:B------:R-:W-:Y:S01]  /*26b0*/  ISETP.GE.U32.AND P1, PT, R18, R19, PT ;  /* 0x000000131200720c */ /* 0x000fe20003f26070 */
[----:B------:R-:W-:-:S03]  /*26c0*/  IMAD.MOV.U32 R25, RZ, RZ, R18 ;  /* 0x000000ffff197224 */ /* 0x000fc600078e0012 */
[----:B------:R-:W-:Y:S02]  /*26d0*/  SEL R13, R11, 0x63400000, !P1 ;  /* 0x634000000b0d7807 */ /* 0x000fe40004800000 */
[----:B------:R-:W-:Y:S01]  /*26e0*/  DFMA R16, R16, R20, R16 ;  /* 0x000000141010722b */ /* 0x000fe20000000010 */
[----:B------:R-:W-:Y:S02]  /*26f0*/  FSETP.GEU.AND P1, PT, |R15|, 1.469367938527859385e-39, PT ;  /* 0x001000000f00780b */ /* 0x000fe40003f2e200 */
[----:B------:R-:W-:-:S11]  /*2700*/  LOP3.LUT R13, R13, 0x800fffff, R15, 0xf8, !PT ;  /* 0x800fffff0d0d7812 */ /* 0x000fd600078ef80f */
[----:B------:R-:W-:Y:S05]  /*2710*/  @P1 BRA `(.L_x_2191) ;  /* 0x0000000000201947 */ /* 0x000fea0003800000 */
[----:B------:R-:W-:Y:S01]  /*2720*/  LOP3.LUT R21, R9, 0x7ff00000, RZ, 0xc0, !PT ;  /* 0x7ff0000009157812 */ /* 0x000fe200078ec0ff */
[----:B------:R-:W-:-:S03]  /*2730*/  IMAD.MOV.U32 R20, RZ, RZ, RZ ;  /* 0x000000ffff147224 */ /* 0x000fc600078e00ff */
[----:B------:R-:W-:-:S04]  /*2740*/  ISETP.GE.U32.AND P1, PT, R18, R21, PT ;  /* 0x000000151200720c */ /* 0x000fc80003f26070 */
[----:B------:R-:W-:-:S04]  /*2750*/  SEL R21, R11, 0x63400000, !P1 ;  /* 0x634000000b157807 */ /* 0x000fc80004800000 */
[----:B------:R-:W-:-:S04]  /*2760*/  LOP3.LUT R21, R21, 0x80000000, R15, 0xf8, !PT ;  /* 0x8000000015157812 */ /* 0x000fc800078ef80f */
[----:B------:R-:W-:-:S06]  /*2770*/  LOP3.LUT R21, R21, 0x100000, RZ, 0xfc, !PT ;  /* 0x0010000015157812 */ /* 0x000fcc00078efcff */
[----:B------:R-:W-:-:S10]  /*2780*/  DFMA R12, R12, 2, -R20 ;  /* 0x400000000c0c782b */ /* 0x000fd40000000814 */
[----:B------:R-:W-:-:S07]  /*2790*/  LOP3.LUT R25, R13, 0x7ff00000, RZ, 0xc0, !PT ;  /* 0x7ff000000d197812 */ /* 0x000fce00078ec0ff */
.L_x_2191:
[----:B------:R-:W-:Y:S01]  /*27a0*/  IMAD.MOV.U32 R24, RZ, RZ, R19 ;  /* 0x000000ffff187224 */ /* 0x000fe200078e0013 */
[----:B------:R-:W-:Y:S01]  /*27b0*/  @!P0 LOP3.LUT R24, R3, 0x7ff00000, RZ, 0xc0, !PT ;  /* 0x7ff0000003188812 */ /* 0x000fe200078ec0ff */
[----:B------:R-:W-:Y:S01]  /*27c0*/  VIADD R19, R25, 0xffffffff ;  /* 0xffffffff19137836 */ /* 0x000fe20000000000 */
[----:B------:R-:W-:-:S03]  /*27d0*/  DMUL R20, R16, R12 ;  /* 0x0000000c10147228 */ /* 0x000fc60000000000 */
[----:B------:R-:W-:Y:S01]  /*27e0*/  VIADD R26, R24, 0xffffffff ;  /* 0xffffffff181a7836 */ /* 0x000fe20000000000 */
[----:B------:R-:W-:-:S04]  /*27f0*/  ISETP.GT.U32.AND P0, PT, R19, 0x7feffffe, PT ;  /* 0x7feffffe1300780c */ /* 0x000fc80003f04070 */
[----:B------:R-:W-:Y:S01]  /*2800*/  ISETP.GT.U32.OR P0, PT, R26, 0x7feffffe, P0 ;  /* 0x7feffffe1a00780c */ /* 0x000fe20000704470 */
[----:B------:R-:W-:-:S08]  /*2810*/  DFMA R22, R20, -R2, R12 ;  /* 0x800000021416722b */ /* 0x000fd0000000000c */
[----:B------:R-:W-:-:S04]  /*2820*/  DFMA R16, R16, R22, R20 ;  /* 0x000000161010722b */ /* 0x000fc80000000014 */
[----:B------:R-:W-:Y:S07]  /*2830*/  @P0 BRA `(.L_x_2192) ;  /* 0x00000000006c0947 */ /* 0x000fee0003800000 */
        /* <DEDUP_REMOVED lines=27> */
.L_x_2192:
        /* <DEDUP_REMOVED lines=16> */
.L_x_2195:
[----:B------:R-:W-:Y:S01]  /*2af0*/  LOP3.LUT R19, R9, 0x80000, RZ, 0xfc, !PT ;  /* 0x0008000009137812 */ /* 0x000fe200078efcff */
[----:B------:R-:W-:Y:S01]  /*2b00*/  IMAD.MOV.U32 R18, RZ, RZ, R8 ;  /* 0x000000ffff127224 */ /* 0x000fe200078e0008 */
[----:B------:R-:W-:Y:S06]  /*2b10*/  BRA `(.L_x_2193) ;  /* 0x0000000000087947 */ /* 0x000fec0003800000 */
.L_x_2194:
[----:B------:R-:W-:Y:S01]  /*2b20*/  LOP3.LUT R19, R15, 0x80000, RZ, 0xfc, !PT ;  /* 0x000800000f137812 */ /* 0x000fe200078efcff */
[----:B------:R-:W-:-:S07]  /*2b30*/  IMAD.MOV.U32 R18, RZ, RZ, R14 ;  /* 0x000000ffff127224 */ /* 0x000fce00078e000e */
.L_x_2193:
[----:B------:R-:W-:Y:S02]  /*2b40*/  IMAD.MOV.U32 R11, RZ, RZ, 0x0 ;  /* 0x00000000ff0b7424 */ /* 0x000fe400078e00ff */
[----:B------:R-:W-:Y:S02]  /*2b50*/  IMAD.MOV.U32 R2, RZ, RZ, R18 ;  /* 0x000000ffff027224 */ /* 0x000fe400078e0012 */
[----:B------:R-:W-:Y:S01]  /*2b60*/  IMAD.MOV.U32 R3, RZ, RZ, R19 ;  /* 0x000000ffff037224 */ /* 0x000fe200078e0013 */
[----:B------:R-:W-:Y:S06]  /*2b70*/  RET.REL.NODEC R10 `(_Z24batched_delete_kernel_LBP27vertex_dictionary_structuremmPmS1_S1_S1_m) ;  /* 0xffffffd40a207950 */ /* 0x000fec0003c3ffff */
        .weak           $__internal_15_$__cuda_sm20_div_u64
        .type           $__internal_15_$__cuda_sm20_div_u64,@function
        .size           $__internal_15_$__cuda_sm20_div_u64,($__internal_16_$__cuda_sm20_rem_u64 - $__internal_15_$__cuda_sm20_div_u64)
$__internal_15_$__cuda_sm20_div_u64:
[----:B------:R-:W-:Y:S02]  /*2b80*/  IMAD.MOV.U32 R30, RZ, RZ, R8 ;  /* 0x000000ffff1e7224 */ /* 0x000fe400078e0008 */
[----:B------:R-:W-:-:S04]  /*2b90*/  IMAD.MOV.U32 R31, RZ, RZ, R9 ;  /* 0x000000ffff1f7224 */ /* 0x000fc800078e0009 */
[----:B------:R-:W0:Y:S08]  /*2ba0*/  I2F.U64.RP R26, R30 ;  /* 0x0000001e001a7312 */ /* 0x000e300000309000 */
[----:B0-----:R-:W0:Y:S02]  /*2bb0*/  MUFU.RCP R26, R26 ;  /* 0x0000001a001a7308 */ /* 0x001e240000001000 */
[----:B0-----:R-:W-:-:S06]  /*2bc0*/  VIADD R24, R26, 0x1ffffffe ;  /* 0x1ffffffe1a187836 */ /* 0x001fcc0000000000 */
[----:B------:R-:W0:Y:S02]  /*2bd0*/  F2I.U64.TRUNC R24, R24 ;  /* 0x0000001800187311 */ /* 0x000e24000020d800 */
[----:B0-----:R-:W-:-:S04]  /*2be0*/  IMAD.WIDE.U32 R6, R24, R8, RZ ;  /* 0x0000000818067225 */ /* 0x001fc800078e00ff */
[C---:B------:R-:W-:Y:S01]  /*2bf0*/  IMAD R7, R24.reuse, R9, R7 ;  /* 0x0000000918077224 */ /* 0x040fe200078e0207 */
[----:B------:R-:W-:Y:S01]  /*2c00*/  IADD3 R27, P0, PT, RZ, -R6, RZ ;  /* 0x80000006ff1b7210 */ /* 0x000fe20007f1e0ff */
[----:B------:R-:W-:Y:S02]  /*2c10*/  IMAD.MOV.U32 R29, RZ, RZ, R24 ;  /* 0x000000ffff1d7224 */ /* 0x000fe400078e0018 */
        /* <DEDUP_REMOVED lines=44> */
[----:B------:R-:W-:Y:S01]  /*2ee0*/  SEL R27, R27, R6, P0 ;  /* 0x000000061b1b7207 */ /* 0x000fe20000000000 */
[----:B------:R-:W-:Y:S01]  /*2ef0*/  IMAD.MOV.U32 R6, RZ, RZ, R4 ;  /* 0x000000ffff067224 */ /* 0x000fe200078e0004 */
[----:B------:R-:W-:Y:S02]  /*2f00*/  SEL R25, R25, R14, P0 ;  /* 0x0000000e19197207 */ /* 0x000fe40000000000 */
[----:B------:R-:W-:Y:S01]  /*2f10*/  SEL R26, R26, R7, P0 ;  /* 0x000000071a1a7207 */ /* 0x000fe20000000000 */
[----:B------:R-:W-:Y:S01]  /*2f20*/  IMAD.MOV.U32 R7, RZ, RZ, 0x0 ;  /* 0x00000000ff077424 */ /* 0x000fe200078e00ff */
[----:B------:R-:W-:-:S02]  /*2f30*/  IADD3 R14, P2, PT, R27, 0x1, RZ ;  /* 0x000000011b0e7810 */ /* 0x000fc40007f5e0ff */
[----:B------:R-:W-:Y:S02]  /*2f40*/  SEL R24, R24, R15, P0 ;  /* 0x0000000f18187207 */ /* 0x000fe40000000000 */
[----:B------:R-:W-:Y:S01]  /*2f50*/  ISETP.GE.U32.AND P0, PT, R25, R8, PT ;  /* 0x000000081900720c */ /* 0x000fe20003f06070 */
[----:B------:R-:W-:Y:S01]  /*2f60*/  IMAD.X R15, RZ, RZ, R26, P2 ;  /* 0x000000ffff0f7224 */ /* 0x000fe200010e061a */
[----:B------:R-:W-:Y:S02]  /*2f70*/  ISETP.NE.AND.EX P1, PT, R9, RZ, PT, P1 ;  /* 0x000000ff0900720c */ /* 0x000fe40003f25310 */
[----:B------:R-:W-:-:S04]  /*2f80*/  ISETP.GE.U32.AND.EX P0, PT, R24, R9, PT, P0 ;  /* 0x000000091800720c */ /* 0x000fc80003f06100 */
[----:B------:R-:W-:Y:S02]  /*2f90*/  SEL R14, R14, R27, P0 ;  /* 0x0000001b0e0e7207 */ /* 0x000fe40000000000 */
[----:B------:R-:W-:Y:S02]  /*2fa0*/  SEL R15, R15, R26, P0 ;  /* 0x0000001a0f0f7207 */ /* 0x000fe40000000000 */
[----:B------:R-:W-:Y:S02]  /*2fb0*/  SEL R14, R14, 0xffffffff, P1 ;  /* 0xffffffff0e0e7807 */ /* 0x000fe40000800000 */
[----:B------:R-:W-:Y:S01]  /*2fc0*/  SEL R15, R15, 0xffffffff, P1 ;  /* 0xffffffff0f0f7807 */ /* 0x000fe20000800000 */
[----:B------:R-:W-:Y:S06]  /*2fd0*/  RET.REL.NODEC R6 `(_Z24batched_delete_kernel_LBP27vertex_dictionary_structuremmPmS1_S1_S1_m) ;  /* 0xffffffd006087950 */ /* 0x000fec0003c3ffff */
        .weak           $__internal_16_$__cuda_sm20_rem_u64
        .type           $__internal_16_$__cuda_sm20_rem_u64,@function
        .size           $__internal_16_$__cuda_sm20_rem_u64,(.L_x_2835 - $__internal_16_$__cuda_sm20_rem_u64)
$__internal_16_$__cuda_sm20_rem_u64:
        /* <DEDUP_REMOVED lines=42> */
[----:B------:R-:W-:Y:S02]  /*3280*/  IMAD.X R29, RZ, RZ, R26, P1 ;  /* 0x000000ffff1d7224 */ /* 0x000fe400008e061a */
[----:B------:R-:W-:Y:S01]  /*3290*/  IMAD R27, R27, R9, R31 ;  /* 0x000000091b1b7224 */ /* 0x000fe200078e021f */
[----:B------:R-:W-:-:S03]  /*32a0*/  IADD3 R31, P1, PT, -R30, R4, RZ ;  /* 0x000000041e1f7210 */ /* 0x000fc60007f3e1ff */
[-C--:B------:R-:W-:Y:S01]  /*32b0*/  IMAD R4, R29, R8.reuse, R27 ;  /* 0x000000081d047224 */ /* 0x080fe200078e021b */
[----:B------:R-:W-:-:S03]  /*32c0*/  ISETP.GE.U32.AND P0, PT, R31, R8, PT ;  /* 0x000000081f00720c */ /* 0x000fc60003f06070 */
[----:B------:R-:W-:Y:S01]  /*32d0*/  IMAD.X R4, R7, 0x1, ~R4, P1 ;  /* 0x0000000107047824 */ /* 0x000fe200008e0e04 */
[----:B------:R-:W-:-:S04]  /*32e0*/  IADD3 R26, P1, PT, -R8, R31, RZ ;  /* 0x0000001f081a7210 */ /* 0x000fc80007f3e1ff */
[C---:B------:R-:W-:Y:S01]  /*32f0*/  ISETP.GE.U32.AND.EX P0, PT, R4.reuse, R9, PT, P0 ;  /* 0x000000090400720c */ /* 0x040fe20003f06100 */
[----:B------:R-:W-:Y:S01]  /*3300*/  IMAD.X R7, R4, 0x1, ~R9, P1 ;  /* 0x0000000104077824 */ /* 0x000fe200008e0e09 */
[----:B------:R-:W-:Y:S02]  /*3310*/  ISETP.NE.U32.AND P1, PT, R8, RZ, PT ;  /* 0x000000ff0800720c */ /* 0x000fe40003f25070 */
[----:B------:R-:W-:Y:S02]  /*3320*/  SEL R31, R26, R31, P0 ;  /* 0x0000001f1a1f7207 */ /* 0x000fe40000000000 */
[----:B------:R-:W-:Y:S02]  /*3330*/  SEL R4, R7, R4, P0 ;  /* 0x0000000407047207 */ /* 0x000fe40000000000 */
[----:B------:R-:W-:Y:S02]  /*3340*/  IADD3 R26, P2, PT, -R8, R31, RZ ;  /* 0x0000001f081a7210 */ /* 0x000fe40007f5e1ff */
[----:B------:R-:W-:-:S02]  /*3350*/  ISETP.GE.U32.AND P0, PT, R31, R8, PT ;  /* 0x000000081f00720c */ /* 0x000fc40003f06070 */
[----:B------:R-:W-:Y:S01]  /*3360*/  ISETP.NE.AND.EX P1, PT, R9, RZ, PT, P1 ;  /* 0x000000ff0900720c */ /* 0x000fe20003f25310 */
[C---:B------:R-:W-:Y:S01]  /*3370*/  IMAD.X R7, R4.reuse, 0x1, ~R9, P2 ;  /* 0x0000000104077824 */ /* 0x040fe200010e0e09 */
[----:B------:R-:W-:-:S04]  /*3380*/  ISETP.GE.U32.AND.EX P0, PT, R4, R9, PT, P0 ;  /* 0x000000090400720c */ /* 0x000fc80003f06100 */
[----:B------:R-:W-:Y:S02]  /*3390*/  SEL R7, R7, R4, P0 ;  /* 0x0000000407077207 */ /* 0x000fe40000000000 */
[----:B------:R-:W-:Y:S02]  /*33a0*/  SEL R26, R26, R31, P0 ;  /* 0x0000001f1a1a7207 */ /* 0x000fe40000000000 */
[----:B------:R-:W-:Y:S01]  /*33b0*/  SEL R27, R7, 0xffffffff, P1 ;  /* 0xffffffff071b7807 */ /* 0x000fe20000800000 */
[----:B------:R-:W-:Y:S01]  /*33c0*/  IMAD.MOV.U32 R7, RZ, RZ, 0x0 ;  /* 0x00000000ff077424 */ /* 0x000fe200078e00ff */
[----:B------:R-:W-:-:S03]  /*33d0*/  SEL R26, R26, 0xffffffff, P1 ;  /* 0xffffffff1a1a7807 */ /* 0x000fc60000800000 */
[----:B------:R-:W-:Y:S05]  /*33e0*/  RET.REL.NODEC R6 `(_Z24batched_delete_kernel_LBP27vertex_dictionary_structuremmPmS1_S1_S1_m) ;  /* 0xffffffcc06047950 */ /* 0x000fea0003c3ffff */
.L_x_2196:
        /* <DEDUP_REMOVED lines=9> */
.L_x_2835:


//--------------------- .text._Z30batched_delete_kernel_EC_LD_LBP27vertex_dictionary_structuremmPmS1_S1_S1_m --------------------------
	.section	.text._Z30batched_delete_kernel_EC_LD_LBP27vertex_dictionary_structuremmPmS1_S1_S1_m,"ax",@progbits
	.align	128
        .global         _Z30batched_delete_kernel_EC_LD_LBP27vertex_dictionary_structuremmPmS1_S1_S1_m
        .type           _Z30batched_delete_kernel_EC_LD_LBP27vertex_dictionary_structuremmPmS1_S1_S1_m,@function
        .size           _Z30batched_delete_kernel_EC_LD_LBP27vertex_dictionary_structuremmPmS1_S1_S1_m,(.L_x_2837 - _Z30batched_delete_kernel_EC_LD_LBP27vertex_dictionary_structuremmPmS1_S1_S1_m)
        .other          _Z30batched_delete_kernel_EC_LD_LBP27vertex_dictionary_structuremmPmS1_S1_S1_m,@"STO_CUDA_ENTRY STV_DEFAULT"
_Z30batched_delete_kernel_EC_LD_LBP27vertex_dictionary_structuremmPmS1_S1_S1_m:
.text._Z30batched_delete_kernel_EC_LD_LBP27vertex_dictionary_structuremmPmS1_S1_S1_m:
[----:B------:R-:W-:Y:S01]  /*0000*/  LDC R1, c[0x0][0x37c] ;  /* 0x0000df00ff017b82 */ /* 0x000fe20000000800 */
[----:B------:R-:W0:Y:S01]  /*0010*/  LDCU.64 UR6, c[0x0][0x388] ;  /* 0x00007100ff0677ac */ /* 0x000e220008000a00 */
[----:B------:R-:W0:Y:S01]  /*0020*/  LDCU.64 UR4, c[0x0][0x3b0] ;  /* 0x00007600ff0477ac */ /* 0x000e220008000a00 */
[----:B------:R-:W1:Y:S01]  /*0030*/  LDCU.64 UR8, c[0x0][0x358] ;  /* 0x00006b00ff0877ac */ /* 0x000e620008000a00 */
[----:B0-----:R-:W-:-:S04]  /*0040*/  ULEA UR4, UP0, UR6, UR4, 0x3 ;  /* 0x0000000406047291 */ /* 0x001fc8000f8018ff */
[----:B------:R-:W-:Y:S02]  /*0050*/  ULEA.HI.X UR5, UR6, UR5, UR7, 0x3, UP0 ;  /* 0x0000000506057291 */ /* 0x000fe400080f1c07 */
[----:B------:R-:W-:Y:S01]  /*0060*/  IMAD.U32 R10, RZ, RZ, UR4 ;  /* 0x00000004ff0a7e24 */ /* 0x000fe2000f8e00ff */
[----:B------:R-:W0:Y:S01]  /*0070*/  S2R R3, SR_TID.X ;  /* 0x0000000000037919 */ /* 0x000e220000002100 */
[----:B------:R-:W0:Y:S01]  /*0080*/  LDC R2, c[0x0][0x360] ;  /* 0x0000d800ff027b82 */ /* 0x000e220000000800 */
[----:B------:R-:W2:Y:S01]  /*0090*/  LDCU.64 UR6, c[0x0][0x3b8] ;  /* 0x00007700ff0677ac */ /* 0x000ea20008000a00 */
[----:B------:R-:W-:-:S05]  /*00a0*/  IMAD.U32 R11, RZ, RZ, UR5 ;  /* 0x00000005ff0b7e24 */ /* 0x000fca000f8e00ff */
[----:B-1----:R-:W3:Y:S01]  /*00b0*/  LDG.E.64 R8, desc[UR8][R10.64] ;  /* 0x000000080a087981 */ /* 0x002ee2000c1e1b00 */
[----:B------:R-:W0:Y:S01]  /*00c0*/  S2UR UR4, SR_CTAID.X ;  /* 0x00000000000479c3 */ /* 0x000e220000002500 */
[----:B--2---:R-:W-:Y:S01]  /*00d0*/  I2F.F64.U64 R6, UR6 ;  /* 0x0000000600067d12 */ /* 0x004fe20008301800 */
[----:B0-----:R-:W-:-:S07]  /*00e0*/  IMAD R2, R2, UR4, R3 ;  /* 0x0000000402027c24 */ /* 0x001fce000f8e0203 */
[----:B------:R-:W-:Y:S08]  /*00f0*/  I2F.F64.U32 R4, R2 ;  /* 0x0000000200047312 */ /* 0x000ff00000201800 */
[----:B---3--:R-:W0:Y:S02]  /*0100*/  I2F.F64.U64 R8, R8 ;  /* 0x0000000800087312 */ /* 0x008e240000301800 */
[----:B0-----:R-:W-:-:S08]  /*0110*/  DMUL R6, R6, R8 ;  /* 0x0000000806067228 */ /* 0x001fd00000000000 */
[----:B------:R-:W-:-:S14]  /*0120*/  DSETP.GT.AND P0, PT, R6, R4, PT ;  /* 0x000000040600722a */ /* 0x000fdc0003f04000 */
[----:B------:R-:W-:Y:S05]  /*0130*/  @!P0 EXIT ;  /* 0x000000000000894d */ /* 0x000fea0003800000 */
[----:B------:R-:W0:Y:S02]  /*0140*/  LDCU UR4, c[0x0][0x3bc] ;  /* 0x00007780ff0477ac */ /* 0x000e240008000800 */
[----:B0-----:R-:W-:-:S09]  /*0150*/  UISETP.NE.AND.EX UP0, UPT, UR4, URZ, UPT, !UPT ;  /* 0x000000ff0400728c */ /* 0x001fd2000bf053f0 */
[----:B------:R-:W-:Y:S05]  /*0160*/  BRA.U UP0, `(.L_x_2197) ;  /* 0x0000000100547547 */ /* 0x000fea000b800000 */
[----:B------:R-:W0:Y:S01]  /*0170*/  LDCU UR4, c[0x0][0x3b8] ;  /* 0x00007700ff0477ac */ /* 0x000e220008000800 */
[----:B------:R-:W-:Y:S01]  /*0180*/  HFMA2 R11, -RZ, RZ, 0, 0 ;  /* 0x00000000ff0b7431 */ /* 0x000fe200000001ff */
[----:B0-----:R-:W0:Y:S01]  /*0190*/  I2F.U32.RP R0, UR4 ;  /* 0x0000000400007d06 */ /* 0x001e220008209000 */
[----:B------:R-:W-:-:S07]  /*01a0*/  ISETP.NE.U32.AND P2, PT, RZ, UR4, PT ;  /* 0x00000004ff007c0c */ /* 0x000fce000bf45070 */
[----:B0-----:R-:W0:Y:S02]  /*01b0*/  MUFU.RCP R0, R0 ;  /* 0x0000000000007308 */ /* 0x001e240000001000 */
[----:B0-----:R-:W-:-:S06]  /*01c0*/  VIADD R4, R0, 0xffffffe ;  /* 0x0ffffffe00047836 */ /* 0x001fcc0000000000 */
[----:B------:R0:W1:Y:S02]  /*01d0*/  F2I.FTZ.U32.TRUNC.NTZ R5, R4 ;  /* 0x0000000400057305 */ /* 0x000064000021f000 */
[----:B0-----:R-:W-:Y:S01]  /*01e0*/  MOV R4, RZ ;  /* 0x000000ff00047202 */ /* 0x001fe20000000f00 */
[----:B-1----:R-:W-:-:S04]  /*01f0*/  IMAD.MOV R3, RZ, RZ, -R5 ;  /* 0x000000ffff037224 */ /* 0x002fc800078e0a05 */
[----:B------:R-:W-:-:S04]  /*0200*/  IMAD R3, R3, UR4, RZ ;  /* 0x0000000403037c24 */ /* 0x000fc8000f8e02ff */
[----:B------:R-:W-:-:S06]  /*0210*/  IMAD.HI.U32 R5, R5, R3, R4 ;  /* 0x0000000305057227 */ /* 0x000fcc00078e0004 */
[----:B------:R-:W-:-:S04]  /*0220*/  IMAD.HI.U32 R10, R5, R2, RZ ;  /* 0x00000002050a7227 */ /* 0x000fc800078e00ff */
[----:B------:R-:W-:-:S04]  /*0230*/  IMAD.MOV R3, RZ, RZ, -R10 ;  /* 0x000000ffff037224 */ /* 0x000fc800078e0a0a */
[----:B------:R-:W-:-:S05]  /*0240*/  IMAD R3, R3, UR4, R2 ;  /* 0x0000000403037c24 */ /* 0x000fca000f8e0202 */
[----:B------:R-:W-:-:S13]  /*0250*/  ISETP.GE.U32.AND P0, PT, R3, UR4, PT ;  /* 0x0000000403007c0c */ /* 0x000fda000bf06070 */
[----:B------:R-:W-:Y:S02]  /*0260*/  @P0 VIADD R3, R3, -UR4 ;  /* 0x8000000403030c36 */ /* 0x000fe40008000000 */
[----:B------:R-:W-:-:S03]  /*0270*/  @P0 VIADD R10, R10, 0x1 ;  /* 0x000000010a0a0836 */ /* 0x000fc60000000000 */
[----:B------:R-:W-:-:S13]  /*0280*/  ISETP.GE.U32.AND P1, PT, R3, UR4, PT ;  /* 0x0000000403007c0c */ /* 0x000fda000bf26070 */
[----:B------:R-:W-:Y:S01]  /*0290*/  @P1 VIADD R10, R10, 0x1 ;  /* 0x000000010a0a1836 */ /* 0x000fe20000000000 */
[----:B------:R-:W-:Y:S01]  /*02a0*/  @!P2 LOP3.LUT R10, RZ, UR4, RZ, 0x33, !PT ;  /* 0x00000004ff0aac12 */ /* 0x000fe2000f8e33ff */
[----:B------:R-:W-:Y:S06]  /*02b0*/  BRA `(.L_x_2198) ;  /* 0x0000000000207947 */ /* 0x000fec0003800000 */
.L_x_2197:
[----:B------:R-:W0:Y:S01]  /*02c0*/  LDCU.64 UR4, c[0x0][0x3b8] ;  /* 0x00007700ff0477ac */ /* 0x000e220008000a00 */
[----:B------:R-:W-:Y:S01]  /*02d0*/  IMAD.MOV.U32 R0, RZ, RZ, R2 ;  /* 0x000000ffff007224 */ /* 0x000fe200078e0002 */
[----:B------:R-:W-:Y:S01]  /*02e0*/  MOV R4, 0x330 ;  /* 0x0000033000047802 */ /* 0x000fe20000000f00 */
[----:B------:R-:W-:Y:S02]  /*02f0*/  IMAD.MOV.U32 R3, RZ, RZ, RZ ;  /* 0x000000ffff037224 */ /* 0x000fe400078e00ff */
[----:B0-----:R-:W-:Y:S02]  /*0300*/  IMAD.U32 R9, RZ, RZ, UR4 ;  /* 0x00000004ff097e24 */ /* 0x001fe4000f8e00ff */
[----:B------:R-:W-:-:S07]  /*0310*/  IMAD.U32 R10, RZ, RZ, UR5 ;  /* 0x00000005ff0a7e24 */ /* 0x000fce000f8e00ff */
[----:B------:R-:W-:Y:S05]  /*0320*/  CALL.REL.NOINC `($__internal_17_$__cuda_sm20_div_u64) ;  /* 0x0000000c009c7944 */ /* 0x000fea0003c00000 */
[----:B------:R-:W-:-:S07]  /*0330*/  MOV R10, R0 ;  /* 0x00000000000a7202 */ /* 0x000fce0000000f00 */
.L_x_2198:
[----:B------:R-:W0:Y:S01]  /*0340*/  LDCU.64 UR4, c[0x0][0x388] ;  /* 0x00007100ff0477ac */ /* 0x000e220008000a00 */
[----:B------:R-:W-:Y:S02]  /*0350*/  IMAD.MOV.U32 R5, RZ, RZ, -0x1 ;  /* 0xffffffffff057424 */ /* 0x000fe400078e00ff */
[----:B------:R-:W-:Y:S01]  /*0360*/  IMAD.MOV.U32 R6, RZ, RZ, -0x1 ;  /* 0xffffffffff067424 */ /* 0x000fe200078e00ff */
[----:B0-----:R-:W-:-:S04]  /*0370*/  UIADD3 UR4, UP0, UPT, UR4, 0x1, URZ ;  /* 0x0000000104047890 */ /* 0x001fc8000ff1e0ff */
[----:B------:R-:W-:-:S04]  /*0380*/  UIADD3.X UR5, UPT, UPT, URZ, UR5, URZ, UP0, !UPT ;  /* 0x00000005ff057290 */ /* 0x000fc800087fe4ff */
[----:B------:R-:W-:-:S09]  /*0390*/  UISETP.GE.AND UP0, UPT, UR5, URZ, UPT ;  /* 0x000000ff0500728c */ /* 0x000fd2000bf06270 */
[----:B------:R-:W-:Y:S05]  /*03a0*/  BRA.U !UP0, `(.L_x_2199) ;  /* 0x0000000108a47547 */ /* 0x000fea000b800000 */
[----:B------:R-:W-:Y:S01]  /*03b0*/  HFMA2 R4, -RZ, RZ, 0, 0 ;  /* 0x00000000ff047431 */ /* 0x000fe200000001ff */
[----:B------:R-:W-:Y:S01]  /*03c0*/  BSSY.RECONVERGENT B0, `(.L_x_2199) ;  /* 0x0000027000007945 */ /* 0x000fe20003800200 */
[----:B------:R-:W-:Y:S01]  /*03d0*/  IMAD.U32 R15, RZ, RZ, UR4 ;  /* 0x00000004ff0f7e24 */ /* 0x000fe2000f8e00ff */
[----:B------:R-:W0:Y:S01]  /*03e0*/  LDCU.64 UR6, c[0x0][0x3b0] ;  /* 0x00007600ff0677ac */ /* 0x000e220008000a00 */
[----:B------:R-:W-:Y:S02]  /*03f0*/  IMAD.U32 R14, RZ, RZ, UR5 ;  /* 0x00000005ff0e7e24 */ /* 0x000fe4000f8e00ff */
[----:B------:R-:W-:-:S07]  /*0400*/  IMAD.MOV.U32 R7, RZ, RZ, RZ ;  /* 0x000000ffff077224 */ /* 0x000fce00078e00ff */
.L_x_2203:
[----:B------:R-:W-:-:S05]  /*0410*/  IADD3 R5, P0, PT, R15, R4, RZ ;  /* 0x000000040f057210 */ /* 0x000fca0007f1e0ff */
[----:B------:R-:W-:-:S05]  /*0420*/  IMAD.X R6, R14, 0x1, R7, P0 ;  /* 0x000000010e067824 */ /* 0x000fca00000e0607 */
[--C-:B------:R-:W-:Y:S02]  /*0430*/  SHF.R.U64 R5, R5, 0x1, R6.reuse ;  /* 0x0000000105057819 */ /* 0x100fe40000001206 */
[----:B------:R-:W-:Y:S02]  /*0440*/  SHF.R.U32.HI R6, RZ, 0x1, R6 ;  /* 0x00000001ff067819 */ /* 0x000fe40000011606 */
[----:B0-----:R-:W-:-:S04]  /*0450*/  LEA R8, P0, R5, UR6, 0x3 ;  /* 0x0000000605087c11 */ /* 0x001fc8000f8018ff */
[----:B------:R-:W-:-:S05]  /*0460*/  LEA.HI.X R9, R5, UR7, R6, 0x3, P0 ;  /* 0x0000000705097c11 */ /* 0x000fca00080f1c06 */
        /* <DEDUP_REMOVED lines=12> */
.L_x_2201:
[----:B------:R-:W-:Y:S05]  /*0530*/  BSYNC.RELIABLE B1 ;  /* 0x0000000000017941 */ /* 0x000fea0003800100 */
.L_x_2200:
        /* <DEDUP_REMOVED lines=15> */
.L_x_2202:
[----:B------:R-:W-:Y:S05]  /*0630*/  BSYNC.RECONVERGENT B0 ;  /* 0x0000000000007941 */ /* 0x000fea0003800200 */
.L_x_2199:
[----:B------:R-:W0:Y:S01]  /*0640*/  LDCU.64 UR6, c[0x0][0x3b0] ;  /* 0x00007600ff0677ac */ /* 0x000e220008000a00 */
[C---:B------:R-:W-:Y:S02]  /*0650*/  SHF.L.U32 R7, R5.reuse, 0x3, RZ ;  /* 0x0000000305077819 */ /* 0x040fe400000006ff */
[----:B------:R-:W-:Y:S01]  /*0660*/  SHF.L.U64.HI R8, R5, 0x3, R6 ;  /* 0x0000000305087819 */ /* 0x000fe20000010206 */
[----:B------:R-:W1:Y:S01]  /*0670*/  LDCU.64 UR4, c[0x0][0x398] ;  /* 0x00007300ff0477ac */ /* 0x000e620008000a00 */
[C---:B0-----:R-:W-:Y:S02]  /*0680*/  IADD3 R20, P1, PT, R7.reuse, UR6, RZ ;  /* 0x0000000607147c10 */ /* 0x041fe4000ff3e0ff */
[----:B-1----:R-:W-:Y:S02]  /*0690*/  IADD3 R12, P0, PT, R7, UR4, RZ ;  /* 0x00000004070c7c10 */ /* 0x002fe4000ff1e0ff */
[C---:B------:R-:W-:Y:S02]  /*06a0*/  IADD3.X R21, PT, PT, R8.reuse, UR7, RZ, P1, !PT ;  /* 0x0000000708157c10 */ /* 0x040fe40008ffe4ff */
[----:B------:R-:W-:-:S03]  /*06b0*/  IADD3.X R13, PT, PT, R8, UR5, RZ, P0, !PT ;  /* 0x00000005080d7c10 */ /* 0x000fc600087fe4ff */
[----:B------:R-:W2:Y:S04]  /*06c0*/  LDG.E.64 R16, desc[UR8][R20.64] ;  /* 0x0000000814107981 */ /* 0x000ea8000c1e1b00 */
[----:B------:R-:W3:Y:S04]  /*06d0*/  LDG.E.64 R18, desc[UR8][R12.64+0x8] ;  /* 0x000008080c127981 */ /* 0x000ee8000c1e1b00 */
[----:B------:R-:W3:Y:S01]  /*06e0*/  LDG.E.64 R14, desc[UR8][R12.64] ;  /* 0x000000080c0e7981 */ /* 0x000ee2000c1e1b00 */
[----:B------:R-:W-:Y:S01]  /*06f0*/  BSSY.RECONVERGENT B0, `(.L_x_2204) ;  /* 0x000002b000007945 */ /* 0x000fe20003800200 */
[----:B--2---:R-:W-:-:S05]  /*0700*/  IADD3 R16, P1, PT, -R16, R10, RZ ;  /* 0x0000000a10107210 */ /* 0x004fca0007f3e1ff */
[----:B------:R-:W-:Y:S01]  /*0710*/  IMAD.X R17, R11, 0x1, ~R17, P1 ;  /* 0x000000010b117824 */ /* 0x000fe200008e0e11 */
[----:B---3--:R-:W-:-:S05]  /*0720*/  IADD3 R9, P0, PT, R18, -R14, RZ ;  /* 0x8000000e12097210 */ /* 0x008fca0007f1e0ff */
[----:B------:R-:W-:-:S05]  /*0730*/  IMAD.X R10, R19, 0x1, ~R15, P0 ;  /* 0x00000001130a7824 */ /* 0x000fca00000e0e0f */
[----:B------:R-:W-:-:S04]  /*0740*/  LOP3.LUT R0, R17, R10, RZ, 0xfc, !PT ;  /* 0x0000000a11007212 */ /* 0x000fc800078efcff */
[----:B------:R-:W-:-:S13]  /*0750*/  ISETP.NE.U32.AND P0, PT, R0, RZ, PT ;  /* 0x000000ff0000720c */ /* 0x000fda0003f05070 */
[----:B------:R-:W-:Y:S05]  /*0760*/  @P0 BRA `(.L_x_2205) ;  /* 0x00000000005c0947 */ /* 0x000fea0003800000 */
[----:B------:R-:W0:Y:S01]  /*0770*/  I2F.U32.RP R0, R9 ;  /* 0x0000000900007306 */ /* 0x000e220000209000 */
[----:B------:R-:W-:Y:S02]  /*0780*/  ISETP.NE.U32.AND P2, PT, R9, RZ, PT ;  /* 0x000000ff0900720c */ /* 0x000fe40003f45070 */
[----:B------:R-:W-:-:S05]  /*0790*/  MOV R13, RZ ;  /* 0x000000ff000d7202 */ /* 0x000fca0000000f00 */
[----:B0-----:R-:W0:Y:S02]  /*07a0*/  MUFU.RCP R0, R0 ;  /* 0x0000000000007308 */ /* 0x001e240000001000 */
[----:B0-----:R-:W-:-:S06]  /*07b0*/  VIADD R10, R0, 0xffffffe ;  /* 0x0ffffffe000a7836 */ /* 0x001fcc0000000000 */
[----:B------:R0:W1:Y:S02]  /*07c0*/  F2I.FTZ.U32.TRUNC.NTZ R11, R10 ;  /* 0x0000000a000b7305 */ /* 0x000064000021f000 */
[----:B0-----:R-:W-:Y:S01]  /*07d0*/  IMAD.MOV.U32 R10, RZ, RZ, RZ ;  /* 0x000000ffff0a7224 */ /* 0x001fe200078e00ff */
[----:B-1----:R-:W-:-:S05]  /*07e0*/  IADD3 R4, PT, PT, RZ, -R11, RZ ;  /* 0x8000000bff047210 */ /* 0x002fca0007ffe0ff */
[----:B------:R-:W-:-:S04]  /*07f0*/  IMAD R3, R4, R9, RZ ;  /* 0x0000000904037224 */ /* 0x000fc800078e02ff */
[----:B------:R-:W-:-:S04]  /*0800*/  IMAD.HI.U32 R11, R11, R3, R10 ;  /* 0x000000030b0b7227 */ /* 0x000fc800078e000a */
[----:B------:R-:W-:Y:S02]  /*0810*/  IMAD.MOV.U32 R3, RZ, RZ, RZ ;  /* 0x000000ffff037224 */ /* 0x000fe400078e00ff */
[----:B------:R-:W-:-:S04]  /*0820*/  IMAD.HI.U32 R12, R11, R16, RZ ;  /* 0x000000100b0c7227 */ /* 0x000fc800078e00ff */
[----:B------:R-:W-:-:S04]  /*0830*/  IMAD.MOV R4, RZ, RZ, -R12 ;  /* 0x000000ffff047224 */ /* 0x000fc800078e0a0c */
[----:B------:R-:W-:-:S05]  /*0840*/  IMAD R4, R9, R4, R16 ;  /* 0x0000000409047224 */ /* 0x000fca00078e0210 */
[----:B------:R-:W-:-:S13]  /*0850*/  ISETP.GE.U32.AND P0, PT, R4, R9, PT ;  /* 0x000000090400720c */ /* 0x000fda0003f06070 */
[----:B------:R-:W-:Y:S01]  /*0860*/  @P0 IMAD.IADD R4, R4, 0x1, -R9 ;  /* 0x0000000104040824 */ /* 0x000fe200078e0a09 */
[----:B------:R-:W-:-:S04]  /*0870*/  @P0 IADD3 R12, PT, PT, R12, 0x1, RZ ;  /* 0x000000010c0c0810 */ /* 0x000fc80007ffe0ff */
[----:B------:R-:W-:-:S13]  /*0880*/  ISETP.GE.U32.AND P1, PT, R4, R9, PT ;  /* 0x000000090400720c */ /* 0x000fda0003f26070 */
[----:B------:R-:W-:Y:S01]  /*0890*/  @P1 VIADD R12, R12, 0x1 ;  /* 0x000000010c0c1836 */ /* 0x000fe20000000000 */
[----:B------:R-:W-:-:S05]  /*08a0*/  @!P2 LOP3.LUT R12, RZ, R9, RZ, 0x33, !PT ;  /* 0x00000009ff0ca212 */ /* 0x000fca00078e33ff */
[----:B------:R-:W-:-:S04]  /*08b0*/  IMAD.MOV R0, RZ, RZ, -R12 ;  /* 0x000000ffff007224 */ /* 0x000fc800078e0a0c */
[----:B------:R-:W-:Y:S01]  /*08c0*/  IMAD R16, R9, R0, R16 ;  /* 0x0000000009107224 */ /* 0x000fe200078e0210 */
[----:B------:R-:W-:Y:S06]  /*08d0*/  BRA `(.L_x_2206) ;  /* 0x0000000000307947 */ /* 0x000fec0003800000 */
.L_x_2205:
[----:B------:R-:W-:Y:S01]  /*08e0*/  IMAD.MOV.U32 R0, RZ, RZ, R16 ;  /* 0x000000ffff007224 */ /* 0x000fe200078e0010 */
[----:B------:R-:W-:Y:S01]  /*08f0*/  MOV R4, 0x920 ;  /* 0x0000092000047802 */ /* 0x000fe20000000f00 */
[----:B------:R-:W-:-:S07]  /*0900*/  IMAD.MOV.U32 R3, RZ, RZ, R17 ;  /* 0x000000ffff037224 */ /* 0x000fce00078e0011 */
[----:B------:R-:W-:Y:S05]  /*0910*/  CALL.REL.NOINC `($__internal_17_$__cuda_sm20_div_u64) ;  /* 0x0000000800207944 */ /* 0x000fea0003c00000 */
[----:B------:R-:W-:Y:S01]  /*0920*/  IADD3 R4, P0, PT, RZ, -R0, RZ ;  /* 0x80000000ff047210 */ /* 0x000fe20007f1e0ff */
[----:B------:R-:W-:-:S04]  /*0930*/  IMAD.MOV.U32 R13, RZ, RZ, R11 ;  /* 0x000000ffff0d7224 */ /* 0x000fc800078e000b */
[----:B------:R-:W-:Y:S02]  /*0940*/  IMAD.X R12, RZ, RZ, ~R11, P0 ;  /* 0x000000ffff0c7224 */ /* 0x000fe400000e0e0b */
[----:B------:R-:W-:-:S04]  /*0950*/  IMAD.WIDE.U32 R16, R9, R4, R16 ;  /* 0x0000000409107225 */ /* 0x000fc800078e0010 */
[----:B------:R-:W-:Y:S02]  /*0960*/  IMAD R3, R12, R9, RZ ;  /* 0x000000090c037224 */ /* 0x000fe400078e02ff */
[----:B------:R-:W-:Y:S02]  /*0970*/  IMAD.MOV.U32 R12, RZ, RZ, R0 ;  /* 0x000000ffff0c7224 */ /* 0x000fe400078e0000 */
[----:B------:R-:W-:-:S05]  /*0980*/  IMAD R3, R10, R4, R3 ;  /* 0x000000040a037224 */ /* 0x000fca00078e0203 */
[----:B------:R-:W-:-:S07]  /*0990*/  IADD3 R3, PT, PT, R17, R3, RZ ;  /* 0x0000000311037210 */ /* 0x000fce0007ffe0ff */
.L_x_2206:
[----:B------:R-:W-:Y:S05]  /*09a0*/  BSYNC.RECONVERGENT B0 ;  /* 0x0000000000007941 */ /* 0x000fea0003800200 */
.L_x_2204:
[----:B------:R-:W0:Y:S01]  /*09b0*/  LDCU.64 UR4, c[0x0][0x3a0] ;  /* 0x00007400ff0477ac */ /* 0x000e220008000a00 */
[----:B------:R-:W-:-:S05]  /*09c0*/  IADD3 R0, P0, PT, R14, R16, RZ ;  /* 0x000000100e007210 */ /* 0x000fca0007f1e0ff */
[----:B------:R-:W-:Y:S01]  /*09d0*/  IMAD.X R15, R15, 0x1, R3, P0 ;  /* 0x000000010f0f7824 */ /* 0x000fe200000e0603 */
[C---:B0-----:R-:W-:Y:S01]  /*09e0*/  LEA R10, P0, R0.reuse, UR4, 0x3 ;  /* 0x00000004000a7c11 */ /* 0x041fe2000f8018ff */
[----:B------:R-:W0:Y:S03]  /*09f0*/  LDCU UR4, c[0x0][0x3bc] ;  /* 0x00007780ff0477ac */ /* 0x000e260008000800 */
[----:B------:R-:W-:-:S06]  /*0a00*/  LEA.HI.X R11, R0, UR5, R15, 0x3, P0 ;  /* 0x00000005000b7c11 */ /* 0x000fcc00080f1c0f */
[----:B------:R-:W5:Y:S01]  /*0a10*/  LDG.E.64 R10, desc[UR8][R10.64] ;  /* 0x000000080a0a7981 */ /* 0x000f62000c1e1b00 */
[----:B0-----:R-:W-:-:S09]  /*0a20*/  UISETP.NE.AND.EX UP0, UPT, UR4, URZ, UPT, !UPT ;  /* 0x000000ff0400728c */ /* 0x001fd2000bf053f0 */
[----:B------:R-:W-:Y:S05]  /*0a30*/  BRA.U UP0, `(.L_x_2207) ;  /* 0x0000000100507547 */ /* 0x000fea000b800000 */
[----:B------:R-:W0:Y:S02]  /*0a40*/  LDCU UR4, c[0x0][0x3b8] ;  /* 0x00007700ff0477ac */ /* 0x000e240008000800 */
[----:B0-----:R-:W0:Y:S01]  /*0a50*/  I2F.U32.RP R0, UR4 ;  /* 0x0000000400007d06 */ /* 0x001e220008209000 */
[----:B------:R-:W-:-:S07]  /*0a60*/  ISETP.NE.U32.AND P1, PT, RZ, UR4, PT ;  /* 0x00000004ff007c0c */ /* 0x000fce000bf25070 */
[----:B0-----:R-:W0:Y:S02]  /*0a70*/  MUFU.RCP R0, R0 ;  /* 0x0000000000007308 */ /* 0x001e240000001000 */
[----:B0-----:R-:W-:-:S06]  /*0a80*/  IADD3 R14, PT, PT, R0, 0xffffffe, RZ ;  /* 0x0ffffffe000e7810 */ /* 0x001fcc0007ffe0ff */
[----:B------:R0:W1:Y:S02]  /*0a90*/  F2I.FTZ.U32.TRUNC.NTZ R15, R14 ;  /* 0x0000000e000f7305 */ /* 0x000064000021f000 */
[----:B0-----:R-:W-:Y:S02]  /*0aa0*/  IMAD.MOV.U32 R14, RZ, RZ, RZ ;  /* 0x000000ffff0e7224 */ /* 0x001fe400078e00ff */
[----:B-1----:R-:W-:-:S04]  /*0ab0*/  IMAD.MOV R3, RZ, RZ, -R15 ;  /* 0x000000ffff037224 */ /* 0x002fc800078e0a0f */
[----:B------:R-:W-:-:S04]  /*0ac0*/  IMAD R3, R3, UR4, RZ ;  /* 0x0000000403037c24 */ /* 0x000fc8000f8e02ff */
[----:B------:R-:W-:-:S06]  /*0ad0*/  IMAD.HI.U32 R3, R15, R3, R14 ;  /* 0x000000030f037227 */ /* 0x000fcc00078e000e */
[----:B------:R-:W-:-:S04]  /*0ae0*/  IMAD.HI.U32 R3, R3, R2, RZ ;  /* 0x0000000203037227 */ /* 0x000fc800078e00ff */
[----:B------:R-:W-:-:S04]  /*0af0*/  IMAD.MOV R3, RZ, RZ, -R3 ;  /* 0x000000ffff037224 */ /* 0x000fc800078e0a03 */
[----:B------:R-:W-:Y:S02]  /*0b00*/  IMAD R2, R3, UR4, R2 ;  /* 0x0000000403027c24 */ /* 0x000fe4000f8e0202 */
[----:B------:R-:W-:-:S03]  /*0b10*/  IMAD.MOV.U32 R3, RZ, RZ, RZ ;  /* 0x000000ffff037224 */ /* 0x000fc600078e00ff */
[----:B------:R-:W-:-:S13]  /*0b20*/  ISETP.GE.U32.AND P0, PT, R2, UR4, PT ;  /* 0x0000000402007c0c */ /* 0x000fda000bf06070 */
[----:B------:R-:W-:-:S04]  /*0b30*/  @P0 IADD3 R2, PT, PT, R2, -UR4, RZ ;  /* 0x8000000402020c10 */ /* 0x000fc8000fffe0ff */
[----:B------:R-:W-:-:S13]  /*0b40*/  ISETP.GE.U32.AND P0, PT, R2, UR4, PT ;  /* 0x0000000402007c0c */ /* 0x000fda000bf06070 */
[----:B------:R-:W-:Y:S01]  /*0b50*/  @P0 VIADD R2, R2, -UR4 ;  /* 0x8000000402020c36 */ /* 0x000fe20008000000 */
[----:B------:R-:W-:Y:S01]  /*0b60*/  @!P1 LOP3.LUT R2, RZ, UR4, RZ, 0x33, !PT ;  /* 0x00000004ff029c12 */ /* 0x000fe2000f8e33ff */
[----:B------:R-:W-:Y:S06]  /*0b70*/  BRA `(.L_x_2208) ;  /* 0x0000000000107947 */ /* 0x000fec0003800000 */
.L_x_2207:
[----:B------:R-:W-:-:S07]  /*0b80*/  MOV R0, 0xba0 ;  /* 0x00000ba000007802 */ /* 0x000fce0000000f00 */
[----:B-----5:R-:W-:Y:S05]  /*0b90*/  CALL.REL.NOINC `($__internal_18_$__cuda_sm20_rem_u64) ;  /* 0x0000000800987944 */ /* 0x020fea0003c00000 */
[----:B------:R-:W-:Y:S01]  /*0ba0*/  IMAD.MOV.U32 R2, RZ, RZ, R4 ;  /* 0x000000ffff027224 */ /* 0x000fe200078e0004 */
[----:B------:R-:W-:-:S07]  /*0bb0*/  MOV R3, R9 ;  /* 0x0000000900037202 */ /* 0x000fce0000000f00 */
.L_x_2208:
[----:B-----5:R-:W-:-:S04]  /*0bc0*/  ISETP.NE.U32.AND P0, PT, R10, 0x3b9aca00, PT ;  /* 0x3b9aca000a00780c */ /* 0x020fc80003f05070 */
[----:B------:R-:W-:-:S13]  /*0bd0*/  ISETP.NE.AND.EX P0, PT, R11, RZ, PT, P0 ;  /* 0x000000ff0b00720c */ /* 0x000fda0003f05300 */
[----:B------:R-:W-:Y:S05]  /*0be0*/  @!P0 EXIT ;  /* 0x000000000000894d */ /* 0x000fea0003800000 */
        /* <DEDUP_REMOVED lines=9> */
[----:B------:R-:W3:Y:S01]  /*0c80*/  LDG.E.64 R14, desc[UR8][R18.64+0x519630] ;  /* 0x51963008120e7981 */ /* 0x000ee2000c1e1b00 */
[----:B------:R-:W-:Y:S02]  /*0c90*/  IMAD R9, R3, 0xa, RZ ;  /* 0x0000000a03097824 */ /* 0x000fe400078e02ff */
[----:B------:R-:W-:-:S05]  /*0ca0*/  IMAD.WIDE.U32 R2, R2, 0xa, RZ ;  /* 0x0000000a02027825 */ /* 0x000fca00078e00ff */
[----:B------:R-:W-:Y:S01]  /*0cb0*/  IADD3 R0, PT, PT, R3, R9, RZ ;  /* 0x0000000903007210 */ /* 0x000fe20007ffe0ff */
[----:B------:R-:W-:Y:S01]  /*0cc0*/  BSSY.RECONVERGENT B0, `(.L_x_2209) ;  /* 0x000001e000007945 */ /* 0x000fe20003800200 */
[----:B------:R-:W-:Y:S01]  /*0cd0*/  IMAD.MOV.U32 R3, RZ, RZ, R2 ;  /* 0x000000ffff037224 */ /* 0x000fe200078e0002 */
[----:B--2---:R-:W-:Y:S02]  /*0ce0*/  ISETP.NE.U32.AND P0, PT, R12, RZ, PT ;  /* 0x000000ff0c00720c */ /* 0x004fe40003f05070 */
[----:B---3--:R-:W-:Y:S02]  /*0cf0*/  IADD3 R14, P1, PT, R14, R7, RZ ;  /* 0x000000070e0e7210 */ /* 0x008fe40007f3e0ff */
[----:B------:R-:W-:-:S03]  /*0d00*/  ISETP.NE.AND.EX P0, PT, R13, RZ, PT, P0 ;  /* 0x000000ff0d00720c */ /* 0x000fc60003f05300 */
[----:B------:R-:W-:-:S05]  /*0d10*/  IMAD.X R15, R15, 0x1, R8, P1 ;  /* 0x000000010f0f7824 */ /* 0x000fca00008e0608 */
[----:B------:R0:W5:Y:S05]  /*0d20*/  LDG.E.64 R8, desc[UR8][R14.64] ;  /* 0x000000080e087981 */ /* 0x00016a000c1e1b00 */
[----:B------:R-:W-:Y:S05]  /*0d30*/  @!P0 BRA `(.L_x_2210) ;  /* 0x0000000000588947 */ /* 0x000fea0003800000 */
[----:B------:R-:W-:Y:S02]  /*0d40*/  IMAD.MOV.U32 R2, RZ, RZ, R12 ;  /* 0x000000ffff027224 */ /* 0x000fe400078e000c */
[----:B------:R-:W-:-:S07]  /*0d50*/  IMAD.MOV.U32 R7, RZ, RZ, R13 ;  /* 0x000000ffff077224 */ /* 0x000fce00078e000d */
.L_x_2211:
[----:B------:R-:W-:-:S04]  /*0d60*/  LOP3.LUT R4, R2, 0x1, RZ, 0xc0, !PT ;  /* 0x0000000102047812 */ /* 0x000fc800078ec0ff */
[----:B------:R-:W-:-:S04]  /*0d70*/  ISETP.NE.U32.AND P0, PT, R4, 0x1, PT ;  /* 0x000000010400780c */ /* 0x000fc80003f05070 */
[----:B------:R-:W-:-:S13]  /*0d80*/  ISETP.NE.U32.AND.EX P0, PT, RZ, RZ, PT, P0 ;  /* 0x000000ffff00720c */ /* 0x000fda0003f05100 */
[----:B-----5:R-:W2:Y:S01]  /*0d90*/  @!P0 LDG.E.64 R12, desc[UR8][R8.64+0x80] ;  /* 0x00008008080c8981 */ /* 0x020ea2000c1e1b00 */
[----:B0-----:R-:W-:-:S03]  /*0da0*/  IMAD.WIDE.U32 R14, R7, -0x33333333, RZ ;  /* 0xcccccccd070e7825 */ /* 0x001fc600078e00ff */
[----:B------:R-:W2:Y:S01]  /*0db0*/  @P0 LDG.E.64 R12, desc[UR8][R8.64+0x88] ;  /* 0x00008808080c0981 */ /* 0x000ea2000c1e1b00 */
[----:B------:R-:W-:-:S04]  /*0dc0*/  IMAD.WIDE.U32 R16, P0, R2, -0x33333334, R14 ;  /* 0xcccccccc02107825 */ /* 0x000fc8000780000e */
[C---:B------:R-:W-:Y:S01]  /*0dd0*/  IMAD.WIDE.U32 R14, R2.reuse, -0x33333333, RZ ;  /* 0xcccccccd020e7825 */ /* 0x040fe200078e00ff */
[----:B------:R-:W-:Y:S02]  /*0de0*/  IADD3.X R19, PT, PT, RZ, RZ, RZ, P0, !PT ;  /* 0x000000ffff137210 */ /* 0x000fe400007fe4ff */
        /* <DEDUP_REMOVED lines=8> */
[----:B--2---:R-:W-:Y:S01]  /*0e70*/  IMAD.MOV.U32 R8, RZ, RZ, R12 ;  /* 0x000000ffff087224 */ /* 0x004fe200078e000c */
[----:B------:R-:W-:Y:S01]  /*0e80*/  MOV R9, R13 ;  /* 0x0000000d00097202 */ /* 0x000fe20000000f00 */
[----:B------:R-:W-:Y:S06]  /*0e90*/  @P0 BRA `(.L_x_2211) ;  /* 0xfffffffc00b00947 */ /* 0x000fec000383ffff */
.L_x_2210:
[----:B------:R-:W-:Y:S05]  /*0ea0*/  BSYNC.RECONVERGENT B0 ;  /* 0x0000000000007941 */ /* 0x000fea0003800200 */
.L_x_2209:
[----:B-----5:R-:W-:-:S04]  /*0eb0*/  LEA R12, P0, R3, R8, 0x3 ;  /* 0x00000008030c7211 */ /* 0x020fc800078018ff */
[----:B------:R-:W-:-:S05]  /*0ec0*/  LEA.HI.X R13, R3, R9, R0, 0x3, P0 ;  /* 0x00000009030d7211 */ /* 0x000fca00000f1c00 */
[----:B------:R-:W2:Y:S01]  /*0ed0*/  LDG.E.64 R16, desc[UR8][R12.64] ;  /* 0x000000080c107981 */ /* 0x000ea2000c1e1b00 */
[----:B------:R-:W-:-:S05]  /*0ee0*/  IADD3 R4, P1, PT, R3, 0xa, RZ ;  /* 0x0000000a03047810 */ /* 0x000fca0007f3e0ff */
[----:B0-----:R-:W-:Y:S01]  /*0ef0*/  IMAD.X R15, RZ, RZ, R0, P1 ;  /* 0x000000ffff0f7224 */ /* 0x001fe200008e0600 */
[----:B--2---:R-:W-:-:S04]  /*0f00*/  ISETP.NE.U32.AND P0, PT, R16, RZ, PT ;  /* 0x000000ff1000720c */ /* 0x004fc80003f05070 */
[----:B------:R-:W-:-:S13]  /*0f10*/  ISETP.NE.AND.EX P0, PT, R17, RZ, PT, P0 ;  /* 0x000000ff1100720c */ /* 0x000fda0003f05300 */
[----:B------:R-:W-:Y:S05]  /*0f20*/  @!P0 EXIT ;  /* 0x000000000000894d */ /* 0x000fea0003800000 */
[----:B------:R-:W-:Y:S01]  /*0f30*/  BSSY.RECONVERGENT B0, `(.L_x_2212) ;  /* 0x0000018000007945 */ /* 0x000fe20003800200 */
[----:B------:R-:W-:Y:S01]  /*0f40*/  IMAD.MOV.U32 R2, RZ, RZ, R12 ;  /* 0x000000ffff027224 */ /* 0x000fe200078e000c */
[----:B------:R-:W-:Y:S01]  /*0f50*/  MOV R12, R16 ;  /* 0x00000010000c7202 */ /* 0x000fe20000000f00 */
[----:B------:R-:W-:Y:S02]  /*0f60*/  IMAD.MOV.U32 R7, RZ, RZ, R13 ;  /* 0x000000ffff077224 */ /* 0x000fe400078e000d */
[----:B------:R-:W-:-:S07]  /*0f70*/  IMAD.MOV.U32 R13, RZ, RZ, R17 ;  /* 0x000000ffff0d7224 */ /* 0x000fce00078e0011 */
.L_x_2214:
[----:B------:R-:W-:Y:S01]  /*0f80*/  ISETP.NE.U32.AND P0, PT, R12, R10, PT ;  /* 0x0000000a0c00720c */ /* 0x000fe20003f05070 */
[----:B------:R-:W-:-:S03]  /*0f90*/  IMAD.MOV.U32 R12, RZ, RZ, R2 ;  /* 0x000000ffff0c7224 */ /* 0x000fc600078e0002 */
[----:B------:R-:W-:Y:S01]  /*0fa0*/  ISETP.NE.AND.EX P0, PT, R13, R11, PT, P0 ;  /* 0x0000000b0d00720c */ /* 0x000fe20003f05300 */
[----:B------:R-:W-:-:S12]  /*0fb0*/  IMAD.MOV.U32 R13, RZ, RZ, R7 ;  /* 0x000000ffff0d7224 */ /* 0x000fd800078e0007 */
[----:B------:R-:W-:Y:S05]  /*0fc0*/  @!P0 BRA `(.L_x_2213) ;  /* 0x0000000000388947 */ /* 0x000fea0003800000 */
[----:B------:R-:W-:-:S04]  /*0fd0*/  IADD3 R3, P0, PT, R3, 0x1, RZ ;  /* 0x0000000103037810 */ /* 0x000fc80007f1e0ff */
[----:B------:R-:W-:Y:S02]  /*0fe0*/  IADD3.X R0, PT, PT, RZ, R0, RZ, P0, !PT ;  /* 0x00000000ff007210 */ /* 0x000fe400007fe4ff */
[----:B------:R-:W-:-:S04]  /*0ff0*/  ISETP.GE.U32.AND P0, PT, R3, R4, PT ;  /* 0x000000040300720c */ /* 0x000fc80003f06070 */
[----:B------:R-:W-:-:S13]  /*1000*/  ISETP.GE.U32.AND.EX P0, PT, R0, R15, PT, P0 ;  /* 0x0000000f0000720c */ /* 0x000fda0003f06100 */
[----:B------:R-:W-:Y:S05]  /*1010*/  @P0 EXIT ;  /* 0x000000000000094d */ /* 0x000fea0003800000 */
[----:B------:R-:W-:-:S04]  /*1020*/  LEA R2, P0, R3, R8, 0x3 ;  /* 0x0000000803027211 */ /* 0x000fc800078018ff */
[----:B------:R-:W-:Y:S01]  /*1030*/  LEA.HI.X R7, R3, R9, R0, 0x3, P0 ;  /* 0x0000000903077211 */ /* 0x000fe200000f1c00 */
[----:B------:R-:W-:-:S04]  /*1040*/  IMAD.MOV.U32 R12, RZ, RZ, R2 ;  /* 0x000000ffff0c7224 */ /* 0x000fc800078e0002 */
[----:B------:R-:W-:-:S06]  /*1050*/  IMAD.MOV.U32 R13, RZ, RZ, R7 ;  /* 0x000000ffff0d7224 */ /* 0x000fcc00078e0007 */
[----:B------:R-:W2:Y:S02]  /*1060*/  LDG.E.64 R12, desc[UR8][R12.64] ;  /* 0x000000080c0c7981 */ /* 0x000ea4000c1e1b00 */
[----:B--2---:R-:W-:-:S04]  /*1070*/  ISETP.NE.U32.AND P0, PT, R12, RZ, PT ;  /* 0x000000ff0c00720c */ /* 0x004fc80003f05070 */
[----:B------:R-:W-:-:S13]  /*1080*/  ISETP.NE.AND.EX P0, PT, R13, RZ, PT, P0 ;  /* 0x000000ff0d00720c */ /* 0x000fda0003f05300 */
[----:B------:R-:W-:Y:S05]  /*1090*/  @P0 BRA `(.L_x_2214) ;  /* 0xfffffffc00b80947 */ /* 0x000fea000383ffff */
[----:B------:R-:W-:Y:S05]  /*10a0*/  EXIT ;  /* 0x000000000000794d */ /* 0x000fea0003800000 */
.L_x_2213:
[----:B------:R-:W-:Y:S05]  /*10b0*/  BSYNC.RECONVERGENT B0 ;  /* 0x0000000000007941 */ /* 0x000fea0003800200 */
.L_x_2212:
[----:B------:R-:W0:Y:S01]  /*10c0*/  LDCU.64 UR4, c[0x0][0x380] ;  /* 0x00007000ff0477ac */ /* 0x000e220008000a00 */
[----:B------:R-:W-:Y:S02]  /*10d0*/  HFMA2 R9, -RZ, RZ, 0, 0 ;  /* 0x00000000ff097431 */ /* 0x000fe400000001ff */
[----:B------:R-:W-:-:S05]  /*10e0*/  IMAD.MOV.U32 R8, RZ, RZ, 0x3b9aca00 ;  /* 0x3b9aca00ff087424 */ /* 0x000fca00078e00ff */
[----:B------:R-:W-:Y:S01]  /*10f0*/  STG.E.64 desc[UR8][R12.64], R8 ;  /* 0x000000080c007986 */ /* 0x000fe2000c101b08 */
[----:B0-----:R-:W-:-:S04]  /*1100*/  UIADD3 UR6, UP0, UPT, UR4, 0x18000000, URZ ;  /* 0x1800000004067890 */ /* 0x001fc8000ff1e0ff */
[----:B------:R-:W-:Y:S02]  /*1110*/  UIADD3.X UR4, UPT, UPT, URZ, UR5, URZ, UP0, !UPT ;  /* 0x00000005ff047290 */ /* 0x000fe400087fe4ff */
[----:B------:R-:W-:-:S04]  /*1120*/  IMAD.U32 R10, RZ, RZ, UR6 ;  /* 0x00000006ff0a7e24 */ /* 0x000fc8000f8e00ff */
[----:B------:R-:W-:-:S05]  /*1130*/  IMAD.U32 R11, RZ, RZ, UR4 ;  /* 0x00000004ff0b7e24 */ /* 0x000fca000f8e00ff */
[----:B------:R-:W2:Y:S02]  /*1140*/  LDG.E.64 R2, desc[UR8][R10.64+0x519618] ;  /* 0x519618080a027981 */ /* 0x000ea4000c1e1b00 */
[----:B--2---:R-:W-:-:S04]  /*1150*/  LEA R2, P0, R5, R2, 0x2 ;  /* 0x0000000205027211 */ /* 0x004fc800078010ff */
[----:B------:R-:W-:Y:S01]  /*1160*/  LEA.HI.X R3, R5, R3, R6, 0x2, P0 ;  /* 0x0000000305037211 */ /* 0x000fe200000f1406 */
[----:B------:R-:W-:-:S05]  /*1170*/  IMAD.MOV.U32 R5, RZ, RZ, 0x3b9aca00 ;  /* 0x3b9aca00ff057424 */ /* 0x000fca00078e00ff */
[----:B------:R-:W-:Y:S01]  /*1180*/  REDG.E.DEC.STRONG.GPU desc[UR8][R2.64], R5 ;  /* 0x000000050200798e */ /* 0x000fe2000e12e108 */
[----:B------:R-:W-:Y:S05]  /*1190*/  EXIT ;  /* 0x000000000000794d */ /* 0x000fea0003800000 */
        .weak           $__internal_17_$__cuda_sm20_div_u64
        .type           $__internal_17_$__cuda_sm20_div_u64,@function
        .size           $__internal_17_$__cuda_sm20_div_u64,($__internal_18_$__cuda_sm20_rem_u64 - $__internal_17_$__cuda_sm20_div_u64)
$__internal_17_$__cuda_sm20_div_u64:
[----:B------:R-:W-:Y:S01]  /*11a0*/  MOV R20, R9 ;  /* 0x0000000900147202 */ /* 0x000fe20000000f00 */
        /* <DEDUP_REMOVED lines=10> */
[----:B------:R-:W-:Y:S01]  /*1250*/  IMAD.X R25, RZ, RZ, ~R19, P0 ;  /* 0x000000ffff197224 */ /* 0x000fe200000e0e13 */
[----:B------:R-:W-:-:S03]  /*1260*/  MOV R19, R12 ;  /* 0x0000000c00137202 */ /* 0x000fc60000000f00 */
        /* <DEDUP_REMOVED lines=16> */
[----:B------:R-:W-:Y:S02]  /*1370*/  HFMA2 R13, -RZ, RZ, 0, 0 ;  /* 0x00000000ff0d7431 */ /* 0x000fe400000001ff */
[----:B------:R-:W-:Y:S01]  /*1380*/  IMAD.HI.U32 R12, R11, R12, RZ ;  /* 0x0000000c0b0c7227 */ /* 0x000fe200078e00ff */
[----:B------:R-:W-:-:S03]  /*1390*/  IADD3 R19, P2, PT, R20, R19, RZ ;  /* 0x0000001314137210 */ /* 0x000fc60007f5e0ff */
[----:B------:R-:W-:Y:S02]  /*13a0*/  IMAD.X R11, R12, 0x1, R11, P0 ;  /* 0x000000010c0b7824 */ /* 0x000fe400000e060b */
[----:B------:R-:W-:-:S03]  /*13b0*/  IMAD.HI.U32 R12, R19, R0, RZ ;  /* 0x00000000130c7227 */ /* 0x000fc600078e00ff */
[----:B------:R-:W-:Y:S01]  /*13c0*/  IADD3.X R11, PT, PT, RZ, RZ, R11, P2, P1 ;  /* 0x000000ffff0b7210 */ /* 0x000fe200017e240b */
        /* <DEDUP_REMOVED lines=14> */
[----:B------:R-:W-:-:S04]  /*14b0*/  IADD3 R0, P1, PT, R11, 0x1, RZ ;  /* 0x000000010b007810 */ /* 0x000fc80007f3e0ff */
[----:B------:R-:W-:Y:S01]  /*14c0*/  ISETP.GE.U32.AND.EX P0, PT, R21, R10, PT, P0 ;  /* 0x0000000a1500720c */ /* 0x000fe20003f06100 */
[----:B------:R-:W-:Y:S01]  /*14d0*/  IMAD.X R13, RZ, RZ, R18, P1 ;  /* 0x000000ffff0d7224 */ /* 0x000fe200008e0612 */
[----:B------:R-:W-:Y:S02]  /*14e0*/  IADD3.X R19, PT, PT, ~R10, R21, RZ, P2, !PT ;  /* 0x000000150a137210 */ /* 0x000fe400017fe5ff */
[----:B------:R-:W-:Y:S02]  /*14f0*/  SEL R12, R12, R20, P0 ;  /* 0x000000140c0c7207 */ /* 0x000fe40000000000 */
[----:B------:R-:W-:Y:S02]  /*1500*/  SEL R3, R0, R11, P0 ;  /* 0x0000000b00037207 */ /* 0x000fe40000000000 */
[----:B------:R-:W-:Y:S02]  /*1510*/  SEL R11, R19, R21, P0 ;  /* 0x00000015130b7207 */ /* 0x000fe40000000000 */
[----:B------:R-:W-:-:S02]  /*1520*/  SEL R18, R13, R18, P0 ;  /* 0x000000120d127207 */ /* 0x000fc40000000000 */
[----:B------:R-:W-:Y:S01]  /*1530*/  ISETP.GE.U32.AND P0, PT, R12, R9, PT ;  /* 0x000000090c00720c */ /* 0x000fe20003f06070 */
[----:B------:R-:W-:Y:S01]  /*1540*/  IMAD.MOV.U32 R12, RZ, RZ, R4 ;  /* 0x000000ffff0c7224 */ /* 0x000fe200078e0004 */
[----:B------:R-:W-:Y:S02]  /*1550*/  IADD3 R0, P2, PT, R3, 0x1, RZ ;  /* 0x0000000103007810 */ /* 0x000fe40007f5e0ff */
[----:B------:R-:W-:Y:S02]  /*1560*/  ISETP.GE.U32.AND.EX P0, PT, R11, R10, PT, P0 ;  /* 0x0000000a0b00720c */ /* 0x000fe40003f06100 */
[----:B------:R-:W-:Y:S01]  /*1570*/  ISETP.NE.U32.AND P1, PT, R9, RZ, PT ;  /* 0x000000ff0900720c */ /* 0x000fe20003f25070 */
[----:B------:R-:W-:Y:S01]  /*1580*/  IMAD.X R11, RZ, RZ, R18, P2 ;  /* 0x000000ffff0b7224 */ /* 0x000fe200010e0612 */
[----:B------:R-:W-:Y:S02]  /*1590*/  MOV R13, 0x0 ;  /* 0x00000000000d7802 */ /* 0x000fe40000000f00 */
[----:B------:R-:W-:-:S02]  /*15a0*/  ISETP.NE.AND.EX P1, PT, R10, RZ, PT, P1 ;  /* 0x000000ff0a00720c */ /* 0x000fc40003f25310 */
[----:B------:R-:W-:Y:S02]  /*15b0*/  SEL R0, R0, R3, P0 ;  /* 0x0000000300007207 */ /* 0x000fe40000000000 */
[----:B------:R-:W-:Y:S02]  /*15c0*/  SEL R11, R11, R18, P0 ;  /* 0x000000120b0b7207 */ /* 0x000fe40000000000 */
[----:B------:R-:W-:Y:S02]  /*15d0*/  SEL R0, R0, 0xffffffff, P1 ;  /* 0xffffffff00007807 */ /* 0x000fe40000800000 */
[----:B------:R-:W-:Y:S01]  /*15e0*/  SEL R11, R11, 0xffffffff, P1 ;  /* 0xffffffff0b0b7807 */ /* 0x000fe20000800000 */
[----:B------:R-:W-:Y:S06]  /*15f0*/  RET.REL.NODEC R12 `(_Z30batched_delete_kernel_EC_LD_LBP27vertex_dictionary_structuremmPmS1_S1_S1_m) ;  /* 0xffffffe80c807950 */ /* 0x000fec0003c3ffff */
        .weak           $__internal_18_$__cuda_sm20_rem_u64
        .type           $__internal_18_$__cuda_sm20_rem_u64,@function
        .size           $__internal_18_$__cuda_sm20_rem_u64,(.L_x_2837 - $__internal_18_$__cuda_sm20_rem_u64)
$__internal_18_$__cuda_sm20_rem_u64:
[----:B------:R-:W0:Y:S01]  /*1600*/  LDCU.64 UR4, c[0x0][0x3b8] ;  /* 0x00007700ff0477ac */ /* 0x000e220008000a00 */
[----:B------:R-:W1:Y:S01]  /*1610*/  LDC.64 R14, c[0x0][0x3b8] ;  /* 0x0000ee00ff0e7b82 */ /* 0x000e620000000a00 */
[----:B0-----:R-:W0:Y:S08]  /*1620*/  I2F.U64.RP R3, UR4 ;  /* 0x0000000400037d12 */ /* 0x001e300008309000 */
[----:B0-----:R-:W0:Y:S02]  /*1630*/  MUFU.RCP R3, R3 ;  /* 0x0000000300037308 */ /* 0x001e240000001000 */
[----:B0-----:R-:W-:-:S06]  /*1640*/  VIADD R16, R3, 0x1ffffffe ;  /* 0x1ffffffe03107836 */ /* 0x001fcc0000000000 */
[----:B------:R-:W1:Y:S02]  /*1650*/  F2I.U64.TRUNC R16, R16 ;  /* 0x0000001000107311 */ /* 0x000e64000020d800 */
[----:B-1----:R-:W-:-:S04]  /*1660*/  IMAD.WIDE.U32 R18, R16, R14, RZ ;  /* 0x0000000e10127225 */ /* 0x002fc800078e00ff */
        /* <DEDUP_REMOVED lines=10> */
[----:B------:R-:W-:-:S04]  /*1710*/  IADD3 R19, P2, PT, R23, R18, RZ ;  /* 0x0000001217137210 */ /* 0x000fc80007f5e0ff */
[----:B------:R-:W-:Y:S01]  /*1720*/  IADD3.X R3, PT, PT, R3, R17, RZ, P0, !PT ;  /* 0x0000001103037210 */ /* 0x000fe200007fe4ff */
[----:B------:R-:W-:-:S03]  /*1730*/  IMAD.WIDE.U32 R16, R19, R14, RZ ;  /* 0x0000000e13107225 */ /* 0x000fc600078e00ff */
[----:B------:R-:W-:Y:S01]  /*1740*/  IADD3.X R3, PT, PT, RZ, RZ, R3, P2, P1 ;  /* 0x000000ffff037210 */ /* 0x000fe200017e2403 */
[----:B------:R-:W-:Y:S01]  /*1750*/  IMAD R4, R19, R15, R17 ;  /* 0x0000000f13047224 */ /* 0x000fe200078e0211 */
[----:B------:R-:W-:Y:S01]  /*1760*/  IADD3 R9, P0, PT, RZ, -R16, RZ ;  /* 0x80000010ff097210 */ /* 0x000fe20007f1e0ff */
[----:B------:R-:W-:Y:S02]  /*1770*/  IMAD.MOV.U32 R17, RZ, RZ, RZ ;  /* 0x000000ffff117224 */ /* 0x000fe400078e00ff */
        /* <DEDUP_REMOVED lines=11> */
[----:B------:R-:W-:-:S04]  /*1830*/  IMAD.WIDE.U32 R16, RZ, R9, R16 ;  /* 0x00000009ff107225 */ /* 0x000fc800078e0010 */
[----:B------:R-:W-:-:S05]  /*1840*/  IMAD.HI.U32 R3, P0, R3, R2, R16 ;  /* 0x0000000203037227 */ /* 0x000fca0007800010 */
[----:B------:R-:W-:Y:S02]  /*1850*/  IADD3 R9, P1, PT, RZ, R3, RZ ;  /* 0x00000003ff097210 */ /* 0x000fe40007f3e0ff */
[----:B------:R-:W-:-:S03]  /*1860*/  IADD3.X R3, PT, PT, RZ, RZ, RZ, P0, !PT ;  /* 0x000000ffff037210 */ /* 0x000fc600007fe4ff */
[----:B------:R-:W-:-:S04]  /*1870*/  IMAD.WIDE.U32 R16, R9, R14, RZ ;  /* 0x0000000e09107225 */ /* 0x000fc800078e00ff */
[----:B------:R-:W-:Y:S02]  /*1880*/  IMAD.X R3, RZ, RZ, R3, P1 ;  /* 0x000000ffff037224 */ /* 0x000fe400008e0603 */
[----:B------:R-:W-:Y:S01]  /*1890*/  IMAD R9, R9, R15, R17 ;  /* 0x0000000f09097224 */ /* 0x000fe200078e0211 */
[----:B------:R-:W-:-:S03]  /*18a0*/  IADD3 R17, P1, PT, -R16, R2, RZ ;  /* 0x0000000210117210 */ /* 0x000fc60007f3e1ff */
[-C--:B------:R-:W-:Y:S01]  /*18b0*/  IMAD R3, R3, R14.reuse, R9 ;  /* 0x0000000e03037224 */ /* 0x080fe200078e0209 */
[----:B------:R-:W-:-:S03]  /*18c0*/  ISETP.GE.U32.AND P0, PT, R17, R14, PT ;  /* 0x0000000e1100720c */ /* 0x000fc60003f06070 */
        /* <DEDUP_REMOVED lines=9> */
[CC--:B------:R-:W-:Y:S02]  /*1960*/  ISETP.GE.U32.AND.EX P0, PT, R2.reuse, R15.reuse, PT, P0 ;  /* 0x0000000f0200720c */ /* 0x0c0fe40003f06100 */
[----:B------:R-:W-:Y:S02]  /*1970*/  IADD3.X R9, PT, PT, R2, ~R15, RZ, P2, !PT ;  /* 0x8000000f02097210 */ /* 0x000fe400017fe4ff */
[----:B------:R-:W-:Y:S01]  /*1980*/  SEL R4, R4, R3, P0 ;  /* 0x0000000304047207 */ /* 0x000fe20000000000 */
[----:B------:R-:W-:Y:S01]  /*1990*/  IMAD.MOV.U32 R3, RZ, RZ, 0x0 ;  /* 0x00000000ff037424 */ /* 0x000fe200078e00ff */
[----:B------:R-:W-:Y:S01]  /*19a0*/  SEL R9, R9, R2, P0 ;  /* 0x0000000209097207 */ /* 0x000fe20000000000 */
[----:B------:R-:W-:Y:S01]  /*19b0*/  IMAD.MOV.U32 R2, RZ, RZ, R0 ;  /* 0x000000ffff027224 */ /* 0x000fe200078e0000 */
[----:B------:R-:W-:-:S04]  /*19c0*/  ISETP.NE.AND.EX P1, PT, R15, RZ, PT, P1 ;  /* 0x000000ff0f00720c */ /* 0x000fc80003f25310 */
[----:B------:R-:W-:Y:S02]  /*19d0*/  SEL R4, R4, 0xffffffff, P1 ;  /* 0xffffffff04047807 */ /* 0x000fe40000800000 */
[----:B------:R-:W-:Y:S01]  /*19e0*/  SEL R9, R9, 0xffffffff, P1 ;  /* 0xffffffff09097807 */ /* 0x000fe20000800000 */
[----:B------:R-:W-:Y:S06]  /*19f0*/  RET.REL.NODEC R2 `(_Z30batched_delete_kernel_EC_LD_LBP27vertex_dictionary_structuremmPmS1_S1_S1_m) ;  /* 0xffffffe402807950 */ /* 0x000fec0003c3ffff */
.L_x_2215:
        /* <DEDUP_REMOVED lines=16> */
.L_x_2837:


//--------------------- .text._Z27batched_delete_kernel_EC_LDP27vertex_dictionary_structuremmPmS1_S1_S1_ --------------------------
	.section	.text._Z27batched_delete_kernel_EC_LDP27vertex_dictionary_structuremmPmS1_S1_S1_,"ax",@progbits
	.align	128
        .global         _Z27batched_delete_kernel_EC_LDP27vertex_dictionary_structuremmPmS1_S1_S1_
        .type           _Z27batched_delete_kernel_EC_LDP27vertex_dictionary_structuremmPmS1_S1_S1_,@function
        .size           _Z27batched_delete_kernel_EC_LDP27vertex_dictionary_structuremmPmS1_S1_S1_,(.L_x_2838 - _Z27batched_delete_kernel_EC_LDP27vertex_dictionary_structuremmPmS1_S1_S1_)
        .other          _Z27batched_delete_kernel_EC_LDP27vertex_dictionary_structuremmPmS1_S1_S1_,@"STO_CUDA_ENTRY STV_DEFAULT"
_Z27batched_delete_kernel_EC_LDP27vertex_dictionary_structuremmPmS1_S1_S1_:
.text._Z27batched_delete_kernel_EC_LDP27vertex_dictionary_structuremmPmS1_S1_S1_:
[----:B------:R-:W-:Y:S08]  /*0000*/  LDC R1, c[0x0][0x37c] ;  /* 0x0000df00ff017b82 */ /* 0x000ff00000000800 */
[----:B------:R-:W0:Y:S01]  /*0010*/  LDC.64 R14, c[0x0][0x388] ;  /* 0x0000e200ff0e7b82 */ /* 0x000e220000000a00 */
[----:B------:R-:W1:Y:S01]  /*0020*/  LDCU.64 UR4, c[0x0][0x3b0] ;  /* 0x00007600ff0477ac */ /* 0x000e620008000a00 */
[----:B------:R-:W2:Y:S01]  /*0030*/  LDCU.64 UR6, c[0x0][0x358] ;  /* 0x00006b00ff0677ac */ /* 0x000ea20008000a00 */
[----:B-1----:R-:W-:-:S02]  /*0040*/  IMAD.U32 R7, RZ, RZ, UR4 ;  /* 0x00000004ff077e24 */ /* 0x002fc4000f8e00ff */
[----:B------:R-:W-:-:S03]  /*0050*/  IMAD.U32 R5, RZ, RZ, UR5 ;  /* 0x00000005ff057e24 */ /* 0x000fc6000f8e00ff */
[----:B0-----:R-:W-:-:S04]  /*0060*/  LEA R12, P0, R14, R7, 0x3 ;  /* 0x000000070e0c7211 */ /* 0x001fc800078018ff */
[----:B------:R-:W-:-:S05]  /*0070*/  LEA.HI.X R13, R14, R5, R15, 0x3, P0 ;  /* 0x000000050e0d7211 */ /* 0x000fca00000f1c0f */
[----:B--2---:R-:W2:Y:S01]  /*0080*/  LDG.E.64 R10, desc[UR6][R12.64] ;  /* 0x000000060c0a7981 */ /* 0x004ea2000c1e1b00 */
[----:B------:R-:W0:Y:S01]  /*0090*/  S2UR UR4, SR_CTAID.X ;  /* 0x00000000000479c3 */ /* 0x000e220000002500 */
[----:B------:R-:W0:Y:S07]  /*00a0*/  S2R R3, SR_TID.X ;  /* 0x0000000000037919 */ /* 0x000e2e0000002100 */
[----:B------:R-:W0:Y:S02]  /*00b0*/  LDC R8, c[0x0][0x360] ;  /* 0x0000d800ff087b82 */ /* 0x000e240000000800 */
[----:B0-----:R-:W-:-:S04]  /*00c0*/  IMAD R8, R8, UR4, R3 ;  /* 0x0000000408087c24 */ /* 0x001fc8000f8e0203 */
[----:B------:R-:W-:Y:S08]  /*00d0*/  I2F.F64.U32 R2, R8 ;  /* 0x0000000800027312 */ /* 0x000ff00000201800 */
[----:B--2---:R-:W0:Y:S02]  /*00e0*/  I2F.F64.U64 R10, R10 ;  /* 0x0000000a000a7312 */ /* 0x004e240000301800 */
[----:B0-----:R-:W-:-:S14]  /*00f0*/  DSETP.GT.AND P0, PT, R10, R2, PT ;  /* 0x000000020a00722a */ /* 0x001fdc0003f04000 */
        /* <DEDUP_REMOVED lines=11> */
.L_x_2220:
        /* <DEDUP_REMOVED lines=20> */
.L_x_2218:
[----:B------:R-:W-:Y:S05]  /*02f0*/  BSYNC.RELIABLE B1 ;  /* 0x0000000000017941 */ /* 0x000fea0003800100 */
.L_x_2217:
        /* <DEDUP_REMOVED lines=15> */
.L_x_2219:
[----:B------:R-:W-:Y:S05]  /*03f0*/  BSYNC.RECONVERGENT B0 ;  /* 0x0000000000007941 */ /* 0x000fea0003800200 */
.L_x_2216:
[----:B------:R-:W0:Y:S01]  /*0400*/  LDCU.64 UR4, c[0x0][0x398] ;  /* 0x00007300ff0477ac */ /* 0x000e220008000a00 */
[C---:B------:R-:W-:Y:S01]  /*0410*/  IMAD.SHL.U32 R6, R0.reuse, 0x8, RZ ;  /* 0x0000000800067824 */ /* 0x040fe200078e00ff */
[----:B------:R-:W-:-:S04]  /*0420*/  SHF.L.U64.HI R2, R0, 0x3, R3 ;  /* 0x0000000300027819 */ /* 0x000fc80000010203 */
[----:B------:R-:W-:-:S05]  /*0430*/  IADD3 R14, P1, PT, R6, R7, RZ ;  /* 0x00000007060e7210 */ /* 0x000fca0007f3e0ff */
[----:B------:R-:W-:-:S06]  /*0440*/  IMAD.X R15, R2, 0x1, R5, P1 ;  /* 0x00000001020f7824 */ /* 0x000fcc00008e0605 */
[----:B------:R-:W2:Y:S01]  /*0450*/  LDG.E.64 R14, desc[UR6][R14.64] ;  /* 0x000000060e0e7981 */ /* 0x000ea2000c1e1b00 */
[----:B0-----:R-:W-:-:S04]  /*0460*/  IADD3 R12, P0, PT, R6, UR4, RZ ;  /* 0x00000004060c7c10 */ /* 0x001fc8000ff1e0ff */
[----:B------:R-:W-:-:S05]  /*0470*/  IADD3.X R13, PT, PT, R2, UR5, RZ, P0, !PT ;  /* 0x00000005020d7c10 */ /* 0x000fca00087fe4ff */
[----:B------:R-:W3:Y:S04]  /*0480*/  LDG.E.64 R10, desc[UR6][R12.64+0x8] ;  /* 0x000008060c0a7981 */ /* 0x000ee8000c1e1b00 */
[----:B------:R-:W3:Y:S01]  /*0490*/  LDG.E.64 R4, desc[UR6][R12.64] ;  /* 0x000000060c047981 */ /* 0x000ee2000c1e1b00 */
[----:B------:R-:W-:Y:S01]  /*04a0*/  BSSY.RECONVERGENT B0, `(.L_x_2221) ;  /* 0x000002b000007945 */ /* 0x000fe20003800200 */
[----:B--2---:R-:W-:-:S05]  /*04b0*/  IADD3 R8, P1, PT, R8, -R14, RZ ;  /* 0x8000000e08087210 */ /* 0x004fca0007f3e0ff */
[----:B------:R-:W-:Y:S01]  /*04c0*/  IMAD.X R9, RZ, RZ, ~R15, P1 ;  /* 0x000000ffff097224 */ /* 0x000fe200008e0e0f */
[----:B---3--:R-:W-:-:S05]  /*04d0*/  IADD3 R7, P0, PT, R10, -R4, RZ ;  /* 0x800000040a077210 */ /* 0x008fca0007f1e0ff */
[----:B------:R-:W-:-:S05]  /*04e0*/  IMAD.X R11, R11, 0x1, ~R5, P0 ;  /* 0x000000010b0b7824 */ /* 0x000fca00000e0e05 */
        /* <DEDUP_REMOVED lines=27> */
.L_x_2222:
[----:B------:R-:W-:-:S07]  /*06a0*/  MOV R10, 0x6c0 ;  /* 0x000006c0000a7802 */ /* 0x000fce0000000f00 */
[----:B------:R-:W-:Y:S05]  /*06b0*/  CALL.REL.NOINC `($__internal_19_$__cuda_sm20_div_u64) ;  /* 0x0000000c00807944 */ /* 0x000fea0003c00000 */
        /* <DEDUP_REMOVED lines=9> */
.L_x_2223:
[----:B------:R-:W-:Y:S05]  /*0750*/  BSYNC.RECONVERGENT B0 ;  /* 0x0000000000007941 */ /* 0x000fea0003800200 */
.L_x_2221:
[----:B------:R-:W0:Y:S01]  /*0760*/  LDCU.64 UR4, c[0x0][0x3a0] ;  /* 0x00007400ff0477ac */ /* 0x000e220008000a00 */
[----:B------:R-:W-:-:S05]  /*0770*/  IADD3 R7, P0, PT, R4, R7, RZ ;  /* 0x0000000704077210 */ /* 0x000fca0007f1e0ff */
[----:B------:R-:W-:Y:S01]  /*0780*/  IMAD.X R10, R5, 0x1, R13, P0 ;  /* 0x00000001050a7824 */ /* 0x000fe200000e060d */
[----:B0-----:R-:W-:-:S04]  /*0790*/  LEA R4, P0, R7, UR4, 0x3 ;  /* 0x0000000407047c11 */ /* 0x001fc8000f8018ff */
[----:B------:R-:W-:-:S06]  /*07a0*/  LEA.HI.X R5, R7, UR5, R10, 0x3, P0 ;  /* 0x0000000507057c11 */ /* 0x000fcc00080f1c0a */
[----:B------:R-:W2:Y:S02]  /*07b0*/  LDG.E.64 R4, desc[UR6][R4.64] ;  /* 0x0000000604047981 */ /* 0x000ea4000c1e1b00 */
[----:B--2---:R-:W-:-:S04]  /*07c0*/  ISETP.NE.U32.AND P0, PT, R4, 0x3b9aca00, PT ;  /* 0x3b9aca000400780c */ /* 0x004fc80003f05070 */
[----:B------:R-:W-:-:S13]  /*07d0*/  ISETP.NE.AND.EX P0, PT, R5, RZ, PT, P0 ;  /* 0x000000ff0500720c */ /* 0x000fda0003f05300 */
[----:B------:R-:W-:Y:S05]  /*07e0*/  @!P0 EXIT ;  /* 0x000000000000894d */ /* 0x000fea0003800000 */
[----:B------:R-:W0:Y:S01]  /*07f0*/  LDCU.64 UR4, c[0x0][0x380] ;  /* 0x00007000ff0477ac */ /* 0x000e220008000a00 */
[----:B------:R-:W1:Y:S01]  /*0800*/  LDCU.64 UR8, c[0x4][0x20] ;  /* 0x01000400ff0877ac */ /* 0x000e620008000a00 */
[----:B0-----:R-:W-:-:S04]  /*0810*/  UIADD3 UR10, UP0, UPT, UR4, 0x18000000, URZ ;  /* 0x18000000040a7890 */ /* 0x001fc8000ff1e0ff */
[----:B------:R-:W-:Y:S01]  /*0820*/  UIADD3.X UR4, UPT, UPT, URZ, UR5, URZ, UP0, !UPT ;  /* 0x00000005ff047290 */ /* 0x000fe200087fe4ff */
[----:B-1----:R-:W-:-:S04]  /*0830*/  LEA R10, P0, R8, UR8, 0x3 ;  /* 0x00000008080a7c11 */ /* 0x002fc8000f8018ff */
[----:B------:R-:W-:Y:S01]  /*0840*/  LEA.HI.X R11, R8, UR9, R9, 0x3, P0 ;  /* 0x00000009080b7c11 */ /* 0x000fe200080f1c09 */
[----:B------:R-:W-:Y:S02]  /*0850*/  IMAD.U32 R8, RZ, RZ, UR10 ;  /* 0x0000000aff087e24 */ /* 0x000fe4000f8e00ff */
[----:B------:R-:W-:Y:S02]  /*0860*/  IMAD.U32 R9, RZ, RZ, UR4 ;  /* 0x00000004ff097e24 */ /* 0x000fe4000f8e00ff */
[----:B------:R-:W2:Y:S04]  /*0870*/  LDG.E.64 R16, desc[UR6][R10.64] ;  /* 0x000000060a107981 */ /* 0x000ea8000c1e1b00 */
[----:B------:R-:W3:Y:S01]  /*0880*/  LDG.E.64 R8, desc[UR6][R8.64+0x519630] ;  /* 0x5196300608087981 */ /* 0x000ee2000c1e1b00 */
[----:B------:R-:W-:Y:S01]  /*0890*/  BSSY.RECONVERGENT B0, `(.L_x_2224) ;  /* 0x000001c000007945 */ /* 0x000fe20003800200 */
[----:B--2---:R-:W-:-:S02]  /*08a0*/  ISETP.NE.U32.AND P0, PT, R16, RZ, PT ;  /* 0x000000ff1000720c */ /* 0x004fc40003f05070 */
[----:B---3--:R-:W-:Y:S02]  /*08b0*/  IADD3 R6, P1, PT, R8, R6, RZ ;  /* 0x0000000608067210 */ /* 0x008fe40007f3e0ff */
[----:B------:R-:W-:-:S03]  /*08c0*/  ISETP.NE.AND.EX P0, PT, R17, RZ, PT, P0 ;  /* 0x000000ff1100720c */ /* 0x000fc60003f05300 */
[----:B------:R-:W-:-:S06]  /*08d0*/  IMAD.X R7, R9, 0x1, R2, P1 ;  /* 0x0000000109077824 */ /* 0x000fcc00008e0602 */
[----:B------:R-:W5:Y:S04]  /*08e0*/  LDG.E.64 R6, desc[UR6][R6.64] ;  /* 0x0000000606067981 */ /* 0x000f68000c1e1b00 */
[----:B------:R-:W-:Y:S05]  /*08f0*/  @!P0 BRA `(.L_x_2225) ;  /* 0x0000000000548947 */ /* 0x000fea0003800000 */
[----:B------:R-:W-:-:S07]  /*0900*/  IMAD.MOV.U32 R2, RZ, RZ, R16 ;  /* 0x000000ffff027224 */ /* 0x000fce00078e0010 */
.L_x_2226:
        /* <DEDUP_REMOVED lines=20> */
.L_x_2225:
[----:B------:R-:W-:Y:S05]  /*0a50*/  BSYNC.RECONVERGENT B0 ;  /* 0x0000000000007941 */ /* 0x000fea0003800200 */
.L_x_2224:
[----:B-----5:R-:W2:Y:S02]  /*0a60*/  LDG.E.64 R8, desc[UR6][R6.64] ;  /* 0x0000000606087981 */ /* 0x020ea4000c1e1b00 */
[----:B--2---:R-:W-:-:S04]  /*0a70*/  ISETP.NE.U32.AND P0, PT, R8, RZ, PT ;  /* 0x000000ff0800720c */ /* 0x004fc80003f05070 */
[----:B------:R-:W-:-:S13]  /*0a80*/  ISETP.NE.AND.EX P0, PT, R9, RZ, PT, P0 ;  /* 0x000000ff0900720c */ /* 0x000fda0003f05300 */
[----:B------:R-:W-:Y:S05]  /*0a90*/  @!P0 EXIT ;  /* 0x000000000000894d */ /* 0x000fea0003800000 */
[----:B------:R-:W-:Y:S01]  /*0aa0*/  ISETP.NE.U32.AND P0, PT, R8, R4, PT ;  /* 0x000000040800720c */ /* 0x000fe20003f05070 */
        /* <DEDUP_REMOVED lines=144> */
.L_x_2228:
[----:B------:R-:W-:Y:S05]  /*13b0*/  BSYNC.RECONVERGENT B0 ;  /* 0x0000000000007941 */ /* 0x000fea0003800200 */
.L_x_2227:
        /* <DEDUP_REMOVED lines=16> */
        .weak           $__internal_19_$__cuda_sm20_div_u64
        .type           $__internal_19_$__cuda_sm20_div_u64,@function
        .size           $__internal_19_$__cuda_sm20_div_u64,(.L_x_2838 - $__internal_19_$__cuda_sm20_div_u64)
$__internal_19_$__cuda_sm20_div_u64:
        /* <DEDUP_REMOVED lines=69> */
[----:B------:R-:W-:Y:S06]  /*1910*/  RET.REL.NODEC R12 `(_Z27batched_delete_kernel_EC_LDP27vertex_dictionary_structuremmPmS1_S1_S1_) ;  /* 0xffffffe40cb87950 */ /* 0x000fec0003c3ffff */
.L_x_2229:
        /* <DEDUP_REMOVED lines=14> */
.L_x_2838:


//--------------------- .text._Z34batched_delete_kernel_EC_HD_vertexP27vertex_dictionary_structuremmPmS1_S1_S1_m --------------------------
	.section	.text._Z34batched_delete_kernel_EC_HD_vertexP27vertex_dictionary_structuremmPmS1_S1_S1_m,"ax",@progbits
	.align	128
        .global         _Z34batched_delete_kernel_EC_HD_vertexP27vertex_dictionary_structuremmPmS1_S1_S1_m
        .type           _Z34batched_delete_kernel_EC_HD_vertexP27vertex_dictionary_structuremmPmS1_S1_S1_m,@function
        .size           _Z34batched_delete_kernel_EC_HD_vertexP27vertex_dictionary_structuremmPmS1_S1_S1_m,(.L_x_2839 - _Z34batched_delete_kernel_EC_HD_vertexP27vertex_dictionary_structuremmPmS1_S1_S1_m)
        .other          _Z34batched_delete_kernel_EC_HD_vertexP27vertex_dictionary_structuremmPmS1_S1_S1_m,@"STO_CUDA_ENTRY STV_DEFAULT"
_Z34batched_delete_kernel_EC_HD_vertexP27vertex_dictionary_structuremmPmS1_S1_S1_m:
.text._Z34batched_delete_kernel_EC_HD_vertexP27vertex_dictionary_structuremmPmS1_S1_S1_m:
[----:B------:R-:W0:Y:S01]  /*0000*/  LDC R1, c[0x0][0x37c] ;  /* 0x0000df00ff017b82 */ /* 0x000e220000000800 */
[----:B------:R-:W1:Y:S01]  /*0010*/  LDCU.64 UR4, c[0x0][0x3b8] ;  /* 0x00007700ff0477ac */ /* 0x000e620008000a00 */
[----:B------:R-:W2:Y:S01]  /*0020*/  S2R R27, SR_TID.X ;  /* 0x00000000001b7919 */ /* 0x000ea20000002100 */
[----:B0-----:R-:W-:Y:S01]  /*0030*/  VIADD R1, R1, 0xffffffd0 ;  /* 0xffffffd001017836 */ /* 0x001fe20000000000 */
[----:B------:R-:W0:Y:S01]  /*0040*/  LDCU.64 UR6, c[0x0][0x388] ;  /* 0x00007100ff0677ac */ /* 0x000e220008000a00 */
[----:B-1----:R-:W-:Y:S01]  /*0050*/  I2F.F64.U64 R2, UR4 ;  /* 0x0000000400027d12 */ /* 0x002fe20008301800 */
[----:B------:R-:W1:Y:S02]  /*0060*/  LDCU UR5, c[0x0][0x2fc] ;  /* 0x00005f80ff0577ac */ /* 0x000e640008000800 */
[----:B------:R-:W2:Y:S05]  /*0070*/  S2UR UR4, SR_CTAID.X ;  /* 0x00000000000479c3 */ /* 0x000eaa0000002500 */
[----:B0-----:R-:W0:Y:S03]  /*0080*/  I2F.F64.U64 R4, UR6 ;  /* 0x0000000600047d12 */ /* 0x001e260008301800 */
[----:B------:R-:W2:Y:S01]  /*0090*/  LDC R26, c[0x0][0x360] ;  /* 0x0000d800ff1a7b82 */ /* 0x000ea20000000800 */
[----:B0-----:R-:W-:-:S10]  /*00a0*/  DMUL R4, R2, R4 ;  /* 0x0000000402047228 */ /* 0x001fd40000000000 */
[----:B------:R-:W-:Y:S01]  /*00b0*/  FRND.F64.CEIL R4, R4 ;  /* 0x0000000400047313 */ /* 0x000fe20000309800 */
[----:B--2---:R-:W-:Y:S01]  /*00c0*/  IMAD R26, R26, UR4, R27 ;  /* 0x000000041a1a7c24 */ /* 0x004fe2000f8e021b */
[----:B------:R-:W0:Y:S06]  /*00d0*/  LDCU UR4, c[0x0][0x2f8] ;  /* 0x00005f00ff0477ac */ /* 0x000e2c0008000800 */
[----:B------:R-:W2:Y:S02]  /*00e0*/  I2F.F64.U32 R2, R26 ;  /* 0x0000001a00027312 */ /* 0x000ea40000201800 */
[----:B--2---:R-:W-:Y:S01]  /*00f0*/  DSETP.GT.AND P0, PT, R4, R2, PT ;  /* 0x000000020400722a */ /* 0x004fe20003f04000 */
[----:B0-----:R-:W-:-:S05]  /*0100*/  IADD3 R2, P1, PT, R1, UR4, RZ ;  /* 0x0000000401027c10 */ /* 0x001fca000ff3e0ff */
[----:B-1----:R-:W-:-:S08]  /*0110*/  IMAD.X R22, RZ, RZ, UR5, P1 ;  /* 0x00000005ff167e24 */ /* 0x002fd000088e06ff */
[----:B------:R-:W-:Y:S05]  /*0120*/  @!P0 EXIT ;  /* 0x000000000000894d */ /* 0x000fea0003800000 */
[----:B------:R-:W0:Y:S01]  /*0130*/  LDCU UR4, c[0x0][0x3bc] ;  /* 0x00007780ff0477ac */ /* 0x000e220008000800 */
[----:B------:R-:W1:Y:S01]  /*0140*/  LDCU.64 UR36, c[0x0][0x358] ;  /* 0x00006b00ff2477ac */ /* 0x000e620008000a00 */
[----:B0-----:R-:W-:-:S09]  /*0150*/  UISETP.NE.U32.AND UP0, UPT, UR4, URZ, UPT ;  /* 0x000000ff0400728c */ /* 0x001fd2000bf05070 */
[----:B-1----:R-:W-:Y:S05]  /*0160*/  BRA.U UP0, `(.L_x_2230) ;  /* 0x0000000100607547 */ /* 0x002fea000b800000 */
[----:B------:R-:W0:Y:S01]  /*0170*/  LDCU UR4, c[0x0][0x3b8] ;  /* 0x00007700ff0477ac */ /* 0x000e220008000800 */
[----:B------:R-:W-:Y:S01]  /*0180*/  IMAD.MOV.U32 R31, RZ, RZ, RZ ;  /* 0x000000ffff1f7224 */ /* 0x000fe200078e00ff */
[----:B0-----:R-:W0:Y:S01]  /*0190*/  I2F.U32.RP R0, UR4 ;  /* 0x0000000400007d06 */ /* 0x001e220008209000 */
        /* <DEDUP_REMOVED lines=17> */
[----:B------:R-:W-:-:S05]  /*02b0*/  @!P2 LOP3.LUT R30, RZ, UR4, RZ, 0x33, !PT ;  /* 0x00000004ff1eac12 */ /* 0x000fca000f8e33ff */
[----:B------:R-:W-:-:S04]  /*02c0*/  IMAD.MOV R5, RZ, RZ, -R30 ;  /* 0x000000ffff057224 */ /* 0x000fc800078e0a1e */
[----:B------:R-:W-:Y:S01]  /*02d0*/  IMAD R4, R5, UR4, R26 ;  /* 0x0000000405047c24 */ /* 0x000fe2000f8e021a */
[----:B------:R-:W-:Y:S06]  /*02e0*/  BRA `(.L_x_2231) ;  /* 0x0000000000287947 */ /* 0x000fec0003800000 */
.L_x_2230:
[----:B------:R-:W-:-:S07]  /*02f0*/  MOV R0, 0x310 ;  /* 0x0000031000007802 */ /* 0x000fce0000000f00 */
[----:B------:R-:W-:Y:S05]  /*0300*/  CALL.REL.NOINC `($__internal_20_$__cuda_sm20_div_u64) ;  /* 0x0000001000647944 */ /* 0x000fea0003c00000 */
[----:B------:R-:W0:Y:S01]  /*0310*/  LDCU.64 UR4, c[0x0][0x3b8] ;  /* 0x00007700ff0477ac */ /* 0x000e220008000a00 */
[----:B------:R-:W-:Y:S01]  /*0320*/  IADD3 R3, P0, PT, RZ, -R30, RZ ;  /* 0x8000001eff037210 */ /* 0x000fe20007f1e0ff */
[----:B------:R-:W-:-:S04]  /*0330*/  IMAD.MOV.U32 R27, RZ, RZ, RZ ;  /* 0x000000ffff1b7224 */ /* 0x000fc800078e00ff */
[----:B------:R-:W-:-:S04]  /*0340*/  IMAD.X R0, RZ, RZ, ~R31, P0 ;  /* 0x000000ffff007224 */ /* 0x000fc800000e0e1f */
[----:B0-----:R-:W-:Y:S02]  /*0350*/  IMAD R0, R0, UR4, RZ ;  /* 0x0000000400007c24 */ /* 0x001fe4000f8e02ff */
[----:B------:R-:W-:-:S04]  /*0360*/  IMAD.WIDE.U32 R4, R3, UR4, R26 ;  /* 0x0000000403047c25 */ /* 0x000fc8000f8e001a */
[----:B------:R-:W-:-:S04]  /*0370*/  IMAD R3, R3, UR5, R0 ;  /* 0x0000000503037c24 */ /* 0x000fc8000f8e0200 */
[----:B------:R-:W-:-:S07]  /*0380*/  IMAD.IADD R3, R5, 0x1, R3 ;  /* 0x0000000105037824 */ /* 0x000fce00078e0203 */
.L_x_2231:
[----:B------:R-:W0:Y:S02]  /*0390*/  LDCU.64 UR4, c[0x0][0x3a0] ;  /* 0x00007400ff0477ac */ /* 0x000e240008000a00 */
[----:B0-----:R-:W-:-:S04]  /*03a0*/  LEA R16, P0, R4, UR4, 0x3 ;  /* 0x0000000404107c11 */ /* 0x001fc8000f8018ff */
[----:B------:R-:W-:-:S06]  /*03b0*/  LEA.HI.X R17, R4, UR5, R3, 0x3, P0 ;  /* 0x0000000504117c11 */ /* 0x000fcc00080f1c03 */
[----:B------:R-:W2:Y:S02]  /*03c0*/  LDG.E.64 R16, desc[UR36][R16.64] ;  /* 0x0000002410107981 */ /* 0x000ea4000c1e1b00 */
[----:B--2---:R-:W-:-:S04]  /*03d0*/  ISETP.NE.U32.AND P0, PT, R16, 0x3b9aca00, PT ;  /* 0x3b9aca001000780c */ /* 0x004fc80003f05070 */
[----:B------:R-:W-:-:S13]  /*03e0*/  ISETP.NE.AND.EX P0, PT, R17, RZ, PT, P0 ;  /* 0x000000ff1100720c */ /* 0x000fda0003f05300 */
[----:B------:R-:W-:Y:S05]  /*03f0*/  @!P0 EXIT ;  /* 0x000000000000894d */ /* 0x000fea0003800000 */
[----:B------:R-:W0:Y:S02]  /*0400*/  LDCU.64 UR4, c[0x0][0x380] ;  /* 0x00007000ff0477ac */ /* 0x000e240008000a00 */
[----:B0-----:R-:W-:-:S04]  /*0410*/  UIADD3 UR6, UP0, UPT, UR4, 0x18000000, URZ ;  /* 0x1800000004067890 */ /* 0x001fc8000ff1e0ff */
[----:B------:R-:W-:Y:S02]  /*0420*/  UIADD3.X UR4, UPT, UPT, URZ, UR5, URZ, UP0, !UPT ;  /* 0x00000005ff047290 */ /* 0x000fe400087fe4ff */
[----:B------:R-:W-:-:S04]  /*0430*/  IMAD.U32 R4, RZ, RZ, UR6 ;  /* 0x00000006ff047e24 */ /* 0x000fc8000f8e00ff */
[----:B------:R-:W-:-:S06]  /*0440*/  IMAD.U32 R5, RZ, RZ, UR4 ;  /* 0x00000004ff057e24 */ /* 0x000fcc000f8e00ff */
[----:B------:R-:W2:Y:S01]  /*0450*/  LDG.E.64 R4, desc[UR36][R4.64+0x519608] ;  /* 0x5196082404047981 */ /* 0x000ea2000c1e1b00 */
[C---:B------:R-:W-:Y:S01]  /*0460*/  IMAD.SHL.U32 R19, R30.reuse, 0x8, RZ ;  /* 0x000000081e137824 */ /* 0x040fe200078e00ff */
[----:B------:R-:W-:-:S04]  /*0470*/  SHF.L.U64.HI R3, R30, 0x3, R31 ;  /* 0x000000031e037819 */ /* 0x000fc8000001021f */
[----:B--2---:R-:W-:-:S05]  /*0480*/  IADD3 R18, P0, PT, R4, R19, RZ ;  /* 0x0000001304127210 */ /* 0x004fca0007f1e0ff */
[----:B------:R-:W-:-:S06]  /*0490*/  IMAD.X R19, R5, 0x1, R3, P0 ;  /* 0x0000000105137824 */ /* 0x000fcc00000e0603 */
[----:B------:R-:W2:Y:S02]  /*04a0*/  LD.E.64 R18, desc[UR36][R18.64] ;  /* 0x0000002412127980 */ /* 0x000ea4000c101b00 */
[----:B--2---:R-:W-:-:S04]  /*04b0*/  ISETP.NE.U32.AND P0, PT, R18, RZ, PT ;  /* 0x000000ff1200720c */ /* 0x004fc80003f05070 */
[----:B------:R-:W-:-:S13]  /*04c0*/  ISETP.NE.AND.EX P0, PT, R19, RZ, PT, P0 ;  /* 0x000000ff1300720c */ /* 0x000fda0003f05300 */
[----:B------:R-:W-:Y:S05]  /*04d0*/  @!P0 EXIT ;  /* 0x000000000000894d */ /* 0x000fea0003800000 */
[----:B------:R-:W-:Y:S02]  /*04e0*/  IMAD.MOV.U32 R24, RZ, RZ, RZ ;  /* 0x000000ffff187224 */ /* 0x000fe400078e00ff */
[----:B------:R-:W-:-:S07]  /*04f0*/  IMAD.MOV.U32 R23, RZ, RZ, RZ ;  /* 0x000000ffff177224 */ /* 0x000fce00078e00ff */
.L_x_2241:
[----:B------:R-:W-:Y:S05]  /*0500*/  YIELD ;  /* 0x0000000000007946 */ /* 0x000fea0003800000 */
[----:B------:R-:W0:Y:S02]  /*0510*/  LDCU.64 UR4, c[0x0][0x380] ;  /* 0x00007000ff0477ac */ /* 0x000e240008000a00 */
[----:B0-----:R-:W-:-:S04]  /*0520*/  UIADD3 UR6, UP0, UPT, UR4, 0x18000000, URZ ;  /* 0x1800000004067890 */ /* 0x001fc8000ff1e0ff */
[----:B------:R-:W-:Y:S02]  /*0530*/  UIADD3.X UR4, UPT, UPT, URZ, UR5, URZ, UP0, !UPT ;  /* 0x00000005ff047290 */ /* 0x000fe400087fe4ff */
[----:B-1----:R-:W-:-:S04]  /*0540*/  IMAD.U32 R6, RZ, RZ, UR6 ;  /* 0x00000006ff067e24 */ /* 0x002fc8000f8e00ff */
[----:B------:R-:W-:-:S05]  /*0550*/  IMAD.U32 R7, RZ, RZ, UR4 ;  /* 0x00000004ff077e24 */ /* 0x000fca000f8e00ff */
[----:B------:R-:W0:Y:S01]  /*0560*/  LDCU.64 UR4, c[0x4][0x20] ;  /* 0x01000400ff0477ac */ /* 0x000e220008000a00 */
[----:B------:R-:W2:Y:S01]  /*0570*/  LDG.E.64 R6, desc[UR36][R6.64+0x519630] ;  /* 0x5196302406067981 */ /* 0x000ea2000c1e1b00 */
[----:B0-----:R-:W-:-:S04]  /*0580*/  LEA R4, P0, R24, UR4, 0x3 ;  /* 0x0000000418047c11 */ /* 0x001fc8000f8018ff */
[----:B------:R-:W-:-:S06]  /*0590*/  LEA.HI.X R5, R24, UR5, R23, 0x3, P0 ;  /* 0x0000000518057c11 */ /* 0x000fcc00080f1c17 */
[----:B------:R-:W3:Y:S01]  /*05a0*/  LDG.E.64 R4, desc[UR36][R4.64] ;  /* 0x0000002404047981 */ /* 0x000ee2000c1e1b00 */
[C---:B------:R-:W-:Y:S01]  /*05b0*/  IMAD.SHL.U32 R10, R30.reuse, 0x8, RZ ;  /* 0x000000081e0a7824 */ /* 0x040fe200078e00ff */
[----:B------:R-:W-:-:S04]  /*05c0*/  SHF.L.U64.HI R0, R30, 0x3, R31 ;  /* 0x000000031e007819 */ /* 0x000fc8000001021f */
[----:B--2---:R-:W-:-:S05]  /*05d0*/  IADD3 R28, P0, PT, R6, R10, RZ ;  /* 0x0000000a061c7210 */ /* 0x004fca0007f1e0ff */
[----:B------:R-:W-:-:S06]  /*05e0*/  IMAD.X R29, R7, 0x1, R0, P0 ;  /* 0x00000001071d7824 */ /* 0x000fcc00000e0600 */
[----:B------:R-:W5:Y:S01]  /*05f0*/  LD.E.64 R28, desc[UR36][R28.64] ;  /* 0x000000241c1c7980 */ /* 0x000f62000c101b00 */
[----:B------:R-:W-:Y:S01]  /*0600*/  BSSY.RECONVERGENT B0, `(.L_x_2232) ;  /* 0x0000019000007945 */ /* 0x000fe20003800200 */
[----:B---3--:R-:W-:-:S04]  /*0610*/  ISETP.NE.U32.AND P0, PT, R4, RZ, PT ;  /* 0x000000ff0400720c */ /* 0x008fc80003f05070 */
[----:B------:R-:W-:-:S13]  /*0620*/  ISETP.NE.AND.EX P0, PT, R5, RZ, PT, P0 ;  /* 0x000000ff0500720c */ /* 0x000fda0003f05300 */
[----:B------:R-:W-:Y:S05]  /*0630*/  @!P0 BRA `(.L_x_2233) ;  /* 0x0000000000548947 */ /* 0x000fea0003800000 */
[----:B------:R-:W-:Y:S02]  /*0640*/  IMAD.MOV.U32 R8, RZ, RZ, R4 ;  /* 0x000000ffff087224 */ /* 0x000fe400078e0004 */
[----:B------:R-:W-:-:S07]  /*0650*/  IMAD.MOV.U32 R3, RZ, RZ, R5 ;  /* 0x000000ffff037224 */ /* 0x000fce00078e0005 */
.L_x_2234:
        /* <DEDUP_REMOVED lines=18> */
[----:B0-----:R-:W-:Y:S05]  /*0780*/  @P0 BRA `(.L_x_2234) ;  /* 0xfffffffc00b40947 */ /* 0x001fea000383ffff */
.L_x_2233:
[----:B------:R-:W-:Y:S05]  /*0790*/  BSYNC.RECONVERGENT B0 ;  /* 0x0000000000007941 */ /* 0x000fea0003800200 */
.L_x_2232:
[----:B-----5:R-:W-:Y:S01]  /*07a0*/  ISETP.NE.U32.AND P0, PT, R28, RZ, PT ;  /* 0x000000ff1c00720c */ /* 0x020fe20003f05070 */
[----:B------:R-:W-:Y:S03]  /*07b0*/  BSSY.RECONVERGENT B6, `(.L_x_2235) ;  /* 0x000001e000067945 */ /* 0x000fe60003800200 */
[----:B------:R-:W-:-:S13]  /*07c0*/  ISETP.NE.AND.EX P0, PT, R29, RZ, PT, P0 ;  /* 0x000000ff1d00720c */ /* 0x000fda0003f05300 */
[----:B------:R-:W-:Y:S05]  /*07d0*/  @P0 BRA `(.L_x_2236) ;  /* 0x00000000006c0947 */ /* 0x000fea0003800000 */
[----:B------:R-:W0:Y:S02]  /*07e0*/  LDCU.64 UR4, c[0x0][0x380] ;  /* 0x00007000ff0477ac */ /* 0x000e240008000a00 */
[----:B0-----:R-:W-:-:S04]  /*07f0*/  UIADD3 UR6, UP0, UPT, UR4, 0x18000000, URZ ;  /* 0x1800000004067890 */ /* 0x001fc8000ff1e0ff */
[----:B------:R-:W-:Y:S02]  /*0800*/  UIADD3.X UR4, UPT, UPT, URZ, UR5, URZ, UP0, !UPT ;  /* 0x00000005ff047290 */ /* 0x000fe400087fe4ff */
[----:B------:R-:W-:-:S04]  /*0810*/  IMAD.U32 R4, RZ, RZ, UR6 ;  /* 0x00000006ff047e24 */ /* 0x000fc8000f8e00ff */
[----:B------:R-:W-:Y:S01]  /*0820*/  IMAD.U32 R5, RZ, RZ, UR4 ;  /* 0x00000004ff057e24 */ /* 0x000fe2000f8e00ff */
[----:B------:R-:W-:Y:S01]  /*0830*/  MOV R12, 0x378 ;  /* 0x00000378000c7802 */ /* 0x000fe20000000f00 */
[----:B------:R-:W-:Y:S02]  /*0840*/  IMAD.MOV.U32 R8, RZ, RZ, R24 ;  /* 0x000000ffff087224 */ /* 0x000fe400078e0018 */
[----:B------:R-:W-:Y:S01]  /*0850*/  IMAD.MOV.U32 R9, RZ, RZ, R23 ;  /* 0x000000ffff097224 */ /* 0x000fe200078e0017 */
[----:B------:R-:W0:Y:S01]  /*0860*/  LDCU.64 UR4, c[0x4][0x258] ;  /* 0x01004b00ff0477ac */ /* 0x000e220008000a00 */
[----:B------:R-:W2:Y:S02]  /*0870*/  LDG.E.64 R4, desc[UR36][R4.64+0x519608] ;  /* 0x5196082404047981 */ /* 0x000ea4000c1e1b00 */
[----:B--2---:R-:W-:-:S05]  /*0880*/  IADD3 R10, P0, PT, R4, R10, RZ ;  /* 0x0000000a040a7210 */ /* 0x004fca0007f1e0ff */
[----:B------:R-:W-:-:S06]  /*0890*/  IMAD.X R11, R5, 0x1, R0, P0 ;  /* 0x00000001050b7824 */ /* 0x000fcc00000e0600 */
[----:B------:R-:W2:Y:S01]  /*08a0*/  LD.E.64 R10, desc[UR36][R10.64] ;  /* 0x000000240a0a7980 */ /* 0x000ea2000c101b00 */
[----:B------:R-:W1:Y:S01]  /*08b0*/  LDC.64 R12, c[0x4][R12] ;  /* 0x010000000c0c7b82 */ /* 0x000e620000000a00 */
[----:B------:R-:W-:Y:S02]  /*08c0*/  IMAD.MOV.U32 R4, RZ, RZ, R26 ;  /* 0x000000ffff047224 */ /* 0x000fe400078e001a */
[----:B------:R-:W-:Y:S01]  /*08d0*/  STL.128 [R1+0x10], R16 ;  /* 0x0000101001007387 */ /* 0x000fe20000100c00 */
[----:B------:R-:W-:Y:S02]  /*08e0*/  IMAD.MOV.U32 R5, RZ, RZ, RZ ;  /* 0x000000ffff057224 */ /* 0x000fe400078e00ff */
[----:B------:R-:W-:Y:S02]  /*08f0*/  IMAD.MOV.U32 R6, RZ, RZ, R30 ;  /* 0x000000ffff067224 */ /* 0x000fe400078e001e */
[----:B------:R-:W-:-:S05]  /*0900*/  IMAD.MOV.U32 R7, RZ, RZ, R31 ;  /* 0x000000ffff077224 */ /* 0x000fca00078e001f */
[----:B------:R0:W-:Y:S02]  /*0910*/  STL.128 [R1], R4 ;  /* 0x0000000401007387 */ /* 0x0001e40000100c00 */
[----:B0-----:R-:W-:Y:S02]  /*0920*/  IMAD.U32 R4, RZ, RZ, UR4 ;  /* 0x00000004ff047e24 */ /* 0x001fe4000f8e00ff */
[----:B------:R-:W-:Y:S02]  /*0930*/  IMAD.U32 R5, RZ, RZ, UR5 ;  /* 0x00000005ff057e24 */ /* 0x000fe4000f8e00ff */
[----:B------:R-:W-:Y:S02]  /*0940*/  IMAD.MOV.U32 R6, RZ, RZ, R2 ;  /* 0x000000ffff067224 */ /* 0x000fe400078e0002 */
[----:B------:R-:W-:Y:S01]  /*0950*/  IMAD.MOV.U32 R7, RZ, RZ, R22 ;  /* 0x000000ffff077224 */ /* 0x000fe200078e0016 */
[----:B-12---:R0:W-:Y:S06]  /*0960*/  STL.128 [R1+0x20], R8 ;  /* 0x0000200801007387 */ /* 0x0061ec0000100c00 */
[----:B------:R-:W-:-:S07]  /*0970*/  LEPC R20, `(.L_x_2236) ;  /* 0x000000001014794e */ /* 0x000fce0000000000 */
[----:B0-----:R-:W-:Y:S05]  /*0980*/  CALL.ABS.NOINC R12 ;  /* 0x000000000c007343 */ /* 0x001fea0003c00000 */
.L_x_2236:
[----:B------:R-:W-:Y:S05]  /*0990*/  BSYNC.RECONVERGENT B6 ;  /* 0x0000000000067941 */ /* 0x000fea0003800200 */
.L_x_2235:
[----:B------:R-:W-:Y:S02]  /*09a0*/  IMAD.MOV.U32 R4, RZ, RZ, R28 ;  /* 0x000000ffff047224 */ /* 0x000fe400078e001c */
[----:B------:R-:W-:-:S05]  /*09b0*/  IMAD.MOV.U32 R5, RZ, RZ, R29 ;  /* 0x000000ffff057224 */ /* 0x000fca00078e001d */
[----:B------:R-:W2:Y:S01]  /*09c0*/  LD.E.64 R6, desc[UR36][R4.64] ;  /* 0x0000002404067980 */ /* 0x000ea2000c101b00 */
[----:B------:R-:W-:Y:S01]  /*09d0*/  BSSY.RECONVERGENT B0, `(.L_x_2237) ;  /* 0x00000a6000007945 */ /* 0x000fe20003800200 */
[----:B--2---:R-:W-:-:S04]  /*09e0*/  ISETP.NE.U32.AND P0, PT, R6, RZ, PT ;  /* 0x000000ff0600720c */ /* 0x004fc80003f05070 */
[----:B------:R-:W-:-:S13]  /*09f0*/  ISETP.NE.AND.EX P0, PT, R7, RZ, PT, P0 ;  /* 0x000000ff0700720c */ /* 0x000fda0003f05300 */
[----:B------:R-:W-:Y:S05]  /*0a00*/  @!P0 BRA `(.L_x_2238) ;  /* 0x0000000800888947 */ /* 0x000fea0003800000 */
[----:B------:R-:W-:Y:S01]  /*0a10*/  ISETP.NE.U32.AND P0, PT, R6, R16, PT ;  /* 0x000000100600720c */ /* 0x000fe20003f05070 */
[----:B------:R-:W-:Y:S01]  /*0a20*/  BSSY.RELIABLE B1, `(.L_x_2239) ;  /* 0x0000091000017945 */ /* 0x000fe20003800100 */
[----:B------:R-:W-:Y:S02]  /*0a30*/  IMAD.MOV.U32 R0, RZ, RZ, R28 ;  /* 0x000000ffff007224 */ /* 0x000fe400078e001c */
[----:B------:R-:W-:Y:S01]  /*0a40*/  ISETP.NE.AND.EX P0, PT, R7, R17, PT, P0 ;  /* 0x000000110700720c */ /* 0x000fe20003f05300 */
[----:B------:R-:W-:-:S12]  /*0a50*/  IMAD.MOV.U32 R3, RZ, RZ, R29 ;  /* 0x000000ffff037224 */ /* 0x000fd800078e001d */
[----:B------:R-:W-:Y:S05]  /*0a60*/  @!P0 BRA `(.L_x_2240) ;  /* 0x0000000800308947 */ /* 0x000fea0003800000 */
[----:B------:R-:W2:Y:S01]  /*0a70*/  LD.E.64 R6, desc[UR36][R4.64+0x8] ;  /* 0x0000082404067980 */ /* 0x000ea2000c101b00 */
[----:B------:R-:W-:-:S05]  /*0a80*/  IADD3 R0, P1, PT, R28, 0x8, RZ ;  /* 0x000000081c007810 */ /* 0x000fca0007f3e0ff */
[----:B------:R-:W-:Y:S01]  /*0a90*/  IMAD.X R3, RZ, RZ, R29, P1 ;  /* 0x000000ffff037224 */ /* 0x000fe200008e061d */
[----:B--2---:R-:W-:-:S04]  /*0aa0*/  ISETP.NE.U32.AND P0, PT, R6, RZ, PT ;  /* 0x000000ff0600720c */ /* 0x004fc80003f05070 */
[----:B------:R-:W-:-:S13]  /*0ab0*/  ISETP.NE.AND.EX P0, PT, R7, RZ, PT, P0 ;  /* 0x000000ff0700720c */ /* 0x000fda0003f05300 */
[----:B------:R-:W-:Y:S05]  /*0ac0*/  @!P0 BREAK.RELIABLE B1 ;  /* 0x0000000000018942 */ /* 0x000fea0003800100 */
[----:B------:R-:W-:Y:S05]  /*0ad0*/  @!P0 BRA `(.L_x_2238) ;  /* 0x0000000800548947 */ /* 0x000fea0003800000 */
[----:B------:R-:W-:-:S04]  /*0ae0*/  ISETP.NE.U32.AND P0, PT, R6, R16, PT ;  /* 0x000000100600720c */ /* 0x000fc80003f05070 */
[----:B------:R-:W-:-:S13]  /*0af0*/  ISETP.NE.AND.EX P0, PT, R7, R17, PT, P0 ;  /* 0x000000110700720c */ /* 0x000fda0003f05300 */
        /* <DEDUP_REMOVED lines=124> */
[C---:B--2---:R-:W-:Y:S02]  /*12c0*/  ISETP.NE.U32.AND P2, PT, R4.reuse, R16, PT ;  /* 0x000000100400720c */ /* 0x044fe40003f45070 */
[----:B------:R-:W-:Y:S02]  /*12d0*/  ISETP.NE.U32.AND P0, PT, R4, RZ, PT ;  /* 0x000000ff0400720c */ /* 0x000fe40003f05070 */
[----:B------:R-:W-:-:S04]  /*12e0*/  ISETP.NE.AND.EX P2, PT, R5, R17, PT, P2 ;  /* 0x000000110500720c */ /* 0x000fc80003f45320 */
[----:B------:R-:W-:-:S13]  /*12f0*/  ISETP.NE.AND.EX P0, PT, R5, RZ, !P2, P0 ;  /* 0x000000ff0500720c */ /* 0x000fda0005705300 */
[----:B------:R-:W-:Y:S05]  /*1300*/  @!P0 BREAK.RELIABLE B1 ;  /* 0x0000000000018942 */ /* 0x000fea0003800100 */
[----:B------:R-:W-:Y:S05]  /*1310*/  @!P0 BRA `(.L_x_2238) ;  /* 0x0000000000448947 */ /* 0x000fea0003800000 */
[----:B------:R-:W-:-:S07]  /*1320*/  IMAD.MOV.U32 R3, RZ, RZ, R28 ;  /* 0x000000ffff037224 */ /* 0x000fce00078e001c */
.L_x_2240:
[----:B------:R-:W-:Y:S05]  /*1330*/  BSYNC.RELIABLE B1 ;  /* 0x0000000000017941 */ /* 0x000fea0003800100 */
.L_x_2239:
[----:B------:R-:W0:Y:S01]  /*1340*/  LDCU.64 UR4, c[0x0][0x380] ;  /* 0x00007000ff0477ac */ /* 0x000e220008000a00 */
[----:B------:R-:W-:Y:S02]  /*1350*/  IMAD.MOV.U32 R8, RZ, RZ, 0x3b9aca00 ;  /* 0x3b9aca00ff087424 */ /* 0x000fe400078e00ff */
[----:B------:R-:W-:Y:S02]  /*1360*/  IMAD.MOV.U32 R9, RZ, RZ, 0x0 ;  /* 0x00000000ff097424 */ /* 0x000fe400078e00ff */
[----:B------:R-:W-:Y:S02]  /*1370*/  IMAD.MOV.U32 R6, RZ, RZ, R0 ;  /* 0x000000ffff067224 */ /* 0x000fe400078e0000 */
[----:B------:R-:W-:-:S05]  /*1380*/  IMAD.MOV.U32 R7, RZ, RZ, R3 ;  /* 0x000000ffff077224 */ /* 0x000fca00078e0003 */
[----:B------:R1:W-:Y:S01]  /*1390*/  ST.E.64 desc[UR36][R6.64], R8 ;  /* 0x0000000806007985 */ /* 0x0003e2000c101b24 */
[----:B0-----:R-:W-:-:S04]  /*13a0*/  UIADD3 UR6, UP0, UPT, UR4, 0x18000000, URZ ;  /* 0x1800000004067890 */ /* 0x001fc8000ff1e0ff */
[----:B------:R-:W-:Y:S02]  /*13b0*/  UIADD3.X UR4, UPT, UPT, URZ, UR5, URZ, UP0, !UPT ;  /* 0x00000005ff047290 */ /* 0x000fe400087fe4ff */
[----:B------:R-:W-:-:S04]  /*13c0*/  IMAD.U32 R10, RZ, RZ, UR6 ;  /* 0x00000006ff0a7e24 */ /* 0x000fc8000f8e00ff */
[----:B------:R-:W-:-:S05]  /*13d0*/  IMAD.U32 R11, RZ, RZ, UR4 ;  /* 0x00000004ff0b7e24 */ /* 0x000fca000f8e00ff */
[----:B------:R-:W2:Y:S01]  /*13e0*/  LDG.E.64 R4, desc[UR36][R10.64+0x519618] ;  /* 0x519618240a047981 */ /* 0x000ea2000c1e1b00 */
[----:B------:R-:W-:Y:S01]  /*13f0*/  IMAD.MOV.U32 R3, RZ, RZ, 0x3b9aca00 ;  /* 0x3b9aca00ff037424 */ /* 0x000fe200078e00ff */
[----:B--2---:R-:W-:-:S04]  /*1400*/  LEA R4, P0, R30, R4, 0x2 ;  /* 0x000000041e047211 */ /* 0x004fc800078010ff */
[----:B------:R-:W-:-:S05]  /*1410*/  LEA.HI.X R5, R30, R5, R31, 0x2, P0 ;  /* 0x000000051e057211 */ /* 0x000fca00000f141f */
[----:B------:R1:W-:Y:S04]  /*1420*/  ATOM.E.DEC.STRONG.GPU PT, RZ, desc[UR36][R4.64], R3 ;  /* 0x8000000304ff798a */ /* 0x0003e8000a1ef124 */
.L_x_2238:
[----:B------:R-:W-:Y:S05]  /*1430*/  BSYNC.RECONVERGENT B0 ;  /* 0x0000000000007941 */ /* 0x000fea0003800200 */
.L_x_2237:
[----:B------:R-:W-:-:S05]  /*1440*/  IADD3 R24, P0, PT, R24, 0x1, RZ ;  /* 0x0000000118187810 */ /* 0x000fca0007f1e0ff */
[----:B------:R-:W-:Y:S01]  /*1450*/  IMAD.X R23, RZ, RZ, R23, P0 ;  /* 0x000000ffff177224 */ /* 0x000fe200000e0617 */
[----:B------:R-:W-:-:S04]  /*1460*/  ISETP.NE.U32.AND P0, PT, R24, R18, PT ;  /* 0x000000121800720c */ /* 0x000fc80003f05070 */
[----:B------:R-:W-:-:S13]  /*1470*/  ISETP.NE.AND.EX P0, PT, R23, R19, PT, P0 ;  /* 0x000000131700720c */ /* 0x000fda0003f05300 */
[----:B------:R-:W-:Y:S05]  /*1480*/  @P0 BRA `(.L_x_2241) ;  /* 0xfffffff0001c0947 */ /* 0x000fea000383ffff */
[----:B------:R-:W-:Y:S05]  /*1490*/  EXIT ;  /* 0x000000000000794d */ /* 0x000fea0003800000 */
        .weak           $__internal_20_$__cuda_sm20_div_u64
        .type           $__internal_20_$__cuda_sm20_div_u64,@function
        .size           $__internal_20_$__cuda_sm20_div_u64,(.L_x_2839 - $__internal_20_$__cuda_sm20_div_u64)
$__internal_20_$__cuda_sm20_div_u64:
        /* <DEDUP_REMOVED lines=25> */
[----:B------:R-:W-:Y:S02]  /*1630*/  IMAD.X R6, RZ, RZ, ~R7, P0 ;  /* 0x000000ffff067224 */ /* 0x000fe400000e0e07 */
[----:B------:R-:W-:Y:S02]  /*1640*/  IMAD.MOV.U32 R7, RZ, RZ, RZ ;  /* 0x000000ffff077224 */ /* 0x000fe400078e00ff */
        /* <DEDUP_REMOVED lines=10> */
[----:B------:R-:W-:Y:S01]  /*16f0*/  IADD3 R9, P1, PT, RZ, R3, RZ ;  /* 0x00000003ff097210 */ /* 0x000fe20007f3e0ff */
[----:B------:R-:W-:-:S04]  /*1700*/  IMAD.X R3, RZ, RZ, RZ, P0 ;  /* 0x000000ffff037224 */ /* 0x000fc800000e06ff */
[----:B------:R-:W-:-:S04]  /*1710*/  IMAD.WIDE.U32 R6, R9, R4, RZ ;  /* 0x0000000409067225 */ /* 0x000fc800078e00ff */
[----:B------:R-:W-:Y:S01]  /*1720*/  IMAD.X R3, RZ, RZ, R3, P1 ;  /* 0x000000ffff037224 */ /* 0x000fe200008e0603 */
[----:B------:R-:W-:Y:S01]  /*1730*/  IADD3 R11, P1, PT, -R6, R26, RZ ;  /* 0x0000001a060b7210 */ /* 0x000fe20007f3e1ff */
[----:B------:R-:W-:-:S03]  /*1740*/  IMAD R7, R9, R5, R7 ;  /* 0x0000000509077224 */ /* 0x000fc600078e0207 */
[-C--:B------:R-:W-:Y:S01]  /*1750*/  ISETP.GE.U32.AND P0, PT, R11, R4.reuse, PT ;  /* 0x000000040b00720c */ /* 0x080fe20003f06070 */
[----:B------:R-:W-:-:S04]  /*1760*/  IMAD R7, R3, R4, R7 ;  /* 0x0000000403077224 */ /* 0x000fc800078e0207 */
        /* <DEDUP_REMOVED lines=22> */
[----:B------:R-:W-:Y:S06]  /*18d0*/  RET.REL.NODEC R4 `(_Z34batched_delete_kernel_EC_HD_vertexP27vertex_dictionary_structuremmPmS1_S1_S1_m) ;  /* 0xffffffe404c87950 */ /* 0x000fec0003c3ffff */
.L_x_2242:
        /* <DEDUP_REMOVED lines=10> */
.L_x_2839:


//--------------------- .text._Z27batched_delete_kernel_EC_HDP27vertex_dictionary_structuremmPmS1_S1_S1_ --------------------------
	.section	.text._Z27batched_delete_kernel_EC_HDP27vertex_dictionary_structuremmPmS1_S1_S1_,"ax",@progbits
	.align	128
        .global         _Z27batched_delete_kernel_EC_HDP27vertex_dictionary_structuremmPmS1_S1_S1_
        .type           _Z27batched_delete_kernel_EC_HDP27vertex_dictionary_structuremmPmS1_S1_S1_,@function
        .size           _Z27batched_delete_kernel_EC_HDP27vertex_dictionary_structuremmPmS1_S1_S1_,(.L_x_2936 - _Z27batched_delete_kernel_EC_HDP27vertex_dictionary_structuremmPmS1_S1_S1_)
        .other          _Z27batched_delete_kernel_EC_HDP27vertex_dictionary_structuremmPmS1_S1_S1_,@"STO_CUDA_ENTRY STV_DEFAULT"
_Z27batched_delete_kernel_EC_HDP27vertex_dictionary_structuremmPmS1_S1_S1_:
.text._Z27batched_delete_kernel_EC_HDP27vertex_dictionary_structuremmPmS1_S1_S1_:
[----:B------:R-:W0:Y:S01]  /*0000*/  LDC R1, c[0x0][0x37c] ;  /* 0x0000df00ff017b82 */ /* 0x000e220000000800 */
[----:B------:R-:W1:Y:S01]  /*0010*/  S2R R0, SR_TID.X ;  /* 0x0000000000007919 */ /* 0x000e620000002100 */
[----:B------:R-:W2:Y:S06]  /*0020*/  LDCU UR5, c[0x0][0x2fc] ;  /* 0x00005f80ff0577ac */ /* 0x000eac0008000800 */
[----:B------:R-:W1:Y:S01]  /*0030*/  S2UR UR4, SR_CTAID.X ;  /* 0x00000000000479c3 */ /* 0x000e620000002500 */
[----:B0-----:R-:W-:Y:S01]  /*0040*/  VIADD R1, R1, 0xffffffd0 ;  /* 0xffffffd001017836 */ /* 0x001fe20000000000 */
[----:B------:R-:W0:Y:S06]  /*0050*/  LDCU.64 UR6, c[0x0][0x390] ;  /* 0x00007200ff0677ac */ /* 0x000e2c0008000a00 */
[----:B------:R-:W1:Y:S01]  /*0060*/  LDC R29, c[0x0][0x360] ;  /* 0x0000d800ff1d7b82 */ /* 0x000e620000000800 */
[----:B0-----:R-:W-:Y:S01]  /*0070*/  I2F.F64.U64 R4, UR6 ;  /* 0x0000000600047d12 */ /* 0x001fe20008301800 */
[----:B-1----:R-:W-:Y:S01]  /*0080*/  IMAD R29, R29, UR4, R0 ;  /* 0x000000041d1d7c24 */ /* 0x002fe2000f8e0200 */
[----:B------:R-:W0:Y:S06]  /*0090*/  LDCU UR4, c[0x0][0x2f8] ;  /* 0x00005f00ff0477ac */ /* 0x000e2c0008000800 */
[----:B------:R-:W1:Y:S02]  /*00a0*/  I2F.F64.U32 R2, R29 ;  /* 0x0000001d00027312 */ /* 0x000e640000201800 */
[----:B-1----:R-:W-:Y:S01]  /*00b0*/  DSETP.GT.AND P0, PT, R4, R2, PT ;  /* 0x000000020400722a */ /* 0x002fe20003f04000 */
[----:B0-----:R-:W-:-:S05]  /*00c0*/  IADD3 R24, P1, PT, R1, UR4, RZ ;  /* 0x0000000401187c10 */ /* 0x001fca000ff3e0ff */
[----:B--2---:R-:W-:-:S08]  /*00d0*/  IMAD.X R2, RZ, RZ, UR5, P1 ;  /* 0x00000005ff027e24 */ /* 0x004fd000088e06ff */
[----:B------:R-:W-:Y:S05]  /*00e0*/  @!P0 EXIT ;  /* 0x000000000000894d */ /* 0x000fea0003800000 */
[----:B------:R-:W0:Y:S01]  /*00f0*/  LDCU.64 UR4, c[0x0][0x388] ;  /* 0x00007100ff0477ac */ /* 0x000e220008000a00 */
[----:B------:R-:W-:Y:S02]  /*0100*/  IMAD.MOV.U32 R26, RZ, RZ, -0x1 ;  /* 0xffffffffff1a7424 */ /* 0x000fe400078e00ff */
[----:B------:R-:W-:Y:S01]  /*0110*/  IMAD.MOV.U32 R25, RZ, RZ, -0x1 ;  /* 0xffffffffff197424 */ /* 0x000fe200078e00ff */
[----:B------:R-:W1:Y:S01]  /*0120*/  LDCU.64 UR36, c[0x0][0x358] ;  /* 0x00006b00ff2477ac */ /* 0x000e620008000a00 */
[----:B0-----:R-:W-:-:S04]  /*0130*/  UIADD3 UR4, UP0, UPT, UR4, 0x1, URZ ;  /* 0x0000000104047890 */ /* 0x001fc8000ff1e0ff */
[----:B------:R-:W-:-:S04]  /*0140*/  UIADD3.X UR5, UPT, UPT, URZ, UR5, URZ, UP0, !UPT ;  /* 0x00000005ff057290 */ /* 0x000fc800087fe4ff */
[----:B------:R-:W-:-:S09]  /*0150*/  UISETP.GE.AND UP0, UPT, UR5, URZ, UPT ;  /* 0x000000ff0500728c */ /* 0x000fd2000bf06270 */
[----:B-1----:R-:W-:Y:S05]  /*0160*/  BRA.U !UP0, `(.L_x_2243) ;  /* 0x0000000108a07547 */ /* 0x002fea000b800000 */
[----:B------:R-:W-:Y:S01]  /*0170*/  BSSY.RECONVERGENT B0, `(.L_x_2243) ;  /* 0x0000027000007945 */ /* 0x000fe20003800200 */
[----:B------:R-:W-:Y:S01]  /*0180*/  IMAD.U32 R10, RZ, RZ, UR4 ;  /* 0x00000004ff0a7e24 */ /* 0x000fe2000f8e00ff */
[----:B------:R-:W-:Y:S01]  /*0190*/  CS2R R8, SRZ ;  /* 0x0000000000087805 */ /* 0x000fe2000001ff00 */
[----:B------:R-:W-:Y:S01]  /*01a0*/  IMAD.U32 R11, RZ, RZ, UR5 ;  /* 0x00000005ff0b7e24 */ /* 0x000fe2000f8e00ff */
[----:B------:R-:W0:Y:S06]  /*01b0*/  LDCU.64 UR6, c[0x0][0x398] ;  /* 0x00007300ff0677ac */ /* 0x000e2c0008000a00 */
.L_x_2247:
        /* <DEDUP_REMOVED lines=18> */
.L_x_2245:
[----:B------:R-:W-:Y:S05]  /*02e0*/  BSYNC.RELIABLE B1 ;  /* 0x0000000000017941 */ /* 0x000fea0003800100 */
.L_x_2244:
        /* <DEDUP_REMOVED lines=15> */
.L_x_2246:
[----:B------:R-:W-:Y:S05]  /*03e0*/  BSYNC.RECONVERGENT B0 ;  /* 0x0000000000007941 */ /* 0x000fea0003800200 */
.L_x_2243:
[----:B------:R-:W0:Y:S02]  /*03f0*/  LDCU.64 UR4, c[0x0][0x3a0] ;  /* 0x00007400ff0477ac */ /* 0x000e240008000a00 */
[----:B0-----:R-:W-:-:S04]  /*0400*/  LEA R16, P0, R29, UR4, 0x3 ;  /* 0x000000041d107c11 */ /* 0x001fc8000f8018ff */
[----:B------:R-:W-:-:S06]  /*0410*/  LEA.HI.X R17, R29, UR5, RZ, 0x3, P0 ;  /* 0x000000051d117c11 */ /* 0x000fcc00080f1cff */
        /* <DEDUP_REMOVED lines=20> */
.L_x_2257:
        /* <DEDUP_REMOVED lines=20> */
.L_x_2250:
        /* <DEDUP_REMOVED lines=19> */
.L_x_2249:
[----:B------:R-:W-:Y:S05]  /*07d0*/  BSYNC.RECONVERGENT B0 ;  /* 0x0000000000007941 */ /* 0x000fea0003800200 */
.L_x_2248:
        /* <DEDUP_REMOVED lines=8> */
[----:B------:R-:W-:Y:S02]  /*0860*/  IMAD.U32 R5, RZ, RZ, UR4 ;  /* 0x00000004ff057e24 */ /* 0x000fe4000f8e00ff */
[----:B------:R-:W-:Y:S02]  /*0870*/  IMAD.MOV.U32 R8, RZ, RZ, R28 ;  /* 0x000000ffff087224 */ /* 0x000fe400078e001c */
[----:B------:R-:W-:Y:S01]  /*0880*/  IMAD.MOV.U32 R9, RZ, RZ, R27 ;  /* 0x000000ffff097224 */ /* 0x000fe200078e001b */
[----:B------:R-:W-:Y:S01]  /*0890*/  MOV R0, 0x378 ;  /* 0x0000037800007802 */ /* 0x000fe20000000f00 */
[----:B------:R-:W2:Y:S01]  /*08a0*/  LDG.E.64 R4, desc[UR36][R4.64+0x519608] ;  /* 0x5196082404047981 */ /* 0x000ea2000c1e1b00 */
[----:B------:R-:W0:Y:S01]  /*08b0*/  LDCU.64 UR4, c[0x4][0x258] ;  /* 0x01004b00ff0477ac */ /* 0x000e220008000a00 */
[----:B--2---:R-:W-:-:S05]  /*08c0*/  IADD3 R10, P0, PT, R4, R22, RZ ;  /* 0x00000016040a7210 */ /* 0x004fca0007f1e0ff */
[----:B------:R-:W-:-:S06]  /*08d0*/  IMAD.X R11, R5, 0x1, R23, P0 ;  /* 0x00000001050b7824 */ /* 0x000fcc00000e0617 */
[----:B------:R-:W2:Y:S01]  /*08e0*/  LD.E.64 R10, desc[UR36][R10.64] ;  /* 0x000000240a0a7980 */ /* 0x000ea2000c101b00 */
[----:B------:R-:W-:Y:S02]  /*08f0*/  IMAD.MOV.U32 R4, RZ, RZ, R29 ;  /* 0x000000ffff047224 */ /* 0x000fe400078e001d */
[----:B------:R-:W-:Y:S01]  /*0900*/  IMAD.MOV.U32 R5, RZ, RZ, RZ ;  /* 0x000000ffff057224 */ /* 0x000fe200078e00ff */
[----:B------:R-:W-:Y:S01]  /*0910*/  STL.128 [R1+0x10], R16 ;  /* 0x0000101001007387 */ /* 0x000fe20000100c00 */
[----:B------:R-:W-:Y:S02]  /*0920*/  IMAD.MOV.U32 R6, RZ, RZ, R26 ;  /* 0x000000ffff067224 */ /* 0x000fe400078e001a */
[----:B------:R-:W-:-:S05]  /*0930*/  IMAD.MOV.U32 R7, RZ, RZ, R25 ;  /* 0x000000ffff077224 */ /* 0x000fca00078e0019 */
[----:B------:R0:W-:Y:S02]  /*0940*/  STL.128 [R1], R4 ;  /* 0x0000000401007387 */ /* 0x0001e40000100c00 */
[----:B0-----:R-:W-:Y:S02]  /*0950*/  IMAD.U32 R4, RZ, RZ, UR4 ;  /* 0x00000004ff047e24 */ /* 0x001fe4000f8e00ff */
[----:B------:R-:W-:Y:S02]  /*0960*/  IMAD.U32 R5, RZ, RZ, UR5 ;  /* 0x00000005ff057e24 */ /* 0x000fe4000f8e00ff */
[----:B------:R-:W-:Y:S02]  /*0970*/  IMAD.MOV.U32 R6, RZ, RZ, R24 ;  /* 0x000000ffff067224 */ /* 0x000fe400078e0018 */
[----:B------:R-:W-:Y:S01]  /*0980*/  IMAD.MOV.U32 R7, RZ, RZ, R2 ;  /* 0x000000ffff077224 */ /* 0x000fe200078e0002 */
[----:B--2---:R0:W-:Y:S02]  /*0990*/  STL.128 [R1+0x20], R8 ;  /* 0x0000200801007387 */ /* 0x0041e40000100c00 */
[----:B0-----:R0:W1:Y:S04]  /*09a0*/  LDC.64 R8, c[0x4][R0] ;  /* 0x0100000000087b82 */ /* 0x0010680000000a00 */
[----:B------:R-:W-:-:S07]  /*09b0*/  LEPC R20, `(.L_x_2252) ;  /* 0x000000001014794e */ /* 0x000fce0000000000 */
[----:B01----:R-:W-:Y:S05]  /*09c0*/  CALL.ABS.NOINC R8 ;  /* 0x0000000008007343 */ /* 0x003fea0003c00000 */
.L_x_2252:
[----:B------:R-:W-:Y:S05]  /*09d0*/  BSYNC.RECONVERGENT B6 ;  /* 0x0000000000067941 */ /* 0x000fea0003800200 */
.L_x_2251:
        /* <DEDUP_REMOVED lines=153> */
.L_x_2256:
[----:B------:R-:W-:Y:S05]  /*1370*/  BSYNC.RELIABLE B1 ;  /* 0x0000000000017941 */ /* 0x000fea0003800100 */
.L_x_2255:
        /* <DEDUP_REMOVED lines=14> */
[----:B------:R1:W-:Y:S04]  /*1460*/  ATOM.E.DEC.STRONG.GPU PT, RZ, desc[UR36][R10.64], R3 ;  /* 0x800000030aff798a */ /* 0x0003e8000a1ef124 */
.L_x_2254:
[----:B------:R-:W-:Y:S05]  /*1470*/  BSYNC.RECONVERGENT B0 ;  /* 0x0000000000007941 */ /* 0x000fea0003800200 */
.L_x_2253:
[----:B------:R-:W-:-:S05]  /*1480*/  IADD3 R28, P0, PT, R28, 0x1, RZ ;  /* 0x000000011c1c7810 */ /* 0x000fca0007f1e0ff */
[----:B------:R-:W-:Y:S01]  /*1490*/  IMAD.X R27, RZ, RZ, R27, P0 ;  /* 0x000000ffff1b7224 */ /* 0x000fe200000e061b */
[----:B------:R-:W-:-:S04]  /*14a0*/  ISETP.NE.U32.AND P0, PT, R28, R18, PT ;  /* 0x000000121c00720c */ /* 0x000fc80003f05070 */
[----:B------:R-:W-:-:S13]  /*14b0*/  ISETP.NE.AND.EX P0, PT, R27, R19, PT, P0 ;  /* 0x000000131b00720c */ /* 0x000fda0003f05300 */
[----:B------:R-:W-:Y:S05]  /*14c0*/  @P0 BRA `(.L_x_2257) ;  /* 0xfffffff000240947 */ /* 0x000fea000383ffff */
[----:B------:R-:W-:Y:S05]  /*14d0*/  EXIT ;  /* 0x000000000000794d */ /* 0x000fea0003800000 */
.L_x_2258:
        /* <DEDUP_REMOVED lines=10> */
.L_x_2936:


//--------------------- .text._Z27batched_delete_kernel_VC_LBP27vertex_dictionary_structuremmPmS1_S1_S1_m --------------------------
	.section	.text._Z27batched_delete_kernel_VC_LBP27vertex_dictionary_structuremmPmS1_S1_S1_m,"ax",@progbits
	.align	128
        .global         _Z27batched_delete_kernel_VC_LBP27vertex_dictionary_structuremmPmS1_S1_S1_m
        .type           _Z27batched_delete_kernel_VC_LBP27vertex_dictionary_structuremmPmS1_S1_S1_m,@function
        .size           _Z27batched_delete_kernel_VC_LBP27vertex_dictionary_structuremmPmS1_S1_S1_m,(.L_x_2840 - _Z27batched_delete_kernel_VC_LBP27vertex_dictionary_structuremmPmS1_S1_S1_m)
        .other          _Z27batched_delete_kernel_VC_LBP27vertex_dictionary_structuremmPmS1_S1_S1_m,@"STO_CUDA_ENTRY STV_DEFAULT"
_Z27batched_delete_kernel_VC_LBP27vertex_dictionary_structuremmPmS1_S1_S1_m:
.text._Z27batched_delete_kernel_VC_LBP27vertex_dictionary_structuremmPmS1_S1_S1_m:
[----:B------:R-:W-:Y:S01]  /*0000*/  LDC R1, c[0x0][0x37c] ;  /* 0x0000df00ff017b82 */ /* 0x000fe20000000800 */
[----:B------:R-:W0:Y:S01]  /*0010*/  LDCU.64 UR4, c[0x0][0x3b8] ;  /* 0x00007700ff0477ac */ /* 0x000e220008000a00 */
[----:B------:R-:W-:Y:S01]  /*0020*/  IMAD.MOV.U32 R2, RZ, RZ, 0x1 ;  /* 0x00000001ff027424 */ /* 0x000fe200078e00ff */
[----:B------:R-:W1:Y:S05]  /*0030*/  S2R R13, SR_TID.X ;  /* 0x00000000000d7919 */ /* 0x000e6a0000002100 */
[----:B------:R-:W1:Y:S01]  /*0040*/  LDC R0, c[0x0][0x360] ;  /* 0x0000d800ff007b82 */ /* 0x000e620000000800 */
[----:B0-----:R-:W0:Y:S01]  /*0050*/  I2F.F64.U64 R6, UR4 ;  /* 0x0000000400067d12 */ /* 0x001e220008301800 */
[----:B------:R-:W2:Y:S07]  /*0060*/  LDCU.64 UR4, c[0x0][0x388] ;  /* 0x00007100ff0477ac */ /* 0x000eae0008000a00 */
[----:B0-----:R-:W0:Y:S08]  /*0070*/  MUFU.RCP64H R3, R7 ;  /* 0x0000000700037308 */ /* 0x001e300000001800 */
[----:B--2---:R-:W2:Y:S01]  /*0080*/  I2F.F64.U64 R8, UR4 ;  /* 0x0000000400087d12 */ /* 0x004ea20008301800 */
[----:B------:R-:W1:Y:S01]  /*0090*/  S2UR UR4, SR_CTAID.X ;  /* 0x00000000000479c3 */ /* 0x000e620000002500 */
[----:B0-----:R-:W-:Y:S01]  /*00a0*/  DFMA R4, -R6, R2, 1 ;  /* 0x3ff000000604742b */ /* 0x001fe20000000102 */
[----:B--2---:R-:W-:-:S07]  /*00b0*/  FSETP.GEU.AND P1, PT, |R9|, 6.5827683646048100446e-37, PT ;  /* 0x036000000900780b */ /* 0x004fce0003f2e200 */
[----:B------:R-:W-:-:S08]  /*00c0*/  DFMA R4, R4, R4, R4 ;  /* 0x000000040404722b */ /* 0x000fd00000000004 */
[----:B------:R-:W-:Y:S01]  /*00d0*/  DFMA R4, R2, R4, R2 ;  /* 0x000000040204722b */ /* 0x000fe20000000002 */
[----:B-1----:R-:W-:-:S07]  /*00e0*/  IMAD R0, R0, UR4, R13 ;  /* 0x0000000400007c24 */ /* 0x002fce000f8e020d */
[----:B------:R-:W-:-:S08]  /*00f0*/  DFMA R2, -R6, R4, 1 ;  /* 0x3ff000000602742b */ /* 0x000fd00000000104 */
[----:B------:R-:W-:-:S08]  /*0100*/  DFMA R2, R4, R2, R4 ;  /* 0x000000020402722b */ /* 0x000fd00000000004 */
[----:B------:R-:W-:-:S08]  /*0110*/  DMUL R4, R8, R2 ;  /* 0x0000000208047228 */ /* 0x000fd00000000000 */
[----:B------:R-:W-:-:S08]  /*0120*/  DFMA R10, -R6, R4, R8 ;  /* 0x00000004060a722b */ /* 0x000fd00000000108 */
[----:B------:R-:W-:Y:S01]  /*0130*/  DFMA R2, R2, R10, R4 ;  /* 0x0000000a0202722b */ /* 0x000fe20000000004 */
[----:B------:R0:W1:Y:S09]  /*0140*/  I2F.F64.U32 R4, R0 ;  /* 0x0000000000047312 */ /* 0x0000720000201800 */
[----:B------:R-:W-:-:S05]  /*0150*/  FFMA R10, RZ, R7, R3 ;  /* 0x00000007ff0a7223 */ /* 0x000fca0000000003 */
[----:B------:R-:W-:-:S13]  /*0160*/  FSETP.GT.AND P0, PT, |R10|, 1.469367938527859385e-39, PT ;  /* 0x001000000a00780b */ /* 0x000fda0003f04200 */
[----:B01----:R-:W-:Y:S05]  /*0170*/  @P0 BRA P1, `(.L_x_2259) ;  /* 0x0000000000080947 */ /* 0x003fea0000800000 */
[----:B------:R-:W-:-:S07]  /*0180*/  MOV R12, 0x1a0 ;  /* 0x000001a0000c7802 */ /* 0x000fce0000000f00 */
[----:B------:R-:W-:Y:S05]  /*0190*/  CALL.REL.NOINC `($__internal_21_$__cuda_sm20_div_rn_f64_full) ;  /* 0x0000000800447944 */ /* 0x000fea0003c00000 */
.L_x_2259:
[----:B------:R-:W0:Y:S02]  /*01a0*/  FRND.F64.CEIL R2, R2 ;  /* 0x0000000200027313 */ /* 0x000e240000309800 */
[----:B0-----:R-:W-:-:S14]  /*01b0*/  DSETP.GT.AND P0, PT, R2, R4, PT ;  /* 0x000000040200722a */ /* 0x001fdc0003f04000 */
[----:B------:R-:W-:Y:S05]  /*01c0*/  @!P0 EXIT ;  /* 0x000000000000894d */ /* 0x000fea0003800000 */
[----:B------:R-:W0:Y:S01]  /*01d0*/  LDCU.64 UR4, c[0x0][0x3b8] ;  /* 0x00007700ff0477ac */ /* 0x000e220008000a00 */
[----:B------:R-:W1:Y:S01]  /*01e0*/  LDCU.64 UR6, c[0x0][0x388] ;  /* 0x00007100ff0677ac */ /* 0x000e620008000a00 */
[----:B0-----:R-:W-:-:S04]  /*01f0*/  IMAD.WIDE.U32 R4, R0, UR4, RZ ;  /* 0x0000000400047c25 */ /* 0x001fc8000f8e00ff */
[----:B------:R-:W-:Y:S01]  /*0200*/  IMAD R7, R0, UR5, R5 ;  /* 0x0000000500077c24 */ /* 0x000fe2000f8e0205 */
[----:B------:R-:W-:-:S04]  /*0210*/  IADD3 R0, P0, PT, R4, UR4, RZ ;  /* 0x0000000404007c10 */ /* 0x000fc8000ff1e0ff */
[----:B------:R-:W-:Y:S02]  /*0220*/  IADD3.X R2, PT, PT, R7, UR5, RZ, P0, !PT ;  /* 0x0000000507027c10 */ /* 0x000fe400087fe4ff */
[----:B-1----:R-:W-:-:S04]  /*0230*/  ISETP.LT.U32.AND P0, PT, R0, UR6, PT ;  /* 0x0000000600007c0c */ /* 0x002fc8000bf01070 */
[----:B------:R-:W-:-:S04]  /*0240*/  ISETP.LT.U32.AND.EX P0, PT, R2, UR7, PT, P0 ;  /* 0x0000000702007c0c */ /* 0x000fc8000bf01100 */
[----:B------:R-:W-:Y:S02]  /*0250*/  SEL R0, R0, UR6, P0 ;  /* 0x0000000600007c07 */ /* 0x000fe40008000000 */
[----:B------:R-:W-:Y:S02]  /*0260*/  SEL R2, R2, UR7, P0 ;  /* 0x0000000702027c07 */ /* 0x000fe40008000000 */
[----:B------:R-:W-:-:S04]  /*0270*/  ISETP.GE.U32.AND P0, PT, R4, R0, PT ;  /* 0x000000000400720c */ /* 0x000fc80003f06070 */
[----:B------:R-:W-:-:S13]  /*0280*/  ISETP.GE.U32.AND.EX P0, PT, R7, R2, PT, P0 ;  /* 0x000000020700720c */ /* 0x000fda0003f06100 */
[----:B------:R-:W-:Y:S05]  /*0290*/  @P0 EXIT ;  /* 0x000000000000094d */ /* 0x000fea0003800000 */
[----:B------:R-:W-:Y:S01]  /*02a0*/  IMAD.MOV.U32 R3, RZ, RZ, R4 ;  /* 0x000000ffff037224 */ /* 0x000fe200078e0004 */
[----:B------:R-:W0:Y:S01]  /*02b0*/  LDCU.64 UR6, c[0x0][0x358] ;  /* 0x00006b00ff0677ac */ /* 0x000e220008000a00 */
[----:B------:R-:W-:-:S07]  /*02c0*/  IMAD.MOV.U32 R4, RZ, RZ, R7 ;  /* 0x000000ffff047224 */ /* 0x000fce00078e0007 */
.L_x_2273:
[----:B-1----:R-:W1:Y:S01]  /*02d0*/  LDCU.64 UR4, c[0x0][0x398] ;  /* 0x00007300ff0477ac */ /* 0x002e620008000a00 */
[C---:B------:R-:W-:Y:S01]  /*02e0*/  IMAD.SHL.U32 R14, R3.reuse, 0x8, RZ ;  /* 0x00000008030e7824 */ /* 0x040fe200078e00ff */
[----:B------:R-:W-:-:S04]  /*02f0*/  SHF.L.U64.HI R7, R3, 0x3, R4 ;  /* 0x0000000303077819 */ /* 0x000fc80000010204 */
[----:B-1----:R-:W-:-:S04]  /*0300*/  IADD3 R8, P0, PT, R14, UR4, RZ ;  /* 0x000000040e087c10 */ /* 0x002fc8000ff1e0ff */
[----:B------:R-:W-:-:S05]  /*0310*/  IADD3.X R9, PT, PT, R7, UR5, RZ, P0, !PT ;  /* 0x0000000507097c10 */ /* 0x000fca00087fe4ff */
[----:B0-----:R-:W2:Y:S04]  /*0320*/  LDG.E.64 R10, desc[UR6][R8.64] ;  /* 0x00000006080a7981 */ /* 0x001ea8000c1e1b00 */
[----:B------:R-:W2:Y:S01]  /*0330*/  LDG.E.64 R12, desc[UR6][R8.64+0x8] ;  /* 0x00000806080c7981 */ /* 0x000ea2000c1e1b00 */
[----:B------:R-:W-:Y:S01]  /*0340*/  IMAD.MOV.U32 R5, RZ, RZ, R3 ;  /* 0x000000ffff057224 */ /* 0x000fe200078e0003 */
[----:B------:R-:W-:Y:S01]  /*0350*/  IADD3 R3, P0, PT, R3, 0x1, RZ ;  /* 0x0000000103037810 */ /* 0x000fe20007f1e0ff */
[--C-:B------:R-:W-:Y:S01]  /*0360*/  IMAD.MOV.U32 R6, RZ, RZ, R4.reuse ;  /* 0x000000ffff067224 */ /* 0x100fe200078e0004 */
[----:B------:R-:W-:Y:S03]  /*0370*/  BSSY.RECONVERGENT B0, `(.L_x_2260) ;  /* 0x0000071000007945 */ /* 0x000fe60003800200 */
[----:B------:R-:W-:Y:S01]  /*0380*/  IMAD.X R4, RZ, RZ, R4, P0 ;  /* 0x000000ffff047224 */ /* 0x000fe200000e0604 */
[----:B------:R-:W-:-:S04]  /*0390*/  ISETP.GE.U32.AND P0, PT, R3, R0, PT ;  /* 0x000000000300720c */ /* 0x000fc80003f06070 */
[----:B------:R-:W-:Y:S02]  /*03a0*/  ISETP.GE.U32.AND.EX P0, PT, R4, R2, PT, P0 ;  /* 0x000000020400720c */ /* 0x000fe40003f06100 */
[----:B--2---:R-:W-:-:S04]  /*03b0*/  ISETP.NE.U32.AND P1, PT, R12, R10, PT ;  /* 0x0000000a0c00720c */ /* 0x004fc80003f25070 */
[----:B------:R-:W-:-:S13]  /*03c0*/  ISETP.NE.AND.EX P1, PT, R13, R11, PT, P1 ;  /* 0x0000000b0d00720c */ /* 0x000fda0003f25310 */
[----:B------:R-:W-:Y:S05]  /*03d0*/  @!P1 BRA `(.L_x_2261) ;  /* 0x0000000400a89947 */ /* 0x000fea0003800000 */
[----:B------:R-:W0:Y:S02]  /*03e0*/  LDCU.64 UR4, c[0x0][0x3a8] ;  /* 0x00007500ff0477ac */ /* 0x000e240008000a00 */
[----:B0-----:R-:W-:-:S04]  /*03f0*/  IADD3 R14, P1, PT, R14, UR4, RZ ;  /* 0x000000040e0e7c10 */ /* 0x001fc8000ff3e0ff */
[----:B------:R-:W-:-:S05]  /*0400*/  IADD3.X R15, PT, PT, R7, UR5, RZ, P1, !PT ;  /* 0x00000005070f7c10 */ /* 0x000fca0008ffe4ff */
[----:B------:R-:W2:Y:S04]  /*0410*/  LDG.E.64 R8, desc[UR6][R14.64+0x8] ;  /* 0x000008060e087981 */ /* 0x000ea8000c1e1b00 */
[----:B------:R-:W2:Y:S02]  /*0420*/  LDG.E.64 R16, desc[UR6][R14.64] ;  /* 0x000000060e107981 */ /* 0x000ea4000c1e1b00 */
[----:B--2---:R-:W-:-:S05]  /*0430*/  IADD3 R7, P1, PT, R8, -R16, RZ ;  /* 0x8000001008077210 */ /* 0x004fca0007f3e0ff */
[----:B------:R-:W-:Y:S01]  /*0440*/  IMAD.X R8, R9, 0x1, ~R17, P1 ;  /* 0x0000000109087824 */ /* 0x000fe200008e0e11 */
[----:B------:R-:W-:-:S04]  /*0450*/  ISETP.NE.U32.AND P1, PT, R7, RZ, PT ;  /* 0x000000ff0700720c */ /* 0x000fc80003f25070 */
[----:B------:R-:W-:-:S13]  /*0460*/  ISETP.NE.AND.EX P1, PT, R8, RZ, PT, P1 ;  /* 0x000000ff0800720c */ /* 0x000fda0003f25310 */
[----:B------:R-:W-:Y:S05]  /*0470*/  @!P1 BRA `(.L_x_2261) ;  /* 0x0000000400809947 */ /* 0x000fea0003800000 */
[----:B------:R-:W-:Y:S02]  /*0480*/  IMAD.MOV.U32 R22, RZ, RZ, RZ ;  /* 0x000000ffff167224 */ /* 0x000fe400078e00ff */
[----:B------:R-:W-:-:S07]  /*0490*/  IMAD.MOV.U32 R9, RZ, RZ, RZ ;  /* 0x000000ffff097224 */ /* 0x000fce00078e00ff */
.L_x_2272:
[----:B------:R-:W0:Y:S02]  /*04a0*/  LDCU.64 UR4, c[0x0][0x380] ;  /* 0x00007000ff0477ac */ /* 0x000e240008000a00 */
[----:B0-----:R-:W-:-:S04]  /*04b0*/  UIADD3 UR8, UP0, UPT, UR4, 0x18000000, URZ ;  /* 0x1800000004087890 */ /* 0x001fc8000ff1e0ff */
[----:B------:R-:W-:Y:S02]  /*04c0*/  UIADD3.X UR4, UPT, UPT, URZ, UR5, URZ, UP0, !UPT ;  /* 0x00000005ff047290 */ /* 0x000fe400087fe4ff */
[----:B-1----:R-:W-:-:S04]  /*04d0*/  IMAD.U32 R18, RZ, RZ, UR8 ;  /* 0x00000008ff127e24 */ /* 0x002fc8000f8e00ff */
[----:B------:R-:W-:-:S05]  /*04e0*/  IMAD.U32 R19, RZ, RZ, UR4 ;  /* 0x00000004ff137e24 */ /* 0x000fca000f8e00ff */
[----:B------:R-:W2:Y:S01]  /*04f0*/  LDG.E.64 R14, desc[UR6][R18.64+0x519630] ;  /* 0x51963006120e7981 */ /* 0x000ea2000c1e1b00 */
[----:B------:R-:W0:Y:S02]  /*0500*/  LDCU.64 UR4, c[0x4][0x20] ;  /* 0x01000400ff0477ac */ /* 0x000e240008000a00 */
[----:B0-----:R-:W-:-:S04]  /*0510*/  LEA R16, P1, R22, UR4, 0x3 ;  /* 0x0000000416107c11 */ /* 0x001fc8000f8218ff */
[----:B------:R-:W-:-:S06]  /*0520*/  LEA.HI.X R17, R22, UR5, R9, 0x3, P1 ;  /* 0x0000000516117c11 */ /* 0x000fcc00088f1c09 */
[----:B------:R-:W3:Y:S01]  /*0530*/  LDG.E.64 R16, desc[UR6][R16.64] ;  /* 0x0000000610107981 */ /* 0x000ee2000c1e1b00 */
[----:B--2---:R-:W-:-:S04]  /*0540*/  LEA R14, P1, R5, R14, 0x3 ;  /* 0x0000000e050e7211 */ /* 0x004fc800078218ff */
[----:B------:R-:W-:-:S06]  /*0550*/  LEA.HI.X R15, R5, R15, R6, 0x3, P1 ;  /* 0x0000000f050f7211 */ /* 0x000fcc00008f1c06 */
[----:B------:R-:W5:Y:S01]  /*0560*/  LDG.E.64 R14, desc[UR6][R14.64] ;  /* 0x000000060e0e7981 */ /* 0x000f62000c1e1b00 */
[----:B------:R-:W-:Y:S01]  /*0570*/  IADD3 R22, P1, PT, R22, 0x1, RZ ;  /* 0x0000000116167810 */ /* 0x000fe20007f3e0ff */
[----:B------:R-:W-:Y:S04]  /*0580*/  BSSY.RECONVERGENT B1, `(.L_x_2262) ;  /* 0x000001c000017945 */ /* 0x000fe80003800200 */
[----:B------:R-:W-:Y:S01]  /*0590*/  IMAD.X R9, RZ, RZ, R9, P1 ;  /* 0x000000ffff097224 */ /* 0x000fe200008e0609 */
[----:B------:R-:W-:-:S04]  /*05a0*/  ISETP.GE.U32.AND P1, PT, R22, R7, PT ;  /* 0x000000071600720c */ /* 0x000fc80003f26070 */
[----:B------:R-:W-:Y:S02]  /*05b0*/  ISETP.GE.U32.AND.EX P1, PT, R9, R8, PT, P1 ;  /* 0x000000080900720c */ /* 0x000fe40003f26110 */
[----:B---3--:R-:W-:-:S04]  /*05c0*/  ISETP.NE.U32.AND P2, PT, R16, RZ, PT ;  /* 0x000000ff1000720c */ /* 0x008fc80003f45070 */
[----:B------:R-:W-:-:S13]  /*05d0*/  ISETP.NE.AND.EX P2, PT, R17, RZ, PT, P2 ;  /* 0x000000ff1100720c */ /* 0x000fda0003f45320 */
[----:B------:R-:W-:Y:S05]  /*05e0*/  @!P2 BRA `(.L_x_2263) ;  /* 0x000000000054a947 */ /* 0x000fea0003800000 */
[----:B------:R-:W-:Y:S02]  /*05f0*/  IMAD.MOV.U32 R27, RZ, RZ, R16 ;  /* 0x000000ffff1b7224 */ /* 0x000fe400078e0010 */
[----:B------:R-:W-:-:S07]  /*0600*/  IMAD.MOV.U32 R23, RZ, RZ, R17 ;  /* 0x000000ffff177224 */ /* 0x000fce00078e0011 */
.L_x_2264:
        /* <DEDUP_REMOVED lines=19> */
.L_x_2263:
[----:B------:R-:W-:Y:S05]  /*0740*/  BSYNC.RECONVERGENT B1 ;  /* 0x0000000000017941 */ /* 0x000fea0003800200 */
.L_x_2262:
[----:B------:R-:W-:Y:S01]  /*0750*/  BSSY.RECONVERGENT B1, `(.L_x_2265) ;  /* 0x0000031000017945 */ /* 0x000fe20003800200 */
[----:B------:R-:W-:Y:S02]  /*0760*/  IMAD.MOV.U32 R23, RZ, RZ, RZ ;  /* 0x000000ffff177224 */ /* 0x000fe400078e00ff */
[----:B------:R-:W-:-:S07]  /*0770*/  IMAD.MOV.U32 R24, RZ, RZ, RZ ;  /* 0x000000ffff187224 */ /* 0x000fce00078e00ff */
.L_x_2271:
[----:B-1---5:R-:W-:-:S04]  /*0780*/  LEA R16, P2, R23, R14, 0x3 ;  /* 0x0000000e17107211 */ /* 0x022fc800078418ff */
[----:B------:R-:W-:-:S05]  /*0790*/  LEA.HI.X R17, R23, R15, R24, 0x3, P2 ;  /* 0x0000000f17117211 */ /* 0x000fca00010f1c18 */
[----:B------:R-:W2:Y:S02]  /*07a0*/  LDG.E.64 R18, desc[UR6][R16.64] ;  /* 0x0000000610127981 */ /* 0x000ea4000c1e1b00 */
[----:B--2---:R-:W-:-:S04]  /*07b0*/  ISETP.NE.U32.AND P2, PT, R18, RZ, PT ;  /* 0x000000ff1200720c */ /* 0x004fc80003f45070 */
[----:B------:R-:W-:-:S13]  /*07c0*/  ISETP.NE.AND.EX P2, PT, R19, RZ, PT, P2 ;  /* 0x000000ff1300720c */ /* 0x000fda0003f45320 */
[----:B------:R-:W-:Y:S05]  /*07d0*/  @!P2 BRA `(.L_x_2266) ;  /* 0x0000000000a0a947 */ /* 0x000fea0003800000 */
[----:B------:R-:W-:Y:S01]  /*07e0*/  ISETP.GE.U32.AND P2, PT, R10, R12, PT ;  /* 0x0000000c0a00720c */ /* 0x000fe20003f46070 */
[----:B------:R-:W-:Y:S03]  /*07f0*/  BSSY.RECONVERGENT B2, `(.L_x_2267) ;  /* 0x0000021000027945 */ /* 0x000fe60003800200 */
[----:B------:R-:W-:-:S13]  /*0800*/  ISETP.GE.U32.AND.EX P2, PT, R11, R13, PT, P2 ;  /* 0x0000000d0b00720c */ /* 0x000fda0003f46120 */
[----:B------:R-:W-:Y:S05]  /*0810*/  @P2 BRA `(.L_x_2268) ;  /* 0x0000000000782947 */ /* 0x000fea0003800000 */
[----:B------:R-:W-:Y:S01]  /*0820*/  ISETP.NE.U32.AND P2, PT, R18, 0x3b9aca00, PT ;  /* 0x3b9aca001200780c */ /* 0x000fe20003f45070 */
[----:B------:R-:W-:Y:S02]  /*0830*/  IMAD.MOV.U32 R25, RZ, RZ, R10 ;  /* 0x000000ffff197224 */ /* 0x000fe400078e000a */
[----:B------:R-:W-:Y:S01]  /*0840*/  IMAD.MOV.U32 R26, RZ, RZ, R11 ;  /* 0x000000ffff1a7224 */ /* 0x000fe200078e000b */
[----:B------:R-:W-:-:S13]  /*0850*/  ISETP.NE.AND.EX P2, PT, R19, RZ, PT, P2 ;  /* 0x000000ff1300720c */ /* 0x000fda0003f45320 */
.L_x_2270:
[----:B------:R-:W0:Y:S02]  /*0860*/  LDCU.64 UR4, c[0x0][0x3a0] ;  /* 0x00007400ff0477ac */ /* 0x000e240008000a00 */
[----:B0-----:R-:W-:-:S04]  /*0870*/  LEA R20, P3, R25, UR4, 0x3 ;  /* 0x0000000419147c11 */ /* 0x001fc8000f8618ff */
[----:B------:R-:W-:-:S06]  /*0880*/  LEA.HI.X R21, R25, UR5, R26, 0x3, P3 ;  /* 0x0000000519157c11 */ /* 0x000fcc00098f1c1a */
[----:B------:R-:W2:Y:S02]  /*0890*/  LDG.E.64 R20, desc[UR6][R20.64] ;  /* 0x0000000614147981 */ /* 0x000ea4000c1e1b00 */
[----:B--2---:R-:W-:-:S04]  /*08a0*/  ISETP.NE.U32.AND P3, PT, R18, R20, PT ;  /* 0x000000141200720c */ /* 0x004fc80003f65070 */
[----:B------:R-:W-:-:S13]  /*08b0*/  ISETP.NE.OR.EX P3, PT, R19, R21, !P2, P3 ;  /* 0x000000151300720c */ /* 0x000fda0005765730 */
[----:B------:R-:W-:Y:S05]  /*08c0*/  @!P3 BRA `(.L_x_2269) ;  /* 0x000000000018b947 */ /* 0x000fea0003800000 */
[----:B------:R-:W-:-:S05]  /*08d0*/  IADD3 R25, P3, PT, R25, 0x1, RZ ;  /* 0x0000000119197810 */ /* 0x000fca0007f7e0ff */
[----:B------:R-:W-:Y:S01]  /*08e0*/  IMAD.X R26, RZ, RZ, R26, P3 ;  /* 0x000000ffff1a7224 */ /* 0x000fe200018e061a */
[----:B------:R-:W-:-:S04]  /*08f0*/  ISETP.GE.U32.AND P3, PT, R25, R12, PT ;  /* 0x0000000c1900720c */ /* 0x000fc80003f66070 */
[----:B------:R-:W-:-:S13]  /*0900*/  ISETP.GE.U32.AND.EX P3, PT, R26, R13, PT, P3 ;  /* 0x0000000d1a00720c */ /* 0x000fda0003f66130 */
[----:B------:R-:W-:Y:S05]  /*0910*/  @!P3 BRA `(.L_x_2270) ;  /* 0xfffffffc00d0b947 */ /* 0x000fea000383ffff */
[----:B------:R-:W-:Y:S05]  /*0920*/  BRA `(.L_x_2268) ;  /* 0x0000000000347947 */ /* 0x000fea0003800000 */
.L_x_2269:
        /* <DEDUP_REMOVED lines=13> */
.L_x_2268:
[----:B------:R-:W-:Y:S05]  /*0a00*/  BSYNC.RECONVERGENT B2 ;  /* 0x0000000000027941 */ /* 0x000fea0003800200 */
.L_x_2267:
[----:B------:R-:W-:-:S05]  /*0a10*/  IADD3 R23, P2, PT, R23, 0x1, RZ ;  /* 0x0000000117177810 */ /* 0x000fca0007f5e0ff */
[----:B------:R-:W-:Y:S01]  /*0a20*/  IMAD.X R24, RZ, RZ, R24, P2 ;  /* 0x000000ffff187224 */ /* 0x000fe200010e0618 */
[----:B------:R-:W-:-:S04]  /*0a30*/  ISETP.NE.U32.AND P2, PT, R23, 0xf, PT ;  /* 0x0000000f1700780c */ /* 0x000fc80003f45070 */
[----:B------:R-:W-:-:S13]  /*0a40*/  ISETP.NE.AND.EX P2, PT, R24, RZ, PT, P2 ;  /* 0x000000ff1800720c */ /* 0x000fda0003f45320 */
[----:B------:R-:W-:Y:S05]  /*0a50*/  @P2 BRA `(.L_x_2271) ;  /* 0xfffffffc00482947 */ /* 0x000fea000383ffff */
.L_x_2266:
[----:B------:R-:W-:Y:S05]  /*0a60*/  BSYNC.RECONVERGENT B1 ;  /* 0x0000000000017941 */ /* 0x000fea0003800200 */
.L_x_2265:
[----:B------:R-:W-:Y:S05]  /*0a70*/  @!P1 BRA `(.L_x_2272) ;  /* 0xfffffff800889947 */ /* 0x000fea000383ffff */
.L_x_2261:
[----:B------:R-:W-:Y:S05]  /*0a80*/  BSYNC.RECONVERGENT B0 ;  /* 0x0000000000007941 */ /* 0x000fea0003800200 */
.L_x_2260:
[----:B------:R-:W-:Y:S05]  /*0a90*/  @!P0 BRA `(.L_x_2273) ;  /* 0xfffffff8000c8947 */ /* 0x000fea000383ffff */
[----:B------:R-:W-:Y:S05]  /*0aa0*/  EXIT ;  /* 0x000000000000794d */ /* 0x000fea0003800000 */
        .weak           $__internal_21_$__cuda_sm20_div_rn_f64_full
        .type           $__internal_21_$__cuda_sm20_div_rn_f64_full,@function
        .size           $__internal_21_$__cuda_sm20_div_rn_f64_full,(.L_x_2840 - $__internal_21_$__cuda_sm20_div_rn_f64_full)
$__internal_21_$__cuda_sm20_div_rn_f64_full:
[C---:B------:R-:W-:Y:S01]  /*0ab0*/  FSETP.GEU.AND P0, PT, |R7|.reuse, 1.469367938527859385e-39, PT ;  /* 0x001000000700780b */ /* 0x040fe20003f0e200 */
[----:B------:R-:W-:Y:S01]  /*0ac0*/  IMAD.MOV.U32 R14, RZ, RZ, 0x1 ;  /* 0x00000001ff0e7424 */ /* 0x000fe200078e00ff */
[C---:B------:R-:W-:Y:S01]  /*0ad0*/  LOP3.LUT R2, R7.reuse, 0x800fffff, RZ, 0xc0, !PT ;  /* 0x800fffff07027812 */ /* 0x040fe200078ec0ff */
[----:B------:R-:W-:Y:S01]  /*0ae0*/  IMAD.MOV.U32 R13, RZ, RZ, 0x1ca00000 ;  /* 0x1ca00000ff0d7424 */ /* 0x000fe200078e00ff */
[----:B------:R-:W-:Y:S02]  /*0af0*/  LOP3.LUT R17, R7, 0x7ff00000, RZ, 0xc0, !PT ;  /* 0x7ff0000007117812 */ /* 0x000fe400078ec0ff */
[----:B------:R-:W-:Y:S01]  /*0b00*/  LOP3.LUT R3, R2, 0x3ff00000, RZ, 0xfc, !PT ;  /* 0x3ff0000002037812 */ /* 0x000fe200078efcff */
[----:B------:R-:W-:Y:S01]  /*0b10*/  IMAD.MOV.U32 R2, RZ, RZ, R6 ;  /* 0x000000ffff027224 */ /* 0x000fe200078e0006 */
[----:B------:R-:W-:-:S04]  /*0b20*/  LOP3.LUT R16, R9, 0x7ff00000, RZ, 0xc0, !PT ;  /* 0x7ff0000009107812 */ /* 0x000fc800078ec0ff */
[----:B------:R-:W-:Y:S01]  /*0b30*/  ISETP.GE.U32.AND P1, PT, R16, R17, PT ;  /* 0x000000111000720c */ /* 0x000fe20003f26070 */
[----:B------:R-:W-:Y:S01]  /*0b40*/  @!P0 DMUL R2, R6, 8.98846567431157953865e+307 ;  /* 0x7fe0000006028828 */ /* 0x000fe20000000000 */
[----:B------:R-:W-:-:S05]  /*0b50*/  IMAD.MOV.U32 R23, RZ, RZ, R16 ;  /* 0x000000ffff177224 */ /* 0x000fca00078e0010 */
[----:B------:R-:W0:Y:S02]  /*0b60*/  MUFU.RCP64H R15, R3 ;  /* 0x00000003000f7308 */ /* 0x000e240000001800 */
[----:B0-----:R-:W-:-:S08]  /*0b70*/  DFMA R10, R14, -R2, 1 ;  /* 0x3ff000000e0a742b */ /* 0x001fd00000000802 */
[----:B------:R-:W-:-:S08]  /*0b80*/  DFMA R10, R10, R10, R10 ;  /* 0x0000000a0a0a722b */ /* 0x000fd0000000000a */
[----:B------:R-:W-:Y:S01]  /*0b90*/  DFMA R14, R14, R10, R14 ;  /* 0x0000000a0e0e722b */ /* 0x000fe2000000000e */
[----:B------:R-:W-:Y:S01]  /*0ba0*/  SEL R11, R13, 0x63400000, !P1 ;  /* 0x634000000d0b7807 */ /* 0x000fe20004800000 */
[----:B------:R-:W-:Y:S01]  /*0bb0*/  IMAD.MOV.U32 R10, RZ, RZ, R8 ;  /* 0x000000ffff0a7224 */ /* 0x000fe200078e0008 */
[----:B------:R-:W-:Y:S02]  /*0bc0*/  FSETP.GEU.AND P1, PT, |R9|, 1.469367938527859385e-39, PT ;  /* 0x001000000900780b */ /* 0x000fe40003f2e200 */
[----:B------:R-:W-:-:S03]  /*0bd0*/  LOP3.LUT R11, R11, 0x800fffff, R9, 0xf8, !PT ;  /* 0x800fffff0b0b7812 */ /* 0x000fc600078ef809 */
[----:B------:R-:W-:-:S08]  /*0be0*/  DFMA R18, R14, -R2, 1 ;  /* 0x3ff000000e12742b */ /* 0x000fd00000000802 */
[----:B------:R-:W-:Y:S01]  /*0bf0*/  DFMA R14, R14, R18, R14 ;  /* 0x000000120e0e722b */ /* 0x000fe2000000000e */
[----:B------:R-:W-:Y:S10]  /*0c00*/  @P1 BRA `(.L_x_2274) ;  /* 0x0000000000201947 */ /* 0x000ff40003800000 */
        /* <DEDUP_REMOVED lines=8> */
.L_x_2274:
        /* <DEDUP_REMOVED lines=37> */
.L_x_2275:
        /* <DEDUP_REMOVED lines=16> */
.L_x_2278:
[----:B------:R-:W-:Y:S01]  /*0fe0*/  LOP3.LUT R17, R7, 0x80000, RZ, 0xfc, !PT ;  /* 0x0008000007117812 */ /* 0x000fe200078efcff */
[----:B------:R-:W-:Y:S01]  /*0ff0*/  IMAD.MOV.U32 R16, RZ, RZ, R6 ;  /* 0x000000ffff107224 */ /* 0x000fe200078e0006 */
[----:B------:R-:W-:Y:S06]  /*1000*/  BRA `(.L_x_2276) ;  /* 0x0000000000087947 */ /* 0x000fec0003800000 */
.L_x_2277:
[----:B------:R-:W-:Y:S01]  /*1010*/  LOP3.LUT R17, R9, 0x80000, RZ, 0xfc, !PT ;  /* 0x0008000009117812 */ /* 0x000fe200078efcff */
[----:B------:R-:W-:-:S07]  /*1020*/  IMAD.MOV.U32 R16, RZ, RZ, R8 ;  /* 0x000000ffff107224 */ /* 0x000fce00078e0008 */
.L_x_2276:
[----:B------:R-:W-:Y:S02]  /*1030*/  IMAD.MOV.U32 R13, RZ, RZ, 0x0 ;  /* 0x00000000ff0d7424 */ /* 0x000fe400078e00ff */
[----:B------:R-:W-:Y:S02]  /*1040*/  IMAD.MOV.U32 R2, RZ, RZ, R16 ;  /* 0x000000ffff027224 */ /* 0x000fe400078e0010 */
[----:B------:R-:W-:Y:S01]  /*1050*/  IMAD.MOV.U32 R3, RZ, RZ, R17 ;  /* 0x000000ffff037224 */ /* 0x000fe200078e0011 */
[----:B------:R-:W-:Y:S06]  /*1060*/  RET.REL.NODEC R12 `(_Z27batched_delete_kernel_VC_LBP27vertex_dictionary_structuremmPmS1_S1_S1_m) ;  /* 0xffffffec0ce47950 */ /* 0x000fec0003c3ffff */
.L_x_2279:
        /* <DEDUP_REMOVED lines=9> */
.L_x_2840:


//--------------------- .text._Z24batched_delete_kernel_VCP27vertex_dictionary_structuremmPmS1_S1_S1_ --------------------------
	.section	.text._Z24batched_delete_kernel_VCP27vertex_dictionary_structuremmPmS1_S1_S1_,"ax",@progbits
	.align	128
        .global         _Z24batched_delete_kernel_VCP27vertex_dictionary_structuremmPmS1_S1_S1_
        .type           _Z24batched_delete_kernel_VCP27vertex_dictionary_structuremmPmS1_S1_S1_,@function
        .size           _Z24batched_delete_kernel_VCP27vertex_dictionary_structuremmPmS1_S1_S1_,(.L_x_2938 - _Z24batched_delete_kernel_VCP27vertex_dictionary_structuremmPmS1_S1_S1_)
        .other          _Z24batched_delete_kernel_VCP27vertex_dictionary_structuremmPmS1_S1_S1_,@"STO_CUDA_ENTRY STV_DEFAULT"
_Z24batched_delete_kernel_VCP27vertex_dictionary_structuremmPmS1_S1_S1_:
.text._Z24batched_delete_kernel_VCP27vertex_dictionary_structuremmPmS1_S1_S1_:
        /* <DEDUP_REMOVED lines=17> */
[----:B--2---:R-:W-:-:S04]  /*0110*/  ISETP.NE.U32.AND P0, PT, R10, R12, PT ;  /* 0x0000000c0a00720c */ /* 0x004fc80003f05070 */
[----:B------:R-:W-:-:S13]  /*0120*/  ISETP.NE.AND.EX P0, PT, R11, R13, PT, P0 ;  /* 0x0000000d0b00720c */ /* 0x000fda0003f05300 */
[----:B------:R-:W-:Y:S05]  /*0130*/  @!P0 EXIT ;  /* 0x000000000000894d */ /* 0x000fea0003800000 */
        /* <DEDUP_REMOVED lines=9> */
[----:B------:R-:W-:Y:S05]  /*01d0*/  @!P0 EXIT ;  /* 0x000000000000894d */ /* 0x000fea0003800000 */
[----:B------:R-:W0:Y:S01]  /*01e0*/  LDCU.64 UR4, c[0x0][0x3a0] ;  /* 0x00007400ff0477ac */ /* 0x000e220008000a00 */
[----:B------:R-:W-:Y:S02]  /*01f0*/  IMAD.MOV.U32 R7, RZ, RZ, RZ ;  /* 0x000000ffff077224 */ /* 0x000fe400078e00ff */
[----:B------:R-:W-:Y:S01]  /*0200*/  IMAD.MOV.U32 R8, RZ, RZ, RZ ;  /* 0x000000ffff087224 */ /* 0x000fe200078e00ff */
[----:B0-----:R-:W-:-:S04]  /*0210*/  LEA R6, P0, R12, UR4, 0x3 ;  /* 0x000000040c067c11 */ /* 0x001fc8000f8018ff */
[----:B------:R-:W-:-:S09]  /*0220*/  LEA.HI.X R9, R12, UR5, R13, 0x3, P0 ;  /* 0x000000050c097c11 */ /* 0x000fd200080f1c0d */
.L_x_2290:
        /* <DEDUP_REMOVED lines=10> */
[----:B--2---:R-:W-:-:S05]  /*02d0*/  IADD3 R14, P0, PT, R14, R2, RZ ;  /* 0x000000020e0e7210 */ /* 0x004fca0007f1e0ff */
[----:B------:R-:W-:-:S06]  /*02e0*/  IMAD.X R15, R15, 0x1, R3, P0 ;  /* 0x000000010f0f7824 */ /* 0x000fcc00000e0603 */
        /* <DEDUP_REMOVED lines=11> */
.L_x_2282:
        /* <DEDUP_REMOVED lines=19> */
.L_x_2281:
[----:B------:R-:W-:Y:S05]  /*04d0*/  BSYNC.RECONVERGENT B0 ;  /* 0x0000000000007941 */ /* 0x000fea0003800200 */
.L_x_2280:
[----:B------:R-:W-:Y:S01]  /*04e0*/  BSSY.RECONVERGENT B0, `(.L_x_2283) ;  /* 0x0000033000007945 */ /* 0x000fe20003800200 */
[----:B------:R-:W-:-:S07]  /*04f0*/  CS2R R22, SRZ ;  /* 0x0000000000167805 */ /* 0x000fce000001ff00 */
.L_x_2289:
        /* <DEDUP_REMOVED lines=13> */
[----:B------:R-:W-:Y:S01]  /*05d0*/  ISETP.NE.AND.EX P1, PT, R19, RZ, PT, P1 ;  /* 0x000000ff1300720c */ /* 0x000fe20003f25310 */
[----:B------:R-:W-:Y:S02]  /*05e0*/  IMAD.MOV.U32 R25, RZ, RZ, R12 ;  /* 0x000000ffff197224 */ /* 0x000fe400078e000c */
[----:B------:R-:W-:-:S10]  /*05f0*/  IMAD.MOV.U32 R27, RZ, RZ, R13 ;  /* 0x000000ffff1b7224 */ /* 0x000fd400078e000d */
.L_x_2288:
[----:B------:R-:W-:Y:S02]  /*0600*/  IMAD.MOV.U32 R20, RZ, RZ, R24 ;  /* 0x000000ffff147224 */ /* 0x000fe400078e0018 */
[----:B------:R-:W-:-:S06]  /*0610*/  IMAD.MOV.U32 R21, RZ, RZ, R29 ;  /* 0x000000ffff157224 */ /* 0x000fcc00078e001d */
[----:B------:R-:W2:Y:S02]  /*0620*/  LDG.E.64 R20, desc[UR6][R20.64] ;  /* 0x0000000614147981 */ /* 0x000ea4000c1e1b00 */
[----:B--2---:R-:W-:-:S04]  /*0630*/  ISETP.NE.U32.AND P2, PT, R18, R20, PT ;  /* 0x000000141200720c */ /* 0x004fc80003f45070 */
[----:B------:R-:W-:-:S13]  /*0640*/  ISETP.NE.OR.EX P2, PT, R19, R21, !P1, P2 ;  /* 0x000000151300720c */ /* 0x000fda0004f45720 */
[----:B------:R-:W-:Y:S05]  /*0650*/  @!P2 BRA `(.L_x_2287) ;  /* 0x000000000020a947 */ /* 0x000fea0003800000 */
[----:B------:R-:W-:Y:S02]  /*0660*/  IADD3 R25, P2, PT, R25, 0x1, RZ ;  /* 0x0000000119197810 */ /* 0x000fe40007f5e0ff */
[----:B------:R-:W-:-:S03]  /*0670*/  IADD3 R24, P3, PT, R24, 0x8, RZ ;  /* 0x0000000818187810 */ /* 0x000fc60007f7e0ff */
[----:B------:R-:W-:Y:S01]  /*0680*/  IMAD.X R27, RZ, RZ, R27, P2 ;  /* 0x000000ffff1b7224 */ /* 0x000fe200010e061b */
[----:B------:R-:W-:Y:S01]  /*0690*/  ISETP.GE.U32.AND P2, PT, R25, R10, PT ;  /* 0x0000000a1900720c */ /* 0x000fe20003f46070 */
[----:B------:R-:W-:-:S03]  /*06a0*/  IMAD.X R29, RZ, RZ, R29, P3 ;  /* 0x000000ffff1d7224 */ /* 0x000fc600018e061d */
[----:B------:R-:W-:-:S13]  /*06b0*/  ISETP.GE.U32.AND.EX P2, PT, R27, R11, PT, P2 ;  /* 0x0000000b1b00720c */ /* 0x000fda0003f46120 */
[----:B------:R-:W-:Y:S05]  /*06c0*/  @!P2 BRA `(.L_x_2288) ;  /* 0xfffffffc00cca947 */ /* 0x000fea000383ffff */
[----:B------:R-:W-:Y:S05]  /*06d0*/  BRA `(.L_x_2286) ;  /* 0x0000000000347947 */ /* 0x000fea0003800000 */
.L_x_2287:
        /* <DEDUP_REMOVED lines=11> */
[----:B------:R-:W-:-:S05]  /*0790*/  LEA.HI.X R25, R0, R21, RZ, 0x2, P1 ;  /* 0x0000001500197211 */ /* 0x000fca00008f14ff */
[----:B------:R1:W-:Y:S04]  /*07a0*/  REDG.E.DEC.STRONG.GPU desc[UR6][R24.64], R27 ;  /* 0x0000001b1800798e */ /* 0x0003e8000e12e106 */
.L_x_2286:
[----:B------:R-:W-:Y:S05]  /*07b0*/  BSYNC.RECONVERGENT B1 ;  /* 0x0000000000017941 */ /* 0x000fea0003800200 */
.L_x_2285:
[----:B------:R-:W-:-:S05]  /*07c0*/  IADD3 R23, P1, PT, R23, 0x1, RZ ;  /* 0x0000000117177810 */ /* 0x000fca0007f3e0ff */
[----:B------:R-:W-:Y:S01]  /*07d0*/  IMAD.X R22, RZ, RZ, R22, P1 ;  /* 0x000000ffff167224 */ /* 0x000fe200008e0616 */
[----:B------:R-:W-:-:S04]  /*07e0*/  ISETP.NE.U32.AND P1, PT, R23, 0xf, PT ;  /* 0x0000000f1700780c */ /* 0x000fc80003f25070 */
[----:B------:R-:W-:-:S13]  /*07f0*/  ISETP.NE.AND.EX P1, PT, R22, RZ, PT, P1 ;  /* 0x000000ff1600720c */ /* 0x000fda0003f25310 */
[----:B------:R-:W-:Y:S05]  /*0800*/  @P1 BRA `(.L_x_2289) ;  /* 0xfffffffc003c1947 */ /* 0x000fea000383ffff */
.L_x_2284:
[----:B------:R-:W-:Y:S05]  /*0810*/  BSYNC.RECONVERGENT B0 ;  /* 0x0000000000007941 */ /* 0x000fea0003800200 */
.L_x_2283:
[----:B------:R-:W-:Y:S05]  /*0820*/  @!P0 BRA `(.L_x_2290) ;  /* 0xfffffff800808947 */ /* 0x000fea000383ffff */
[----:B------:R-:W-:Y:S05]  /*0830*/  EXIT ;  /* 0x000000000000794d */ /* 0x000fea0003800000 */
.L_x_2291:
        /* <DEDUP_REMOVED lines=12> */
.L_x_2938:


//--------------------- .text._Z40batched_delete_kernel_edge_block_centricP27vertex_dictionary_structuremmPmS1_S1_S1_ --------------------------
	.section	.text._Z40batched_delete_kernel_edge_block_centricP27vertex_dictionary_structuremmPmS1_S1_S1_,"ax",@progbits
	.align	128
        .global         _Z40batched_delete_kernel_edge_block_centricP27vertex_dictionary_structuremmPmS1_S1_S1_
        .type           _Z40batched_delete_kernel_edge_block_centricP27vertex_dictionary_structuremmPmS1_S1_S1_,@function
        .size           _Z40batched_delete_kernel_edge_block_centricP27vertex_dictionary_structuremmPmS1_S1_S1_,(.L_x_2939 - _Z40batched_delete_kernel_edge_block_centricP27vertex_dictionary_structuremmPmS1_S1_S1_)
        .other          _Z40batched_delete_kernel_edge_block_centricP27vertex_dictionary_structuremmPmS1_S1_S1_,@"STO_CUDA_ENTRY STV_DEFAULT"
_Z40batched_delete_kernel_edge_block_centricP27vertex_dictionary_structuremmPmS1_S1_S1_:
.text._Z40batched_delete_kernel_edge_block_centricP27vertex_dictionary_structuremmPmS1_S1_S1_:
        /* <DEDUP_REMOVED lines=36> */
[----:B------:R-:W-:Y:S02]  /*0240*/  UIADD3.X UR4, UPT, UPT, URZ, UR5, URZ, UP0, !UPT ;  /* 0x00000005ff047290 */ /* 0x000fe400087fe4ff */
[----:B------:R-:W-:-:S04]  /*0250*/  IMAD.U32 R12, RZ, RZ, UR10 ;  /* 0x0000000aff0c7e24 */ /* 0x000fc8000f8e00ff */
[----:B------:R-:W-:Y:S01]  /*0260*/  IMAD.U32 R13, RZ, RZ, UR4 ;  /* 0x00000004ff0d7e24 */ /* 0x000fe2000f8e00ff */
[----:B--2---:R-:W-:-:S05]  /*0270*/  IADD3 R9, P0, PT, R9, -R6, RZ ;  /* 0x8000000609097210 */ /* 0x004fca0007f1e0ff */
[----:B------:R-:W-:Y:S01]  /*0280*/  IMAD.X R0, RZ, RZ, ~R7, P0 ;  /* 0x000000ffff007224 */ /* 0x000fe200000e0e07 */
[C---:B-1----:R-:W-:Y:S01]  /*0290*/  LEA R8, P0, R9.reuse, UR8, 0x3 ;  /* 0x0000000809087c11 */ /* 0x042fe2000f8018ff */
[----:B------:R-:W2:Y:S03]  /*02a0*/  LDG.E.64 R6, desc[UR6][R12.64+0x519630] ;  /* 0x519630060c067981 */ /* 0x000ea6000c1e1b00 */
[----:B------:R-:W-:-:S05]  /*02b0*/  LEA.HI.X R9, R9, UR9, R0, 0x3, P0 ;  /* 0x0000000909097c11 */ /* 0x000fca00080f1c00 */
[----:B------:R-:W3:Y:S01]  /*02c0*/  LDG.E.64 R18, desc[UR6][R8.64] ;  /* 0x0000000608127981 */ /* 0x000ee2000c1e1b00 */
[----:B--2---:R-:W-:-:S05]  /*02d0*/  IADD3 R6, P1, PT, R6, R15, RZ ;  /* 0x0000000f06067210 */ /* 0x004fca0007f3e0ff */
[----:B------:R-:W-:-:S06]  /*02e0*/  IMAD.X R7, R7, 0x1, R17, P1 ;  /* 0x0000000107077824 */ /* 0x000fcc00008e0611 */
[----:B------:R-:W5:Y:S01]  /*02f0*/  LDG.E.64 R6, desc[UR6][R6.64] ;  /* 0x0000000606067981 */ /* 0x000f62000c1e1b00 */
[----:B---3--:R-:W-:-:S04]  /*0300*/  ISETP.NE.U32.AND P0, PT, R18, RZ, PT ;  /* 0x000000ff1200720c */ /* 0x008fc80003f05070 */
[----:B------:R-:W-:Y:S01]  /*0310*/  ISETP.NE.AND.EX P0, PT, R19, RZ, PT, P0 ;  /* 0x000000ff1300720c */ /* 0x000fe20003f05300 */
[----:B------:R-:W-:-:S12]  /*0320*/  BSSY.RECONVERGENT B0, `(.L_x_2292) ;  /* 0x0000017000007945 */ /* 0x000fd80003800200 */
[----:B------:R-:W-:Y:S05]  /*0330*/  @!P0 BRA `(.L_x_2293) ;  /* 0x0000000000548947 */ /* 0x000fea0003800000 */
[----:B------:R-:W-:-:S07]  /*0340*/  IMAD.MOV.U32 R0, RZ, RZ, R18 ;  /* 0x000000ffff007224 */ /* 0x000fce00078e0012 */
.L_x_2294:
        /* <DEDUP_REMOVED lines=20> */
.L_x_2293:
[----:B------:R-:W-:Y:S05]  /*0490*/  BSYNC.RECONVERGENT B0 ;  /* 0x0000000000007941 */ /* 0x000fea0003800200 */
.L_x_2292:
[----:B-----5:R-:W2:Y:S02]  /*04a0*/  LDG.E.64 R12, desc[UR6][R6.64] ;  /* 0x00000006060c7981 */ /* 0x020ea4000c1e1b00 */
[----:B--2---:R-:W-:-:S04]  /*04b0*/  ISETP.NE.U32.AND P0, PT, R12, RZ, PT ;  /* 0x000000ff0c00720c */ /* 0x004fc80003f05070 */
[----:B------:R-:W-:-:S13]  /*04c0*/  ISETP.NE.AND.EX P0, PT, R13, RZ, PT, P0 ;  /* 0x000000ff0d00720c */ /* 0x000fda0003f05300 */
[----:B------:R-:W-:Y:S05]  /*04d0*/  @!P0 EXIT ;  /* 0x000000000000894d */ /* 0x000fea0003800000 */
[----:B------:R-:W0:Y:S01]  /*04e0*/  LDCU.64 UR4, c[0x0][0x3a0] ;  /* 0x00007400ff0477ac */ /* 0x000e220008000a00 */
[----:B------:R-:W-:Y:S02]  /*04f0*/  IMAD.MOV.U32 R9, RZ, RZ, R10 ;  /* 0x000000ffff097224 */ /* 0x000fe400078e000a */
[----:B------:R-:W-:Y:S01]  /*0500*/  IMAD.MOV.U32 R0, RZ, RZ, R11 ;  /* 0x000000ffff007224 */ /* 0x000fe200078e000b */
[----:B------:R-:W1:Y:S01]  /*0510*/  LDCU.64 UR8, c[0x0][0x3a0] ;  /* 0x00007400ff0877ac */ /* 0x000e620008000a00 */
[----:B------:R-:W-:Y:S02]  /*0520*/  IMAD.MOV.U32 R8, RZ, RZ, R9 ;  /* 0x000000ffff087224 */ /* 0x000fe400078e0009 */
[----:B------:R-:W-:-:S03]  /*0530*/  IMAD.MOV.U32 R15, RZ, RZ, R0 ;  /* 0x000000ffff0f7224 */ /* 0x000fc600078e0000 */
[----:B0-----:R-:W-:-:S04]  /*0540*/  LEA R10, P0, R8, UR4, 0x3 ;  /* 0x00000004080a7c11 */ /* 0x001fc8000f8018ff */
[----:B------:R-:W-:-:S06]  /*0550*/  LEA.HI.X R11, R8, UR5, R15, 0x3, P0 ;  /* 0x00000005080b7c11 */ /* 0x000fcc00080f1c0f */
[----:B------:R-:W2:Y:S01]  /*0560*/  LDG.E.64 R10, desc[UR6][R10.64] ;  /* 0x000000060a0a7981 */ /* 0x000ea2000c1e1b00 */
[----:B------:R-:W-:Y:S01]  /*0570*/  BSSY.RECONVERGENT B0, `(.L_x_2295) ;  /* 0x000001e000007945 */ /* 0x000fe20003800200 */
[----:B--2---:R-:W-:-:S04]  /*0580*/  ISETP.NE.U32.AND P0, PT, R12, R10, PT ;  /* 0x0000000a0c00720c */ /* 0x004fc80003f05070 */
[----:B------:R-:W-:-:S13]  /*0590*/  ISETP.NE.AND.EX P0, PT, R13, R11, PT, P0 ;  /* 0x0000000b0d00720c */ /* 0x000fda0003f05300 */
[----:B-1----:R-:W-:Y:S05]  /*05a0*/  @!P0 BRA `(.L_x_2296) ;  /* 0x0000000000308947 */ /* 0x002fea0003800000 */
.L_x_2298:
[----:B------:R-:W-:-:S05]  /*05b0*/  IADD3 R11, P0, PT, R8, 0x1, RZ ;  /* 0x00000001080b7810 */ /* 0x000fca0007f1e0ff */
[----:B------:R-:W-:Y:S01]  /*05c0*/  IMAD.X R15, RZ, RZ, R15, P0 ;  /* 0x000000ffff0f7224 */ /* 0x000fe200000e060f */
[----:B------:R-:W-:-:S04]  /*05d0*/  ISETP.GE.U32.AND P0, PT, R11, R4, PT ;  /* 0x000000040b00720c */ /* 0x000fc80003f06070 */
[----:B------:R-:W-:-:S13]  /*05e0*/  ISETP.GE.U32.AND.EX P0, PT, R15, R5, PT, P0 ;  /* 0x000000050f00720c */ /* 0x000fda0003f06100 */
[----:B------:R-:W-:Y:S05]  /*05f0*/  @P0 BRA `(.L_x_2297) ;  /* 0x0000000000540947 */ /* 0x000fea0003800000 */
[----:B------:R-:W-:-:S05]  /*0600*/  IMAD.MOV.U32 R8, RZ, RZ, R11 ;  /* 0x000000ffff087224 */ /* 0x000fca00078e000b */
[----:B------:R-:W-:-:S04]  /*0610*/  LEA R10, P0, R8, UR8, 0x3 ;  /* 0x00000008080a7c11 */ /* 0x000fc8000f8018ff */
[----:B------:R-:W-:-:S06]  /*0620*/  LEA.HI.X R11, R8, UR9, R15, 0x3, P0 ;  /* 0x00000009080b7c11 */ /* 0x000fcc00080f1c0f */
[----:B------:R-:W2:Y:S02]  /*0630*/  LDG.E.64 R10, desc[UR6][R10.64] ;  /* 0x000000060a0a7981 */ /* 0x000ea4000c1e1b00 */
[----:B--2---:R-:W-:-:S04]  /*0640*/  ISETP.NE.U32.AND P0, PT, R12, R10, PT ;  /* 0x0000000a0c00720c */ /* 0x004fc80003f05070 */
[----:B------:R-:W-:-:S13]  /*0650*/  ISETP.NE.AND.EX P0, PT, R13, R11, PT, P0 ;  /* 0x0000000b0d00720c */ /* 0x000fda0003f05300 */
[----:B------:R-:W-:Y:S05]  /*0660*/  @P0 BRA `(.L_x_2298) ;  /* 0xfffffffc00d00947 */ /* 0x000fea000383ffff */
.L_x_2296:
[----:B------:R-:W0:Y:S01]  /*0670*/  LDCU.64 UR4, c[0x0][0x380] ;  /* 0x00007000ff0477ac */ /* 0x000e220008000a00 */
[----:B------:R-:W-:Y:S02]  /*0680*/  IMAD.MOV.U32 R12, RZ, RZ, 0x3b9aca00 ;  /* 0x3b9aca00ff0c7424 */ /* 0x000fe400078e00ff */
[----:B------:R-:W-:-:S05]  /*0690*/  IMAD.MOV.U32 R13, RZ, RZ, 0x0 ;  /* 0x00000000ff0d7424 */ /* 0x000fca00078e00ff */
[----:B------:R1:W-:Y:S01]  /*06a0*/  STG.E.64 desc[UR6][R6.64], R12 ;  /* 0x0000000c06007986 */ /* 0x0003e2000c101b06 */
[----:B0-----:R-:W-:-:S04]  /*06b0*/  UIADD3 UR10, UP0, UPT, UR4, 0x18000000, URZ ;  /* 0x18000000040a7890 */ /* 0x001fc8000ff1e0ff */
[----:B------:R-:W-:Y:S02]  /*06c0*/  UIADD3.X UR4, UPT, UPT, URZ, UR5, URZ, UP0, !UPT ;  /* 0x00000005ff047290 */ /* 0x000fe400087fe4ff */
[----:B------:R-:W-:-:S04]  /*06d0*/  IMAD.U32 R14, RZ, RZ, UR10 ;  /* 0x0000000aff0e7e24 */ /* 0x000fc8000f8e00ff */
[----:B------:R-:W-:-:S05]  /*06e0*/  IMAD.U32 R15, RZ, RZ, UR4 ;  /* 0x00000004ff0f7e24 */ /* 0x000fca000f8e00ff */
[----:B------:R-:W2:Y:S02]  /*06f0*/  LDG.E.64 R10, desc[UR6][R14.64+0x519618] ;  /* 0x519618060e0a7981 */ /* 0x000ea4000c1e1b00 */
[----:B--2---:R-:W-:-:S04]  /*0700*/  LEA R10, P0, R2, R10, 0x2 ;  /* 0x0000000a020a7211 */ /* 0x004fc800078010ff */
[----:B------:R-:W-:-:S05]  /*0710*/  LEA.HI.X R11, R2, R11, R3, 0x2, P0 ;  /* 0x0000000b020b7211 */ /* 0x000fca00000f1403 */
[----:B------:R-:W2:Y:S02]  /*0720*/  LDG.E R8, desc[UR6][R10.64] ;  /* 0x000000060a087981 */ /* 0x000ea4000c1e1900 */
[----:B--2---:R-:W-:-:S05]  /*0730*/  VIADD R17, R8, 0xffffffff ;  /* 0xffffffff08117836 */ /* 0x004fca0000000000 */
[----:B------:R1:W-:Y:S02]  /*0740*/  STG.E desc[UR6][R10.64], R17 ;  /* 0x000000110a007986 */ /* 0x0003e4000c101906 */
.L_x_2297:
[----:B------:R-:W-:Y:S05]  /*0750*/  BSYNC.RECONVERGENT B0 ;  /* 0x0000000000007941 */ /* 0x000fea0003800200 */
.L_x_2295:
[----:B-1----:R-:W2:Y:S02]  /*0760*/  LDG.E.64 R12, desc[UR6][R6.64+0x8] ;  /* 0x00000806060c7981 */ /* 0x002ea4000c1e1b00 */
[----:B--2---:R-:W-:-:S04]  /*0770*/  ISETP.NE.U32.AND P0, PT, R12, RZ, PT ;  /* 0x000000ff0c00720c */ /* 0x004fc80003f05070 */
[----:B------:R-:W-:-:S13]  /*0780*/  ISETP.NE.AND.EX P0, PT, R13, RZ, PT, P0 ;  /* 0x000000ff0d00720c */ /* 0x000fda0003f05300 */
[----:B------:R-:W-:Y:S05]  /*0790*/  @!P0 EXIT ;  /* 0x000000000000894d */ /* 0x000fea0003800000 */
[----:B------:R-:W-:Y:S01]  /*07a0*/  BSSY.RECONVERGENT B0, `(.L_x_2299) ;  /* 0x000001e000007945 */ /* 0x000fe20003800200 */
[----:B------:R-:W-:Y:S01]  /*07b0*/  IMAD.MOV.U32 R15, RZ, RZ, R9 ;  /* 0x000000ffff0f7224 */ /* 0x000fe200078e0009 */
[----:B------:R-:W0:Y:S01]  /*07c0*/  LDCU.64 UR8, c[0x0][0x3a0] ;  /* 0x00007400ff0877ac */ /* 0x000e220008000a00 */
[----:B------:R-:W-:-:S07]  /*07d0*/  IMAD.MOV.U32 R8, RZ, RZ, R0 ;  /* 0x000000ffff087224 */ /* 0x000fce00078e0000 */
.L_x_2301:
[----:B0-----:R-:W-:-:S04]  /*07e0*/  LEA R10, P0, R15, UR8, 0x3 ;  /* 0x000000080f0a7c11 */ /* 0x001fc8000f8018ff */
[----:B------:R-:W-:-:S06]  /*07f0*/  LEA.HI.X R11, R15, UR9, R8, 0x3, P0 ;  /* 0x000000090f0b7c11 */ /* 0x000fcc00080f1c08 */
[----:B------:R-:W2:Y:S02]  /*0800*/  LDG.E.64 R10, desc[UR6][R10.64] ;  /* 0x000000060a0a7981 */ /* 0x000ea4000c1e1b00 */
[----:B--2---:R-:W-:-:S04]  /*0810*/  ISETP.NE.U32.AND P0, PT, R12, R10, PT ;  /* 0x0000000a0c00720c */ /* 0x004fc80003f05070 */
[----:B------:R-:W-:-:S13]  /*0820*/  ISETP.NE.AND.EX P0, PT, R13, R11, PT, P0 ;  /* 0x0000000b0d00720c */ /* 0x000fda0003f05300 */
[----:B------:R-:W-:Y:S05]  /*0830*/  @!P0 BRA `(.L_x_2300) ;  /* 0x0000000000188947 */ /* 0x000fea0003800000 */
[----:B------:R-:W-:-:S05]  /*0840*/  IADD3 R15, P0, PT, R15, 0x1, RZ ;  /* 0x000000010f0f7810 */ /* 0x000fca0007f1e0ff */
[----:B------:R-:W-:Y:S01]  /*0850*/  IMAD.X R8, RZ, RZ, R8, P0 ;  /* 0x000000ffff087224 */ /* 0x000fe200000e0608 */
[----:B------:R-:W-:-:S04]  /*0860*/  ISETP.GE.U32.AND P0, PT, R15, R4, PT ;  /* 0x000000040f00720c */ /* 0x000fc80003f06070 */
[----:B------:R-:W-:-:S13]  /*0870*/  ISETP.GE.U32.AND.EX P0, PT, R8, R5, PT, P0 ;  /* 0x000000050800720c */ /* 0x000fda0003f06100 */
[----:B------:R-:W-:Y:S05]  /*0880*/  @!P0 BRA `(.L_x_2301) ;  /* 0xfffffffc00d48947 */ /* 0x000fea000383ffff */
[----:B------:R-:W-:Y:S05]  /*0890*/  BRA `(.L_x_2302) ;  /* 0x0000000000387947 */ /* 0x000fea0003800000 */
.L_x_2300:
        /* <DEDUP_REMOVED lines=14> */
.L_x_2302:
[----:B------:R-:W-:Y:S05]  /*0980*/  BSYNC.RECONVERGENT B0 ;  /* 0x0000000000007941 */ /* 0x000fea0003800200 */
.L_x_2299:
        /* <DEDUP_REMOVED lines=8> */
.L_x_2305:
        /* <DEDUP_REMOVED lines=12> */
.L_x_2304:
        /* <DEDUP_REMOVED lines=14> */
.L_x_2306:
[----:B------:R-:W-:Y:S05]  /*0bb0*/  BSYNC.RECONVERGENT B0 ;  /* 0x0000000000007941 */ /* 0x000fea0003800200 */
.L_x_2303:
        /* <DEDUP_REMOVED lines=8> */
.L_x_2309:
        /* <DEDUP_REMOVED lines=12> */
.L_x_2308:
        /* <DEDUP_REMOVED lines=14> */
.L_x_2310:
[----:B------:R-:W-:Y:S05]  /*0de0*/  BSYNC.RECONVERGENT B0 ;  /* 0x0000000000007941 */ /* 0x000fea0003800200 */
.L_x_2307:
        /* <DEDUP_REMOVED lines=8> */
.L_x_2313:
        /* <DEDUP_REMOVED lines=12> */
.L_x_2312:
        /* <DEDUP_REMOVED lines=14> */
.L_x_2314:
[----:B------:R-:W-:Y:S05]  /*1010*/  BSYNC.RECONVERGENT B0 ;  /* 0x0000000000007941 */ /* 0x000fea0003800200 */
.L_x_2311:
        /* <DEDUP_REMOVED lines=8> */
.L_x_2317:
        /* <DEDUP_REMOVED lines=12> */
.L_x_2316:
        /* <DEDUP_REMOVED lines=14> */
.L_x_2318:
[----:B------:R-:W-:Y:S05]  /*1240*/  BSYNC.RECONVERGENT B0 ;  /* 0x0000000000007941 */ /* 0x000fea0003800200 */
.L_x_2315:
        /* <DEDUP_REMOVED lines=8> */
.L_x_2321:
        /* <DEDUP_REMOVED lines=12> */
.L_x_2320:
        /* <DEDUP_REMOVED lines=14> */
.L_x_2322:
[----:B------:R-:W-:Y:S05]  /*1470*/  BSYNC.RECONVERGENT B0 ;  /* 0x0000000000007941 */ /* 0x000fea0003800200 */
.L_x_2319:
        /* <DEDUP_REMOVED lines=8> */
.L_x_2325:
        /* <DEDUP_REMOVED lines=12> */
.L_x_2324:
        /* <DEDUP_REMOVED lines=14> */
.L_x_2326:
[----:B------:R-:W-:Y:S05]  /*16a0*/  BSYNC.RECONVERGENT B0 ;  /* 0x0000000000007941 */ /* 0x000fea0003800200 */
.L_x_2323:
        /* <DEDUP_REMOVED lines=8> */
.L_x_2329:
        /* <DEDUP_REMOVED lines=12> */
.L_x_2328:
        /* <DEDUP_REMOVED lines=14> */
.L_x_2330:
[----:B------:R-:W-:Y:S05]  /*18d0*/  BSYNC.RECONVERGENT B0 ;  /* 0x0000000000007941 */ /* 0x000fea0003800200 */
.L_x_2327:
        /* <DEDUP_REMOVED lines=8> */
.L_x_2333:
        /* <DEDUP_REMOVED lines=12> */
.L_x_2332:
        /* <DEDUP_REMOVED lines=14> */
.L_x_2334:
[----:B------:R-:W-:Y:S05]  /*1b00*/  BSYNC.RECONVERGENT B0 ;  /* 0x0000000000007941 */ /* 0x000fea0003800200 */
.L_x_2331:
        /* <DEDUP_REMOVED lines=8> */
.L_x_2337:
        /* <DEDUP_REMOVED lines=12> */
.L_x_2336:
        /* <DEDUP_REMOVED lines=14> */
.L_x_2338:
[----:B------:R-:W-:Y:S05]  /*1d30*/  BSYNC.RECONVERGENT B0 ;  /* 0x0000000000007941 */ /* 0x000fea0003800200 */
.L_x_2335:
        /* <DEDUP_REMOVED lines=8> */
.L_x_2341:
        /* <DEDUP_REMOVED lines=12> */
.L_x_2340:
        /* <DEDUP_REMOVED lines=14> */
.L_x_2342:
[----:B------:R-:W-:Y:S05]  /*1f60*/  BSYNC.RECONVERGENT B0 ;  /* 0x0000000000007941 */ /* 0x000fea0003800200 */
.L_x_2339:
        /* <DEDUP_REMOVED lines=8> */
.L_x_2345:
        /* <DEDUP_REMOVED lines=12> */
.L_x_2344:
        /* <DEDUP_REMOVED lines=14> */
.L_x_2346:
[----:B------:R-:W-:Y:S05]  /*2190*/  BSYNC.RECONVERGENT B0 ;  /* 0x0000000000007941 */ /* 0x000fea0003800200 */
.L_x_2343:
        /* <DEDUP_REMOVED lines=8> */
.L_x_2349:
        /* <DEDUP_REMOVED lines=12> */
.L_x_2348:
        /* <DEDUP_REMOVED lines=14> */
.L_x_2350:
[----:B------:R-:W-:Y:S05]  /*23c0*/  BSYNC.RECONVERGENT B0 ;  /* 0x0000000000007941 */ /* 0x000fea0003800200 */
.L_x_2347:
[----:B-1----:R-:W2:Y:S01]  /*23d0*/  LDG.E.64 R12, desc[UR6][R6.64+0x70] ;  /* 0x00007006060c7981 */ /* 0x002ea2000c1e1b00 */
[----:B------:R-:W0:Y:S01]  /*23e0*/  LDCU.64 UR10, c[0x0][0x3a0] ;  /* 0x00007400ff0a77ac */ /* 0x000e220008000a00 */
[----:B--2---:R-:W-:-:S04]  /*23f0*/  ISETP.NE.U32.AND P0, PT, R12, RZ, PT ;  /* 0x000000ff0c00720c */ /* 0x004fc80003f05070 */
[----:B------:R-:W-:-:S13]  /*2400*/  ISETP.NE.AND.EX P0, PT, R13, RZ, PT, P0 ;  /* 0x000000ff0d00720c */ /* 0x000fda0003f05300 */
[----:B0-----:R-:W-:Y:S05]  /*2410*/  @!P0 EXIT ;  /* 0x000000000000894d */ /* 0x001fea0003800000 */
[----:B------:R-:W-:Y:S01]  /*2420*/  BSSY.RECONVERGENT B0, `(.L_x_2351) ;  /* 0x000000d000007945 */ /* 0x000fe20003800200 */
.L_x_2353:
[----:B------:R-:W-:-:S04]  /*2430*/  LEA R10, P0, R9, UR10, 0x3 ;  /* 0x0000000a090a7c11 */ /* 0x000fc8000f8018ff */
        /* <DEDUP_REMOVED lines=10> */
[----:B------:R-:W-:Y:S05]  /*24e0*/  EXIT ;  /* 0x000000000000794d */ /* 0x000fea0003800000 */
.L_x_2352:
[----:B------:R-:W-:Y:S05]  /*24f0*/  BSYNC.RECONVERGENT B0 ;  /* 0x0000000000007941 */ /* 0x000fea0003800200 */
.L_x_2351:
[----:B------:R-:W0:Y:S01]  /*2500*/  LDCU.64 UR4, c[0x0][0x380] ;  /* 0x00007000ff0477ac */ /* 0x000e220008000a00 */
[----:B------:R-:W-:Y:S02]  /*2510*/  IMAD.MOV.U32 R8, RZ, RZ, 0x3b9aca00 ;  /* 0x3b9aca00ff087424 */ /* 0x000fe400078e00ff */
        /* <DEDUP_REMOVED lines=11> */
[----:B------:R-:W-:Y:S01]  /*25d0*/  STG.E desc[UR6][R4.64], R3 ;  /* 0x0000000304007986 */ /* 0x000fe2000c101906 */
[----:B------:R-:W-:Y:S05]  /*25e0*/  EXIT ;  /* 0x000000000000794d */ /* 0x000fea0003800000 */
.L_x_2354:
        /* <DEDUP_REMOVED lines=9> */
.L_x_2939:


//--------------------- .text._Z31batched_delete_preprocessing_LBP27vertex_dictionary_structuremPmS1_S1_S1_ --------------------------
	.section	.text._Z31batched_delete_preprocessing_LBP27vertex_dictionary_structuremPmS1_S1_S1_,"ax",@progbits
	.align	128
        .global         _Z31batched_delete_preprocessing_LBP27vertex_dictionary_structuremPmS1_S1_S1_
        .type           _Z31batched_delete_preprocessing_LBP27vertex_dictionary_structuremPmS1_S1_S1_,@function
        .size           _Z31batched_delete_preprocessing_LBP27vertex_dictionary_structuremPmS1_S1_S1_,(.L_x_2940 - _Z31batched_delete_preprocessing_LBP27vertex_dictionary_structuremPmS1_S1_S1_)
        .other          _Z31batched_delete_preprocessing_LBP27vertex_dictionary_structuremPmS1_S1_S1_,@"STO_CUDA_ENTRY STV_DEFAULT"
_Z31batched_delete_preprocessing_LBP27vertex_dictionary_structuremPmS1_S1_S1_:
.text._Z31batched_delete_preprocessing_LBP27vertex_dictionary_structuremPmS1_S1_S1_:
        /* <DEDUP_REMOVED lines=9> */
[----:B------:R-:W0:Y:S01]  /*0090*/  LDCU.128 UR8, c[0x0][0x390] ;  /* 0x00007200ff0877ac */ /* 0x000e220008000c00 */
[----:B------:R-:W-:Y:S01]  /*00a0*/  IMAD.SHL.U32 R14, R0, 0x8, RZ ;  /* 0x00000008000e7824 */ /* 0x000fe200078e00ff */
[----:B------:R-:W-:Y:S01]  /*00b0*/  SHF.R.U32.HI R0, RZ, 0x1d, R0 ;  /* 0x0000001dff007819 */ /* 0x000fe20000011600 */
[----:B------:R-:W1:Y:S01]  /*00c0*/  LDCU.64 UR4, c[0x0][0x358] ;  /* 0x00006b00ff0477ac */ /* 0x000e620008000a00 */
[----:B------:R-:W2:Y:S02]  /*00d0*/  LDCU.64 UR6, c[0x0][0x3a8] ;  /* 0x00007500ff0677ac */ /* 0x000ea40008000a00 */
[C---:B0-----:R-:W-:Y:S02]  /*00e0*/  IADD3 R2, P0, PT, R14.reuse, UR10, RZ ;  /* 0x0000000a0e027c10 */ /* 0x041fe4000ff1e0ff */
[----:B------:R-:W-:Y:S02]  /*00f0*/  IADD3 R8, P1, PT, R14, UR8, RZ ;  /* 0x000000080e087c10 */ /* 0x000fe4000ff3e0ff */
[----:B------:R-:W-:-:S02]  /*0100*/  IADD3.X R3, PT, PT, R0, UR11, RZ, P0, !PT ;  /* 0x0000000b00037c10 */ /* 0x000fc400087fe4ff */
[----:B------:R-:W-:-:S03]  /*0110*/  IADD3.X R9, PT, PT, R0, UR9, RZ, P1, !PT ;  /* 0x0000000900097c10 */ /* 0x000fc60008ffe4ff */
[----:B-1----:R-:W3:Y:S04]  /*0120*/  LDG.E.64 R4, desc[UR4][R2.64+0x8] ;  /* 0x0000080402047981 */ /* 0x002ee8000c1e1b00 */
[----:B------:R-:W3:Y:S04]  /*0130*/  LDG.E.64 R6, desc[UR4][R2.64] ;  /* 0x0000000402067981 */ /* 0x000ee8000c1e1b00 */
[----:B------:R-:W4:Y:S04]  /*0140*/  LDG.E.64 R10, desc[UR4][R8.64+0x8] ;  /* 0x00000804080a7981 */ /* 0x000f28000c1e1b00 */
[----:B------:R-:W4:Y:S01]  /*0150*/  LDG.E.64 R12, desc[UR4][R8.64] ;  /* 0x00000004080c7981 */ /* 0x000f22000c1e1b00 */
[----:B---3--:R-:W-:-:S05]  /*0160*/  IADD3 R15, P0, PT, R4, -R6, RZ ;  /* 0x80000006040f7210 */ /* 0x008fca0007f1e0ff */
[----:B------:R-:W-:Y:S01]  /*0170*/  IMAD.X R5, R5, 0x1, ~R7, P0 ;  /* 0x0000000105057824 */ /* 0x000fe200000e0e07 */
[----:B--2---:R-:W-:Y:S02]  /*0180*/  IADD3 R2, P0, PT, R14, UR6, RZ ;  /* 0x000000060e027c10 */ /* 0x004fe4000ff1e0ff */
[----:B----4-:R-:W-:-:S05]  /*0190*/  IADD3 R4, P1, PT, R10, -R12, RZ ;  /* 0x8000000c0a047210 */ /* 0x010fca0007f3e0ff */
[----:B------:R-:W-:Y:S02]  /*01a0*/  IMAD.X R10, R11, 0x1, ~R13, P1 ;  /* 0x000000010b0a7824 */ /* 0x000fe400008e0e0d */
[-C--:B------:R-:W-:Y:S02]  /*01b0*/  IMAD R6, R5, R4.reuse, RZ ;  /* 0x0000000405067224 */ /* 0x080fe400078e02ff */
[----:B------:R-:W-:-:S04]  /*01c0*/  IMAD.WIDE.U32 R4, R15, R4, RZ ;  /* 0x000000040f047225 */ /* 0x000fc800078e00ff */
[----:B------:R-:W-:-:S04]  /*01d0*/  IMAD R15, R10, R15, R6 ;  /* 0x0000000f0a0f7224 */ /* 0x000fc800078e0206 */
[----:B------:R-:W-:Y:S02]  /*01e0*/  IMAD.IADD R3, R5, 0x1, R15 ;  /* 0x0000000105037824 */ /* 0x000fe400078e020f */
[----:B------:R-:W-:-:S04]  /*01f0*/  IMAD.WIDE.U32 R4, R4, 0xf, RZ ;  /* 0x0000000f04047825 */ /* 0x000fc800078e00ff */
[----:B------:R-:W-:Y:S01]  /*0200*/  IMAD R7, R3, 0xf, RZ ;  /* 0x0000000f03077824 */ /* 0x000fe200078e02ff */
[----:B------:R-:W-:-:S03]  /*0210*/  IADD3.X R3, PT, PT, R0, UR7, RZ, P0, !PT ;  /* 0x0000000700037c10 */ /* 0x000fc600087fe4ff */
[----:B------:R-:W-:-:S05]  /*0220*/  IMAD.IADD R5, R5, 0x1, R7 ;  /* 0x0000000105057824 */ /* 0x000fca00078e0207 */
[----:B------:R-:W-:Y:S01]  /*0230*/  STG.E.64 desc[UR4][R2.64], R4 ;  /* 0x0000000402007986 */ /* 0x000fe2000c101b04 */
[----:B------:R-:W-:Y:S05]  /*0240*/  EXIT ;  /* 0x000000000000794d */ /* 0x000fea0003800000 */
.L_x_2355:
        /* <DEDUP_REMOVED lines=11> */
.L_x_2940:


//--------------------- .text._Z34batched_delete_preprocessing_EC_LDP27vertex_dictionary_structuremPmS1_S1_S1_ --------------------------
	.section	.text._Z34batched_delete_preprocessing_EC_LDP27vertex_dictionary_structuremPmS1_S1_S1_,"ax",@progbits
	.align	128
        .global         _Z34batched_delete_preprocessing_EC_LDP27vertex_dictionary_structuremPmS1_S1_S1_
        .type           _Z34batched_delete_preprocessing_EC_LDP27vertex_dictionary_structuremPmS1_S1_S1_,@function
        .size           _Z34batched_delete_preprocessing_EC_LDP27vertex_dictionary_structuremPmS1_S1_S1_,(.L_x_2941 - _Z34batched_delete_preprocessing_EC_LDP27vertex_dictionary_structuremPmS1_S1_S1_)
        .other          _Z34batched_delete_preprocessing_EC_LDP27vertex_dictionary_structuremPmS1_S1_S1_,@"STO_CUDA_ENTRY STV_DEFAULT"
_Z34batched_delete_preprocessing_EC_LDP27vertex_dictionary_structuremPmS1_S1_S1_:
.text._Z34batched_delete_preprocessing_EC_LDP27vertex_dictionary_structuremPmS1_S1_S1_:
        /* <DEDUP_REMOVED lines=24> */
[----:B----4-:R-:W-:-:S05]  /*0180*/  IADD3 R4, P0, PT, R4, -R6, RZ ;  /* 0x8000000604047210 */ /* 0x010fca0007f1e0ff */
[----:B------:R-:W-:Y:S01]  /*0190*/  IMAD.X R7, R5, 0x1, ~R7, P0 ;  /* 0x0000000105077824 */ /* 0x000fe200000e0e07 */
[----:B--2---:R-:W-:Y:S01]  /*01a0*/  IADD3 R6, P0, PT, R14, UR6, RZ ;  /* 0x000000060e067c10 */ /* 0x004fe2000ff1e0ff */
[-C--:B------:R-:W-:Y:S02]  /*01b0*/  IMAD R11, R11, R4.reuse, RZ ;  /* 0x000000040b0b7224 */ /* 0x080fe400078e02ff */
[----:B------:R-:W-:-:S04]  /*01c0*/  IMAD.WIDE.U32 R4, R10, R4, RZ ;  /* 0x000000040a047225 */ /* 0x000fc800078e00ff */
[----:B------:R-:W-:Y:S01]  /*01d0*/  IMAD R11, R10, R7, R11 ;  /* 0x000000070a0b7224 */ /* 0x000fe200078e020b */
[----:B------:R-:W-:-:S03]  /*01e0*/  IADD3.X R7, PT, PT, R0, UR7, RZ, P0, !PT ;  /* 0x0000000700077c10 */ /* 0x000fc600087fe4ff */
[----:B------:R-:W-:-:S05]  /*01f0*/  IMAD.IADD R5, R5, 0x1, R11 ;  /* 0x0000000105057824 */ /* 0x000fca00078e020b */
[----:B------:R-:W-:Y:S01]  /*0200*/  STG.E.64 desc[UR4][R6.64], R4 ;  /* 0x0000000406007986 */ /* 0x000fe2000c101b04 */
[----:B------:R-:W-:Y:S05]  /*0210*/  EXIT ;  /* 0x000000000000794d */ /* 0x000fea0003800000 */
.L_x_2356:
        /* <DEDUP_REMOVED lines=14> */
.L_x_2941:


//--------------------- .text._Z50batched_delete_preprocessing_edge_block_centric_v4P27vertex_dictionary_structuremPmS1_S1_S1_ --------------------------
	.section	.text._Z50batched_delete_preprocessing_edge_block_centric_v4P27vertex_dictionary_structuremPmS1_S1_S1_,"ax",@progbits
	.align	128
        .global         _Z50batched_delete_preprocessing_edge_block_centric_v4P27vertex_dictionary_structuremPmS1_S1_S1_
        .type           _Z50batched_delete_preprocessing_edge_block_centric_v4P27vertex_dictionary_structuremPmS1_S1_S1_,@function
        .size           _Z50batched_delete_preprocessing_edge_block_centric_v4P27vertex_dictionary_structuremPmS1_S1_S1_,(.L_x_2942 - _Z50batched_delete_preprocessing_edge_block_centric_v4P27vertex_dictionary_structuremPmS1_S1_S1_)
        .other          _Z50batched_delete_preprocessing_edge_block_centric_v4P27vertex_dictionary_structuremPmS1_S1_S1_,@"STO_CUDA_ENTRY STV_DEFAULT"
_Z50batched_delete_preprocessing_edge_block_centric_v4P27vertex_dictionary_structuremPmS1_S1_S1_:
.text._Z50batched_delete_preprocessing_edge_block_centric_v4P27vertex_dictionary_structuremPmS1_S1_S1_:
        /* <DEDUP_REMOVED lines=34> */
.L_x_2357:
        /* <DEDUP_REMOVED lines=14> */
.L_x_2942:


//--------------------- .text._Z47batched_delete_preprocessing_edge_block_centricP27vertex_dictionary_structuremPmS1_S1_S1_ --------------------------
	.section	.text._Z47batched_delete_preprocessing_edge_block_centricP27vertex_dictionary_structuremPmS1_S1_S1_,"ax",@progbits
	.align	128
        .global         _Z47batched_delete_preprocessing_edge_block_centricP27vertex_dictionary_structuremPmS1_S1_S1_
        .type           _Z47batched_delete_preprocessing_edge_block_centricP27vertex_dictionary_structuremPmS1_S1_S1_,@function
        .size           _Z47batched_delete_preprocessing_edge_block_centricP27vertex_dictionary_structuremPmS1_S1_S1_,(.L_x_2943 - _Z47batched_delete_preprocessing_edge_block_centricP27vertex_dictionary_structuremPmS1_S1_S1_)
        .other          _Z47batched_delete_preprocessing_edge_block_centricP27vertex_dictionary_structuremPmS1_S1_S1_,@"STO_CUDA_ENTRY STV_DEFAULT"
_Z47batched_delete_preprocessing_edge_block_centricP27vertex_dictionary_structuremPmS1_S1_S1_:
.text._Z47batched_delete_preprocessing_edge_block_centricP27vertex_dictionary_structuremPmS1_S1_S1_:
        /* <DEDUP_REMOVED lines=38> */
.L_x_2360:
        /* <DEDUP_REMOVED lines=27> */
.L_x_2359:
[----:B------:R-:W-:Y:S05]  /*0410*/  BSYNC.RECONVERGENT B0 ;  /* 0x0000000000007941 */ /* 0x000fea0003800200 */
.L_x_2358:
        /* <DEDUP_REMOVED lines=21> */
.L_x_2362:
[----:B------:R-:W-:Y:S05]  /*0570*/  BSYNC.RECONVERGENT B0 ;  /* 0x0000000000007941 */ /* 0x000fea0003800200 */
.L_x_2361:
        /* <DEDUP_REMOVED lines=18> */
.L_x_2364:
[----:B------:R-:W-:Y:S05]  /*06a0*/  BSYNC.RECONVERGENT B0 ;  /* 0x0000000000007941 */ /* 0x000fea0003800200 */
.L_x_2363:
[----:B------:R-:W-:Y:S05]  /*06b0*/  @!P1 EXIT ;  /* 0x000000000000994d */ /* 0x000fea0003800000 */
[----:B------:R-:W3:Y:S02]  /*06c0*/  LDCU.64 UR6, c[0x0][0x3a8] ;  /* 0x00007500ff0677ac */ /* 0x000ee40008000a00 */
[----:B---3--:R-:W-:-:S04]  /*06d0*/  LEA R0, P0, R9, UR6, 0x3 ;  /* 0x0000000609007c11 */ /* 0x008fc8000f8018ff */
[----:B------:R-:W-:-:S09]  /*06e0*/  LEA.HI.X R7, R9, UR7, R10, 0x3, P0 ;  /* 0x0000000709077c11 */ /* 0x000fd200080f1c0a */
.L_x_2365:
        /* <DEDUP_REMOVED lines=11> */
.L_x_2366:
        /* <DEDUP_REMOVED lines=14> */
.L_x_2943:


//--------------------- .text._Z29device_prefix_sum_calculationPmmS_ --------------------------
	.section	.text._Z29device_prefix_sum_calculationPmmS_,"ax",@progbits
	.align	128
        .global         _Z29device_prefix_sum_calculationPmmS_
        .type           _Z29device_prefix_sum_calculationPmmS_,@function
        .size           _Z29device_prefix_sum_calculationPmmS_,(.L_x_2944 - _Z29device_prefix_sum_calculationPmmS_)
        .other          _Z29device_prefix_sum_calculationPmmS_,@"STO_CUDA_ENTRY STV_DEFAULT"
_Z29device_prefix_sum_calculationPmmS_:
.text._Z29device_prefix_sum_calculationPmmS_:
        /* <DEDUP_REMOVED lines=30> */
.L_x_2368:
        /* <DEDUP_REMOVED lines=76> */
.L_x_2367:
        /* <DEDUP_REMOVED lines=54> */
.L_x_2369:
        /* <DEDUP_REMOVED lines=39> */
.L_x_2370:
        /* <DEDUP_REMOVED lines=14> */
.L_x_2371:
        /* <DEDUP_REMOVED lines=18> */
.L_x_2372:
        /* <DEDUP_REMOVED lines=9> */
.L_x_2944:


//--------------------- .text._Z43device_prefix_sum_calculation_preprocessingP27vertex_dictionary_structuremPm --------------------------
	.section	.text._Z43device_prefix_sum_calculation_preprocessingP27vertex_dictionary_structuremPm,"ax",@progbits
	.align	128
        .global         _Z43device_prefix_sum_calculation_preprocessingP27vertex_dictionary_structuremPm
        .type           _Z43device_prefix_sum_calculation_preprocessingP27vertex_dictionary_structuremPm,@function
        .size           _Z43device_prefix_sum_calculation_preprocessingP27vertex_dictionary_structuremPm,(.L_x_2945 - _Z43device_prefix_sum_calculation_preprocessingP27vertex_dictionary_structuremPm)
        .other          _Z43device_prefix_sum_calculation_preprocessingP27vertex_dictionary_structuremPm,@"STO_CUDA_ENTRY STV_DEFAULT"
_Z43device_prefix_sum_calculation_preprocessingP27vertex_dictionary_structuremPm:
.text._Z43device_prefix_sum_calculation_preprocessingP27vertex_dictionary_structuremPm:
        /* <DEDUP_REMOVED lines=21> */
[----:B------:R-:W2:Y:S01]  /*0150*/  LDG.E.64 R2, desc[UR6][R2.64] ;  /* 0x0000000602027981 */ /* 0x000ea2000c1e1b00 */
[----:B0-----:R-:W-:-:S04]  /*0160*/  IADD3 R4, P0, PT, R5, UR4, RZ ;  /* 0x0000000405047c10 */ /* 0x001fc8000ff1e0ff */
[----:B------:R-:W-:-:S05]  /*0170*/  IADD3.X R5, PT, PT, R9, UR5, RZ, P0, !PT ;  /* 0x0000000509057c10 */ /* 0x000fca00087fe4ff */
[----:B--2---:R-:W-:Y:S01]  /*0180*/  STG.E.64 desc[UR6][R4.64], R2 ;  /* 0x0000000204007986 */ /* 0x004fe2000c101b06 */
[----:B------:R-:W-:Y:S05]  /*0190*/  EXIT ;  /* 0x000000000000794d */ /* 0x000fea0003800000 */
.L_x_2373:
        /* <DEDUP_REMOVED lines=14> */
.L_x_2945:


//--------------------- .text._Z21batched_delete_kernelP27vertex_dictionary_structuremmPmS1_ --------------------------
	.section	.text._Z21batched_delete_kernelP27vertex_dictionary_structuremmPmS1_,"ax",@progbits
	.align	128
        .global         _Z21batched_delete_kernelP27vertex_dictionary_structuremmPmS1_
        .type           _Z21batched_delete_kernelP27vertex_dictionary_structuremmPmS1_,@function
        .size           _Z21batched_delete_kernelP27vertex_dictionary_structuremmPmS1_,(.L_x_2841 - _Z21batched_delete_kernelP27vertex_dictionary_structuremmPmS1_)
        .other          _Z21batched_delete_kernelP27vertex_dictionary_structuremmPmS1_,@"STO_CUDA_ENTRY STV_DEFAULT"
_Z21batched_delete_kernelP27vertex_dictionary_structuremmPmS1_:
.text._Z21batched_delete_kernelP27vertex_dictionary_structuremmPmS1_:
        /* <DEDUP_REMOVED lines=17> */
[----:B--2---:R-:W2:Y:S01]  /*0110*/  LD.E.64 R4, desc[UR4][R4.64+0x20] ;  /* 0x0000200404047980 */ /* 0x004ea2000c101b00 */
[----:B0-----:R-:W-:-:S04]  /*0120*/  IADD3 R2, P0, PT, R2, UR6, RZ ;  /* 0x0000000602027c10 */ /* 0x001fc8000ff1e0ff */
[----:B------:R-:W-:-:S05]  /*0130*/  IADD3.X R3, PT, PT, R0, UR7, RZ, P0, !PT ;  /* 0x0000000700037c10 */ /* 0x000fca00087fe4ff */
[----:B------:R-:W3:Y:S04]  /*0140*/  LDG.E.64 R6, desc[UR4][R2.64] ;  /* 0x0000000402067981 */ /* 0x000ee8000c1e1b00 */
[----:B------:R-:W3:Y:S01]  /*0150*/  LDG.E.64 R8, desc[UR4][R2.64+0x8] ;  /* 0x0000080402087981 */ /* 0x000ee2000c1e1b00 */
[----:B--2---:R-:W-:-:S04]  /*0160*/  ISETP.NE.U32.AND P1, PT, R4, RZ, PT ;  /* 0x000000ff0400720c */ /* 0x004fc80003f25070 */
[----:B------:R-:W-:-:S13]  /*0170*/  ISETP.NE.AND.EX P1, PT, R5, RZ, PT, P1 ;  /* 0x000000ff0500720c */ /* 0x000fda0003f25310 */
[----:B------:R-:W2:Y:S01]  /*0180*/  @P1 LD.E.U16 R0, desc[UR4][R4.64+0x78] ;  /* 0x0000780404001980 */ /* 0x000ea2000c101500 */
[----:B---3--:R-:W-:Y:S02]  /*0190*/  ISETP.GE.U32.AND P0, PT, R6, R8, PT ;  /* 0x000000080600720c */ /* 0x008fe40003f06070 */
[----:B--2---:R-:W-:-:S04]  /*01a0*/  ISETP.NE.AND P1, PT, R0, RZ, P1 ;  /* 0x000000ff0000720c */ /* 0x004fc80000f25270 */
[----:B------:R-:W-:-:S13]  /*01b0*/  ISETP.GE.U32.OR.EX P0, PT, R7, R9, !P1, P0 ;  /* 0x000000090700720c */ /* 0x000fda0004f06500 */
[----:B------:R-:W-:Y:S05]  /*01c0*/  @P0 EXIT ;  /* 0x000000000000094d */ /* 0x000fea0003800000 */
[----:B------:R-:W-:Y:S01]  /*01d0*/  MOV R20, 0x200 ;  /* 0x0000020000147802 */ /* 0x000fe20000000f00 */
[----:B------:R-:W-:-:S07]  /*01e0*/  IMAD.MOV.U32 R21, RZ, RZ, 0x0 ;  /* 0x00000000ff157424 */ /* 0x000fce00078e00ff */
[----:B------:R-:W-:Y:S05]  /*01f0*/  CALL.REL.NOINC `($_Z21batched_delete_kernelP27vertex_dictionary_structuremmPmS1_$_Z29inorderTraversal_batch_deleteP10edge_blockmmPm) ;  /* 0x0000000000047944 */ /* 0x000fea0003c00000 */
[----:B------:R-:W-:Y:S05]  /*0200*/  EXIT ;  /* 0x000000000000794d */ /* 0x000fea0003800000 */
        .type           $_Z21batched_delete_kernelP27vertex_dictionary_structuremmPmS1_$_Z29inorderTraversal_batch_deleteP10edge_blockmmPm,@function
        .size           $_Z21batched_delete_kernelP27vertex_dictionary_structuremmPmS1_$_Z29inorderTraversal_batch_deleteP10edge_blockmmPm,(.L_x_2841 - $_Z21batched_delete_kernelP27vertex_dictionary_structuremmPmS1_$_Z29inorderTraversal_batch_deleteP10edge_blockmmPm)
$_Z21batched_delete_kernelP27vertex_dictionary_structuremmPmS1_$_Z29inorderTraversal_batch_deleteP10edge_blockmmPm:
        /* <DEDUP_REMOVED lines=16> */
[----:B------:R4:W-:Y:S01]  /*0310*/  STL [R1+0x1c], R22 ;  /* 0x00001c1601007387 */ /* 0x0009e20000100800 */
[----:B--2---:R-:W2:Y:S05]  /*0320*/  BMOV.32.CLEAR R24, B9 ;  /* 0x0000000009187355 */ /* 0x004eaa0000100000 */
[----:B------:R-:W-:Y:S01]  /*0330*/  STL [R1+0x18], R21 ;  /* 0x0000181501007387 */ /* 0x000fe20000100800 */
[----:B---3--:R-:W3:Y:S05]  /*0340*/  BMOV.32.CLEAR R23, B8 ;  /* 0x0000000008177355 */ /* 0x008eea0000100000 */
[----:B------:R-:W-:Y:S01]  /*0350*/  STL [R1+0x14], R20 ;  /* 0x0000141401007387 */ /* 0x000fe20000100800 */
[----:B----4-:R-:W4:Y:S05]  /*0360*/  BMOV.32.CLEAR R22, B7 ;  /* 0x0000000007167355 */ /* 0x010f2a0000100000 */
[----:B------:R5:W-:Y:S01]  /*0370*/  STL [R1+0x10], R19 ;  /* 0x0000101301007387 */ /* 0x000be20000100800 */
[----:B------:R-:W-:Y:S03]  /*0380*/  BSSY.RECONVERGENT B11, `(.L_x_2374) ;  /* 0x00001520000b7945 */ /* 0x000fe60003800200 */
[----:B------:R0:W-:Y:S04]  /*0390*/  STL [R1+0xc], R18 ;  /* 0x00000c1201007387 */ /* 0x0001e80000100800 */
[----:B------:R1:W-:Y:S01]  /*03a0*/  STL [R1+0x8], R17 ;  /* 0x0000081101007387 */ /* 0x0003e20000100800 */
[----:B-----5:R-:W-:-:S03]  /*03b0*/  IMAD.MOV.U32 R19, RZ, RZ, R6 ;  /* 0x000000ffff137224 */ /* 0x020fc600078e0006 */
[----:B------:R5:W-:Y:S01]  /*03c0*/  STL [R1+0x4], R16 ;  /* 0x0000041001007387 */ /* 0x000be20000100800 */
[----:B0-----:R-:W0:Y:S05]  /*03d0*/  BMOV.32.CLEAR R18, B6 ;  /* 0x0000000006127355 */ /* 0x001e2a0000100000 */
[----:B------:R2:W-:Y:S01]  /*03e0*/  STL [R1], R2 ;  /* 0x0000000201007387 */ /* 0x0005e20000100800 */
[----:B-1----:R-:W-:Y:S02]  /*03f0*/  IMAD.MOV.U32 R17, RZ, RZ, R7 ;  /* 0x000000ffff117224 */ /* 0x002fe400078e0007 */
[----:B-----5:R-:W-:Y:S02]  /*0400*/  IMAD.MOV.U32 R16, RZ, RZ, R8 ;  /* 0x000000ffff107224 */ /* 0x020fe400078e0008 */
[----:B--2---:R-:W-:Y:S01]  /*0410*/  IMAD.MOV.U32 R2, RZ, RZ, R9 ;  /* 0x000000ffff027224 */ /* 0x004fe200078e0009 */
[----:B------:R-:W-:-:S04]  /*0420*/  ISETP.NE.U32.AND P0, PT, R4, RZ, PT ;  /* 0x000000ff0400720c */ /* 0x000fc80003f05070 */
[----:B------:R-:W-:-:S13]  /*0430*/  ISETP.NE.AND.EX P0, PT, R5, RZ, PT, P0 ;  /* 0x000000ff0500720c */ /* 0x000fda0003f05300 */
[----:B0--34-:R-:W-:Y:S05]  /*0440*/  @!P0 BRA `(.L_x_2375) ;  /* 0x0000001400148947 */ /* 0x019fea0003800000 */
[----:B------:R-:W0:Y:S01]  /*0450*/  LDC.64 R30, c[0x0][0x358] ;  /* 0x0000d600ff1e7b82 */ /* 0x000e220000000a00 */
[----:B------:R-:W-:Y:S01]  /*0460*/  BSSY.RECONVERGENT B10, `(.L_x_2375) ;  /* 0x00001430000a7945 */ /* 0x000fe20003800200 */
[----:B------:R-:W-:Y:S02]  /*0470*/  IMAD.MOV.U32 R28, RZ, RZ, R4 ;  /* 0x000000ffff1c7224 */ /* 0x000fe400078e0004 */
[----:B------:R-:W-:-:S07]  /*0480*/  IMAD.MOV.U32 R29, RZ, RZ, R5 ;  /* 0x000000ffff1d7224 */ /* 0x000fce00078e0005 */
.L_x_2415:
[----:B0-----:R-:W-:Y:S02]  /*0490*/  R2UR UR4, R30 ;  /* 0x000000001e0472ca */ /* 0x001fe400000e0000 */
[----:B------:R-:W-:-:S13]  /*04a0*/  R2UR UR5, R31 ;  /* 0x000000001f0572ca */ /* 0x000fda00000e0000 */
[----:B------:R0:W5:Y:S01]  /*04b0*/  LD.E.64 R4, desc[UR4][R28.64+0x80] ;  /* 0x000080041c047980 */ /* 0x000162000c101b00 */
[----:B------:R-:W-:Y:S01]  /*04c0*/  IMAD.MOV.U32 R6, RZ, RZ, R19 ;  /* 0x000000ffff067224 */ /* 0x000fe200078e0013 */
[----:B------:R-:W-:Y:S01]  /*04d0*/  MOV R20, 0x530 ;  /* 0x0000053000147802 */ /* 0x000fe20000000f00 */
[----:B------:R-:W-:Y:S02]  /*04e0*/  IMAD.MOV.U32 R7, RZ, RZ, R17 ;  /* 0x000000ffff077224 */ /* 0x000fe400078e0011 */
[----:B------:R-:W-:Y:S02]  /*04f0*/  IMAD.MOV.U32 R8, RZ, RZ, R16 ;  /* 0x000000ffff087224 */ /* 0x000fe400078e0010 */
[----:B------:R-:W-:Y:S02]  /*0500*/  IMAD.MOV.U32 R9, RZ, RZ, R2 ;  /* 0x000000ffff097224 */ /* 0x000fe400078e0002 */
[----:B-1234-:R-:W-:-:S07]  /*0510*/  IMAD.MOV.U32 R21, RZ, RZ, 0x0 ;  /* 0x00000000ff157424 */ /* 0x01efce00078e00ff */
[----:B0----5:R-:W-:Y:S05]  /*0520*/  CALL.REL.NOINC `($_Z21batched_delete_kernelP27vertex_dictionary_structuremmPmS1_$_Z29inorderTraversal_batch_deleteP10edge_blockmmPm) ;  /* 0xfffffffc00387944 */ /* 0x021fea0003c3ffff */
[----:B------:R-:W-:Y:S01]  /*0530*/  BSSY.RECONVERGENT B9, `(.L_x_2376) ;  /* 0x000012f000097945 */ /* 0x000fe20003800200 */
[----:B------:R-:W-:Y:S02]  /*0540*/  IMAD.MOV.U32 R35, RZ, RZ, RZ ;  /* 0x000000ffff237224 */ /* 0x000fe400078e00ff */
[----:B------:R-:W-:-:S07]  /*0550*/  IMAD.MOV.U32 R27, RZ, RZ, RZ ;  /* 0x000000ffff1b7224 */ /* 0x000fce00078e00ff */
.L_x_2414:
[----:B------:R-:W-:Y:S01]  /*0560*/  ISETP.GE.U32.AND P0, PT, R19, R16, PT ;  /* 0x000000101300720c */ /* 0x000fe20003f06070 */
[----:B------:R-:W-:Y:S03]  /*0570*/  BSSY.RECONVERGENT B8, `(.L_x_2377) ;  /* 0x0000125000087945 */ /* 0x000fe60003800200 */
[----:B------:R-:W-:-:S13]  /*0580*/  ISETP.GE.U32.AND.EX P0, PT, R17, R2, PT, P0 ;  /* 0x000000021100720c */ /* 0x000fda0003f06100 */
[----:B01234-:R-:W-:Y:S05]  /*0590*/  @P0 BRA `(.L_x_2378) ;  /* 0x0000001000880947 */ /* 0x01ffea0003800000 */
[----:B------:R-:W-:Y:S01]  /*05a0*/  IADD3 R0, P1, PT, R19, -R16, RZ ;  /* 0x8000001013007210 */ /* 0x000fe20007f3e0ff */
[----:B------:R-:W-:Y:S01]  /*05b0*/  BSSY.RECONVERGENT B7, `(.L_x_2379) ;  /* 0x0000097000077945 */ /* 0x000fe20003800200 */
[----:B------:R-:W-:Y:S02]  /*05c0*/  IMAD.MOV.U32 R37, RZ, RZ, R19 ;  /* 0x000000ffff257224 */ /* 0x000fe400078e0013 */
[----:B------:R-:W-:Y:S01]  /*05d0*/  ISETP.GT.U32.AND P0, PT, R0, -0x8, PT ;  /* 0xfffffff80000780c */ /* 0x000fe20003f04070 */
[----:B------:R-:W-:Y:S01]  /*05e0*/  IMAD.X R0, R17, 0x1, ~R2, P1 ;  /* 0x0000000111007824 */ /* 0x000fe200008e0e02 */
[----:B------:R-:W-:Y:S01]  /*05f0*/  LEA R32, P1, R35, R28, 0x3 ;  /* 0x0000001c23207211 */ /* 0x000fe200078218ff */
[----:B------:R-:W-:-:S03]  /*0600*/  IMAD.MOV.U32 R38, RZ, RZ, R17 ;  /* 0x000000ffff267224 */ /* 0x000fc600078e0011 */
[----:B------:R-:W-:Y:S02]  /*0610*/  ISETP.GT.U32.AND.EX P0, PT, R0, -0x1, PT, P0 ;  /* 0xffffffff0000780c */ /* 0x000fe40003f04100 */
[----:B------:R-:W-:-:S11]  /*0620*/  LEA.HI.X R33, R35, R29, R27, 0x3, P1 ;  /* 0x0000001d23217211 */ /* 0x000fd600008f1c1b */
[----:B------:R-:W-:Y:S05]  /*0630*/  @P0 BRA `(.L_x_2380) ;  /* 0x0000000800380947 */ /* 0x000fea0003800000 */
[----:B------:R-:W-:Y:S01]  /*0640*/  IADD3 R34, P0, PT, -R19, R16, RZ ;  /* 0x0000001013227210 */ /* 0x000fe20007f1e1ff */
[----:B------:R-:W-:Y:S02]  /*0650*/  IMAD.MOV.U32 R37, RZ, RZ, R19 ;  /* 0x000000ffff257224 */ /* 0x000fe400078e0013 */
[--C-:B------:R-:W-:Y:S01]  /*0660*/  IMAD.MOV.U32 R38, RZ, RZ, R17.reuse ;  /* 0x000000ffff267224 */ /* 0x100fe200078e0011 */
[----:B------:R-:W-:Y:S01]  /*0670*/  LOP3.LUT R34, R34, 0xfffffff8, RZ, 0xc0, !PT ;  /* 0xfffffff822227812 */ /* 0x000fe200078ec0ff */
[----:B------:R-:W-:-:S08]  /*0680*/  IMAD.X R36, R2, 0x1, ~R17, P0 ;  /* 0x0000000102247824 */ /* 0x000fd000000e0e11 */
.L_x_2397:
[----:B------:R-:W-:Y:S01]  /*0690*/  ISETP.NE.U32.AND P0, PT, R37, 0x15, PT ;  /* 0x000000152500780c */ /* 0x000fe20003f05070 */
[----:B------:R-:W-:Y:S01]  /*06a0*/  BSSY.RECONVERGENT B6, `(.L_x_2381) ;  /* 0x0000013000067945 */ /* 0x000fe20003800200 */
[----:B------:R-:W-:Y:S02]  /*06b0*/  R2UR UR4, R30 ;  /* 0x000000001e0472ca */ /* 0x000fe400000e0000 */
[----:B------:R-:W-:Y:S02]  /*06c0*/  R2UR UR5, R31 ;  /* 0x000000001f0572ca */ /* 0x000fe400000e0000 */
[----:B------:R-:W-:Y:S02]  /*06d0*/  ISETP.NE.AND.EX P0, PT, R38, RZ, PT, P0 ;  /* 0x000000ff2600720c */ /* 0x000fe40003f05300 */
[----:B------:R-:W-:-:S04]  /*06e0*/  IADD3 R34, P1, PT, R34, -0x8, RZ ;  /* 0xfffffff822227810 */ /* 0x000fc80007f3e0ff */
[----:B------:R-:W-:Y:S02]  /*06f0*/  IADD3.X R36, PT, PT, R36, -0x1, RZ, P1, !PT ;  /* 0xffffffff24247810 */ /* 0x000fe40000ffe4ff */
[----:B------:R-:W-:-:S03]  /*0700*/  ISETP.NE.U32.AND P1, PT, R34, RZ, PT ;  /* 0x000000ff2200720c */ /* 0x000fc60003f25070 */
[----:B0-----:R0:W-:Y:S01]  /*0710*/  ST.E.64 desc[UR4][R32.64], RZ ;  /* 0x000000ff20007985 */ /* 0x0011e2000c101b04 */
[----:B------:R-:W-:-:S04]  /*0720*/  ISETP.NE.AND.EX P1, PT, R36, RZ, PT, P1 ;  /* 0x000000ff2400720c */ /* 0x000fc80003f25310 */
[----:B------:R-:W-:Y:S01]  /*0730*/  P2R R39, PR, RZ, 0x2 ;  /* 0x00000002ff277803 */ /* 0x000fe20000000000 */
[----:B-1234-:R-:W-:Y:S08]  /*0740*/  @P0 BRA `(.L_x_2382) ;  /* 0x0000000000200947 */ /* 0x01eff00003800000 */
        /* <DEDUP_REMOVED lines=8> */
.L_x_2382:
[----:B------:R-:W-:Y:S05]  /*07d0*/  BSYNC.RECONVERGENT B6 ;  /* 0x0000000000067941 */ /* 0x000fea0003800200 */
.L_x_2381:
[----:B------:R-:W-:Y:S01]  /*07e0*/  ISETP.NE.U32.AND P0, PT, R37, 0x14, PT ;  /* 0x000000142500780c */ /* 0x000fe20003f05070 */
[----:B------:R-:W-:Y:S01]  /*07f0*/  BSSY.RECONVERGENT B6, `(.L_x_2383) ;  /* 0x000000e000067945 */ /* 0x000fe20003800200 */
[----:B------:R-:W-:Y:S02]  /*0800*/  R2UR UR4, R30 ;  /* 0x000000001e0472ca */ /* 0x000fe400000e0000 */
[----:B------:R-:W-:Y:S02]  /*0810*/  R2UR UR5, R31 ;  /* 0x000000001f0572ca */ /* 0x000fe400000e0000 */
[----:B------:R-:W-:-:S11]  /*0820*/  ISETP.NE.AND.EX P0, PT, R38, RZ, PT, P0 ;  /* 0x000000ff2600720c */ /* 0x000fd60003f05300 */
[----:B------:R1:W-:Y:S02]  /*0830*/  ST.E.64 desc[UR4][R32.64], RZ ;  /* 0x000000ff20007985 */ /* 0x0003e4000c101b04 */
[----:B------:R-:W-:Y:S05]  /*0840*/  @P0 BRA `(.L_x_2384) ;  /* 0x0000000000200947 */ /* 0x000fea0003800000 */
[----:B------:R-:W-:Y:S01]  /*0850*/  MOV R0, 0x378 ;  /* 0x0000037800007802 */ /* 0x000fe20000000f00 */
[----:B------:R-:W2:Y:S01]  /*0860*/  LDCU.64 UR4, c[0x4][0x220] ;  /* 0x01004400ff0477ac */ /* 0x000ea20008000a00 */
[----:B------:R-:W-:Y:S02]  /*0870*/  CS2R R6, SRZ ;  /* 0x0000000000067805 */ /* 0x000fe4000001ff00 */
[----:B------:R3:W4:Y:S01]  /*0880*/  LDC.64 R8, c[0x4][R0] ;  /* 0x0100000000087b82 */ /* 0x0007220000000a00 */
[----:B--2---:R-:W-:Y:S02]  /*0890*/  IMAD.U32 R4, RZ, RZ, UR4 ;  /* 0x00000004ff047e24 */ /* 0x004fe4000f8e00ff */
[----:B---3--:R-:W-:-:S07]  /*08a0*/  IMAD.U32 R5, RZ, RZ, UR5 ;  /* 0x00000005ff057e24 */ /* 0x008fce000f8e00ff */
[----:B------:R-:W-:-:S07]  /*08b0*/  LEPC R20, `(.L_x_2384) ;  /* 0x000000001014794e */ /* 0x000fce0000000000 */
[----:B01--4-:R-:W-:Y:S05]  /*08c0*/  CALL.ABS.NOINC R8 ;  /* 0x0000000008007343 */ /* 0x013fea0003c00000 */
.L_x_2384:
[----:B------:R-:W-:Y:S05]  /*08d0*/  BSYNC.RECONVERGENT B6 ;  /* 0x0000000000067941 */ /* 0x000fea0003800200 */
.L_x_2383:
        /* <DEDUP_REMOVED lines=8> */
[----:B------:R-:W3:Y:S01]  /*0960*/  LDCU.64 UR4, c[0x4][0x220] ;  /* 0x01004400ff0477ac */ /* 0x000ee20008000a00 */
[----:B------:R-:W-:Y:S02]  /*0970*/  CS2R R6, SRZ ;  /* 0x0000000000067805 */ /* 0x000fe4000001ff00 */
[----:B------:R4:W0:Y:S01]  /*0980*/  LDC.64 R8, c[0x4][R0] ;  /* 0x0100000000087b82 */ /* 0x0008220000000a00 */
[----:B---3--:R-:W-:Y:S02]  /*0990*/  IMAD.U32 R4, RZ, RZ, UR4 ;  /* 0x00000004ff047e24 */ /* 0x008fe4000f8e00ff */
[----:B----4-:R-:W-:-:S07]  /*09a0*/  IMAD.U32 R5, RZ, RZ, UR5 ;  /* 0x00000005ff057e24 */ /* 0x010fce000f8e00ff */
[----:B------:R-:W-:-:S07]  /*09b0*/  LEPC R20, `(.L_x_2386) ;  /* 0x000000001014794e */ /* 0x000fce0000000000 */
[----:B012---:R-:W-:Y:S05]  /*09c0*/  CALL.ABS.NOINC R8 ;  /* 0x0000000008007343 */ /* 0x007fea0003c00000 */
.L_x_2386:
[----:B------:R-:W-:Y:S05]  /*09d0*/  BSYNC.RECONVERGENT B6 ;  /* 0x0000000000067941 */ /* 0x000fea0003800200 */
.L_x_2385:
        /* <DEDUP_REMOVED lines=8> */
[----:B------:R-:W4:Y:S01]  /*0a60*/  LDCU.64 UR4, c[0x4][0x220] ;  /* 0x01004400ff0477ac */ /* 0x000f220008000a00 */
[----:B------:R-:W-:Y:S02]  /*0a70*/  CS2R R6, SRZ ;  /* 0x0000000000067805 */ /* 0x000fe4000001ff00 */
[----:B------:R0:W0:Y:S01]  /*0a80*/  LDC.64 R8, c[0x4][R0] ;  /* 0x0100000000087b82 */ /* 0x0000220000000a00 */
[----:B----4-:R-:W-:Y:S02]  /*0a90*/  IMAD.U32 R4, RZ, RZ, UR4 ;  /* 0x00000004ff047e24 */ /* 0x010fe4000f8e00ff */
[----:B------:R-:W-:-:S07]  /*0aa0*/  IMAD.U32 R5, RZ, RZ, UR5 ;  /* 0x00000005ff057e24 */ /* 0x000fce000f8e00ff */
[----:B------:R-:W-:-:S07]  /*0ab0*/  LEPC R20, `(.L_x_2388) ;  /* 0x000000001014794e */ /* 0x000fce0000000000 */
[----:B0123--:R-:W-:Y:S05]  /*0ac0*/  CALL.ABS.NOINC R8 ;  /* 0x0000000008007343 */ /* 0x00ffea0003c00000 */
.L_x_2388:
[----:B------:R-:W-:Y:S05]  /*0ad0*/  BSYNC.RECONVERGENT B6 ;  /* 0x0000000000067941 */ /* 0x000fea0003800200 */
.L_x_2387:
        /* <DEDUP_REMOVED lines=8> */
[----:B------:R-:W5:Y:S01]  /*0b60*/  LDCU.64 UR4, c[0x4][0x220] ;  /* 0x01004400ff0477ac */ /* 0x000f620008000a00 */
[----:B------:R-:W-:Y:S02]  /*0b70*/  CS2R R6, SRZ ;  /* 0x0000000000067805 */ /* 0x000fe4000001ff00 */
[----:B------:R0:W0:Y:S01]  /*0b80*/  LDC.64 R8, c[0x4][R0] ;  /* 0x0100000000087b82 */ /* 0x0000220000000a00 */
[----:B-----5:R-:W-:Y:S02]  /*0b90*/  IMAD.U32 R4, RZ, RZ, UR4 ;  /* 0x00000004ff047e24 */ /* 0x020fe4000f8e00ff */
[----:B------:R-:W-:-:S07]  /*0ba0*/  IMAD.U32 R5, RZ, RZ, UR5 ;  /* 0x00000005ff057e24 */ /* 0x000fce000f8e00ff */
[----:B------:R-:W-:-:S07]  /*0bb0*/  LEPC R20, `(.L_x_2390) ;  /* 0x000000001014794e */ /* 0x000fce0000000000 */
[----:B01234-:R-:W-:Y:S05]  /*0bc0*/  CALL.ABS.NOINC R8 ;  /* 0x0000000008007343 */ /* 0x01ffea0003c00000 */
.L_x_2390:
[----:B------:R-:W-:Y:S05]  /*0bd0*/  BSYNC.RECONVERGENT B6 ;  /* 0x0000000000067941 */ /* 0x000fea0003800200 */
.L_x_2389:
        /* <DEDUP_REMOVED lines=15> */
.L_x_2392:
[----:B------:R-:W-:Y:S05]  /*0cd0*/  BSYNC.RECONVERGENT B6 ;  /* 0x0000000000067941 */ /* 0x000fea0003800200 */
.L_x_2391:
        /* <DEDUP_REMOVED lines=15> */
.L_x_2394:
[----:B------:R-:W-:Y:S05]  /*0dd0*/  BSYNC.RECONVERGENT B6 ;  /* 0x0000000000067941 */ /* 0x000fea0003800200 */
.L_x_2393:
        /* <DEDUP_REMOVED lines=15> */
.L_x_2396:
[----:B------:R-:W-:Y:S05]  /*0ed0*/  BSYNC.RECONVERGENT B6 ;  /* 0x0000000000067941 */ /* 0x000fea0003800200 */
.L_x_2395:
[----:B------:R-:W-:Y:S02]  /*0ee0*/  ISETP.NE.AND P6, PT, R39, RZ, PT ;  /* 0x000000ff2700720c */ /* 0x000fe40003fc5270 */
[----:B------:R-:W-:-:S05]  /*0ef0*/  IADD3 R37, P0, PT, R37, 0x8, RZ ;  /* 0x0000000825257810 */ /* 0x000fca0007f1e0ff */
[----:B------:R-:W-:-:S06]  /*0f00*/  IMAD.X R38, RZ, RZ, R38, P0 ;  /* 0x000000ffff267224 */ /* 0x000fcc00000e0626 */
[----:B------:R-:W-:Y:S05]  /*0f10*/  @P6 BRA `(.L_x_2397) ;  /* 0xfffffff400dc6947 */ /* 0x000fea000383ffff */
.L_x_2380:
[----:B------:R-:W-:Y:S05]  /*0f20*/  BSYNC.RECONVERGENT B7 ;  /* 0x0000000000077941 */ /* 0x000fea0003800200 */
.L_x_2379:
[----:B------:R-:W-:-:S05]  /*0f30*/  IMAD.IADD R34, R16, 0x1, -R19 ;  /* 0x0000000110227824 */ /* 0x000fca00078e0a13 */
[----:B------:R-:W-:-:S04]  /*0f40*/  LOP3.LUT R0, R34, 0x7, RZ, 0xc0, !PT ;  /* 0x0000000722007812 */ /* 0x000fc800078ec0ff */
[----:B------:R-:W-:-:S04]  /*0f50*/  ISETP.NE.U32.AND P0, PT, R0, RZ, PT ;  /* 0x000000ff0000720c */ /* 0x000fc80003f05070 */
[----:B------:R-:W-:-:S13]  /*0f60*/  ISETP.NE.AND.EX P0, PT, RZ, RZ, PT, P0 ;  /* 0x000000ffff00720c */ /* 0x000fda0003f05300 */
[----:B------:R-:W-:Y:S05]  /*0f70*/  @!P0 BRA `(.L_x_2378) ;  /* 0x0000000800108947 */ /* 0x000fea0003800000 */
[----:B------:R-:W-:Y:S01]  /*0f80*/  IADD3 R0, P1, PT, R0, -0x1, RZ ;  /* 0xffffffff00007810 */ /* 0x000fe20007f3e0ff */
[----:B------:R-:W-:Y:S03]  /*0f90*/  BSSY.RECONVERGENT B7, `(.L_x_2398) ;  /* 0x0000047000077945 */ /* 0x000fe60003800200 */
[----:B------:R-:W-:Y:S01]  /*0fa0*/  ISETP.GE.U32.AND P0, PT, R0, 0x3, PT ;  /* 0x000000030000780c */ /* 0x000fe20003f06070 */
[----:B------:R-:W-:-:S05]  /*0fb0*/  IMAD.X R0, RZ, RZ, -0x1, P1 ;  /* 0xffffffffff007424 */ /* 0x000fca00008e06ff */
[----:B------:R-:W-:-:S13]  /*0fc0*/  ISETP.GE.U32.AND.EX P0, PT, R0, RZ, PT, P0 ;  /* 0x000000ff0000720c */ /* 0x000fda0003f06100 */
[----:B------:R-:W-:Y:S05]  /*0fd0*/  @!P0 BRA `(.L_x_2399) ;  /* 0x0000000400088947 */ /* 0x000fea0003800000 */
        /* <DEDUP_REMOVED lines=15> */
.L_x_2401:
[----:B------:R-:W-:Y:S05]  /*10d0*/  BSYNC.RECONVERGENT B6 ;  /* 0x0000000000067941 */ /* 0x000fea0003800200 */
.L_x_2400:
        /* <DEDUP_REMOVED lines=15> */
.L_x_2403:
[----:B------:R-:W-:Y:S05]  /*11d0*/  BSYNC.RECONVERGENT B6 ;  /* 0x0000000000067941 */ /* 0x000fea0003800200 */
.L_x_2402:
        /* <DEDUP_REMOVED lines=15> */
.L_x_2405:
[----:B------:R-:W-:Y:S05]  /*12d0*/  BSYNC.RECONVERGENT B6 ;  /* 0x0000000000067941 */ /* 0x000fea0003800200 */
.L_x_2404:
        /* <DEDUP_REMOVED lines=15> */
.L_x_2407:
[----:B------:R-:W-:Y:S05]  /*13d0*/  BSYNC.RECONVERGENT B6 ;  /* 0x0000000000067941 */ /* 0x000fea0003800200 */
.L_x_2406:
[----:B------:R-:W-:-:S05]  /*13e0*/  IADD3 R37, P0, PT, R37, 0x4, RZ ;  /* 0x0000000425257810 */ /* 0x000fca0007f1e0ff */
[----:B------:R-:W-:-:S08]  /*13f0*/  IMAD.X R38, RZ, RZ, R38, P0 ;  /* 0x000000ffff267224 */ /* 0x000fd000000e0626 */
.L_x_2399:
[----:B------:R-:W-:Y:S05]  /*1400*/  BSYNC.RECONVERGENT B7 ;  /* 0x0000000000077941 */ /* 0x000fea0003800200 */
.L_x_2398:
[----:B------:R-:W-:-:S04]  /*1410*/  LOP3.LUT R0, R34, 0x3, RZ, 0xc0, !PT ;  /* 0x0000000322007812 */ /* 0x000fc800078ec0ff */
[----:B------:R-:W-:-:S04]  /*1420*/  ISETP.NE.U32.AND P0, PT, R0, RZ, PT ;  /* 0x000000ff0000720c */ /* 0x000fc80003f05070 */
[----:B------:R-:W-:-:S13]  /*1430*/  ISETP.NE.AND.EX P0, PT, RZ, RZ, PT, P0 ;  /* 0x000000ffff00720c */ /* 0x000fda0003f05300 */
[----:B------:R-:W-:Y:S05]  /*1440*/  @!P0 BRA `(.L_x_2378) ;  /* 0x0000000000dc8947 */ /* 0x000fea0003800000 */
[----:B------:R-:W-:Y:S01]  /*1450*/  ISETP.NE.U32.AND P0, PT, R0, 0x1, PT ;  /* 0x000000010000780c */ /* 0x000fe20003f05070 */
[----:B------:R-:W-:Y:S03]  /*1460*/  BSSY.RECONVERGENT B7, `(.L_x_2408) ;  /* 0x0000025000077945 */ /* 0x000fe60003800200 */
[----:B------:R-:W-:-:S13]  /*1470*/  ISETP.NE.AND.EX P0, PT, RZ, RZ, PT, P0 ;  /* 0x000000ffff00720c */ /* 0x000fda0003f05300 */
        /* <DEDUP_REMOVED lines=16> */
.L_x_2411:
[----:B------:R-:W-:Y:S05]  /*1580*/  BSYNC.RECONVERGENT B6 ;  /* 0x0000000000067941 */ /* 0x000fea0003800200 */
.L_x_2410:
        /* <DEDUP_REMOVED lines=15> */
.L_x_2413:
[----:B------:R-:W-:Y:S05]  /*1680*/  BSYNC.RECONVERGENT B6 ;  /* 0x0000000000067941 */ /* 0x000fea0003800200 */
.L_x_2412:
[----:B------:R-:W-:-:S05]  /*1690*/  IADD3 R37, P0, PT, R37, 0x2, RZ ;  /* 0x0000000225257810 */ /* 0x000fca0007f1e0ff */
[----:B------:R-:W-:-:S08]  /*16a0*/  IMAD.X R38, RZ, RZ, R38, P0 ;  /* 0x000000ffff267224 */ /* 0x000fd000000e0626 */
.L_x_2409:
[----:B------:R-:W-:Y:S05]  /*16b0*/  BSYNC.RECONVERGENT B7 ;  /* 0x0000000000077941 */ /* 0x000fea0003800200 */
.L_x_2408:
[----:B------:R-:W-:-:S13]  /*16c0*/  LOP3.LUT P0, RZ, R34, 0x1, RZ, 0xc0, !PT ;  /* 0x0000000122ff7812 */ /* 0x000fda000780c0ff */
[----:B------:R-:W-:Y:S05]  /*16d0*/  @!P0 BRA `(.L_x_2378) ;  /* 0x0000000000388947 */ /* 0x000fea0003800000 */
[----:B------:R-:W-:Y:S02]  /*16e0*/  ISETP.NE.U32.AND P0, PT, R37, 0x15, PT ;  /* 0x000000152500780c */ /* 0x000fe40003f05070 */
        /* <DEDUP_REMOVED lines=13> */
.L_x_2378:
[----:B------:R-:W-:Y:S05]  /*17c0*/  BSYNC.RECONVERGENT B8 ;  /* 0x0000000000087941 */ /* 0x000fea0003800200 */
.L_x_2377:
[----:B------:R-:W-:-:S05]  /*17d0*/  IADD3 R35, P0, PT, R35, 0x1, RZ ;  /* 0x0000000123237810 */ /* 0x000fca0007f1e0ff */
[----:B------:R-:W-:Y:S01]  /*17e0*/  IMAD.X R27, RZ, RZ, R27, P0 ;  /* 0x000000ffff1b7224 */ /* 0x000fe200000e061b */
[----:B------:R-:W-:-:S04]  /*17f0*/  ISETP.NE.U32.AND P0, PT, R35, 0xf, PT ;  /* 0x0000000f2300780c */ /* 0x000fc80003f05070 */
[----:B------:R-:W-:-:S13]  /*1800*/  ISETP.NE.AND.EX P0, PT, R27, RZ, PT, P0 ;  /* 0x000000ff1b00720c */ /* 0x000fda0003f05300 */
[----:B------:R-:W-:Y:S05]  /*1810*/  @P0 BRA `(.L_x_2414) ;  /* 0xffffffec00500947 */ /* 0x000fea000383ffff */
[----:B------:R-:W-:Y:S05]  /*1820*/  BSYNC.RECONVERGENT B9 ;  /* 0x0000000000097941 */ /* 0x000fea0003800200 */
.L_x_2376:
[----:B------:R-:W-:Y:S02]  /*1830*/  R2UR UR4, R30 ;  /* 0x000000001e0472ca */ /* 0x000fe400000e0000 */
[----:B------:R-:W-:-:S13]  /*1840*/  R2UR UR5, R31 ;  /* 0x000000001f0572ca */ /* 0x000fda00000e0000 */
[----:B------:R-:W5:Y:S02]  /*1850*/  LD.E.64 R28, desc[UR4][R28.64+0x88] ;  /* 0x000088041c1c7980 */ /* 0x000f64000c101b00 */
[----:B-----5:R-:W-:-:S04]  /*1860*/  ISETP.NE.U32.AND P0, PT, R28, RZ, PT ;  /* 0x000000ff1c00720c */ /* 0x020fc80003f05070 */
[----:B------:R-:W-:-:S13]  /*1870*/  ISETP.NE.AND.EX P0, PT, R29, RZ, PT, P0 ;  /* 0x000000ff1d00720c */ /* 0x000fda0003f05300 */
[----:B------:R-:W-:Y:S05]  /*1880*/  @P0 BRA `(.L_x_2415) ;  /* 0xffffffec00000947 */ /* 0x000fea000383ffff */
[----:B------:R-:W-:Y:S05]  /*1890*/  BSYNC.RECONVERGENT B10 ;  /* 0x00000000000a7941 */ /* 0x000fea0003800200 */
.L_x_2375:
[----:B------:R-:W-:Y:S05]  /*18a0*/  BSYNC.RECONVERGENT B11 ;  /* 0x00000000000b7941 */ /* 0x000fea0003800200 */
.L_x_2374:
[----:B------:R-:W0:Y:S01]  /*18b0*/  LDL R20, [R1+0x14] ;  /* 0x0000140001147983 */ /* 0x000e220000100800 */
[----:B------:R5:W-:Y:S05]  /*18c0*/  BMOV.32 B6, R18 ;  /* 0x0000001206007356 */ /* 0x000bea0000000000 */
[----:B------:R-:W0:Y:S01]  /*18d0*/  LDL R21, [R1+0x18] ;  /* 0x0000180001157983 */ /* 0x000e220000100800 */
[----:B------:R1:W-:Y:S05]  /*18e0*/  BMOV.32 B7, R22 ;  /* 0x0000001607007356 */ /* 0x0003ea0000000000 */
[----:B------:R2:W-:Y:S05]  /*18f0*/  BMOV.32 B8, R23 ;  /* 0x0000001708007356 */ /* 0x0005ea0000000000 */
[----:B------:R3:W-:Y:S05]  /*1900*/  BMOV.32 B9, R24 ;  /* 0x0000001809007356 */ /* 0x0007ea0000000000 */
[----:B------:R4:W-:Y:S05]  /*1910*/  BMOV.32 B10, R25 ;  /* 0x000000190a007356 */ /* 0x0009ea0000000000 */
[----:B------:R4:W-:Y:S05]  /*1920*/  BMOV.32 B11, R26 ;  /* 0x0000001a0b007356 */ /* 0x0009ea0000000000 */
[----:B------:R-:W0:Y:S04]  /*1930*/  LDL R2, [R1] ;  /* 0x0000000001027983 */ /* 0x000e280000100800 */
[----:B------:R-:W0:Y:S04]  /*1940*/  LDL R16, [R1+0x4] ;  /* 0x0000040001107983 */ /* 0x000e280000100800 */
[----:B------:R-:W0:Y:S04]  /*1950*/  LDL R17, [R1+0x8] ;  /* 0x0000080001117983 */ /* 0x000e280000100800 */
[----:B-----5:R-:W0:Y:S04]  /*1960*/  LDL R18, [R1+0xc] ;  /* 0x00000c0001127983 */ /* 0x020e280000100800 */
[----:B------:R-:W0:Y:S04]  /*1970*/  LDL R19, [R1+0x10] ;  /* 0x0000100001137983 */ /* 0x000e280000100800 */
[----:B-1----:R-:W0:Y:S04]  /*1980*/  LDL R22, [R1+0x1c] ;  /* 0x00001c0001167983 */ /* 0x002e280000100800 */
[----:B--2---:R-:W0:Y:S04]  /*1990*/  LDL R23, [R1+0x20] ;  /* 0x0000200001177983 */ /* 0x004e280000100800 */
[----:B---3--:R-:W0:Y:S04]  /*19a0*/  LDL R24, [R1+0x24] ;  /* 0x0000240001187983 */ /* 0x008e280000100800 */
[----:B----4-:R-:W0:Y:S04]  /*19b0*/  LDL R25, [R1+0x28] ;  /* 0x0000280001197983 */ /* 0x010e280000100800 */
[----:B------:R-:W0:Y:S04]  /*19c0*/  LDL R26, [R1+0x2c] ;  /* 0x00002c00011a7983 */ /* 0x000e280000100800 */
        /* <DEDUP_REMOVED lines=8> */
[----:B------:R1:W0:Y:S02]  /*1a50*/  LDL R39, [R1+0x50] ;  /* 0x0000500001277983 */ /* 0x0002240000100800 */
[----:B-1----:R-:W-:Y:S01]  /*1a60*/  VIADD R1, R1, 0x58 ;  /* 0x0000005801017836 */ /* 0x002fe20000000000 */
[----:B0-----:R-:W-:Y:S06]  /*1a70*/  RET.REL.NODEC R20 `(_Z21batched_delete_kernelP27vertex_dictionary_structuremmPmS1_) ;  /* 0xffffffe414607950 */ /* 0x001fec0003c3ffff */
.L_x_2416:
        /* <DEDUP_REMOVED lines=16> */
.L_x_2841:


//--------------------- .text._Z47batched_delete_kernel_edge_centric_parallelizedP27vertex_dictionary_structuremmmPmS1_S1_S1_S1_ --------------------------
	.section	.text._Z47batched_delete_kernel_edge_centric_parallelizedP27vertex_dictionary_structuremmmPmS1_S1_S1_S1_,"ax",@progbits
	.align	128
        .global         _Z47batched_delete_kernel_edge_centric_parallelizedP27vertex_dictionary_structuremmmPmS1_S1_S1_S1_
        .type           _Z47batched_delete_kernel_edge_centric_parallelizedP27vertex_dictionary_structuremmmPmS1_S1_S1_S1_,@function
        .size           _Z47batched_delete_kernel_edge_centric_parallelizedP27vertex_dictionary_structuremmmPmS1_S1_S1_S1_,(.L_x_2947 - _Z47batched_delete_kernel_edge_centric_parallelizedP27vertex_dictionary_structuremmmPmS1_S1_S1_S1_)
        .other          _Z47batched_delete_kernel_edge_centric_parallelizedP27vertex_dictionary_structuremmmPmS1_S1_S1_S1_,@"STO_CUDA_ENTRY STV_DEFAULT"
_Z47batched_delete_kernel_edge_centric_parallelizedP27vertex_dictionary_structuremmmPmS1_S1_S1_S1_:
.text._Z47batched_delete_kernel_edge_centric_parallelizedP27vertex_dictionary_structuremmmPmS1_S1_S1_S1_:
        /* <DEDUP_REMOVED lines=10> */
[----:B------:R-:W-:Y:S01]  /*00a0*/  IMAD.HI.U32 R10, R0, -0x77777777, RZ ;  /* 0x88888889000a7827 */ /* 0x000fe200078e00ff */
[----:B------:R-:W1:Y:S04]  /*00b0*/  LDCU.64 UR4, c[0x0][0x358] ;  /* 0x00006b00ff0477ac */ /* 0x000e680008000a00 */
[----:B------:R-:W-:-:S04]  /*00c0*/  LOP3.LUT R2, R10, 0xfffffff8, RZ, 0xc0, !PT ;  /* 0xfffffff80a027812 */ /* 0x000fc800078ec0ff */
[----:B0-----:R-:W-:-:S05]  /*00d0*/  IADD3 R2, P0, PT, R2, UR6, RZ ;  /* 0x0000000602027c10 */ /* 0x001fca000ff1e0ff */
[----:B------:R-:W-:Y:S01]  /*00e0*/  IMAD.X R3, RZ, RZ, UR7, P0 ;  /* 0x00000007ff037e24 */ /* 0x000fe200080e06ff */
[----:B------:R-:W0:Y:S05]  /*00f0*/  LDCU.64 UR6, c[0x0][0x380] ;  /* 0x00007000ff0677ac */ /* 0x000e2a0008000a00 */
[----:B-1----:R-:W2:Y:S02]  /*0100*/  LDG.E.64 R2, desc[UR4][R2.64] ;  /* 0x0000000402027981 */ /* 0x002ea4000c1e1b00 */
[C---:B--2---:R-:W-:Y:S01]  /*0110*/  IMAD.SHL.U32 R9, R2.reuse, 0x8, RZ ;  /* 0x0000000802097824 */ /* 0x044fe200078e00ff */
[----:B------:R-:W-:-:S04]  /*0120*/  SHF.L.U64.HI R12, R2, 0x3, R3 ;  /* 0x00000003020c7819 */ /* 0x000fc80000010203 */
[----:B0-----:R-:W-:-:S04]  /*0130*/  IADD3 R4, P0, PT, R9, UR6, RZ ;  /* 0x0000000609047c10 */ /* 0x001fc8000ff1e0ff */
[----:B------:R-:W-:-:S05]  /*0140*/  IADD3.X R5, PT, PT, R12, UR7, RZ, P0, !PT ;  /* 0x000000070c057c10 */ /* 0x000fca00087fe4ff */
[----:B------:R-:W2:Y:S01]  /*0150*/  LDG.E.64 R6, desc[UR4][R4.64] ;  /* 0x0000000404067981 */ /* 0x000ea2000c1e1b00 */
[----:B------:R-:W-:-:S04]  /*0160*/  ISETP.NE.U32.AND P0, PT, R2, 0x1, PT ;  /* 0x000000010200780c */ /* 0x000fc80003f05070 */
[----:B------:R-:W-:-:S13]  /*0170*/  ISETP.NE.AND.EX P0, PT, R3, RZ, PT, P0 ;  /* 0x000000ff0300720c */ /* 0x000fda0003f05300 */
[----:B------:R-:W0:Y:S01]  /*0180*/  @P0 LDC.64 R14, c[0x0][0x3b0] ;  /* 0x0000ec00ff0e0b82 */ /* 0x000e220000000a00 */
[----:B--2---:R-:W2:Y:S01]  /*0190*/  LDG.E.64 R6, desc[UR4][R6.64] ;  /* 0x0000000406067981 */ /* 0x004ea2000c1e1b00 */
[----:B0-----:R-:W-:Y:S02]  /*01a0*/  @P0 IADD3 R8, P1, PT, R9, R14, RZ ;  /* 0x0000000e09080210 */ /* 0x001fe40007f3e0ff */
[----:B------:R-:W-:-:S03]  /*01b0*/  CS2R R2, SRZ ;  /* 0x0000000000027805 */ /* 0x000fc6000001ff00 */
[----:B------:R-:W-:-:S05]  /*01c0*/  @P0 IMAD.X R9, R12, 0x1, R15, P1 ;  /* 0x000000010c090824 */ /* 0x000fca00008e060f */
[----:B------:R0:W5:Y:S01]  /*01d0*/  @P0 LDG.E.64 R2, desc[UR4][R8.64+-0x10] ;  /* 0xfffff00408020981 */ /* 0x000162000c1e1b00 */
[----:B--2---:R-:W-:-:S04]  /*01e0*/  ISETP.NE.U32.AND P0, PT, R6, RZ, PT ;  /* 0x000000ff0600720c */ /* 0x004fc80003f05070 */
[----:B------:R-:W-:-:S13]  /*01f0*/  ISETP.NE.AND.EX P0, PT, R7, RZ, PT, P0 ;  /* 0x000000ff0700720c */ /* 0x000fda0003f05300 */
[----:B0-----:R-:W-:Y:S05]  /*0200*/  @!P0 EXIT ;  /* 0x000000000000894d */ /* 0x001fea0003800000 */
[----:B------:R-:W0:Y:S01]  /*0210*/  LDC.64 R4, c[0x0][0x3c0] ;  /* 0x0000f000ff047b82 */ /* 0x000e220000000a00 */
[C---:B------:R-:W-:Y:S01]  /*0220*/  ISETP.GE.U32.AND P0, PT, R6.reuse, 0x4, PT ;  /* 0x000000040600780c */ /* 0x040fe20003f06070 */
[----:B------:R-:W-:Y:S01]  /*0230*/  BSSY.RECONVERGENT B0, `(.L_x_2417) ;  /* 0x0000053000007945 */ /* 0x000fe20003800200 */
[----:B------:R-:W-:Y:S01]  /*0240*/  SHF.R.U32.HI R9, RZ, 0x3, R10 ;  /* 0x00000003ff097819 */ /* 0x000fe2000001160a */
[----:B------:R-:W-:Y:S01]  /*0250*/  IMAD.MOV.U32 R11, RZ, RZ, RZ ;  /* 0x000000ffff0b7224 */ /* 0x000fe200078e00ff */
[----:B------:R-:W-:Y:S01]  /*0260*/  ISETP.GE.U32.AND.EX P0, PT, R7, RZ, PT, P0 ;  /* 0x000000ff0700720c */ /* 0x000fe20003f06100 */
[----:B------:R-:W-:Y:S01]  /*0270*/  IMAD.MOV.U32 R13, RZ, RZ, RZ ;  /* 0x000000ffff0d7224 */ /* 0x000fe200078e00ff */
[----:B------:R-:W-:Y:S01]  /*0280*/  LOP3.LUT R8, R6, 0x3, RZ, 0xc0, !PT ;  /* 0x0000000306087812 */ /* 0x000fe200078ec0ff */
[C---:B------:R-:W-:Y:S02]  /*0290*/  IMAD R0, R9.reuse, -0xf, R0 ;  /* 0xfffffff109007824 */ /* 0x040fe400078e0200 */
[----:B0-----:R-:W-:-:S04]  /*02a0*/  IMAD.WIDE.U32 R4, R9, 0x8, R4 ;  /* 0x0000000809047825 */ /* 0x001fc800078e0004 */
[----:B------:R-:W-:-:S04]  /*02b0*/  IMAD.MOV.U32 R9, RZ, RZ, RZ ;  /* 0x000000ffff097224 */ /* 0x000fc800078e00ff */
[----:B------:R-:W-:Y:S05]  /*02c0*/  @!P0 BRA `(.L_x_2418) ;  /* 0x0000000400248947 */ /* 0x000fea0003800000 */
[----:B------:R-:W0:Y:S01]  /*02d0*/  LDCU.64 UR6, c[0x4][0x60] ;  /* 0x01000c00ff0677ac */ /* 0x000e220008000a00 */
[----:B------:R-:W-:Y:S01]  /*02e0*/  LOP3.LUT R11, R6, 0xfffffffc, RZ, 0xc0, !PT ;  /* 0xfffffffc060b7812 */ /* 0x000fe200078ec0ff */
[--C-:B------:R-:W-:Y:S02]  /*02f0*/  IMAD.MOV.U32 R13, RZ, RZ, R7.reuse ;  /* 0x000000ffff0d7224 */ /* 0x100fe400078e0007 */
[----:B------:R-:W-:Y:S02]  /*0300*/  IMAD.MOV.U32 R10, RZ, RZ, R7 ;  /* 0x000000ffff0a7224 */ /* 0x000fe400078e0007 */
[----:B------:R-:W-:Y:S01]  /*0310*/  IMAD.MOV.U32 R12, RZ, RZ, R11 ;  /* 0x000000ffff0c7224 */ /* 0x000fe200078e000b */
[----:B0----5:R-:W-:-:S04]  /*0320*/  LEA R14, P0, R2, UR6, 0x3 ;  /* 0x00000006020e7c11 */ /* 0x021fc8000f8018ff */
[----:B------:R-:W-:Y:S02]  /*0330*/  IADD3 R14, P1, PT, R14, 0x10, RZ ;  /* 0x000000100e0e7810 */ /* 0x000fe40007f3e0ff */
[----:B------:R-:W-:-:S05]  /*0340*/  LEA.HI.X R6, R2, UR7, R3, 0x3, P0 ;  /* 0x0000000702067c11 */ /* 0x000fca00080f1c03 */
[----:B------:R-:W-:-:S07]  /*0350*/  IMAD.X R7, RZ, RZ, R6, P1 ;  /* 0x000000ffff077224 */ /* 0x000fce00008e0606 */
.L_x_2427:
[----:B------:R-:W-:-:S05]  /*0360*/  IMAD.MOV.U32 R6, RZ, RZ, R14 ;  /* 0x000000ffff067224 */ /* 0x000fca00078e000e */
[----:B------:R-:W2:Y:S01]  /*0370*/  LDG.E.64 R14, desc[UR4][R6.64+-0x10] ;  /* 0xfffff004060e7981 */ /* 0x000ea2000c1e1b00 */
[----:B------:R-:W-:Y:S01]  /*0380*/  BSSY.RECONVERGENT B1, `(.L_x_2419) ;  /* 0x000000c000017945 */ /* 0x000fe20003800200 */
[----:B--2---:R-:W-:-:S04]  /*0390*/  ISETP.NE.U32.AND P0, PT, R14, RZ, PT ;  /* 0x000000ff0e00720c */ /* 0x004fc80003f05070 */
[----:B------:R-:W-:-:S13]  /*03a0*/  ISETP.NE.AND.EX P0, PT, R15, RZ, PT, P0 ;  /* 0x000000ff0f00720c */ /* 0x000fda0003f05300 */
[----:B------:R-:W-:Y:S05]  /*03b0*/  @!P0 BRA `(.L_x_2420) ;  /* 0x0000000000208947 */ /* 0x000fea0003800000 */
[----:B------:R-:W-:Y:S01]  /*03c0*/  IMAD.WIDE.U32 R18, R0, 0x8, R14 ;  /* 0x0000000800127825 */ /* 0x000fe200078e000e */
[----:B------:R-:W2:Y:S04]  /*03d0*/  LDG.E.64 R16, desc[UR4][R4.64] ;  /* 0x0000000404107981 */ /* 0x000ea8000c1e1b00 */
[----:B------:R-:W2:Y:S02]  /*03e0*/  LDG.E.64 R14, desc[UR4][R18.64] ;  /* 0x00000004120e7981 */ /* 0x000ea4000c1e1b00 */
[----:B--2---:R-:W-:-:S04]  /*03f0*/  ISETP.NE.U32.AND P0, PT, R14, R16, PT ;  /* 0x000000100e00720c */ /* 0x004fc80003f05070 */
[----:B------:R-:W-:-:S13]  /*0400*/  ISETP.NE.AND.EX P0, PT, R15, R17, PT, P0 ;  /* 0x000000110f00720c */ /* 0x000fda0003f05300 */
[----:B------:R-:W-:Y:S02]  /*0410*/  @!P0 IMAD.MOV.U32 R14, RZ, RZ, 0x3b9aca00 ;  /* 0x3b9aca00ff0e8424 */ /* 0x000fe400078e00ff */
[----:B------:R-:W-:-:S05]  /*0420*/  @!P0 IMAD.MOV.U32 R15, RZ, RZ, 0x0 ;  /* 0x00000000ff0f8424 */ /* 0x000fca00078e00ff */
[----:B------:R0:W-:Y:S02]  /*0430*/  @!P0 STG.E.64 desc[UR4][R18.64], R14 ;  /* 0x0000000e12008986 */ /* 0x0001e4000c101b04 */
.L_x_2420:
[----:B------:R-:W-:Y:S05]  /*0440*/  BSYNC.RECONVERGENT B1 ;  /* 0x0000000000017941 */ /* 0x000fea0003800200 */
.L_x_2419:
[----:B0-----:R-:W2:Y:S01]  /*0450*/  LDG.E.64 R14, desc[UR4][R6.64+-0x8] ;  /* 0xfffff804060e7981 */ /* 0x001ea2000c1e1b00 */
        /* <DEDUP_REMOVED lines=12> */
.L_x_2422:
[----:B------:R-:W-:Y:S05]  /*0520*/  BSYNC.RECONVERGENT B1 ;  /* 0x0000000000017941 */ /* 0x000fea0003800200 */
.L_x_2421:
        /* <DEDUP_REMOVED lines=13> */
.L_x_2424:
[----:B------:R-:W-:Y:S05]  /*0600*/  BSYNC.RECONVERGENT B1 ;  /* 0x0000000000017941 */ /* 0x000fea0003800200 */
.L_x_2423:
[----:B0-----:R-:W2:Y:S01]  /*0610*/  LDG.E.64 R14, desc[UR4][R6.64+0x8] ;  /* 0x00000804060e7981 */ /* 0x001ea2000c1e1b00 */
[----:B------:R-:W-:Y:S01]  /*0620*/  IADD3 R12, P0, PT, R12, -0x4, RZ ;  /* 0xfffffffc0c0c7810 */ /* 0x000fe20007f1e0ff */
[----:B------:R-:W-:Y:S03]  /*0630*/  BSSY.RECONVERGENT B1, `(.L_x_2425) ;  /* 0x000000f000017945 */ /* 0x000fe60003800200 */
[----:B------:R-:W-:Y:S02]  /*0640*/  IADD3.X R10, PT, PT, R10, -0x1, RZ, P0, !PT ;  /* 0xffffffff0a0a7810 */ /* 0x000fe400007fe4ff */
[----:B------:R-:W-:-:S04]  /*0650*/  ISETP.NE.U32.AND P0, PT, R12, RZ, PT ;  /* 0x000000ff0c00720c */ /* 0x000fc80003f05070 */
[----:B------:R-:W-:Y:S02]  /*0660*/  ISETP.NE.AND.EX P0, PT, R10, RZ, PT, P0 ;  /* 0x000000ff0a00720c */ /* 0x000fe40003f05300 */
        /* <DEDUP_REMOVED lines=11> */
.L_x_2426:
[----:B------:R-:W-:Y:S05]  /*0720*/  BSYNC.RECONVERGENT B1 ;  /* 0x0000000000017941 */ /* 0x000fea0003800200 */
.L_x_2425:
[----:B0-----:R-:W-:-:S05]  /*0730*/  IADD3 R14, P1, PT, R6, 0x20, RZ ;  /* 0x00000020060e7810 */ /* 0x001fca0007f3e0ff */
[----:B------:R-:W-:Y:S01]  /*0740*/  IMAD.X R7, RZ, RZ, R7, P1 ;  /* 0x000000ffff077224 */ /* 0x000fe200008e0607 */
[----:B------:R-:W-:Y:S07]  /*0750*/  @P0 BRA `(.L_x_2427) ;  /* 0xfffffffc00000947 */ /* 0x000fee000383ffff */
.L_x_2418:
[----:B------:R-:W-:Y:S05]  /*0760*/  BSYNC.RECONVERGENT B0 ;  /* 0x0000000000007941 */ /* 0x000fea0003800200 */
.L_x_2417:
[----:B------:R-:W-:-:S04]  /*0770*/  ISETP.NE.U32.AND P0, PT, R8, RZ, PT ;  /* 0x000000ff0800720c */ /* 0x000fc80003f05070 */
[----:B------:R-:W-:-:S13]  /*0780*/  ISETP.NE.AND.EX P0, PT, R9, RZ, PT, P0 ;  /* 0x000000ff0900720c */ /* 0x000fda0003f05300 */
[----:B------:R-:W-:Y:S05]  /*0790*/  @!P0 EXIT ;  /* 0x000000000000894d */ /* 0x000fea0003800000 */
[----:B------:R-:W0:Y:S01]  /*07a0*/  LDCU.64 UR6, c[0x4][0x60] ;  /* 0x01000c00ff0677ac */ /* 0x000e220008000a00 */
[----:B-----5:R-:W-:-:S05]  /*07b0*/  IADD3 R11, P0, PT, R2, R11, RZ ;  /* 0x0000000b020b7210 */ /* 0x020fca0007f1e0ff */
[----:B------:R-:W-:Y:S01]  /*07c0*/  IMAD.X R2, R3, 0x1, R13, P0 ;  /* 0x0000000103027824 */ /* 0x000fe200000e060d */
[----:B0-----:R-:W-:-:S04]  /*07d0*/  LEA R12, P1, R11, UR6, 0x3 ;  /* 0x000000060b0c7c11 */ /* 0x001fc8000f8218ff */
[----:B------:R-:W-:-:S09]  /*07e0*/  LEA.HI.X R13, R11, UR7, R2, 0x3, P1 ;  /* 0x000000070b0d7c11 */ /* 0x000fd200088f1c02 */
.L_x_2430:
[----:B0-----:R-:W-:Y:S02]  /*07f0*/  IMAD.MOV.U32 R2, RZ, RZ, R12 ;  /* 0x000000ffff027224 */ /* 0x001fe400078e000c */
[----:B------:R-:W-:-:S06]  /*0800*/  IMAD.MOV.U32 R3, RZ, RZ, R13 ;  /* 0x000000ffff037224 */ /* 0x000fcc00078e000d */
[----:B------:R-:W2:Y:S01]  /*0810*/  LDG.E.64 R2, desc[UR4][R2.64] ;  /* 0x0000000402027981 */ /* 0x000ea2000c1e1b00 */
[----:B------:R-:W-:Y:S01]  /*0820*/  IADD3 R8, P0, PT, R8, -0x1, RZ ;  /* 0xffffffff08087810 */ /* 0x000fe20007f1e0ff */
[----:B------:R-:W-:Y:S01]  /*0830*/  BSSY.RECONVERGENT B0, `(.L_x_2428) ;  /* 0x0000010000007945 */ /* 0x000fe20003800200 */
[----:B------:R-:W-:Y:S02]  /*0840*/  IADD3 R12, P2, PT, R12, 0x8, RZ ;  /* 0x000000080c0c7810 */ /* 0x000fe40007f5e0ff */
        /* <DEDUP_REMOVED lines=14> */
.L_x_2429:
[----:B------:R-:W-:Y:S05]  /*0930*/  BSYNC.RECONVERGENT B0 ;  /* 0x0000000000007941 */ /* 0x000fea0003800200 */
.L_x_2428:
[----:B------:R-:W-:Y:S01]  /*0940*/  IMAD.X R13, RZ, RZ, R13, P2 ;  /* 0x000000ffff0d7224 */ /* 0x000fe200010e060d */
[----:B------:R-:W-:Y:S06]  /*0950*/  @P1 BRA `(.L_x_2430) ;  /* 0xfffffffc00a41947 */ /* 0x000fec000383ffff */
[----:B------:R-:W-:Y:S05]  /*0960*/  EXIT ;  /* 0x000000000000794d */ /* 0x000fea0003800000 */
.L_x_2431:
        /* <DEDUP_REMOVED lines=9> */
.L_x_2947:


//--------------------- .text._Z34batched_delete_kernel_edge_centricP27vertex_dictionary_structuremmPmS1_S1_S1_S1_ --------------------------
	.section	.text._Z34batched_delete_kernel_edge_centricP27vertex_dictionary_structuremmPmS1_S1_S1_S1_,"ax",@progbits
	.align	128
        .global         _Z34batched_delete_kernel_edge_centricP27vertex_dictionary_structuremmPmS1_S1_S1_S1_
        .type           _Z34batched_delete_kernel_edge_centricP27vertex_dictionary_structuremmPmS1_S1_S1_S1_,@function
        .size           _Z34batched_delete_kernel_edge_centricP27vertex_dictionary_structuremmPmS1_S1_S1_S1_,(.L_x_2948 - _Z34batched_delete_kernel_edge_centricP27vertex_dictionary_structuremmPmS1_S1_S1_S1_)
        .other          _Z34batched_delete_kernel_edge_centricP27vertex_dictionary_structuremmPmS1_S1_S1_S1_,@"STO_CUDA_ENTRY STV_DEFAULT"
_Z34batched_delete_kernel_edge_centricP27vertex_dictionary_structuremmPmS1_S1_S1_S1_:
.text._Z34batched_delete_kernel_edge_centricP27vertex_dictionary_structuremmPmS1_S1_S1_S1_:
        /* <DEDUP_REMOVED lines=13> */
[----:B------:R-:W2:Y:S01]  /*00d0*/  LDCU.64 UR6, c[0x0][0x358] ;  /* 0x00006b00ff0677ac */ /* 0x000ea20008000a00 */
[----:B0-----:R-:W-:Y:S01]  /*00e0*/  UIADD3 UR10, UP0, UPT, UR4, 0x18000000, URZ ;  /* 0x18000000040a7890 */ /* 0x001fe2000ff1e0ff */
[----:B-1----:R-:W-:-:S03]  /*00f0*/  IADD3 R4, P0, PT, R10, UR8, RZ ;  /* 0x000000080a047c10 */ /* 0x002fc6000ff1e0ff */
[----:B------:R-:W-:Y:S02]  /*0100*/  UIADD3.X UR4, UPT, UPT, URZ, UR5, URZ, UP0, !UPT ;  /* 0x00000005ff047290 */ /* 0x000fe400087fe4ff */
[----:B------:R-:W-:Y:S01]  /*0110*/  IMAD.U32 R8, RZ, RZ, UR10 ;  /* 0x0000000aff087e24 */ /* 0x000fe2000f8e00ff */
[----:B------:R-:W-:-:S03]  /*0120*/  IADD3.X R5, PT, PT, R0, UR9, RZ, P0, !PT ;  /* 0x0000000900057c10 */ /* 0x000fc600087fe4ff */
[----:B------:R-:W-:-:S03]  /*0130*/  IMAD.U32 R9, RZ, RZ, UR4 ;  /* 0x00000004ff097e24 */ /* 0x000fc6000f8e00ff */
[----:B--2---:R-:W2:Y:S04]  /*0140*/  LDG.E.64 R4, desc[UR6][R4.64] ;  /* 0x0000000604047981 */ /* 0x004ea8000c1e1b00 */
[----:B------:R-:W3:Y:S01]  /*0150*/  LDG.E.64 R2, desc[UR6][R8.64+0x519608] ;  /* 0x5196080608027981 */ /* 0x000ee2000c1e1b00 */
[C---:B--2---:R-:W-:Y:S01]  /*0160*/  IMAD.SHL.U32 R7, R4.reuse, 0x8, RZ ;  /* 0x0000000804077824 */ /* 0x044fe200078e00ff */
[----:B------:R-:W-:-:S04]  /*0170*/  SHF.L.U64.HI R11, R4, 0x3, R5 ;  /* 0x00000003040b7819 */ /* 0x000fc80000010205 */
[----:B---3--:R-:W-:-:S05]  /*0180*/  IADD3 R2, P0, PT, R2, R7, RZ ;  /* 0x0000000702027210 */ /* 0x008fca0007f1e0ff */
[----:B------:R-:W-:Y:S01]  /*0190*/  IMAD.X R3, R3, 0x1, R11, P0 ;  /* 0x0000000103037824 */ /* 0x000fe200000e060b */
[----:B------:R-:W-:-:S05]  /*01a0*/  ISETP.NE.U32.AND P0, PT, R4, 0x1, PT ;  /* 0x000000010400780c */ /* 0x000fca0003f05070 */
[----:B------:R-:W2:Y:S01]  /*01b0*/  LDG.E.64 R2, desc[UR6][R2.64+-0x8] ;  /* 0xfffff80602027981 */ /* 0x000ea2000c1e1b00 */
[----:B------:R-:W-:Y:S02]  /*01c0*/  ISETP.NE.AND.EX P0, PT, R5, RZ, PT, P0 ;  /* 0x000000ff0500720c */ /* 0x000fe40003f05300 */
[----:B------:R-:W-:-:S11]  /*01d0*/  CS2R R4, SRZ ;  /* 0x0000000000047805 */ /* 0x000fd6000001ff00 */
[----:B------:R-:W0:Y:S02]  /*01e0*/  @P0 LDC.64 R12, c[0x0][0x3a8] ;  /* 0x0000ea00ff0c0b82 */ /* 0x000e240000000a00 */
[----:B0-----:R-:W-:-:S05]  /*01f0*/  @P0 IADD3 R6, P1, PT, R7, R12, RZ ;  /* 0x0000000c07060210 */ /* 0x001fca0007f3e0ff */
[----:B------:R-:W-:-:S05]  /*0200*/  @P0 IMAD.X R7, R11, 0x1, R13, P1 ;  /* 0x000000010b070824 */ /* 0x000fca00008e060d */
[----:B------:R0:W5:Y:S01]  /*0210*/  @P0 LDG.E.64 R4, desc[UR6][R6.64+-0x10] ;  /* 0xfffff00606040981 */ /* 0x000162000c1e1b00 */
[----:B--2---:R-:W-:-:S04]  /*0220*/  ISETP.NE.U32.AND P0, PT, R2, RZ, PT ;  /* 0x000000ff0200720c */ /* 0x004fc80003f05070 */
[----:B------:R-:W-:-:S13]  /*0230*/  ISETP.NE.AND.EX P0, PT, R3, RZ, PT, P0 ;  /* 0x000000ff0300720c */ /* 0x000fda0003f05300 */
[----:B0-----:R-:W-:Y:S05]  /*0240*/  @!P0 EXIT ;  /* 0x000000000000894d */ /* 0x001fea0003800000 */
[----:B------:R-:W0:Y:S01]  /*0250*/  LDCU.64 UR4, c[0x0][0x3b8] ;  /* 0x00007700ff0477ac */ /* 0x000e220008000a00 */
[----:B------:R-:W-:Y:S01]  /*0260*/  BSSY.RECONVERGENT B1, `(.L_x_2432) ;  /* 0x00000f9000017945 */ /* 0x000fe20003800200 */
[----:B------:R-:W-:Y:S02]  /*0270*/  IMAD.MOV.U32 R15, RZ, RZ, RZ ;  /* 0x000000ffff0f7224 */ /* 0x000fe400078e00ff */
[----:B------:R-:W-:Y:S01]  /*0280*/  IMAD.MOV.U32 R13, RZ, RZ, RZ ;  /* 0x000000ffff0d7224 */ /* 0x000fe200078e00ff */
[----:B------:R-:W1:Y:S01]  /*0290*/  LDCU.64 UR8, c[0x4][0x60] ;  /* 0x01000c00ff0877ac */ /* 0x000e620008000a00 */
[----:B0-----:R-:W-:-:S04]  /*02a0*/  IADD3 R8, P0, PT, R10, UR4, RZ ;  /* 0x000000040a087c10 */ /* 0x001fc8000ff1e0ff */
[----:B------:R-:W-:-:S09]  /*02b0*/  IADD3.X R9, PT, PT, R0, UR5, RZ, P0, !PT ;  /* 0x0000000500097c10 */ /* 0x000fd200087fe4ff */
.L_x_2480:
[----:B-----5:R-:W-:-:S05]  /*02c0*/  IADD3 R0, P0, PT, R4, R15, RZ ;  /* 0x0000000f04007210 */ /* 0x020fca0007f1e0ff */
[----:B0-----:R-:W-:Y:S01]  /*02d0*/  IMAD.X R7, R5, 0x1, R13, P0 ;  /* 0x0000000105077824 */ /* 0x001fe200000e060d */
[----:B-1----:R-:W-:-:S04]  /*02e0*/  LEA R6, P0, R0, UR8, 0x3 ;  /* 0x0000000800067c11 */ /* 0x002fc8000f8018ff */
[----:B------:R-:W-:-:S05]  /*02f0*/  LEA.HI.X R7, R0, UR9, R7, 0x3, P0 ;  /* 0x0000000900077c11 */ /* 0x000fca00080f1c07 */
[----:B------:R-:W2:Y:S01]  /*0300*/  LDG.E.64 R10, desc[UR6][R6.64] ;  /* 0x00000006060a7981 */ /* 0x000ea2000c1e1b00 */
[----:B------:R-:W-:Y:S01]  /*0310*/  BSSY.RELIABLE B0, `(.L_x_2433) ;  /* 0x00000ec000007945 */ /* 0x000fe20003800100 */
[----:B--2---:R-:W-:-:S04]  /*0320*/  ISETP.NE.U32.AND P0, PT, R10, RZ, PT ;  /* 0x000000ff0a00720c */ /* 0x004fc80003f05070 */
[----:B------:R-:W-:-:S13]  /*0330*/  ISETP.NE.AND.EX P0, PT, R11, RZ, PT, P0 ;  /* 0x000000ff0b00720c */ /* 0x000fda0003f05300 */
[----:B------:R-:W-:Y:S05]  /*0340*/  @!P0 BRA `(.L_x_2434) ;  /* 0x0000000c00888947 */ /* 0x000fea0003800000 */
[----:B------:R-:W2:Y:S04]  /*0350*/  LDG.E.64 R16, desc[UR6][R8.64] ;  /* 0x0000000608107981 */ /* 0x000ea8000c1e1b00 */
[----:B------:R-:W2:Y:S01]  /*0360*/  LDG.E.64 R18, desc[UR6][R10.64] ;  /* 0x000000060a127981 */ /* 0x000ea2000c1e1b00 */
[----:B------:R-:W-:Y:S01]  /*0370*/  BSSY.RECONVERGENT B2, `(.L_x_2435) ;  /* 0x000000d000027945 */ /* 0x000fe20003800200 */
[----:B--2---:R-:W-:-:S04]  /*0380*/  ISETP.NE.U32.AND P0, PT, R18, R16, PT ;  /* 0x000000101200720c */ /* 0x004fc80003f05070 */
[----:B------:R-:W-:-:S13]  /*0390*/  ISETP.NE.AND.EX P0, PT, R19, R17, PT, P0 ;  /* 0x000000111300720c */ /* 0x000fda0003f05300 */
[----:B------:R-:W-:Y:S05]  /*03a0*/  @P0 BRA `(.L_x_2436) ;  /* 0x0000000000180947 */ /* 0x000fea0003800000 */
[----:B------:R-:W-:Y:S02]  /*03b0*/  IMAD.MOV.U32 R18, RZ, RZ, 0x3b9aca00 ;  /* 0x3b9aca00ff127424 */ /* 0x000fe400078e00ff */
[----:B------:R-:W-:-:S05]  /*03c0*/  IMAD.MOV.U32 R19, RZ, RZ, 0x0 ;  /* 0x00000000ff137424 */ /* 0x000fca00078e00ff */
[----:B------:R0:W-:Y:S04]  /*03d0*/  STG.E.64 desc[UR6][R10.64], R18 ;  /* 0x000000120a007986 */ /* 0x0001e8000c101b06 */
[----:B------:R1:W5:Y:S04]  /*03e0*/  LDG.E.64 R16, desc[UR6][R8.64] ;  /* 0x0000000608107981 */ /* 0x000368000c1e1b00 */
[----:B0-----:R1:W5:Y:S01]  /*03f0*/  LDG.E.64 R10, desc[UR6][R6.64] ;  /* 0x00000006060a7981 */ /* 0x001362000c1e1b00 */
[----:B------:R-:W-:Y:S05]  /*0400*/  BRA `(.L_x_2437) ;  /* 0x00000000000c7947 */ /* 0x000fea0003800000 */
.L_x_2436:
[----:B------:R-:W-:-:S04]  /*0410*/  ISETP.NE.U32.AND P0, PT, R18, RZ, PT ;  /* 0x000000ff1200720c */ /* 0x000fc80003f05070 */
[----:B------:R-:W-:-:S13]  /*0420*/  ISETP.NE.AND.EX P0, PT, R19, RZ, PT, P0 ;  /* 0x000000ff1300720c */ /* 0x000fda0003f05300 */
[----:B------:R-:W-:Y:S05]  /*0430*/  @!P0 EXIT ;  /* 0x000000000000894d */ /* 0x000fea0003800000 */
.L_x_2437:
[----:B------:R-:W-:Y:S05]  /*0440*/  BSYNC.RECONVERGENT B2 ;  /* 0x0000000000027941 */ /* 0x000fea0003800200 */
.L_x_2435:
[----:B-----5:R-:W2:Y:S01]  /*0450*/  LDG.E.64 R18, desc[UR6][R10.64+0x8] ;  /* 0x000008060a127981 */ /* 0x020ea2000c1e1b00 */
[----:B------:R-:W-:Y:S01]  /*0460*/  BSSY.RECONVERGENT B2, `(.L_x_2438) ;  /* 0x000000d000027945 */ /* 0x000fe20003800200 */
[----:B--2---:R-:W-:-:S04]  /*0470*/  ISETP.NE.U32.AND P0, PT, R18, R16, PT ;  /* 0x000000101200720c */ /* 0x004fc80003f05070 */
[----:B------:R-:W-:-:S13]  /*0480*/  ISETP.NE.AND.EX P0, PT, R19, R17, PT, P0 ;  /* 0x000000111300720c */ /* 0x000fda0003f05300 */
[----:B------:R-:W-:Y:S05]  /*0490*/  @!P0 BRA `(.L_x_2439) ;  /* 0x0000000000108947 */ /* 0x000fea0003800000 */
[----:B------:R-:W-:-:S04]  /*04a0*/  ISETP.NE.U32.AND P0, PT, R18, RZ, PT ;  /* 0x000000ff1200720c */ /* 0x000fc80003f05070 */
[----:B------:R-:W-:-:S13]  /*04b0*/  ISETP.NE.AND.EX P0, PT, R19, RZ, PT, P0 ;  /* 0x000000ff1300720c */ /* 0x000fda0003f05300 */
[----:B------:R-:W-:Y:S05]  /*04c0*/  @!P0 EXIT ;  /* 0x000000000000894d */ /* 0x000fea0003800000 */
[----:B------:R-:W-:Y:S05]  /*04d0*/  BRA `(.L_x_2440) ;  /* 0x0000000000147947 */ /* 0x000fea0003800000 */
.L_x_2439:
[----:B------:R-:W-:Y:S02]  /*04e0*/  IMAD.MOV.U32 R18, RZ, RZ, 0x3b9aca00 ;  /* 0x3b9aca00ff127424 */ /* 0x000fe400078e00ff */
[----:B------:R-:W-:-:S05]  /*04f0*/  IMAD.MOV.U32 R19, RZ, RZ, 0x0 ;  /* 0x00000000ff137424 */ /* 0x000fca00078e00ff */
[----:B------:R0:W-:Y:S04]  /*0500*/  STG.E.64 desc[UR6][R10.64+0x8], R18 ;  /* 0x000008120a007986 */ /* 0x0001e8000c101b06 */
[----:B------:R2:W5:Y:S04]  /*0510*/  LDG.E.64 R16, desc[UR6][R8.64] ;  /* 0x0000000608107981 */ /* 0x000568000c1e1b00 */
[----:B0-----:R2:W5:Y:S02]  /*0520*/  LDG.E.64 R10, desc[UR6][R6.64] ;  /* 0x00000006060a7981 */ /* 0x001564000c1e1b00 */
.L_x_2440:
[----:B------:R-:W-:Y:S05]  /*0530*/  BSYNC.RECONVERGENT B2 ;  /* 0x0000000000027941 */ /* 0x000fea0003800200 */
.L_x_2438:
[----:B-----5:R-:W3:Y:S01]  /*0540*/  LDG.E.64 R18, desc[UR6][R10.64+0x10] ;  /* 0x000010060a127981 */ /* 0x020ee2000c1e1b00 */
[----:B------:R-:W-:Y:S01]  /*0550*/  BSSY.RECONVERGENT B2, `(.L_x_2441) ;  /* 0x000000d000027945 */ /* 0x000fe20003800200 */
[----:B---3--:R-:W-:-:S04]  /*0560*/  ISETP.NE.U32.AND P0, PT, R18, R16, PT ;  /* 0x000000101200720c */ /* 0x008fc80003f05070 */
[----:B------:R-:W-:-:S13]  /*0570*/  ISETP.NE.AND.EX P0, PT, R19, R17, PT, P0 ;  /* 0x000000111300720c */ /* 0x000fda0003f05300 */
[----:B------:R-:W-:Y:S05]  /*0580*/  @!P0 BRA `(.L_x_2442) ;  /* 0x0000000000108947 */ /* 0x000fea0003800000 */
[----:B------:R-:W-:-:S04]  /*0590*/  ISETP.NE.U32.AND P0, PT, R18, RZ, PT ;  /* 0x000000ff1200720c */ /* 0x000fc80003f05070 */
[----:B------:R-:W-:-:S13]  /*05a0*/  ISETP.NE.AND.EX P0, PT, R19, RZ, PT, P0 ;  /* 0x000000ff1300720c */ /* 0x000fda0003f05300 */
[----:B------:R-:W-:Y:S05]  /*05b0*/  @!P0 EXIT ;  /* 0x000000000000894d */ /* 0x000fea0003800000 */
[----:B------:R-:W-:Y:S05]  /*05c0*/  BRA `(.L_x_2443) ;  /* 0x0000000000147947 */ /* 0x000fea0003800000 */
.L_x_2442:
[----:B------:R-:W-:Y:S02]  /*05d0*/  IMAD.MOV.U32 R18, RZ, RZ, 0x3b9aca00 ;  /* 0x3b9aca00ff127424 */ /* 0x000fe400078e00ff */
[----:B------:R-:W-:-:S05]  /*05e0*/  IMAD.MOV.U32 R19, RZ, RZ, 0x0 ;  /* 0x00000000ff137424 */ /* 0x000fca00078e00ff */
[----:B------:R0:W-:Y:S04]  /*05f0*/  STG.E.64 desc[UR6][R10.64+0x10], R18 ;  /* 0x000010120a007986 */ /* 0x0001e8000c101b06 */
[----:B------:R3:W5:Y:S04]  /*0600*/  LDG.E.64 R16, desc[UR6][R8.64] ;  /* 0x0000000608107981 */ /* 0x000768000c1e1b00 */
[----:B0-----:R3:W5:Y:S02]  /*0610*/  LDG.E.64 R10, desc[UR6][R6.64] ;  /* 0x00000006060a7981 */ /* 0x001764000c1e1b00 */
.L_x_2443:
[----:B------:R-:W-:Y:S05]  /*0620*/  BSYNC.RECONVERGENT B2 ;  /* 0x0000000000027941 */ /* 0x000fea0003800200 */
.L_x_2441:
[----:B-----5:R-:W4:Y:S01]  /*0630*/  LDG.E.64 R18, desc[UR6][R10.64+0x18] ;  /* 0x000018060a127981 */ /* 0x020f22000c1e1b00 */
[----:B------:R-:W-:Y:S01]  /*0640*/  BSSY.RECONVERGENT B2, `(.L_x_2444) ;  /* 0x000000d000027945 */ /* 0x000fe20003800200 */
[----:B----4-:R-:W-:-:S04]  /*0650*/  ISETP.NE.U32.AND P0, PT, R18, R16, PT ;  /* 0x000000101200720c */ /* 0x010fc80003f05070 */
[----:B------:R-:W-:-:S13]  /*0660*/  ISETP.NE.AND.EX P0, PT, R19, R17, PT, P0 ;  /* 0x000000111300720c */ /* 0x000fda0003f05300 */
[----:B------:R-:W-:Y:S05]  /*0670*/  @!P0 BRA `(.L_x_2445) ;  /* 0x0000000000108947 */ /* 0x000fea0003800000 */
[----:B------:R-:W-:-:S04]  /*0680*/  ISETP.NE.U32.AND P0, PT, R18, RZ, PT ;  /* 0x000000ff1200720c */ /* 0x000fc80003f05070 */
[----:B------:R-:W-:-:S13]  /*0690*/  ISETP.NE.AND.EX P0, PT, R19, RZ, PT, P0 ;  /* 0x000000ff1300720c */ /* 0x000fda0003f05300 */
[----:B------:R-:W-:Y:S05]  /*06a0*/  @!P0 EXIT ;  /* 0x000000000000894d */ /* 0x000fea0003800000 */
[----:B------:R-:W-:Y:S05]  /*06b0*/  BRA `(.L_x_2446) ;  /* 0x0000000000147947 */ /* 0x000fea0003800000 */
.L_x_2445:
[----:B------:R-:W-:Y:S02]  /*06c0*/  IMAD.MOV.U32 R18, RZ, RZ, 0x3b9aca00 ;  /* 0x3b9aca00ff127424 */ /* 0x000fe400078e00ff */
[----:B------:R-:W-:-:S05]  /*06d0*/  IMAD.MOV.U32 R19, RZ, RZ, 0x0 ;  /* 0x00000000ff137424 */ /* 0x000fca00078e00ff */
[----:B------:R0:W-:Y:S04]  /*06e0*/  STG.E.64 desc[UR6][R10.64+0x18], R18 ;  /* 0x000018120a007986 */ /* 0x0001e8000c101b06 */
[----:B------:R4:W5:Y:S04]  /*06f0*/  LDG.E.64 R16, desc[UR6][R8.64] ;  /* 0x0000000608107981 */ /* 0x000968000c1e1b00 */
[----:B0-----:R4:W5:Y:S02]  /*0700*/  LDG.E.64 R10, desc[UR6][R6.64] ;  /* 0x00000006060a7981 */ /* 0x001964000c1e1b00 */
.L_x_2446:
[----:B------:R-:W-:Y:S05]  /*0710*/  BSYNC.RECONVERGENT B2 ;  /* 0x0000000000027941 */ /* 0x000fea0003800200 */
.L_x_2444:
        /* <DEDUP_REMOVED lines=9> */
.L_x_2448:
[----:B------:R-:W-:Y:S02]  /*07b0*/  IMAD.MOV.U32 R18, RZ, RZ, 0x3b9aca00 ;  /* 0x3b9aca00ff127424 */ /* 0x000fe400078e00ff */
[----:B------:R-:W-:-:S05]  /*07c0*/  IMAD.MOV.U32 R19, RZ, RZ, 0x0 ;  /* 0x00000000ff137424 */ /* 0x000fca00078e00ff */
[----:B------:R0:W-:Y:S04]  /*07d0*/  STG.E.64 desc[UR6][R10.64+0x20], R18 ;  /* 0x000020120a007986 */ /* 0x0001e8000c101b06 */
[----:B------:R2:W5:Y:S04]  /*07e0*/  LDG.E.64 R16, desc[UR6][R8.64] ;  /* 0x0000000608107981 */ /* 0x000568000c1e1b00 */
[----:B0-----:R2:W5:Y:S02]  /*07f0*/  LDG.E.64 R10, desc[UR6][R6.64] ;  /* 0x00000006060a7981 */ /* 0x001564000c1e1b00 */
.L_x_2449:
[----:B------:R-:W-:Y:S05]  /*0800*/  BSYNC.RECONVERGENT B2 ;  /* 0x0000000000027941 */ /* 0x000fea0003800200 */
.L_x_2447:
        /* <DEDUP_REMOVED lines=9> */
.L_x_2451:
[----:B------:R-:W-:Y:S02]  /*08a0*/  IMAD.MOV.U32 R18, RZ, RZ, 0x3b9aca00 ;  /* 0x3b9aca00ff127424 */ /* 0x000fe400078e00ff */
[----:B------:R-:W-:-:S05]  /*08b0*/  IMAD.MOV.U32 R19, RZ, RZ, 0x0 ;  /* 0x00000000ff137424 */ /* 0x000fca00078e00ff */
[----:B------:R0:W-:Y:S04]  /*08c0*/  STG.E.64 desc[UR6][R10.64+0x28], R18 ;  /* 0x000028120a007986 */ /* 0x0001e8000c101b06 */
[----:B------:R3:W5:Y:S04]  /*08d0*/  LDG.E.64 R16, desc[UR6][R8.64] ;  /* 0x0000000608107981 */ /* 0x000768000c1e1b00 */
[----:B0-----:R3:W5:Y:S02]  /*08e0*/  LDG.E.64 R10, desc[UR6][R6.64] ;  /* 0x00000006060a7981 */ /* 0x001764000c1e1b00 */
.L_x_2452:
[----:B------:R-:W-:Y:S05]  /*08f0*/  BSYNC.RECONVERGENT B2 ;  /* 0x0000000000027941 */ /* 0x000fea0003800200 */
.L_x_2450:
        /* <DEDUP_REMOVED lines=9> */
.L_x_2454:
[----:B------:R-:W-:Y:S02]  /*0990*/  IMAD.MOV.U32 R18, RZ, RZ, 0x3b9aca00 ;  /* 0x3b9aca00ff127424 */ /* 0x000fe400078e00ff */
[----:B------:R-:W-:-:S05]  /*09a0*/  IMAD.MOV.U32 R19, RZ, RZ, 0x0 ;  /* 0x00000000ff137424 */ /* 0x000fca00078e00ff */
[----:B------:R0:W-:Y:S04]  /*09b0*/  STG.E.64 desc[UR6][R10.64+0x30], R18 ;  /* 0x000030120a007986 */ /* 0x0001e8000c101b06 */
[----:B------:R2:W5:Y:S04]  /*09c0*/  LDG.E.64 R16, desc[UR6][R8.64] ;  /* 0x0000000608107981 */ /* 0x000568000c1e1b00 */
[----:B0-----:R2:W5:Y:S02]  /*09d0*/  LDG.E.64 R10, desc[UR6][R6.64] ;  /* 0x00000006060a7981 */ /* 0x001564000c1e1b00 */
.L_x_2455:
[----:B------:R-:W-:Y:S05]  /*09e0*/  BSYNC.RECONVERGENT B2 ;  /* 0x0000000000027941 */ /* 0x000fea0003800200 */
.L_x_2453:
        /* <DEDUP_REMOVED lines=9> */
.L_x_2457:
[----:B------:R-:W-:Y:S02]  /*0a80*/  IMAD.MOV.U32 R18, RZ, RZ, 0x3b9aca00 ;  /* 0x3b9aca00ff127424 */ /* 0x000fe400078e00ff */
[----:B------:R-:W-:-:S05]  /*0a90*/  IMAD.MOV.U32 R19, RZ, RZ, 0x0 ;  /* 0x00000000ff137424 */ /* 0x000fca00078e00ff */
[----:B------:R0:W-:Y:S04]  /*0aa0*/  STG.E.64 desc[UR6][R10.64+0x38], R18 ;  /* 0x000038120a007986 */ /* 0x0001e8000c101b06 */
[----:B------:R3:W5:Y:S04]  /*0ab0*/  LDG.E.64 R16, desc[UR6][R8.64] ;  /* 0x0000000608107981 */ /* 0x000768000c1e1b00 */
[----:B0-----:R3:W5:Y:S02]  /*0ac0*/  LDG.E.64 R10, desc[UR6][R6.64] ;  /* 0x00000006060a7981 */ /* 0x001764000c1e1b00 */
.L_x_2458:
[----:B------:R-:W-:Y:S05]  /*0ad0*/  BSYNC.RECONVERGENT B2 ;  /* 0x0000000000027941 */ /* 0x000fea0003800200 */
.L_x_2456:
        /* <DEDUP_REMOVED lines=9> */
.L_x_2460:
[----:B------:R-:W-:Y:S02]  /*0b70*/  IMAD.MOV.U32 R18, RZ, RZ, 0x3b9aca00 ;  /* 0x3b9aca00ff127424 */ /* 0x000fe400078e00ff */
[----:B------:R-:W-:-:S05]  /*0b80*/  IMAD.MOV.U32 R19, RZ, RZ, 0x0 ;  /* 0x00000000ff137424 */ /* 0x000fca00078e00ff */
[----:B------:R0:W-:Y:S04]  /*0b90*/  STG.E.64 desc[UR6][R10.64+0x40], R18 ;  /* 0x000040120a007986 */ /* 0x0001e8000c101b06 */
[----:B------:R2:W5:Y:S04]  /*0ba0*/  LDG.E.64 R16, desc[UR6][R8.64] ;  /* 0x0000000608107981 */ /* 0x000568000c1e1b00 */
[----:B0-----:R2:W5:Y:S02]  /*0bb0*/  LDG.E.64 R10, desc[UR6][R6.64] ;  /* 0x00000006060a7981 */ /* 0x001564000c1e1b00 */
.L_x_2461:
[----:B------:R-:W-:Y:S05]  /*0bc0*/  BSYNC.RECONVERGENT B2 ;  /* 0x0000000000027941 */ /* 0x000fea0003800200 */
.L_x_2459:
        /* <DEDUP_REMOVED lines=9> */
.L_x_2463:
[----:B------:R-:W-:Y:S02]  /*0c60*/  IMAD.MOV.U32 R18, RZ, RZ, 0x3b9aca00 ;  /* 0x3b9aca00ff127424 */ /* 0x000fe400078e00ff */
[----:B------:R-:W-:-:S05]  /*0c70*/  IMAD.MOV.U32 R19, RZ, RZ, 0x0 ;  /* 0x00000000ff137424 */ /* 0x000fca00078e00ff */
[----:B------:R0:W-:Y:S04]  /*0c80*/  STG.E.64 desc[UR6][R10.64+0x48], R18 ;  /* 0x000048120a007986 */ /* 0x0001e8000c101b06 */
[----:B------:R3:W5:Y:S04]  /*0c90*/  LDG.E.64 R16, desc[UR6][R8.64] ;  /* 0x0000000608107981 */ /* 0x000768000c1e1b00 */
[----:B0-----:R3:W5:Y:S02]  /*0ca0*/  LDG.E.64 R10, desc[UR6][R6.64] ;  /* 0x00000006060a7981 */ /* 0x001764000c1e1b00 */
.L_x_2464:
[----:B------:R-:W-:Y:S05]  /*0cb0*/  BSYNC.RECONVERGENT B2 ;  /* 0x0000000000027941 */ /* 0x000fea0003800200 */
.L_x_2462:
        /* <DEDUP_REMOVED lines=9> */
.L_x_2466:
[----:B------:R-:W-:Y:S02]  /*0d50*/  IMAD.MOV.U32 R18, RZ, RZ, 0x3b9aca00 ;  /* 0x3b9aca00ff127424 */ /* 0x000fe400078e00ff */
[----:B------:R-:W-:-:S05]  /*0d60*/  IMAD.MOV.U32 R19, RZ, RZ, 0x0 ;  /* 0x00000000ff137424 */ /* 0x000fca00078e00ff */
[----:B------:R0:W-:Y:S04]  /*0d70*/  STG.E.64 desc[UR6][R10.64+0x50], R18 ;  /* 0x000050120a007986 */ /* 0x0001e8000c101b06 */
[----:B------:R2:W5:Y:S04]  /*0d80*/  LDG.E.64 R16, desc[UR6][R8.64] ;  /* 0x0000000608107981 */ /* 0x000568000c1e1b00 */
[----:B0-----:R2:W5:Y:S02]  /*0d90*/  LDG.E.64 R10, desc[UR6][R6.64] ;  /* 0x00000006060a7981 */ /* 0x001564000c1e1b00 */
.L_x_2467:
[----:B------:R-:W-:Y:S05]  /*0da0*/  BSYNC.RECONVERGENT B2 ;  /* 0x0000000000027941 */ /* 0x000fea0003800200 */
.L_x_2465:
        /* <DEDUP_REMOVED lines=9> */
.L_x_2469:
[----:B------:R-:W-:Y:S02]  /*0e40*/  IMAD.MOV.U32 R18, RZ, RZ, 0x3b9aca00 ;  /* 0x3b9aca00ff127424 */ /* 0x000fe400078e00ff */
[----:B------:R-:W-:-:S05]  /*0e50*/  IMAD.MOV.U32 R19, RZ, RZ, 0x0 ;  /* 0x00000000ff137424 */ /* 0x000fca00078e00ff */
[----:B------:R0:W-:Y:S04]  /*0e60*/  STG.E.64 desc[UR6][R10.64+0x58], R18 ;  /* 0x000058120a007986 */ /* 0x0001e8000c101b06 */
[----:B------:R3:W5:Y:S04]  /*0e70*/  LDG.E.64 R16, desc[UR6][R8.64] ;  /* 0x0000000608107981 */ /* 0x000768000c1e1b00 */
[----:B0-----:R3:W5:Y:S02]  /*0e80*/  LDG.E.64 R10, desc[UR6][R6.64] ;  /* 0x00000006060a7981 */ /* 0x001764000c1e1b00 */
.L_x_2470:
[----:B------:R-:W-:Y:S05]  /*0e90*/  BSYNC.RECONVERGENT B2 ;  /* 0x0000000000027941 */ /* 0x000fea0003800200 */
.L_x_2468:
        /* <DEDUP_REMOVED lines=9> */
.L_x_2472:
[----:B------:R-:W-:Y:S02]  /*0f30*/  IMAD.MOV.U32 R18, RZ, RZ, 0x3b9aca00 ;  /* 0x3b9aca00ff127424 */ /* 0x000fe400078e00ff */
[----:B------:R-:W-:-:S05]  /*0f40*/  IMAD.MOV.U32 R19, RZ, RZ, 0x0 ;  /* 0x00000000ff137424 */ /* 0x000fca00078e00ff */
[----:B------:R0:W-:Y:S04]  /*0f50*/  STG.E.64 desc[UR6][R10.64+0x60], R18 ;  /* 0x000060120a007986 */ /* 0x0001e8000c101b06 */
[----:B------:R2:W5:Y:S04]  /*0f60*/  LDG.E.64 R16, desc[UR6][R8.64] ;  /* 0x0000000608107981 */ /* 0x000568000c1e1b00 */
[----:B0-----:R2:W5:Y:S02]  /*0f70*/  LDG.E.64 R10, desc[UR6][R6.64] ;  /* 0x00000006060a7981 */ /* 0x001564000c1e1b00 */
.L_x_2473:
[----:B------:R-:W-:Y:S05]  /*0f80*/  BSYNC.RECONVERGENT B2 ;  /* 0x0000000000027941 */ /* 0x000fea0003800200 */
.L_x_2471:
        /* <DEDUP_REMOVED lines=9> */
.L_x_2475:
[----:B------:R-:W-:Y:S02]  /*1020*/  IMAD.MOV.U32 R18, RZ, RZ, 0x3b9aca00 ;  /* 0x3b9aca00ff127424 */ /* 0x000fe400078e00ff */
[----:B------:R-:W-:-:S05]  /*1030*/  IMAD.MOV.U32 R19, RZ, RZ, 0x0 ;  /* 0x00000000ff137424 */ /* 0x000fca00078e00ff */
[----:B------:R0:W-:Y:S04]  /*1040*/  STG.E.64 desc[UR6][R10.64+0x68], R18 ;  /* 0x000068120a007986 */ /* 0x0001e8000c101b06 */
[----:B------:R3:W5:Y:S04]  /*1050*/  LDG.E.64 R16, desc[UR6][R8.64] ;  /* 0x0000000608107981 */ /* 0x000768000c1e1b00 */
[----:B0-----:R3:W5:Y:S02]  /*1060*/  LDG.E.64 R10, desc[UR6][R6.64] ;  /* 0x00000006060a7981 */ /* 0x001764000c1e1b00 */
.L_x_2476:
[----:B------:R-:W-:Y:S05]  /*1070*/  BSYNC.RECONVERGENT B2 ;  /* 0x0000000000027941 */ /* 0x000fea0003800200 */
.L_x_2474:
[----:B-12345:R-:W2:Y:S02]  /*1080*/  LDG.E.64 R6, desc[UR6][R10.64+0x70] ;  /* 0x000070060a067981 */ /* 0x03eea4000c1e1b00 */
[----:B--2---:R-:W-:-:S04]  /*1090*/  ISETP.NE.U32.AND P0, PT, R6, R16, PT ;  /* 0x000000100600720c */ /* 0x004fc80003f05070 */
[----:B------:R-:W-:-:S13]  /*10a0*/  ISETP.NE.AND.EX P0, PT, R7, R17, PT, P0 ;  /* 0x000000110700720c */ /* 0x000fda0003f05300 */
[----:B------:R-:W-:Y:S05]  /*10b0*/  @!P0 BRA `(.L_x_2477) ;  /* 0x0000000000208947 */ /* 0x000fea0003800000 */
[----:B------:R-:W-:-:S04]  /*10c0*/  IADD3 R15, P0, PT, R15, 0x1, RZ ;  /* 0x000000010f0f7810 */ /* 0x000fc80007f1e0ff */
[----:B------:R-:W-:Y:S01]  /*10d0*/  ISETP.NE.U32.AND P1, PT, R15, R2, PT ;  /* 0x000000020f00720c */ /* 0x000fe20003f25070 */
[----:B------:R-:W-:Y:S01]  /*10e0*/  IMAD.X R13, RZ, RZ, R13, P0 ;  /* 0x000000ffff0d7224 */ /* 0x000fe200000e060d */
[----:B------:R-:W-:-:S04]  /*10f0*/  ISETP.EQ.U32.AND P0, PT, R6, RZ, PT ;  /* 0x000000ff0600720c */ /* 0x000fc80003f02070 */
[----:B------:R-:W-:-:S04]  /*1100*/  ISETP.NE.AND.EX P1, PT, R13, R3, PT, P1 ;  /* 0x000000030d00720c */ /* 0x000fc80003f25310 */
[----:B------:R-:W-:-:S13]  /*1110*/  ISETP.EQ.OR.EX P0, PT, R7, RZ, !P1, P0 ;  /* 0x000000ff0700720c */ /* 0x000fda0004f02700 */
[----:B------:R-:W-:Y:S05]  /*1120*/  @P0 EXIT ;  /* 0x000000000000094d */ /* 0x000fea0003800000 */
[----:B------:R-:W-:Y:S05]  /*1130*/  BRA `(.L_x_2478) ;  /* 0x0000000000247947 */ /* 0x000fea0003800000 */
.L_x_2477:
[----:B------:R-:W-:Y:S02]  /*1140*/  IMAD.MOV.U32 R6, RZ, RZ, 0x3b9aca00 ;  /* 0x3b9aca00ff067424 */ /* 0x000fe400078e00ff */
[----:B------:R-:W-:-:S05]  /*1150*/  IMAD.MOV.U32 R7, RZ, RZ, 0x0 ;  /* 0x00000000ff077424 */ /* 0x000fca00078e00ff */
[----:B------:R0:W-:Y:S02]  /*1160*/  STG.E.64 desc[UR6][R10.64+0x70], R6 ;  /* 0x000070060a007986 */ /* 0x0001e4000c101b06 */
.L_x_2434:
[----:B------:R-:W-:-:S05]  /*1170*/  IADD3 R15, P0, PT, R15, 0x1, RZ ;  /* 0x000000010f0f7810 */ /* 0x000fca0007f1e0ff */
[----:B------:R-:W-:Y:S01]  /*1180*/  IMAD.X R13, RZ, RZ, R13, P0 ;  /* 0x000000ffff0d7224 */ /* 0x000fe200000e060d */
[----:B------:R-:W-:-:S04]  /*1190*/  ISETP.NE.U32.AND P0, PT, R15, R2, PT ;  /* 0x000000020f00720c */ /* 0x000fc80003f05070 */
[----:B------:R-:W-:-:S13]  /*11a0*/  ISETP.NE.AND.EX P0, PT, R13, R3, PT, P0 ;  /* 0x000000030d00720c */ /* 0x000fda0003f05300 */
[----:B------:R-:W-:Y:S05]  /*11b0*/  @!P0 BREAK.RELIABLE B0 ;  /* 0x0000000000008942 */ /* 0x000fea0003800100 */
[----:B------:R-:W-:Y:S05]  /*11c0*/  @!P0 BRA `(.L_x_2479) ;  /* 0x0000000000088947 */ /* 0x000fea0003800000 */
.L_x_2478:
[----:B------:R-:W-:Y:S05]  /*11d0*/  BSYNC.RELIABLE B0 ;  /* 0x0000000000007941 */ /* 0x000fea0003800100 */
.L_x_2433:
[----:B------:R-:W-:Y:S05]  /*11e0*/  BRA `(.L_x_2480) ;  /* 0xfffffff000347947 */ /* 0x000fea000383ffff */
.L_x_2479:
[----:B------:R-:W-:Y:S05]  /*11f0*/  BSYNC.RECONVERGENT B1 ;  /* 0x0000000000017941 */ /* 0x000fea0003800200 */
.L_x_2432:
[----:B------:R-:W-:Y:S05]  /*1200*/  WARPSYNC.ALL ;  /* 0x0000000000007948 */ /* 0x000fea0003800000 */
[----:B------:R-:W-:Y:S05]  /*1210*/  EXIT ;  /* 0x000000000000794d */ /* 0x000fea0003800000 */
.L_x_2481:
        /* <DEDUP_REMOVED lines=14> */
.L_x_2948:


//--------------------- .text._Z41batched_delete_preprocessing_edge_centricP27vertex_dictionary_structuremPmS1_S1_ --------------------------
	.section	.text._Z41batched_delete_preprocessing_edge_centricP27vertex_dictionary_structuremPmS1_S1_,"ax",@progbits
	.align	128
        .global         _Z41batched_delete_preprocessing_edge_centricP27vertex_dictionary_structuremPmS1_S1_
        .type           _Z41batched_delete_preprocessing_edge_centricP27vertex_dictionary_structuremPmS1_S1_,@function
        .size           _Z41batched_delete_preprocessing_edge_centricP27vertex_dictionary_structuremPmS1_S1_,(.L_x_2842 - _Z41batched_delete_preprocessing_edge_centricP27vertex_dictionary_structuremPmS1_S1_)
        .other          _Z41batched_delete_preprocessing_edge_centricP27vertex_dictionary_structuremPmS1_S1_,@"STO_CUDA_ENTRY STV_DEFAULT"
_Z41batched_delete_preprocessing_edge_centricP27vertex_dictionary_structuremPmS1_S1_:
.text._Z41batched_delete_preprocessing_edge_centricP27vertex_dictionary_structuremPmS1_S1_:
[----:B------:R-:W0:Y:S01]  /*0000*/  LDC R1, c[0x0][0x37c] ;  /* 0x0000df00ff017b82 */ /* 0x000e220000000800 */
[----:B------:R-:W1:Y:S07]  /*0010*/  S2R R3, SR_TID.X ;  /* 0x0000000000037919 */ /* 0x000e6e0000002100 */
[----:B------:R-:W1:Y:S01]  /*0020*/  S2UR UR4, SR_CTAID.X ;  /* 0x00000000000479c3 */ /* 0x000e620000002500 */
[----:B------:R-:W2:Y:S01]  /*0030*/  LDCU.64 UR6, c[0x0][0x388] ;  /* 0x00007100ff0677ac */ /* 0x000ea20008000a00 */
[----:B------:R-:W-:Y:S06]  /*0040*/  BSSY.RECONVERGENT B6, `(.L_x_2482) ;  /* 0x000002c000067945 */ /* 0x000fec0003800200 */
[----:B------:R-:W1:Y:S02]  /*0050*/  LDC R2, c[0x0][0x360] ;  /* 0x0000d800ff027b82 */ /* 0x000e640000000800 */
[----:B-1----:R-:W-:-:S05]  /*0060*/  IMAD R2, R2, UR4, R3 ;  /* 0x0000000402027c24 */ /* 0x002fca000f8e0203 */
[----:B--2---:R-:W-:-:S04]  /*0070*/  ISETP.GE.U32.AND P0, PT, R2, UR6, PT ;  /* 0x0000000602007c0c */ /* 0x004fc8000bf06070 */
[----:B------:R-:W-:-:S13]  /*0080*/  ISETP.GE.U32.AND.EX P0, PT, RZ, UR7, PT, P0 ;  /* 0x00000007ff007c0c */ /* 0x000fda000bf06100 */
[----:B0-----:R-:W-:Y:S05]  /*0090*/  @P0 BRA `(.L_x_2483) ;  /* 0x0000000000980947 */ /* 0x001fea0003800000 */
[----:B------:R-:W0:Y:S01]  /*00a0*/  LDC.64 R8, c[0x0][0x358] ;  /* 0x0000d600ff087b82 */ /* 0x000e220000000a00 */
[----:B------:R-:W1:Y:S02]  /*00b0*/  LDCU.64 UR4, c[0x0][0x380] ;  /* 0x00007000ff0477ac */ /* 0x000e640008000a00 */
[----:B-1----:R-:W-:-:S04]  /*00c0*/  UIADD3 UR6, UP0, UPT, UR4, 0x18000000, URZ ;  /* 0x1800000004067890 */ /* 0x002fc8000ff1e0ff */
[----:B------:R-:W-:Y:S01]  /*00d0*/  UIADD3.X UR4, UPT, UPT, URZ, UR5, URZ, UP0, !UPT ;  /* 0x00000005ff047290 */ /* 0x000fe200087fe4ff */
[----:B0-----:R-:W-:Y:S01]  /*00e0*/  R2UR UR8, R8 ;  /* 0x00000000080872ca */ /* 0x001fe200000e0000 */
[----:B------:R-:W-:Y:S01]  /*00f0*/  IMAD.U32 R6, RZ, RZ, UR6 ;  /* 0x00000006ff067e24 */ /* 0x000fe2000f8e00ff */
[----:B------:R-:W-:-:S03]  /*0100*/  R2UR UR9, R9 ;  /* 0x00000000090972ca */ /* 0x000fc600000e0000 */
[----:B------:R-:W-:-:S10]  /*0110*/  IMAD.U32 R7, RZ, RZ, UR4 ;  /* 0x00000004ff077e24 */ /* 0x000fd4000f8e00ff */
[----:B------:R-:W2:Y:S01]  /*0120*/  LDG.E.64 R4, desc[UR8][R6.64+0x519630] ;  /* 0x5196300806047981 */ /* 0x000ea2000c1e1b00 */
[----:B------:R-:W-:Y:S01]  /*0130*/  IMAD.SHL.U32 R13, R2, 0x8, RZ ;  /* 0x00000008020d7824 */ /* 0x000fe200078e00ff */
[----:B------:R-:W-:Y:S02]  /*0140*/  R2UR UR4, R8 ;  /* 0x00000000080472ca */ /* 0x000fe400000e0000 */
[----:B------:R-:W-:Y:S02]  /*0150*/  R2UR UR5, R9 ;  /* 0x00000000090572ca */ /* 0x000fe400000e0000 */
[----:B------:R-:W-:Y:S02]  /*0160*/  SHF.R.U32.HI R0, RZ, 0x1d, R2 ;  /* 0x0000001dff007819 */ /* 0x000fe40000011602 */
[----:B--2---:R-:W-:-:S05]  /*0170*/  IADD3 R4, P0, PT, R4, R13, RZ ;  /* 0x0000000d04047210 */ /* 0x004fca0007f1e0ff */
[----:B------:R-:W-:-:S06]  /*0180*/  IMAD.X R5, R5, 0x1, R0, P0 ;  /* 0x0000000105057824 */ /* 0x000fcc00000e0600 */
[----:B------:R-:W2:Y:S02]  /*0190*/  LD.E.64 R4, desc[UR4][R4.64] ;  /* 0x0000000404047980 */ /* 0x000ea4000c101b00 */
[----:B--2---:R-:W-:-:S04]  /*01a0*/  ISETP.NE.U32.AND P0, PT, R4, RZ, PT ;  /* 0x000000ff0400720c */ /* 0x004fc80003f05070 */
[----:B------:R-:W-:-:S13]  /*01b0*/  ISETP.NE.AND.EX P0, PT, R5, RZ, PT, P0 ;  /* 0x000000ff0500720c */ /* 0x000fda0003f05300 */
[----:B------:R-:W-:Y:S05]  /*01c0*/  @!P0 BRA `(.L_x_2483) ;  /* 0x00000000004c8947 */ /* 0x000fea0003800000 */
[----:B------:R-:W-:Y:S01]  /*01d0*/  ISETP.NE.AND P0, PT, R2, RZ, PT ;  /* 0x000000ff0200720c */ /* 0x000fe20003f05270 */
[----:B------:R-:W0:Y:S01]  /*01e0*/  LDCU.64 UR4, c[0x4][0x68] ;  /* 0x01000d00ff0477ac */ /* 0x000e220008000a00 */
[----:B------:R-:W-:Y:S02]  /*01f0*/  R2UR UR6, R8 ;  /* 0x00000000080672ca */ /* 0x000fe400000e0000 */
[----:B------:R-:W-:-:S09]  /*0200*/  R2UR UR7, R9 ;  /* 0x00000000090772ca */ /* 0x000fd200000e0000 */
[----:B------:R-:W1:Y:S01]  /*0210*/  @P0 LDC.64 R6, c[0x0][0x398] ;  /* 0x0000e600ff060b82 */ /* 0x000e620000000a00 */
[----:B------:R-:W-:Y:S02]  /*0220*/  @P0 R2UR UR8, R8 ;  /* 0x00000000080802ca */ /* 0x000fe400000e0000 */
[----:B------:R-:W-:Y:S02]  /*0230*/  @P0 R2UR UR9, R9 ;  /* 0x00000000090902ca */ /* 0x000fe400000e0000 */
[----:B------:R-:W-:Y:S02]  /*0240*/  CS2R R8, SRZ ;  /* 0x0000000000087805 */ /* 0x000fe4000001ff00 */
[----:B0-----:R-:W-:-:S04]  /*0250*/  IADD3 R10, P1, PT, R13, UR4, RZ ;  /* 0x000000040d0a7c10 */ /* 0x001fc8000ff3e0ff */
[----:B------:R-:W-:-:S05]  /*0260*/  IADD3.X R11, PT, PT, R0, UR5, RZ, P1, !PT ;  /* 0x00000005000b7c10 */ /* 0x000fca0008ffe4ff */
[----:B------:R0:W-:Y:S01]  /*0270*/  STG.E.64 desc[UR6][R10.64], RZ ;  /* 0x000000ff0a007986 */ /* 0x0001e2000c101b06 */
[----:B-1----:R-:W-:-:S05]  /*0280*/  @P0 IADD3 R12, P2, PT, R13, R6, RZ ;  /* 0x000000060d0c0210 */ /* 0x002fca0007f5e0ff */
[----:B------:R-:W-:-:S05]  /*0290*/  @P0 IMAD.X R13, R0, 0x1, R7, P2 ;  /* 0x00000001000d0824 */ /* 0x000fca00010e0607 */
[----:B------:R0:W5:Y:S01]  /*02a0*/  @P0 LDG.E.64 R8, desc[UR8][R12.64+-0x8] ;  /* 0xfffff8080c080981 */ /* 0x000162000c1e1b00 */
[----:B------:R-:W-:Y:S01]  /*02b0*/  IMAD.MOV.U32 R6, RZ, RZ, R2 ;  /* 0x000000ffff067224 */ /* 0x000fe200078e0002 */
[----:B------:R-:W-:Y:S01]  /*02c0*/  MOV R20, 0x300 ;  /* 0x0000030000147802 */ /* 0x000fe20000000f00 */
[----:B------:R-:W-:Y:S02]  /*02d0*/  IMAD.MOV.U32 R7, RZ, RZ, RZ ;  /* 0x000000ffff077224 */ /* 0x000fe400078e00ff */
[----:B------:R-:W-:-:S07]  /*02e0*/  IMAD.MOV.U32 R21, RZ, RZ, 0x0 ;  /* 0x00000000ff157424 */ /* 0x000fce00078e00ff */
[----:B0----5:R-:W-:Y:S05]  /*02f0*/  CALL.REL.NOINC `($_Z41batched_delete_preprocessing_edge_centricP27vertex_dictionary_structuremPmS1_S1_$_Z43preorderTraversal_batch_delete_edge_centricP10edge_blockmmPm) ;  /* 0x0000000000307944 */ /* 0x021fea0003c00000 */
.L_x_2483:
[----:B------:R-:W-:Y:S05]  /*0300*/  BSYNC.RECONVERGENT B6 ;  /* 0x0000000000067941 */ /* 0x000fea0003800200 */
.L_x_2482:
[----:B------:R-:W-:-:S13]  /*0310*/  ISETP.NE.AND P0, PT, R2, RZ, PT ;  /* 0x000000ff0200720c */ /* 0x000fda0003f05270 */
        /* <DEDUP_REMOVED lines=9> */
.L_x_2484:
[----:B------:R-:W-:Y:S05]  /*03b0*/  EXIT ;  /* 0x000000000000794d */ /* 0x000fea0003800000 */
        .type           $_Z41batched_delete_preprocessing_edge_centricP27vertex_dictionary_structuremPmS1_S1_$_Z43preorderTraversal_batch_delete_edge_centricP10edge_blockmmPm,@function
        .size           $_Z41batched_delete_preprocessing_edge_centricP27vertex_dictionary_structuremPmS1_S1_$_Z43preorderTraversal_batch_delete_edge_centricP10edge_blockmmPm,(.L_x_2842 - $_Z41batched_delete_preprocessing_edge_centricP27vertex_dictionary_structuremPmS1_S1_$_Z43preorderTraversal_batch_delete_edge_centricP10edge_blockmmPm)
$_Z41batched_delete_preprocessing_edge_centricP27vertex_dictionary_structuremPmS1_S1_$_Z43preorderTraversal_batch_delete_edge_centricP10edge_blockmmPm:
        /* <DEDUP_REMOVED lines=8> */
[----:B------:R-:W-:Y:S04]  /*0440*/  STL [R1+0x18], R21 ;  /* 0x0000181501007387 */ /* 0x000fe80000100800 */
[----:B------:R-:W-:Y:S01]  /*0450*/  STL [R1+0x14], R20 ;  /* 0x0000141401007387 */ /* 0x000fe20000100800 */
[----:B0-----:R-:W0:Y:S05]  /*0460*/  BMOV.32.CLEAR R22, B7 ;  /* 0x0000000007167355 */ /* 0x001e2a0000100000 */
[----:B------:R1:W-:Y:S01]  /*0470*/  STL [R1+0x10], R19 ;  /* 0x0000101301007387 */ /* 0x0003e20000100800 */
[----:B------:R-:W-:Y:S03]  /*0480*/  BSSY.RECONVERGENT B7, `(.L_x_2485) ;  /* 0x0000035000077945 */ /* 0x000fe60003800200 */
[----:B------:R2:W-:Y:S04]  /*0490*/  STL [R1+0xc], R18 ;  /* 0x00000c1201007387 */ /* 0x0005e80000100800 */
[----:B------:R3:W-:Y:S01]  /*04a0*/  STL [R1+0x8], R17 ;  /* 0x0000081101007387 */ /* 0x0007e20000100800 */
[----:B-1----:R-:W1:Y:S05]  /*04b0*/  BMOV.32.CLEAR R19, B6 ;  /* 0x0000000006137355 */ /* 0x002e6a0000100000 */
[----:B------:R4:W-:Y:S01]  /*04c0*/  STL [R1+0x4], R16 ;  /* 0x0000041001007387 */ /* 0x0009e20000100800 */
[----:B--2---:R-:W-:-:S02]  /*04d0*/  IMAD.MOV.U32 R18, RZ, RZ, R6 ;  /* 0x000000ffff127224 */ /* 0x004fc400078e0006 */
[----:B---3--:R-:W-:Y:S01]  /*04e0*/  IMAD.MOV.U32 R17, RZ, RZ, R7 ;  /* 0x000000ffff117224 */ /* 0x008fe200078e0007 */
[----:B------:R2:W-:Y:S01]  /*04f0*/  STL [R1], R2 ;  /* 0x0000000201007387 */ /* 0x0005e20000100800 */
[----:B----4-:R-:W-:Y:S02]  /*0500*/  IMAD.MOV.U32 R16, RZ, RZ, R8 ;  /* 0x000000ffff107224 */ /* 0x010fe400078e0008 */
[----:B--2---:R-:W-:Y:S01]  /*0510*/  IMAD.MOV.U32 R2, RZ, RZ, R9 ;  /* 0x000000ffff027224 */ /* 0x004fe200078e0009 */
[----:B------:R-:W-:-:S04]  /*0520*/  ISETP.NE.U32.AND P0, PT, R4, RZ, PT ;  /* 0x000000ff0400720c */ /* 0x000fc80003f05070 */
[----:B------:R-:W-:-:S13]  /*0530*/  ISETP.NE.AND.EX P0, PT, R5, RZ, PT, P0 ;  /* 0x000000ff0500720c */ /* 0x000fda0003f05300 */
[----:B01----:R-:W-:Y:S05]  /*0540*/  @!P0 BRA `(.L_x_2486) ;  /* 0x0000000000a08947 */ /* 0x003fea0003800000 */
[----:B------:R-:W0:Y:S01]  /*0550*/  LDCU.64 UR4, c[0x4][0x68] ;  /* 0x01000d00ff0477ac */ /* 0x000e220008000a00 */
[----:B------:R-:W1:Y:S01]  /*0560*/  LDC.64 R28, c[0x0][0x358] ;  /* 0x0000d600ff1c7b82 */ /* 0x000e620000000a00 */
[----:B------:R-:W-:Y:S01]  /*0570*/  BSSY.RECONVERGENT B6, `(.L_x_2486) ;  /* 0x0000025000067945 */ /* 0x000fe20003800200 */
[----:B------:R-:W-:Y:S02]  /*0580*/  IMAD.MOV.U32 R26, RZ, RZ, R4 ;  /* 0x000000ffff1a7224 */ /* 0x000fe400078e0004 */
[----:B------:R-:W-:Y:S01]  /*0590*/  IMAD.MOV.U32 R27, RZ, RZ, R5 ;  /* 0x000000ffff1b7224 */ /* 0x000fe200078e0005 */
[----:B0-----:R-:W-:-:S04]  /*05a0*/  LEA R24, P0, R18, UR4, 0x3 ;  /* 0x0000000412187c11 */ /* 0x001fc8000f8018ff */
[----:B------:R-:W-:-:S09]  /*05b0*/  LEA.HI.X R25, R18, UR5, R17, 0x3, P0 ;  /* 0x0000000512197c11 */ /* 0x000fd200080f1c11 */
.L_x_2487:
[----:B-1----:R-:W-:Y:S02]  /*05c0*/  R2UR UR4, R28 ;  /* 0x000000001c0472ca */ /* 0x002fe400000e0000 */
[----:B------:R-:W-:-:S13]  /*05d0*/  R2UR UR5, R29 ;  /* 0x000000001d0572ca */ /* 0x000fda00000e0000 */
[----:B------:R-:W2:Y:S01]  /*05e0*/  LDG.E.64 R4, desc[UR4][R24.64] ;  /* 0x0000000418047981 */ /* 0x000ea2000c1e1b00 */
[----:B------:R-:W0:Y:S01]  /*05f0*/  LDCU.64 UR4, c[0x4][0x60] ;  /* 0x01000c00ff0477ac */ /* 0x000e220008000a00 */
[C---:B------:R-:W-:Y:S02]  /*0600*/  R2UR UR6, R28.reuse ;  /* 0x000000001c0672ca */ /* 0x040fe400000e0000 */
[C---:B------:R-:W-:Y:S02]  /*0610*/  R2UR UR7, R29.reuse ;  /* 0x000000001d0772ca */ /* 0x040fe400000e0000 */
[C---:B------:R-:W-:Y:S02]  /*0620*/  R2UR UR8, R28.reuse ;  /* 0x000000001c0872ca */ /* 0x040fe400000e0000 */
[----:B------:R-:W-:Y:S02]  /*0630*/  R2UR UR9, R29 ;  /* 0x000000001d0972ca */ /* 0x000fe400000e0000 */
[----:B------:R-:W-:-:S02]  /*0640*/  R2UR UR10, R28 ;  /* 0x000000001c0a72ca */ /* 0x000fc400000e0000 */
[----:B------:R-:W-:Y:S02]  /*0650*/  R2UR UR11, R29 ;  /* 0x000000001d0b72ca */ /* 0x000fe400000e0000 */
[C---:B--2---:R-:W-:Y:S02]  /*0660*/  IADD3 R0, P1, PT, R4.reuse, R16, RZ ;  /* 0x0000001004007210 */ /* 0x044fe40007f3e0ff */
[----:B------:R-:W-:-:S03]  /*0670*/  IADD3 R12, P0, PT, R4, 0x1, RZ ;  /* 0x00000001040c7810 */ /* 0x000fc60007f1e0ff */
[----:B------:R-:W-:Y:S01]  /*0680*/  IMAD.X R3, R5, 0x1, R2, P1 ;  /* 0x0000000105037824 */ /* 0x000fe200008e0602 */
[----:B0-----:R-:W-:Y:S01]  /*0690*/  LEA R10, P1, R0, UR4, 0x3 ;  /* 0x00000004000a7c11 */ /* 0x001fe2000f8218ff */
[----:B------:R-:W-:-:S03]  /*06a0*/  IMAD.X R13, RZ, RZ, R5, P0 ;  /* 0x000000ffff0d7224 */ /* 0x000fc600000e0605 */
[----:B------:R-:W-:Y:S02]  /*06b0*/  LEA.HI.X R11, R0, UR5, R3, 0x3, P1 ;  /* 0x00000005000b7c11 */ /* 0x000fe400088f1c03 */
[----:B------:R0:W-:Y:S04]  /*06c0*/  STG.E.64 desc[UR6][R24.64], R12 ;  /* 0x0000000c18007986 */ /* 0x0001e8000c101b06 */
[----:B------:R0:W-:Y:S04]  /*06d0*/  STG.E.64 desc[UR8][R10.64], R26 ;  /* 0x0000001a0a007986 */ /* 0x0001e8000c101b08 */
[----:B------:R0:W5:Y:S01]  /*06e0*/  LD.E.64 R4, desc[UR10][R26.64+0x80] ;  /* 0x0000800a1a047980 */ /* 0x000162000c101b00 */
[----:B------:R-:W-:Y:S01]  /*06f0*/  IMAD.MOV.U32 R6, RZ, RZ, R18 ;  /* 0x000000ffff067224 */ /* 0x000fe200078e0012 */
[----:B------:R-:W-:Y:S01]  /*0700*/  MOV R20, 0x760 ;  /* 0x0000076000147802 */ /* 0x000fe20000000f00 */
[----:B------:R-:W-:-:S02]  /*0710*/  IMAD.MOV.U32 R7, RZ, RZ, R17 ;  /* 0x000000ffff077224 */ /* 0x000fc400078e0011 */
[----:B------:R-:W-:Y:S02]  /*0720*/  IMAD.MOV.U32 R8, RZ, RZ, R16 ;  /* 0x000000ffff087224 */ /* 0x000fe400078e0010 */
[----:B------:R-:W-:Y:S02]  /*0730*/  IMAD.MOV.U32 R9, RZ, RZ, R2 ;  /* 0x000000ffff097224 */ /* 0x000fe400078e0002 */
[----:B------:R-:W-:-:S07]  /*0740*/  IMAD.MOV.U32 R21, RZ, RZ, 0x0 ;  /* 0x00000000ff157424 */ /* 0x000fce00078e00ff */
[----:B0----5:R-:W-:Y:S05]  /*0750*/  CALL.REL.NOINC `($_Z41batched_delete_preprocessing_edge_centricP27vertex_dictionary_structuremPmS1_S1_$_Z43preorderTraversal_batch_delete_edge_centricP10edge_blockmmPm) ;  /* 0xfffffffc00187944 */ /* 0x021fea0003c3ffff */
[----:B------:R-:W-:Y:S02]  /*0760*/  R2UR UR4, R28 ;  /* 0x000000001c0472ca */ /* 0x000fe400000e0000 */
[----:B------:R-:W-:-:S13]  /*0770*/  R2UR UR5, R29 ;  /* 0x000000001d0572ca */ /* 0x000fda00000e0000 */
[----:B------:R-:W2:Y:S02]  /*0780*/  LD.E.64 R26, desc[UR4][R26.64+0x88] ;  /* 0x000088041a1a7980 */ /* 0x000ea4000c101b00 */
[----:B--2---:R-:W-:-:S04]  /*0790*/  ISETP.NE.U32.AND P0, PT, R26, RZ, PT ;  /* 0x000000ff1a00720c */ /* 0x004fc80003f05070 */
[----:B------:R-:W-:-:S13]  /*07a0*/  ISETP.NE.AND.EX P0, PT, R27, RZ, PT, P0 ;  /* 0x000000ff1b00720c */ /* 0x000fda0003f05300 */
[----:B------:R-:W-:Y:S05]  /*07b0*/  @P0 BRA `(.L_x_2487) ;  /* 0xfffffffc00800947 */ /* 0x000fea000383ffff */
[----:B------:R-:W-:Y:S05]  /*07c0*/  BSYNC.RECONVERGENT B6 ;  /* 0x0000000000067941 */ /* 0x000fea0003800200 */
.L_x_2486:
[----:B------:R-:W-:Y:S05]  /*07d0*/  BSYNC.RECONVERGENT B7 ;  /* 0x0000000000077941 */ /* 0x000fea0003800200 */
.L_x_2485:
        /* <DEDUP_REMOVED lines=8> */
[----:B0-----:R-:W2:Y:S04]  /*0860*/  LDL R19, [R1+0x10] ;  /* 0x0000100001137983 */ /* 0x001ea80000100800 */
[----:B-1----:R-:W2:Y:S04]  /*0870*/  LDL R22, [R1+0x1c] ;  /* 0x00001c0001167983 */ /* 0x002ea80000100800 */
[----:B------:R-:W2:Y:S04]  /*0880*/  LDL R24, [R1+0x20] ;  /* 0x0000200001187983 */ /* 0x000ea80000100800 */
[----:B------:R-:W2:Y:S04]  /*0890*/  LDL R25, [R1+0x24] ;  /* 0x0000240001197983 */ /* 0x000ea80000100800 */
[----:B------:R-:W2:Y:S04]  /*08a0*/  LDL R26, [R1+0x28] ;  /* 0x00002800011a7983 */ /* 0x000ea80000100800 */
[----:B------:R-:W2:Y:S04]  /*08b0*/  LDL R27, [R1+0x2c] ;  /* 0x00002c00011b7983 */ /* 0x000ea80000100800 */
[----:B------:R-:W2:Y:S04]  /*08c0*/  LDL R28, [R1+0x30] ;  /* 0x00003000011c7983 */ /* 0x000ea80000100800 */
[----:B------:R0:W2:Y:S02]  /*08d0*/  LDL R29, [R1+0x34] ;  /* 0x00003400011d7983 */ /* 0x0000a40000100800 */
[----:B0-----:R-:W-:Y:S01]  /*08e0*/  VIADD R1, R1, 0x38 ;  /* 0x0000003801017836 */ /* 0x001fe20000000000 */
[----:B--2---:R-:W-:Y:S06]  /*08f0*/  RET.REL.NODEC R20 `(_Z41batched_delete_preprocessing_edge_centricP27vertex_dictionary_structuremPmS1_S1_) ;  /* 0xfffffff414c07950 */ /* 0x004fec0003c3ffff */
.L_x_2488:
        /* <DEDUP_REMOVED lines=16> */
.L_x_2842:


//--------------------- .text._Z24batched_delete_kernel_v1P27vertex_dictionary_structuremmPmS1_S1_ --------------------------
	.section	.text._Z24batched_delete_kernel_v1P27vertex_dictionary_structuremmPmS1_S1_,"ax",@progbits
	.align	128
        .global         _Z24batched_delete_kernel_v1P27vertex_dictionary_structuremmPmS1_S1_
        .type           _Z24batched_delete_kernel_v1P27vertex_dictionary_structuremmPmS1_S1_,@function
        .size           _Z24batched_delete_kernel_v1P27vertex_dictionary_structuremmPmS1_S1_,(.L_x_2950 - _Z24batched_delete_kernel_v1P27vertex_dictionary_structuremmPmS1_S1_)
        .other          _Z24batched_delete_kernel_v1P27vertex_dictionary_structuremmPmS1_S1_,@"STO_CUDA_ENTRY STV_DEFAULT"
_Z24batched_delete_kernel_v1P27vertex_dictionary_structuremmPmS1_S1_:
.text._Z24batched_delete_kernel_v1P27vertex_dictionary_structuremmPmS1_S1_:
        /* <DEDUP_REMOVED lines=15> */
[----:B------:R-:W-:Y:S01]  /*00f0*/  IADD3.X R3, PT, PT, R0, UR7, RZ, P0, !PT ;  /* 0x0000000700037c10 */ /* 0x000fe200087fe4ff */
[----:B------:R-:W0:Y:S05]  /*0100*/  LDCU.64 UR6, c[0x0][0x398] ;  /* 0x00007300ff0677ac */ /* 0x000e2a0008000a00 */
[----:B-1----:R-:W0:Y:S02]  /*0110*/  LDG.E.64 R2, desc[UR4][R2.64] ;  /* 0x0000000402027981 */ /* 0x002e24000c1e1b00 */
[----:B0-----:R-:W-:-:S04]  /*0120*/  LEA R4, P0, R2, UR6, 0x3 ;  /* 0x0000000602047c11 */ /* 0x001fc8000f8018ff */
[----:B------:R-:W-:Y:S01]  /*0130*/  LEA.HI.X R5, R2, UR7, R3, 0x3, P0 ;  /* 0x0000000702057c11 */ /* 0x000fe200080f1c03 */
[----:B------:R-:W0:Y:S04]  /*0140*/  LDCU.64 UR6, c[0x4][0x60] ;  /* 0x01000c00ff0677ac */ /* 0x000e280008000a00 */
[----:B------:R-:W3:Y:S04]  /*0150*/  LDG.E.64 R14, desc[UR4][R4.64] ;  /* 0x00000004040e7981 */ /* 0x000ee8000c1e1b00 */
[----:B------:R1:W4:Y:S01]  /*0160*/  LDG.E.64 R12, desc[UR4][R4.64+0x8] ;  /* 0x00000804040c7981 */ /* 0x000322000c1e1b00 */
[----:B------:R-:W-:Y:S01]  /*0170*/  IMAD.MOV.U32 R3, RZ, RZ, RZ ;  /* 0x000000ffff037224 */ /* 0x000fe200078e00ff */
[----:B0-----:R-:W-:Y:S01]  /*0180*/  IADD3 R10, P0, PT, R10, UR6, RZ ;  /* 0x000000060a0a7c10 */ /* 0x001fe2000ff1e0ff */
[----:B--2---:R-:W-:Y:S01]  /*0190*/  UIADD3 UR6, UP0, UPT, UR8, 0x10, URZ ;  /* 0x0000001008067890 */ /* 0x004fe2000ff1e0ff */
[----:B-1----:R-:W-:-:S02]  /*01a0*/  IMAD.MOV.U32 R4, RZ, RZ, RZ ;  /* 0x000000ffff047224 */ /* 0x002fc400078e00ff */
[----:B------:R-:W-:Y:S01]  /*01b0*/  IADD3.X R11, PT, PT, R0, UR7, RZ, P0, !PT ;  /* 0x00000007000b7c10 */ /* 0x000fe200087fe4ff */
[----:B------:R-:W-:Y:S01]  /*01c0*/  UIADD3.X UR7, UPT, UPT, URZ, UR9, URZ, UP0, !UPT ;  /* 0x00000009ff077290 */ /* 0x000fe200087fe4ff */
[C---:B---3--:R-:W-:Y:S02]  /*01d0*/  LEA R8, P1, R14.reuse, UR8, 0x3 ;  /* 0x000000080e087c11 */ /* 0x048fe4000f8218ff */
[C---:B------:R-:W-:Y:S02]  /*01e0*/  IADD3 R0, P0, PT, R14.reuse, 0x2, RZ ;  /* 0x000000020e007810 */ /* 0x040fe40007f1e0ff */
[--C-:B------:R-:W-:Y:S01]  /*01f0*/  LEA.HI.X R9, R14, UR9, R15.reuse, 0x3, P1 ;  /* 0x000000090e097c11 */ /* 0x100fe200088f1c0f */
[----:B----4-:R-:W-:Y:S01]  /*0200*/  IMAD.IADD R7, R12, 0x1, -R14 ;  /* 0x000000010c077824 */ /* 0x010fe200078e0a0e */
[----:B------:R-:W-:Y:S01]  /*0210*/  IADD3 R2, P1, PT, R14, 0x3, RZ ;  /* 0x000000030e027810 */ /* 0x000fe20007f3e0ff */
[----:B------:R-:W-:-:S03]  /*0220*/  IMAD.X R5, RZ, RZ, R15, P0 ;  /* 0x000000ffff057224 */ /* 0x000fc600000e060f */
[----:B------:R-:W-:Y:S01]  /*0230*/  LOP3.LUT R7, R7, 0x3, RZ, 0xc0, !PT ;  /* 0x0000000307077812 */ /* 0x000fe200078ec0ff */
[----:B------:R-:W-:-:S08]  /*0240*/  IMAD.X R6, RZ, RZ, R15, P1 ;  /* 0x000000ffff067224 */ /* 0x000fd000008e060f */
.L_x_2506:
[----:B------:R-:W-:Y:S01]  /*0250*/  ISETP.GE.U32.AND P0, PT, R14, R12, PT ;  /* 0x0000000c0e00720c */ /* 0x000fe20003f06070 */
[----:B------:R-:W-:Y:S03]  /*0260*/  BSSY.RECONVERGENT B1, `(.L_x_2489) ;  /* 0x000008d000017945 */ /* 0x000fe60003800200 */
[----:B------:R-:W-:-:S13]  /*0270*/  ISETP.GE.U32.AND.EX P0, PT, R15, R13, PT, P0 ;  /* 0x0000000d0f00720c */ /* 0x000fda0003f06100 */
[----:B0123--:R-:W-:Y:S05]  /*0280*/  @P0 BRA `(.L_x_2490) ;  /* 0x0000000800280947 */ /* 0x00ffea0003800000 */
[----:B------:R-:W-:Y:S01]  /*0290*/  ISETP.NE.U32.AND P0, PT, R7, RZ, PT ;  /* 0x000000ff0700720c */ /* 0x000fe20003f05070 */
[----:B------:R-:W-:Y:S01]  /*02a0*/  BSSY.RECONVERGENT B0, `(.L_x_2491) ;  /* 0x000003a000007945 */ /* 0x000fe20003800200 */
[----:B------:R-:W-:Y:S02]  /*02b0*/  IMAD.MOV.U32 R25, RZ, RZ, R14 ;  /* 0x000000ffff197224 */ /* 0x000fe400078e000e */
[----:B------:R-:W-:Y:S01]  /*02c0*/  ISETP.NE.AND.EX P0, PT, RZ, RZ, PT, P0 ;  /* 0x000000ffff00720c */ /* 0x000fe20003f05300 */
[----:B------:R-:W-:-:S12]  /*02d0*/  IMAD.MOV.U32 R24, RZ, RZ, R15 ;  /* 0x000000ffff187224 */ /* 0x000fd800078e000f */
[----:B------:R-:W-:Y:S05]  /*02e0*/  @!P0 BRA `(.L_x_2492) ;  /* 0x0000000000d48947 */ /* 0x000fea0003800000 */
[----:B------:R-:W2:Y:S01]  /*02f0*/  LDG.E.64 R16, desc[UR4][R10.64] ;  /* 0x000000040a107981 */ /* 0x000ea2000c1e1b00 */
[----:B------:R-:W-:Y:S01]  /*0300*/  ISETP.NE.U32.AND P1, PT, R7, 0x1, PT ;  /* 0x000000010700780c */ /* 0x000fe20003f25070 */
[----:B------:R-:W-:Y:S01]  /*0310*/  BSSY.RECONVERGENT B2, `(.L_x_2493) ;  /* 0x000000d000027945 */ /* 0x000fe20003800200 */
[----:B------:R-:W-:Y:S02]  /*0320*/  IADD3 R25, P2, PT, R14, 0x1, RZ ;  /* 0x000000010e197810 */ /* 0x000fe40007f5e0ff */
[----:B------:R-:W-:Y:S02]  /*0330*/  ISETP.NE.AND.EX P1, PT, RZ, RZ, PT, P1 ;  /* 0x000000ffff00720c */ /* 0x000fe40003f25310 */
[----:B--2---:R-:W-:-:S04]  /*0340*/  ISETP.NE.U32.AND P0, PT, R16, RZ, PT ;  /* 0x000000ff1000720c */ /* 0x004fc80003f05070 */
[----:B------:R-:W-:-:S13]  /*0350*/  ISETP.NE.AND.EX P0, PT, R17, RZ, PT, P0 ;  /* 0x000000ff1100720c */ /* 0x000fda0003f05300 */
[----:B------:R-:W-:Y:S05]  /*0360*/  @!P0 BRA `(.L_x_2494) ;  /* 0x00000000001c8947 */ /* 0x000fea0003800000 */
[----:B------:R-:W-:-:S04]  /*0370*/  LEA R18, P0, R3, R16, 0x3 ;  /* 0x0000001003127211 */ /* 0x000fc800078018ff */
[----:B------:R-:W-:Y:S02]  /*0380*/  LEA.HI.X R19, R3, R17, R4, 0x3, P0 ;  /* 0x0000001103137211 */ /* 0x000fe400000f1c04 */
[----:B------:R-:W2:Y:S04]  /*0390*/  LDG.E.64 R16, desc[UR4][R8.64] ;  /* 0x0000000408107981 */ /* 0x000ea8000c1e1b00 */
[----:B------:R-:W2:Y:S02]  /*03a0*/  LDG.E.64 R20, desc[UR4][R18.64] ;  /* 0x0000000412147981 */ /* 0x000ea4000c1e1b00 */
[----:B--2---:R-:W-:-:S04]  /*03b0*/  ISETP.NE.U32.AND P0, PT, R20, R16, PT ;  /* 0x000000101400720c */ /* 0x004fc80003f05070 */
[----:B------:R-:W-:-:S13]  /*03c0*/  ISETP.NE.AND.EX P0, PT, R21, R17, PT, P0 ;  /* 0x000000111500720c */ /* 0x000fda0003f05300 */
[----:B------:R0:W-:Y:S02]  /*03d0*/  @!P0 STG.E.64 desc[UR4][R18.64], RZ ;  /* 0x000000ff12008986 */ /* 0x0001e4000c101b04 */
.L_x_2494:
[----:B------:R-:W-:Y:S05]  /*03e0*/  BSYNC.RECONVERGENT B2 ;  /* 0x0000000000027941 */ /* 0x000fea0003800200 */
.L_x_2493:
[----:B------:R-:W-:Y:S01]  /*03f0*/  IMAD.X R24, RZ, RZ, R15, P2 ;  /* 0x000000ffff187224 */ /* 0x000fe200010e060f */
[----:B------:R-:W-:Y:S06]  /*0400*/  @!P1 BRA `(.L_x_2492) ;  /* 0x00000000008c9947 */ /* 0x000fec0003800000 */
[----:B------:R-:W2:Y:S01]  /*0410*/  LDG.E.64 R16, desc[UR4][R10.64] ;  /* 0x000000040a107981 */ /* 0x000ea2000c1e1b00 */
[----:B------:R-:W-:Y:S01]  /*0420*/  ISETP.NE.U32.AND P0, PT, R7, 0x2, PT ;  /* 0x000000020700780c */ /* 0x000fe20003f05070 */
[----:B------:R-:W-:Y:S03]  /*0430*/  BSSY.RECONVERGENT B2, `(.L_x_2495) ;  /* 0x000000c000027945 */ /* 0x000fe60003800200 */
[----:B------:R-:W-:Y:S02]  /*0440*/  ISETP.NE.AND.EX P0, PT, RZ, RZ, PT, P0 ;  /* 0x000000ffff00720c */ /* 0x000fe40003f05300 */
[----:B--2---:R-:W-:-:S04]  /*0450*/  ISETP.NE.U32.AND P1, PT, R16, RZ, PT ;  /* 0x000000ff1000720c */ /* 0x004fc80003f25070 */
[----:B------:R-:W-:-:S13]  /*0460*/  ISETP.NE.AND.EX P1, PT, R17, RZ, PT, P1 ;  /* 0x000000ff1100720c */ /* 0x000fda0003f25310 */
[----:B------:R-:W-:Y:S05]  /*0470*/  @!P1 BRA `(.L_x_2496) ;  /* 0x00000000001c9947 */ /* 0x000fea0003800000 */
[C---:B------:R-:W-:Y:S01]  /*0480*/  LEA R20, P1, R3.reuse, R16, 0x3 ;  /* 0x0000001003147211 */ /* 0x040fe200078218ff */
[----:B0-----:R-:W2:Y:S03]  /*0490*/  LDG.E.64 R18, desc[UR4][R8.64+0x8] ;  /* 0x0000080408127981 */ /* 0x001ea6000c1e1b00 */
[----:B------:R-:W-:-:S05]  /*04a0*/  LEA.HI.X R21, R3, R17, R4, 0x3, P1 ;  /* 0x0000001103157211 */ /* 0x000fca00008f1c04 */
[----:B------:R-:W2:Y:S02]  /*04b0*/  LDG.E.64 R16, desc[UR4][R20.64] ;  /* 0x0000000414107981 */ /* 0x000ea4000c1e1b00 */
[----:B--2---:R-:W-:-:S04]  /*04c0*/  ISETP.NE.U32.AND P1, PT, R16, R18, PT ;  /* 0x000000121000720c */ /* 0x004fc80003f25070 */
[----:B------:R-:W-:-:S13]  /*04d0*/  ISETP.NE.AND.EX P1, PT, R17, R19, PT, P1 ;  /* 0x000000131100720c */ /* 0x000fda0003f25310 */
[----:B------:R1:W-:Y:S02]  /*04e0*/  @!P1 STG.E.64 desc[UR4][R20.64], RZ ;  /* 0x000000ff14009986 */ /* 0x0003e4000c101b04 */
.L_x_2496:
[----:B------:R-:W-:Y:S05]  /*04f0*/  BSYNC.RECONVERGENT B2 ;  /* 0x0000000000027941 */ /* 0x000fea0003800200 */
.L_x_2495:
[----:B------:R-:W-:Y:S02]  /*0500*/  IMAD.MOV.U32 R25, RZ, RZ, R0 ;  /* 0x000000ffff197224 */ /* 0x000fe400078e0000 */
[----:B------:R-:W-:Y:S01]  /*0510*/  IMAD.MOV.U32 R24, RZ, RZ, R5 ;  /* 0x000000ffff187224 */ /* 0x000fe200078e0005 */
[----:B------:R-:W-:Y:S06]  /*0520*/  @!P0 BRA `(.L_x_2492) ;  /* 0x0000000000448947 */ /* 0x000fec0003800000 */
[----:B------:R-:W2:Y:S01]  /*0530*/  LDG.E.64 R16, desc[UR4][R10.64] ;  /* 0x000000040a107981 */ /* 0x000ea2000c1e1b00 */
[----:B------:R-:W-:Y:S02]  /*0540*/  IMAD.MOV.U32 R25, RZ, RZ, R2 ;  /* 0x000000ffff197224 */ /* 0x000fe400078e0002 */
[----:B------:R-:W-:Y:S01]  /*0550*/  IMAD.MOV.U32 R24, RZ, RZ, R6 ;  /* 0x000000ffff187224 */ /* 0x000fe200078e0006 */
[----:B--2---:R-:W-:-:S04]  /*0560*/  ISETP.NE.U32.AND P0, PT, R16, RZ, PT ;  /* 0x000000ff1000720c */ /* 0x004fc80003f05070 */
[----:B------:R-:W-:-:S13]  /*0570*/  ISETP.NE.AND.EX P0, PT, R17, RZ, PT, P0 ;  /* 0x000000ff1100720c */ /* 0x000fda0003f05300 */
[----:B------:R-:W-:Y:S05]  /*0580*/  @!P0 BRA `(.L_x_2492) ;  /* 0x00000000002c8947 */ /* 0x000fea0003800000 */
[C---:B-1----:R-:W-:Y:S01]  /*0590*/  LEA R20, P0, R3.reuse, R16, 0x3 ;  /* 0x0000001003147211 */ /* 0x042fe200078018ff */
[----:B0-----:R-:W2:Y:S03]  /*05a0*/  LDG.E.64 R18, desc[UR4][R8.64+0x10] ;  /* 0x0000100408127981 */ /* 0x001ea6000c1e1b00 */
[----:B------:R-:W-:-:S05]  /*05b0*/  LEA.HI.X R21, R3, R17, R4, 0x3, P0 ;  /* 0x0000001103157211 */ /* 0x000fca00000f1c04 */
[----:B------:R-:W2:Y:S01]  /*05c0*/  LDG.E.64 R16, desc[UR4][R20.64] ;  /* 0x0000000414107981 */ /* 0x000ea2000c1e1b00 */
[----:B------:R-:W-:Y:S02]  /*05d0*/  IMAD.MOV.U32 R25, RZ, RZ, R2 ;  /* 0x000000ffff197224 */ /* 0x000fe400078e0002 */
[----:B------:R-:W-:Y:S01]  /*05e0*/  IMAD.MOV.U32 R24, RZ, RZ, R6 ;  /* 0x000000ffff187224 */ /* 0x000fe200078e0006 */
[----:B--2---:R-:W-:-:S04]  /*05f0*/  ISETP.NE.U32.AND P0, PT, R16, R18, PT ;  /* 0x000000121000720c */ /* 0x004fc80003f05070 */
[----:B------:R-:W-:-:S13]  /*0600*/  ISETP.NE.AND.EX P0, PT, R17, R19, PT, P0 ;  /* 0x000000131100720c */ /* 0x000fda0003f05300 */
[----:B------:R2:W-:Y:S01]  /*0610*/  @!P0 STG.E.64 desc[UR4][R20.64], RZ ;  /* 0x000000ff14008986 */ /* 0x0005e2000c101b04 */
[----:B------:R-:W-:Y:S02]  /*0620*/  @!P0 IMAD.MOV.U32 R25, RZ, RZ, R2 ;  /* 0x000000ffff198224 */ /* 0x000fe400078e0002 */
[----:B------:R-:W-:-:S07]  /*0630*/  @!P0 IMAD.MOV.U32 R24, RZ, RZ, R6 ;  /* 0x000000ffff188224 */ /* 0x000fce00078e0006 */
.L_x_2492:
[----:B------:R-:W-:Y:S05]  /*0640*/  BSYNC.RECONVERGENT B0 ;  /* 0x0000000000007941 */ /* 0x000fea0003800200 */
.L_x_2491:
[----:B------:R-:W-:-:S04]  /*0650*/  IADD3 R16, P1, PT, R14, -R12, RZ ;  /* 0x8000000c0e107210 */ /* 0x000fc80007f3e0ff */
[----:B------:R-:W-:Y:S01]  /*0660*/  ISETP.GT.U32.AND P0, PT, R16, -0x4, PT ;  /* 0xfffffffc1000780c */ /* 0x000fe20003f04070 */
[----:B------:R-:W-:-:S05]  /*0670*/  IMAD.X R16, R15, 0x1, ~R13, P1 ;  /* 0x000000010f107824 */ /* 0x000fca00008e0e0d */
[----:B------:R-:W-:-:S13]  /*0680*/  ISETP.GT.U32.AND.EX P0, PT, R16, -0x1, PT, P0 ;  /* 0xffffffff1000780c */ /* 0x000fda0003f04100 */
[----:B------:R-:W-:Y:S05]  /*0690*/  @P0 BRA `(.L_x_2490) ;  /* 0x0000000400240947 */ /* 0x000fea0003800000 */
[----:B------:R-:W-:-:S04]  /*06a0*/  LEA R16, P0, R25, UR6, 0x3 ;  /* 0x0000000619107c11 */ /* 0x000fc8000f8018ff */
[----:B------:R-:W-:-:S09]  /*06b0*/  LEA.HI.X R17, R25, UR7, R24, 0x3, P0 ;  /* 0x0000000719117c11 */ /* 0x000fd200080f1c18 */
.L_x_2505:
[----:B0--3--:R-:W3:Y:S01]  /*06c0*/  LDG.E.64 R18, desc[UR4][R10.64] ;  /* 0x000000040a127981 */ /* 0x009ee2000c1e1b00 */
[----:B------:R-:W-:Y:S01]  /*06d0*/  BSSY.RECONVERGENT B0, `(.L_x_2497) ;  /* 0x0000010000007945 */ /* 0x000fe20003800200 */
[----:B-12---:R-:W-:Y:S02]  /*06e0*/  CS2R R20, SRZ ;  /* 0x0000000000147805 */ /* 0x006fe4000001ff00 */
[----:B---3--:R-:W-:-:S04]  /*06f0*/  ISETP.NE.U32.AND P0, PT, R18, RZ, PT ;  /* 0x000000ff1200720c */ /* 0x008fc80003f05070 */
[----:B------:R-:W-:-:S13]  /*0700*/  ISETP.NE.AND.EX P0, PT, R19, RZ, PT, P0 ;  /* 0x000000ff1300720c */ /* 0x000fda0003f05300 */
[----:B------:R-:W-:Y:S05]  /*0710*/  @!P0 BRA `(.L_x_2498) ;  /* 0x00000000002c8947 */ /* 0x000fea0003800000 */
[C---:B------:R-:W-:Y:S01]  /*0720*/  LEA R22, P0, R3.reuse, R18, 0x3 ;  /* 0x0000001203167211 */ /* 0x040fe200078018ff */
[----:B------:R-:W2:Y:S03]  /*0730*/  LDG.E.64 R20, desc[UR4][R16.64+-0x10] ;  /* 0xfffff00410147981 */ /* 0x000ea6000c1e1b00 */
[----:B------:R-:W-:-:S05]  /*0740*/  LEA.HI.X R23, R3, R19, R4, 0x3, P0 ;  /* 0x0000001303177211 */ /* 0x000fca00000f1c04 */
[----:B------:R-:W2:Y:S02]  /*0750*/  LDG.E.64 R26, desc[UR4][R22.64] ;  /* 0x00000004161a7981 */ /* 0x000ea4000c1e1b00 */
[----:B--2---:R-:W-:-:S04]  /*0760*/  ISETP.NE.U32.AND P0, PT, R26, R20, PT ;  /* 0x000000141a00720c */ /* 0x004fc80003f05070 */
[----:B------:R-:W-:Y:S01]  /*0770*/  ISETP.NE.AND.EX P0, PT, R27, R21, PT, P0 ;  /* 0x000000151b00720c */ /* 0x000fe20003f05300 */
[----:B------:R-:W-:Y:S02]  /*0780*/  IMAD.MOV.U32 R20, RZ, RZ, R18 ;  /* 0x000000ffff147224 */ /* 0x000fe400078e0012 */
[----:B------:R-:W-:-:S10]  /*0790*/  IMAD.MOV.U32 R21, RZ, RZ, R19 ;  /* 0x000000ffff157224 */ /* 0x000fd400078e0013 */
[----:B------:R-:W-:Y:S05]  /*07a0*/  @P0 BRA `(.L_x_2498) ;  /* 0x0000000000080947 */ /* 0x000fea0003800000 */
[----:B------:R0:W-:Y:S04]  /*07b0*/  STG.E.64 desc[UR4][R22.64], RZ ;  /* 0x000000ff16007986 */ /* 0x0001e8000c101b04 */
[----:B------:R0:W5:Y:S02]  /*07c0*/  LDG.E.64 R20, desc[UR4][R10.64] ;  /* 0x000000040a147981 */ /* 0x000164000c1e1b00 */
.L_x_2498:
[----:B------:R-:W-:Y:S05]  /*07d0*/  BSYNC.RECONVERGENT B0 ;  /* 0x0000000000007941 */ /* 0x000fea0003800200 */
.L_x_2497:
[----:B-----5:R-:W-:Y:S01]  /*07e0*/  ISETP.NE.U32.AND P0, PT, R20, RZ, PT ;  /* 0x000000ff1400720c */ /* 0x020fe20003f05070 */
[----:B------:R-:W-:Y:S01]  /*07f0*/  BSSY.RECONVERGENT B0, `(.L_x_2499) ;  /* 0x000000f000007945 */ /* 0x000fe20003800200 */
[----:B------:R-:W-:Y:S02]  /*0800*/  CS2R R18, SRZ ;  /* 0x0000000000127805 */ /* 0x000fe4000001ff00 */
[----:B------:R-:W-:-:S13]  /*0810*/  ISETP.NE.AND.EX P0, PT, R21, RZ, PT, P0 ;  /* 0x000000ff1500720c */ /* 0x000fda0003f05300 */
[----:B------:R-:W-:Y:S05]  /*0820*/  @!P0 BRA `(.L_x_2500) ;  /* 0x00000000002c8947 */ /* 0x000fea0003800000 */
[C---:B0-----:R-:W-:Y:S01]  /*0830*/  LEA R22, P0, R3.reuse, R20, 0x3 ;  /* 0x0000001403167211 */ /* 0x041fe200078018ff */
        /* <DEDUP_REMOVED lines=10> */
.L_x_2500:
[----:B------:R-:W-:Y:S05]  /*08e0*/  BSYNC.RECONVERGENT B0 ;  /* 0x0000000000007941 */ /* 0x000fea0003800200 */
.L_x_2499:
[----:B-----5:R-:W-:Y:S01]  /*08f0*/  ISETP.NE.U32.AND P1, PT, R18, RZ, PT ;  /* 0x000000ff1200720c */ /* 0x020fe20003f25070 */
[----:B------:R-:W-:Y:S01]  /*0900*/  BSSY.RECONVERGENT B0, `(.L_x_2501) ;  /* 0x0000012000007945 */ /* 0x000fe20003800200 */
[----:B------:R-:W-:Y:S02]  /*0910*/  IADD3 R25, P2, PT, R25, 0x4, RZ ;  /* 0x0000000419197810 */ /* 0x000fe40007f5e0ff */
[----:B------:R-:W-:Y:S02]  /*0920*/  CS2R R20, SRZ ;  /* 0x0000000000147805 */ /* 0x000fe4000001ff00 */
[----:B------:R-:W-:Y:S02]  /*0930*/  ISETP.NE.AND.EX P1, PT, R19, RZ, PT, P1 ;  /* 0x000000ff1300720c */ /* 0x000fe40003f25310 */
[----:B------:R-:W-:Y:S01]  /*0940*/  ISETP.GE.U32.AND P0, PT, R25, R12, PT ;  /* 0x0000000c1900720c */ /* 0x000fe20003f06070 */
[----:B------:R-:W-:-:S10]  /*0950*/  IMAD.X R24, RZ, RZ, R24, P2 ;  /* 0x000000ffff187224 */ /* 0x000fd400010e0618 */
[----:B------:R-:W-:Y:S05]  /*0960*/  @!P1 BRA `(.L_x_2502) ;  /* 0x00000000002c9947 */ /* 0x000fea0003800000 */
[C---:B01----:R-:W-:Y:S01]  /*0970*/  LEA R22, P1, R3.reuse, R18, 0x3 ;  /* 0x0000001203167211 */ /* 0x043fe200078218ff */
        /* <DEDUP_REMOVED lines=10> */
.L_x_2502:
[----:B------:R-:W-:Y:S05]  /*0a20*/  BSYNC.RECONVERGENT B0 ;  /* 0x0000000000007941 */ /* 0x000fea0003800200 */
.L_x_2501:
[----:B-----5:R-:W-:Y:S01]  /*0a30*/  ISETP.NE.U32.AND P1, PT, R20, RZ, PT ;  /* 0x000000ff1400720c */ /* 0x020fe20003f25070 */
[----:B------:R-:W-:Y:S01]  /*0a40*/  BSSY.RECONVERGENT B0, `(.L_x_2503) ;  /* 0x000000b000007945 */ /* 0x000fe20003800200 */
[----:B------:R-:W-:Y:S02]  /*0a50*/  ISETP.GE.U32.AND.EX P0, PT, R24, R13, PT, P0 ;  /* 0x0000000d1800720c */ /* 0x000fe40003f06100 */
[----:B------:R-:W-:-:S13]  /*0a60*/  ISETP.NE.AND.EX P1, PT, R21, RZ, PT, P1 ;  /* 0x000000ff1500720c */ /* 0x000fda0003f25310 */
[----:B------:R-:W-:Y:S05]  /*0a70*/  @!P1 BRA `(.L_x_2504) ;  /* 0x00000000001c9947 */ /* 0x000fea0003800000 */
[C---:B------:R-:W-:Y:S01]  /*0a80*/  LEA R20, P1, R3.reuse, R20, 0x3 ;  /* 0x0000001403147211 */ /* 0x040fe200078218ff */
[----:B------:R-:W3:Y:S03]  /*0a90*/  LDG.E.64 R18, desc[UR4][R16.64+0x8] ;  /* 0x0000080410127981 */ /* 0x000ee6000c1e1b00 */
[----:B------:R-:W-:-:S05]  /*0aa0*/  LEA.HI.X R21, R3, R21, R4, 0x3, P1 ;  /* 0x0000001503157211 */ /* 0x000fca00008f1c04 */
[----:B012---:R-:W3:Y:S02]  /*0ab0*/  LDG.E.64 R22, desc[UR4][R20.64] ;  /* 0x0000000414167981 */ /* 0x007ee4000c1e1b00 */
[----:B---3--:R-:W-:-:S04]  /*0ac0*/  ISETP.NE.U32.AND P1, PT, R22, R18, PT ;  /* 0x000000121600720c */ /* 0x008fc80003f25070 */
[----:B------:R-:W-:-:S13]  /*0ad0*/  ISETP.NE.AND.EX P1, PT, R23, R19, PT, P1 ;  /* 0x000000131700720c */ /* 0x000fda0003f25310 */
[----:B------:R3:W-:Y:S02]  /*0ae0*/  @!P1 STG.E.64 desc[UR4][R20.64], RZ ;  /* 0x000000ff14009986 */ /* 0x0007e4000c101b04 */
.L_x_2504:
[----:B------:R-:W-:Y:S05]  /*0af0*/  BSYNC.RECONVERGENT B0 ;  /* 0x0000000000007941 */ /* 0x000fea0003800200 */
.L_x_2503:
[----:B------:R-:W-:-:S05]  /*0b00*/  IADD3 R16, P1, PT, R16, 0x20, RZ ;  /* 0x0000002010107810 */ /* 0x000fca0007f3e0ff */
[----:B------:R-:W-:Y:S01]  /*0b10*/  IMAD.X R17, RZ, RZ, R17, P1 ;  /* 0x000000ffff117224 */ /* 0x000fe200008e0611 */
[----:B------:R-:W-:Y:S07]  /*0b20*/  @!P0 BRA `(.L_x_2505) ;  /* 0xfffffff800e48947 */ /* 0x000fee000383ffff */
.L_x_2490:
[----:B------:R-:W-:Y:S05]  /*0b30*/  BSYNC.RECONVERGENT B1 ;  /* 0x0000000000017941 */ /* 0x000fea0003800200 */
.L_x_2489:
[----:B------:R-:W-:-:S05]  /*0b40*/  IADD3 R3, P0, PT, R3, 0x1, RZ ;  /* 0x0000000103037810 */ /* 0x000fca0007f1e0ff */
[----:B------:R-:W-:Y:S01]  /*0b50*/  IMAD.X R4, RZ, RZ, R4, P0 ;  /* 0x000000ffff047224 */ /* 0x000fe200000e0604 */
[----:B------:R-:W-:-:S04]  /*0b60*/  ISETP.NE.U32.AND P0, PT, R3, 0xf, PT ;  /* 0x0000000f0300780c */ /* 0x000fc80003f05070 */
[----:B------:R-:W-:-:S13]  /*0b70*/  ISETP.NE.AND.EX P0, PT, R4, RZ, PT, P0 ;  /* 0x000000ff0400720c */ /* 0x000fda0003f05300 */
[----:B------:R-:W-:Y:S05]  /*0b80*/  @P0 BRA `(.L_x_2506) ;  /* 0xfffffff400b00947 */ /* 0x000fea000383ffff */
[----:B------:R-:W-:Y:S05]  /*0b90*/  EXIT ;  /* 0x000000000000794d */ /* 0x000fea0003800000 */
.L_x_2507:
        /* <DEDUP_REMOVED lines=14> */
.L_x_2950:


//--------------------- .text._Z28batched_delete_preprocessingP27vertex_dictionary_structuremPmS1_S1_ --------------------------
	.section	.text._Z28batched_delete_preprocessingP27vertex_dictionary_structuremPmS1_S1_,"ax",@progbits
	.align	128
        .global         _Z28batched_delete_preprocessingP27vertex_dictionary_structuremPmS1_S1_
        .type           _Z28batched_delete_preprocessingP27vertex_dictionary_structuremPmS1_S1_,@function
        .size           _Z28batched_delete_preprocessingP27vertex_dictionary_structuremPmS1_S1_,(.L_x_2843 - _Z28batched_delete_preprocessingP27vertex_dictionary_structuremPmS1_S1_)
        .other          _Z28batched_delete_preprocessingP27vertex_dictionary_structuremPmS1_S1_,@"STO_CUDA_ENTRY STV_DEFAULT"
_Z28batched_delete_preprocessingP27vertex_dictionary_structuremPmS1_S1_:
.text._Z28batched_delete_preprocessingP27vertex_dictionary_structuremPmS1_S1_:
        /* <DEDUP_REMOVED lines=14> */
[----:B------:R-:W-:-:S05]  /*00e0*/  IADD3.X R3, PT, PT, R0, UR7, RZ, P0, !PT ;  /* 0x0000000700037c10 */ /* 0x000fca00087fe4ff */
[----:B-1----:R-:W2:Y:S04]  /*00f0*/  LDG.E.64 R4, desc[UR4][R2.64+0x8] ;  /* 0x0000080402047981 */ /* 0x002ea8000c1e1b00 */
[----:B--2---:R-:W2:Y:S02]  /*0100*/  LD.E.64 R4, desc[UR4][R4.64+0x20] ;  /* 0x0000200404047980 */ /* 0x004ea4000c101b00 */
[----:B--2---:R-:W-:-:S04]  /*0110*/  ISETP.NE.U32.AND P0, PT, R4, RZ, PT ;  /* 0x000000ff0400720c */ /* 0x004fc80003f05070 */
[----:B------:R-:W-:-:S13]  /*0120*/  ISETP.NE.AND.EX P0, PT, R5, RZ, PT, P0 ;  /* 0x000000ff0500720c */ /* 0x000fda0003f05300 */
[----:B------:R-:W-:Y:S05]  /*0130*/  @!P0 EXIT ;  /* 0x000000000000894d */ /* 0x000fea0003800000 */
[----:B------:R-:W-:Y:S01]  /*0140*/  ISETP.NE.AND P0, PT, R6, RZ, PT ;  /* 0x000000ff0600720c */ /* 0x000fe20003f05270 */
[----:B------:R-:W0:-:S12]  /*0150*/  LDCU.64 UR6, c[0x4][0x68] ;  /* 0x01000d00ff0677ac */ /* 0x000e180008000a00 */
[----:B------:R-:W1:Y:S01]  /*0160*/  @P0 LDC.64 R8, c[0x0][0x398] ;  /* 0x0000e600ff080b82 */ /* 0x000e620000000a00 */
[----:B0-----:R-:W-:-:S04]  /*0170*/  IADD3 R2, P1, PT, R11, UR6, RZ ;  /* 0x000000060b027c10 */ /* 0x001fc8000ff3e0ff */
[----:B------:R-:W-:-:S05]  /*0180*/  IADD3.X R3, PT, PT, R0, UR7, RZ, P1, !PT ;  /* 0x0000000700037c10 */ /* 0x000fca0008ffe4ff */
[----:B------:R0:W-:Y:S01]  /*0190*/  STG.E.64 desc[UR4][R2.64], RZ ;  /* 0x000000ff02007986 */ /* 0x0001e2000c101b04 */
[----:B-1----:R-:W-:-:S05]  /*01a0*/  @P0 IADD3 R10, P2, PT, R11, R8, RZ ;  /* 0x000000080b0a0210 */ /* 0x002fca0007f5e0ff */
[----:B------:R-:W-:Y:S01]  /*01b0*/  @P0 IMAD.X R11, R0, 0x1, R9, P2 ;  /* 0x00000001000b0824 */ /* 0x000fe200010e0609 */
[----:B------:R-:W-:-:S06]  /*01c0*/  CS2R R8, SRZ ;  /* 0x0000000000087805 */ /* 0x000fcc000001ff00 */
[----:B------:R0:W5:Y:S01]  /*01d0*/  @P0 LDG.E.64 R8, desc[UR4][R10.64+-0x8] ;  /* 0xfffff8040a080981 */ /* 0x000162000c1e1b00 */
[----:B------:R-:W-:Y:S01]  /*01e0*/  IMAD.MOV.U32 R7, RZ, RZ, RZ ;  /* 0x000000ffff077224 */ /* 0x000fe200078e00ff */
[----:B------:R-:W-:Y:S01]  /*01f0*/  MOV R20, 0x220 ;  /* 0x0000022000147802 */ /* 0x000fe20000000f00 */
[----:B------:R-:W-:-:S07]  /*0200*/  IMAD.MOV.U32 R21, RZ, RZ, 0x0 ;  /* 0x00000000ff157424 */ /* 0x000fce00078e00ff */
[----:B0----5:R-:W-:Y:S05]  /*0210*/  CALL.REL.NOINC `($_Z28batched_delete_preprocessingP27vertex_dictionary_structuremPmS1_S1_$_Z32inorderTraversal_batch_delete_v1P10edge_blockmmPm) ;  /* 0x0000000000047944 */ /* 0x021fea0003c00000 */
[----:B------:R-:W-:Y:S05]  /*0220*/  EXIT ;  /* 0x000000000000794d */ /* 0x000fea0003800000 */
        .type           $_Z28batched_delete_preprocessingP27vertex_dictionary_structuremPmS1_S1_$_Z32inorderTraversal_batch_delete_v1P10edge_blockmmPm,@function
        .size           $_Z28batched_delete_preprocessingP27vertex_dictionary_structuremPmS1_S1_$_Z32inorderTraversal_batch_delete_v1P10edge_blockmmPm,(.L_x_2843 - $_Z28batched_delete_preprocessingP27vertex_dictionary_structuremPmS1_S1_$_Z32inorderTraversal_batch_delete_v1P10edge_blockmmPm)
$_Z28batched_delete_preprocessingP27vertex_dictionary_structuremPmS1_S1_$_Z32inorderTraversal_batch_delete_v1P10edge_blockmmPm:
        /* <DEDUP_REMOVED lines=13> */
[----:B------:R0:W-:Y:S04]  /*0300*/  STL [R1+0xc], R18 ;  /* 0x00000c1201007387 */ /* 0x0001e80000100800 */
[----:B------:R1:W-:Y:S04]  /*0310*/  STL [R1+0x8], R17 ;  /* 0x0000081101007387 */ /* 0x0003e80000100800 */
[----:B------:R2:W-:Y:S01]  /*0320*/  STL [R1+0x4], R16 ;  /* 0x0000041001007387 */ /* 0x0005e20000100800 */
[----:B0-----:R-:W0:Y:S05]  /*0330*/  BMOV.32.CLEAR R18, B7 ;  /* 0x0000000007127355 */ /* 0x001e2a0000100000 */
[----:B-1----:R-:W1:Y:S05]  /*0340*/  BMOV.32.CLEAR R17, B6 ;  /* 0x0000000006117355 */ /* 0x002e6a0000100000 */
[----:B------:R-:W-:Y:S01]  /*0350*/  BSSY.RECONVERGENT B7, `(.L_x_2508) ;  /* 0x0000039000077945 */ /* 0x000fe20003800200 */
[----:B------:R3:W-:Y:S01]  /*0360*/  STL [R1], R2 ;  /* 0x0000000201007387 */ /* 0x0007e20000100800 */
[----:B--2---:R-:W-:-:S02]  /*0370*/  IMAD.MOV.U32 R16, RZ, RZ, R8 ;  /* 0x000000ffff107224 */ /* 0x004fc400078e0008 */
[----:B---3--:R-:W-:Y:S01]  /*0380*/  IMAD.MOV.U32 R2, RZ, RZ, R9 ;  /* 0x000000ffff027224 */ /* 0x008fe200078e0009 */
        /* <DEDUP_REMOVED lines=10> */
.L_x_2510:
[----:B-1----:R-:W-:Y:S01]  /*0430*/  R2UR UR4, R28 ;  /* 0x000000001c0472ca */ /* 0x002fe200000e0000 */
[----:B------:R-:W-:Y:S01]  /*0440*/  IMAD.MOV.U32 R26, RZ, RZ, R10 ;  /* 0x000000ffff1a7224 */ /* 0x000fe200078e000a */
[----:B------:R-:W-:Y:S01]  /*0450*/  R2UR UR5, R29 ;  /* 0x000000001d0572ca */ /* 0x000fe200000e0000 */
[----:B------:R-:W-:-:S12]  /*0460*/  IMAD.MOV.U32 R27, RZ, RZ, R11 ;  /* 0x000000ffff1b7224 */ /* 0x000fd800078e000b */
[----:B------:R0:W5:Y:S01]  /*0470*/  LD.E.64 R4, desc[UR4][R26.64+0x80] ;  /* 0x000080041a047980 */ /* 0x000162000c101b00 */
[----:B------:R-:W-:Y:S01]  /*0480*/  IMAD.MOV.U32 R6, RZ, RZ, R24 ;  /* 0x000000ffff067224 */ /* 0x000fe200078e0018 */
[----:B------:R-:W-:Y:S01]  /*0490*/  MOV R20, 0x4f0 ;  /* 0x000004f000147802 */ /* 0x000fe20000000f00 */
[----:B------:R-:W-:Y:S02]  /*04a0*/  IMAD.MOV.U32 R7, RZ, RZ, R25 ;  /* 0x000000ffff077224 */ /* 0x000fe400078e0019 */
[----:B------:R-:W-:Y:S02]  /*04b0*/  IMAD.MOV.U32 R8, RZ, RZ, R16 ;  /* 0x000000ffff087224 */ /* 0x000fe400078e0010 */
[----:B------:R-:W-:Y:S02]  /*04c0*/  IMAD.MOV.U32 R9, RZ, RZ, R2 ;  /* 0x000000ffff097224 */ /* 0x000fe400078e0002 */
[----:B------:R-:W-:-:S07]  /*04d0*/  IMAD.MOV.U32 R21, RZ, RZ, 0x0 ;  /* 0x00000000ff157424 */ /* 0x000fce00078e00ff */
[----:B0----5:R-:W-:Y:S05]  /*04e0*/  CALL.REL.NOINC `($_Z28batched_delete_preprocessingP27vertex_dictionary_structuremPmS1_S1_$_Z32inorderTraversal_batch_delete_v1P10edge_blockmmPm) ;  /* 0xfffffffc00507944 */ /* 0x021fea0003c3ffff */
[----:B------:R-:W-:Y:S01]  /*04f0*/  R2UR UR4, R28 ;  /* 0x000000001c0472ca */ /* 0x000fe200000e0000 */
[----:B------:R-:W0:Y:S01]  /*0500*/  LDCU.64 UR6, c[0x4][0x70] ;  /* 0x01000e00ff0677ac */ /* 0x000e220008000a00 */
[----:B------:R-:W-:-:S13]  /*0510*/  R2UR UR5, R29 ;  /* 0x000000001d0572ca */ /* 0x000fda00000e0000 */
[----:B------:R-:W2:Y:S01]  /*0520*/  LDG.E.64 R6, desc[UR4][R22.64] ;  /* 0x0000000416067981 */ /* 0x000ea2000c1e1b00 */
[----:B------:R-:W1:Y:S01]  /*0530*/  LDCU.64 UR4, c[0x4][0x60] ;  /* 0x01000c00ff0477ac */ /* 0x000e620008000a00 */
[C---:B------:R-:W-:Y:S02]  /*0540*/  R2UR UR8, R28.reuse ;  /* 0x000000001c0872ca */ /* 0x040fe400000e0000 */
[C---:B------:R-:W-:Y:S02]  /*0550*/  R2UR UR9, R29.reuse ;  /* 0x000000001d0972ca */ /* 0x040fe400000e0000 */
[C---:B------:R-:W-:Y:S02]  /*0560*/  R2UR UR10, R28.reuse ;  /* 0x000000001c0a72ca */ /* 0x040fe400000e0000 */
[----:B------:R-:W-:Y:S02]  /*0570*/  R2UR UR11, R29 ;  /* 0x000000001d0b72ca */ /* 0x000fe400000e0000 */
[----:B------:R-:W-:-:S02]  /*0580*/  R2UR UR12, R28 ;  /* 0x000000001c0c72ca */ /* 0x000fc400000e0000 */
[----:B------:R-:W-:Y:S02]  /*0590*/  R2UR UR13, R29 ;  /* 0x000000001d0d72ca */ /* 0x000fe400000e0000 */
[----:B--2---:R-:W-:-:S05]  /*05a0*/  IADD3 R0, P0, PT, R6, R16, RZ ;  /* 0x0000001006007210 */ /* 0x004fca0007f1e0ff */
[----:B------:R-:W-:Y:S02]  /*05b0*/  IMAD.X R3, R7, 0x1, R2, P0 ;  /* 0x0000000107037824 */ /* 0x000fe400000e0602 */
[----:B------:R-:W-:-:S03]  /*05c0*/  IMAD.SHL.U32 R8, R0, 0x8, RZ ;  /* 0x0000000800087824 */ /* 0x000fc600078e00ff */
[----:B------:R-:W-:Y:S02]  /*05d0*/  SHF.L.U64.HI R0, R0, 0x3, R3 ;  /* 0x0000000300007819 */ /* 0x000fe40000010203 */
[----:B-1----:R-:W-:Y:S02]  /*05e0*/  IADD3 R4, P0, PT, R8, UR4, RZ ;  /* 0x0000000408047c10 */ /* 0x002fe4000ff1e0ff */
[----:B------:R-:W-:Y:S02]  /*05f0*/  R2UR UR4, R28 ;  /* 0x000000001c0472ca */ /* 0x000fe400000e0000 */
[----:B------:R-:W-:Y:S02]  /*0600*/  IADD3.X R5, PT, PT, R0, UR5, RZ, P0, !PT ;  /* 0x0000000500057c10 */ /* 0x000fe400087fe4ff */
[----:B------:R-:W-:Y:S02]  /*0610*/  R2UR UR5, R29 ;  /* 0x000000001d0572ca */ /* 0x000fe400000e0000 */
[----:B------:R-:W-:Y:S01]  /*0620*/  IADD3 R6, P0, PT, R6, 0x1, RZ ;  /* 0x0000000106067810 */ /* 0x000fe20007f1e0ff */
[----:B------:R2:W-:Y:S01]  /*0630*/  STG.E.64 desc[UR8][R4.64], R26 ;  /* 0x0000001a04007986 */ /* 0x0005e2000c101b08 */
[----:B0-----:R-:W-:-:S03]  /*0640*/  IADD3 R8, P1, PT, R8, UR6, RZ ;  /* 0x0000000608087c10 */ /* 0x001fc6000ff3e0ff */
[----:B------:R-:W-:Y:S01]  /*0650*/  IMAD.X R7, RZ, RZ, R7, P0 ;  /* 0x000000ffff077224 */ /* 0x000fe200000e0607 */
[----:B------:R-:W-:-:S04]  /*0660*/  IADD3.X R9, PT, PT, R0, UR7, RZ, P1, !PT ;  /* 0x0000000700097c10 */ /* 0x000fc80008ffe4ff */
[----:B------:R2:W-:Y:S04]  /*0670*/  STG.E.64 desc[UR10][R22.64], R6 ;  /* 0x0000000616007986 */ /* 0x0005e8000c101b0a */
[----:B------:R2:W-:Y:S04]  /*0680*/  STG.E.64 desc[UR4][R8.64], R24 ;  /* 0x0000001808007986 */ /* 0x0005e8000c101b04 */
[----:B------:R-:W3:Y:S02]  /*0690*/  LD.E.64 R10, desc[UR12][R26.64+0x88] ;  /* 0x0000880c1a0a7980 */ /* 0x000ee4000c101b00 */
[----:B---3--:R-:W-:-:S04]  /*06a0*/  ISETP.NE.U32.AND P0, PT, R10, RZ, PT ;  /* 0x000000ff0a00720c */ /* 0x008fc80003f05070 */
[----:B------:R-:W-:-:S13]  /*06b0*/  ISETP.NE.AND.EX P0, PT, R11, RZ, PT, P0 ;  /* 0x000000ff0b00720c */ /* 0x000fda0003f05300 */
[----:B--2---:R-:W-:Y:S05]  /*06c0*/  @P0 BRA `(.L_x_2510) ;  /* 0xfffffffc00580947 */ /* 0x004fea000383ffff */
[----:B------:R-:W-:Y:S05]  /*06d0*/  BSYNC.RECONVERGENT B6 ;  /* 0x0000000000067941 */ /* 0x000fea0003800200 */
.L_x_2509:
[----:B------:R-:W-:Y:S05]  /*06e0*/  BSYNC.RECONVERGENT B7 ;  /* 0x0000000000077941 */ /* 0x000fea0003800200 */
.L_x_2508:
[----:B------:R-:W2:Y:S01]  /*06f0*/  LDL R20, [R1+0x10] ;  /* 0x0000100001147983 */ /* 0x000ea20000100800 */
[----:B------:R0:W-:Y:S05]  /*0700*/  BMOV.32 B6, R17 ;  /* 0x0000001106007356 */ /* 0x0001ea0000000000 */
[----:B------:R-:W2:Y:S01]  /*0710*/  LDL R21, [R1+0x14] ;  /* 0x0000140001157983 */ /* 0x000ea20000100800 */
[----:B------:R1:W-:Y:S05]  /*0720*/  BMOV.32 B7, R18 ;  /* 0x0000001207007356 */ /* 0x0003ea0000000000 */
[----:B------:R-:W2:Y:S04]  /*0730*/  LDL R2, [R1] ;  /* 0x0000000001027983 */ /* 0x000ea80000100800 */
        /* <DEDUP_REMOVED lines=12> */
[----:B--2---:R-:W-:Y:S06]  /*0800*/  RET.REL.NODEC R20 `(_Z28batched_delete_preprocessingP27vertex_dictionary_structuremPmS1_S1_) ;  /* 0xfffffff414fc7950 */ /* 0x004fec0003c3ffff */
.L_x_2511:
        /* <DEDUP_REMOVED lines=15> */
.L_x_2843:


//--------------------- .text._Z18delete_edge_kernelP27vertex_dictionary_structuremmmmPm --------------------------
	.section	.text._Z18delete_edge_kernelP27vertex_dictionary_structuremmmmPm,"ax",@progbits
	.align	128
        .global         _Z18delete_edge_kernelP27vertex_dictionary_structuremmmmPm
        .type           _Z18delete_edge_kernelP27vertex_dictionary_structuremmmmPm,@function
        .size           _Z18delete_edge_kernelP27vertex_dictionary_structuremmmmPm,(.L_x_2952 - _Z18delete_edge_kernelP27vertex_dictionary_structuremmmmPm)
        .other          _Z18delete_edge_kernelP27vertex_dictionary_structuremmmmPm,@"STO_CUDA_ENTRY STV_DEFAULT"
_Z18delete_edge_kernelP27vertex_dictionary_structuremmmmPm:
.text._Z18delete_edge_kernelP27vertex_dictionary_structuremmmmPm:
        /* <DEDUP_REMOVED lines=9> */
[----:B------:R-:W0:Y:S01]  /*0090*/  LDC.64 R2, c[0x4][0x40] ;  /* 0x01001000ff027b82 */ /* 0x000e220000000a00 */
[----:B------:R-:W1:Y:S01]  /*00a0*/  LDCU.64 UR4, c[0x0][0x358] ;  /* 0x00006b00ff0477ac */ /* 0x000e620008000a00 */
[----:B------:R-:W-:Y:S01]  /*00b0*/  IMAD.HI.U32 R4, R0, -0x77777777, RZ ;  /* 0x8888888900047827 */ /* 0x000fe200078e00ff */
[----:B------:R-:W2:Y:S04]  /*00c0*/  LDCU.64 UR6, c[0x0][0x3a0] ;  /* 0x00007400ff0677ac */ /* 0x000ea80008000a00 */
[----:B------:R-:W-:-:S05]  /*00d0*/  SHF.R.U32.HI R7, RZ, 0x3, R4 ;  /* 0x00000003ff077819 */ /* 0x000fca0000011604 */
[C---:B0-----:R-:W-:Y:S01]  /*00e0*/  IMAD.WIDE.U32 R2, R7.reuse, 0x8, R2 ;  /* 0x0000000807027825 */ /* 0x041fe200078e0002 */
[----:B------:R-:W-:Y:S06]  /*00f0*/  BAR.SYNC.DEFER_BLOCKING 0x0 ;  /* 0x0000000000007b1d */ /* 0x000fec0000010000 */
[----:B-1----:R-:W3:Y:S01]  /*0100*/  LDG.E.64 R4, desc[UR4][R2.64] ;  /* 0x0000000402047981 */ /* 0x002ee2000c1e1b00 */
[----:B------:R-:W-:-:S04]  /*0110*/  IMAD R7, R7, -0xf, R0 ;  /* 0xfffffff107077824 */ /* 0x000fc800078e0200 */
[----:B---3--:R-:W-:-:S06]  /*0120*/  IMAD.WIDE.U32 R4, R7, 0x8, R4 ;  /* 0x0000000807047825 */ /* 0x008fcc00078e0004 */
[----:B------:R-:W2:Y:S02]  /*0130*/  LDG.E.64 R4, desc[UR4][R4.64] ;  /* 0x0000000404047981 */ /* 0x000ea4000c1e1b00 */
[----:B--2---:R-:W-:-:S04]  /*0140*/  ISETP.NE.U32.AND P0, PT, R4, UR6, PT ;  /* 0x0000000604007c0c */ /* 0x004fc8000bf05070 */
[----:B------:R-:W-:-:S13]  /*0150*/  ISETP.NE.AND.EX P0, PT, R5, UR7, PT, P0 ;  /* 0x0000000705007c0c */ /* 0x000fda000bf05300 */
[----:B------:R-:W-:Y:S05]  /*0160*/  @P0 EXIT ;  /* 0x000000000000094d */ /* 0x000fea0003800000 */
[----:B------:R-:W0:Y:S01]  /*0170*/  LDC.64 R4, c[0x0][0x3a8] ;  /* 0x0000ea00ff047b82 */ /* 0x000e220000000a00 */
[----:B------:R-:W-:Y:S01]  /*0180*/  HFMA2 R8, -RZ, RZ, 0, 5.9604644775390625e-08 ;  /* 0x00000001ff087431 */ /* 0x000fe200000001ff */
[----:B------:R-:W-:-:S05]  /*0190*/  MOV R9, 0x0 ;  /* 0x0000000000097802 */ /* 0x000fca0000000f00 */
[----:B0-----:R-:W-:Y:S04]  /*01a0*/  STG.E.64 desc[UR4][R4.64], R8 ;  /* 0x0000000804007986 */ /* 0x001fe8000c101b04 */
[----:B------:R-:W2:Y:S02]  /*01b0*/  LDG.E.64 R2, desc[UR4][R2.64] ;  /* 0x0000000402027981 */ /* 0x000ea4000c1e1b00 */
[----:B--2---:R-:W-:-:S05]  /*01c0*/  IMAD.WIDE.U32 R6, R7, 0x8, R2 ;  /* 0x0000000807067825 */ /* 0x004fca00078e0002 */
[----:B------:R-:W-:Y:S01]  /*01d0*/  STG.E.64 desc[UR4][R6.64], RZ ;  /* 0x000000ff06007986 */ /* 0x000fe2000c101b04 */
[----:B------:R-:W-:Y:S05]  /*01e0*/  EXIT ;  /* 0x000000000000794d */ /* 0x000fea0003800000 */
.L_x_2512:
        /* <DEDUP_REMOVED lines=9> */
.L_x_2952:


//--------------------- .text._Z21search_edge_kernel_v1P27vertex_dictionary_structuremmmmPm --------------------------
	.section	.text._Z21search_edge_kernel_v1P27vertex_dictionary_structuremmmmPm,"ax",@progbits
	.align	128
        .global         _Z21search_edge_kernel_v1P27vertex_dictionary_structuremmmmPm
        .type           _Z21search_edge_kernel_v1P27vertex_dictionary_structuremmmmPm,@function
        .size           _Z21search_edge_kernel_v1P27vertex_dictionary_structuremmmmPm,(.L_x_2953 - _Z21search_edge_kernel_v1P27vertex_dictionary_structuremmmmPm)
        .other          _Z21search_edge_kernel_v1P27vertex_dictionary_structuremmmmPm,@"STO_CUDA_ENTRY STV_DEFAULT"
_Z21search_edge_kernel_v1P27vertex_dictionary_structuremmmmPm:
.text._Z21search_edge_kernel_v1P27vertex_dictionary_structuremmmmPm:
        /* <DEDUP_REMOVED lines=13> */
[----:B------:R-:W-:Y:S01]  /*00d0*/  SHF.R.U32.HI R7, RZ, 0x3, R6 ;  /* 0x00000003ff077819 */ /* 0x000fe20000011606 */
[----:B------:R-:W1:Y:S08]  /*00e0*/  LDC.64 R2, c[0x0][0x3a8] ;  /* 0x0000ea00ff027b82 */ /* 0x000e700000000a00 */
[----:B------:R-:W-:Y:S01]  /*00f0*/  BAR.SYNC.DEFER_BLOCKING 0x0 ;  /* 0x0000000000007b1d */ /* 0x000fe20000010000 */
[----:B0-----:R-:W-:-:S05]  /*0100*/  IMAD.WIDE.U32 R4, R7, 0x8, R4 ;  /* 0x0000000807047825 */ /* 0x001fca00078e0004 */
[----:B-1----:R0:W-:Y:S04]  /*0110*/  STG.E.64 desc[UR4][R2.64], RZ ;  /* 0x000000ff02007986 */ /* 0x0021e8000c101b04 */
[----:B------:R-:W3:Y:S01]  /*0120*/  LDG.E.64 R4, desc[UR4][R4.64] ;  /* 0x0000000404047981 */ /* 0x000ee2000c1e1b00 */
[----:B------:R-:W-:-:S04]  /*0130*/  IMAD R7, R7, -0xf, R0 ;  /* 0xfffffff107077824 */ /* 0x000fc800078e0200 */
[----:B---3--:R-:W-:-:S06]  /*0140*/  IMAD.WIDE.U32 R6, R7, 0x8, R4 ;  /* 0x0000000807067825 */ /* 0x008fcc00078e0004 */
[----:B------:R-:W2:Y:S02]  /*0150*/  LDG.E.64 R6, desc[UR4][R6.64] ;  /* 0x0000000406067981 */ /* 0x000ea4000c1e1b00 */
[----:B--2---:R-:W-:-:S04]  /*0160*/  ISETP.NE.U32.AND P0, PT, R6, UR6, PT ;  /* 0x0000000606007c0c */ /* 0x004fc8000bf05070 */
[----:B------:R-:W-:-:S13]  /*0170*/  ISETP.NE.AND.EX P0, PT, R7, UR7, PT, P0 ;  /* 0x0000000707007c0c */ /* 0x000fda000bf05300 */
[----:B0-----:R-:W-:Y:S05]  /*0180*/  @P0 EXIT ;  /* 0x000000000000094d */ /* 0x001fea0003800000 */
[----:B------:R-:W-:Y:S01]  /*0190*/  HFMA2 R4, -RZ, RZ, 0, 5.9604644775390625e-08 ;  /* 0x00000001ff047431 */ /* 0x000fe200000001ff */
[----:B------:R-:W-:-:S05]  /*01a0*/  MOV R5, 0x0 ;  /* 0x0000000000057802 */ /* 0x000fca0000000f00 */
[----:B------:R-:W-:Y:S01]  /*01b0*/  STG.E.64 desc[UR4][R2.64], R4 ;  /* 0x0000000402007986 */ /* 0x000fe2000c101b04 */
[----:B------:R-:W-:Y:S05]  /*01c0*/  EXIT ;  /* 0x000000000000794d */ /* 0x000fea0003800000 */
.L_x_2513:
        /* <DEDUP_REMOVED lines=11> */
.L_x_2953:


//--------------------- .text._Z21search_pre_processingP27vertex_dictionary_structurem --------------------------
	.section	.text._Z21search_pre_processingP27vertex_dictionary_structurem,"ax",@progbits
	.align	128
        .global         _Z21search_pre_processingP27vertex_dictionary_structurem
        .type           _Z21search_pre_processingP27vertex_dictionary_structurem,@function
        .size           _Z21search_pre_processingP27vertex_dictionary_structurem,(.L_x_2844 - _Z21search_pre_processingP27vertex_dictionary_structurem)
        .other          _Z21search_pre_processingP27vertex_dictionary_structurem,@"STO_CUDA_ENTRY STV_DEFAULT"
_Z21search_pre_processingP27vertex_dictionary_structurem:
.text._Z21search_pre_processingP27vertex_dictionary_structurem:
[----:B------:R-:W0:Y:S01]  /*0000*/  LDC R1, c[0x0][0x37c] ;  /* 0x0000df00ff017b82 */ /* 0x000e220000000800 */
[----:B------:R-:W1:Y:S01]  /*0010*/  LDCU.64 UR4, c[0x0][0x380] ;  /* 0x00007000ff0477ac */ /* 0x000e620008000a00 */
[----:B------:R-:W2:Y:S01]  /*0020*/  LDCU.64 UR8, c[0x0][0x358] ;  /* 0x00006b00ff0877ac */ /* 0x000ea20008000a00 */
[----:B-1----:R-:W-:-:S04]  /*0030*/  UIADD3 UR6, UP0, UPT, UR4, 0x18000000, URZ ;  /* 0x1800000004067890 */ /* 0x002fc8000ff1e0ff */
[----:B------:R-:W-:Y:S02]  /*0040*/  UIADD3.X UR4, UPT, UPT, URZ, UR5, URZ, UP0, !UPT ;  /* 0x00000005ff047290 */ /* 0x000fe400087fe4ff */
[----:B------:R-:W-:-:S04]  /*0050*/  IMAD.U32 R10, RZ, RZ, UR6 ;  /* 0x00000006ff0a7e24 */ /* 0x000fc8000f8e00ff */
[----:B------:R-:W-:-:S05]  /*0060*/  IMAD.U32 R11, RZ, RZ, UR4 ;  /* 0x00000004ff0b7e24 */ /* 0x000fca000f8e00ff */
[----:B--2---:R-:W2:Y:S01]  /*0070*/  LDG.E.64 R2, desc[UR8][R10.64+0x519608] ;  /* 0x519608080a027981 */ /* 0x004ea2000c1e1b00 */
[----:B------:R-:W1:Y:S02]  /*0080*/  LDCU.128 UR4, c[0x0][0x380] ;  /* 0x00007000ff0477ac */ /* 0x000e640008000c00 */
[----:B-1----:R-:W-:Y:S02]  /*0090*/  USHF.L.U32 UR11, UR6, 0x3, URZ ;  /* 0x00000003060b7899 */ /* 0x002fe400080006ff */
[----:B------:R-:W-:Y:S02]  /*00a0*/  USHF.L.U64.HI UR6, UR6, 0x3, UR7 ;  /* 0x0000000306067899 */ /* 0x000fe40008010207 */
[----:B------:R-:W-:-:S04]  /*00b0*/  UIADD3 UR4, UP0, UPT, UR11, UR4, URZ ;  /* 0x000000040b047290 */ /* 0x000fc8000ff1e0ff */
[----:B------:R-:W-:Y:S02]  /*00c0*/  UIADD3.X UR5, UPT, UPT, UR6, UR5, URZ, UP0, !UPT ;  /* 0x0000000506057290 */ /* 0x000fe400087fe4ff */
[----:B------:R-:W-:-:S04]  /*00d0*/  IMAD.U32 R8, RZ, RZ, UR4 ;  /* 0x00000004ff087e24 */ /* 0x000fc8000f8e00ff */
[----:B------:R-:W-:-:S05]  /*00e0*/  IMAD.U32 R9, RZ, RZ, UR5 ;  /* 0x00000005ff097e24 */ /* 0x000fca000f8e00ff */
[----:B------:R-:W3:Y:S01]  /*00f0*/  LDG.E.64 R4, desc[UR8][R8.64] ;  /* 0x0000000808047981 */ /* 0x000ee2000c1e1b00 */
[----:B--2---:R-:W-:-:S04]  /*0100*/  IADD3 R6, P0, PT, R2, UR11, RZ ;  /* 0x0000000b02067c10 */ /* 0x004fc8000ff1e0ff */
[----:B------:R-:W-:-:S06]  /*0110*/  IADD3.X R7, PT, PT, R3, UR6, RZ, P0, !PT ;  /* 0x0000000603077c10 */ /* 0x000fcc00087fe4ff */
[----:B------:R-:W2:Y:S01]  /*0120*/  LD.E.64 R6, desc[UR8][R6.64+-0x8] ;  /* 0xfffff80806067980 */ /* 0x000ea2000c101b00 */
[----:B------:R-:W1:Y:S03]  /*0130*/  LDC.64 R2, c[0x4][0x48] ;  /* 0x01001200ff027b82 */ /* 0x000e660000000a00 */
[----:B---3--:R-:W5:Y:S01]  /*0140*/  LD.E.64 R4, desc[UR8][R4.64+0x20] ;  /* 0x0000200804047980 */ /* 0x008f62000c101b00 */
[----:B--2---:R-:W-:-:S04]  /*0150*/  ISETP.NE.U32.AND P0, PT, R6, RZ, PT ;  /* 0x000000ff0600720c */ /* 0x004fc80003f05070 */
[----:B------:R-:W-:-:S13]  /*0160*/  ISETP.NE.AND.EX P0, PT, R7, RZ, PT, P0 ;  /* 0x000000ff0700720c */ /* 0x000fda0003f05300 */
[----:B01----:R-:W-:Y:S05]  /*0170*/  @!P0 BRA `(.L_x_2514) ;  /* 0x0000000000488947 */ /* 0x003fea0003800000 */
[----:B------:R-:W0:Y:S01]  /*0180*/  LDCU.64 UR12, c[0x4][0x40] ;  /* 0x01000800ff0c77ac */ /* 0x000e220008000a00 */
[----:B------:R-:W-:Y:S01]  /*0190*/  UMOV UR4, URZ ;  /* 0x000000ff00047c82 */ /* 0x000fe20008000000 */
[----:B------:R-:W-:-:S05]  /*01a0*/  UMOV UR5, URZ ;  /* 0x000000ff00057c82 */ /* 0x000fca0008000000 */
.L_x_2515:
[----:B0-----:R-:W-:-:S04]  /*01b0*/  ULEA UR7, UP0, UR4, UR12, 0x3 ;  /* 0x0000000c04077291 */ /* 0x001fc8000f8018ff */
[----:B------:R-:W-:Y:S02]  /*01c0*/  ULEA.HI.X UR10, UR4, UR13, UR5, 0x3, UP0 ;  /* 0x0000000d040a7291 */ /* 0x000fe400080f1c05 */
[----:B------:R-:W-:-:S04]  /*01d0*/  IMAD.U32 R8, RZ, RZ, UR7 ;  /* 0x00000007ff087e24 */ /* 0x000fc8000f8e00ff */
[----:B------:R-:W-:-:S05]  /*01e0*/  IMAD.U32 R9, RZ, RZ, UR10 ;  /* 0x0000000aff097e24 */ /* 0x000fca000f8e00ff */
[----:B------:R1:W-:Y:S04]  /*01f0*/  STG.E.64 desc[UR8][R8.64], RZ ;  /* 0x000000ff08007986 */ /* 0x0003e8000c101b08 */
[----:B------:R-:W2:Y:S01]  /*0200*/  LDG.E.64 R6, desc[UR8][R10.64+0x519608] ;  /* 0x519608080a067981 */ /* 0x000ea2000c1e1b00 */
[----:B------:R-:W-:Y:S01]  /*0210*/  UIADD3 UR4, UP0, UPT, UR4, 0x1, URZ ;  /* 0x0000000104047890 */ /* 0x000fe2000ff1e0ff */
[----:B--2---:R-:W-:-:S04]  /*0220*/  IADD3 R6, P0, PT, R6, UR11, RZ ;  /* 0x0000000b06067c10 */ /* 0x004fc8000ff1e0ff */
[----:B------:R-:W-:-:S06]  /*0230*/  IADD3.X R7, PT, PT, R7, UR6, RZ, P0, !PT ;  /* 0x0000000607077c10 */ /* 0x000fcc00087fe4ff */
[----:B------:R-:W2:Y:S01]  /*0240*/  LD.E.64 R6, desc[UR8][R6.64+-0x8] ;  /* 0xfffff80806067980 */ /* 0x000ea2000c101b00 */
[----:B------:R-:W-:-:S06]  /*0250*/  UIADD3.X UR5, UPT, UPT, URZ, UR5, URZ, UP0, !UPT ;  /* 0x00000005ff057290 */ /* 0x000fcc00087fe4ff */
[----:B------:R-:W-:Y:S01]  /*0260*/  IMAD.U32 R13, RZ, RZ, UR5 ;  /* 0x00000005ff0d7e24 */ /* 0x000fe2000f8e00ff */
[----:B--2---:R-:W-:-:S04]  /*0270*/  ISETP.LE.U32.AND P0, PT, R6, UR4, PT ;  /* 0x0000000406007c0c */ /* 0x004fc8000bf03070 */
[----:B------:R-:W-:-:S13]  /*0280*/  ISETP.GE.U32.AND.EX P0, PT, R13, R7, PT, P0 ;  /* 0x000000070d00720c */ /* 0x000fda0003f06100 */
[----:B-1----:R-:W-:Y:S05]  /*0290*/  @!P0 BRA `(.L_x_2515) ;  /* 0xfffffffc00c48947 */ /* 0x002fea000383ffff */
.L_x_2514:
[----:B------:R0:W-:Y:S01]  /*02a0*/  STG.E.64 desc[UR8][R2.64], RZ ;  /* 0x000000ff02007986 */ /* 0x0001e2000c101b08 */
[----:B------:R-:W-:Y:S01]  /*02b0*/  MOV R20, 0x2e0 ;  /* 0x000002e000147802 */ /* 0x000fe20000000f00 */
[----:B------:R-:W-:-:S07]  /*02c0*/  IMAD.MOV.U32 R21, RZ, RZ, 0x0 ;  /* 0x00000000ff157424 */ /* 0x000fce00078e00ff */
[----:B0----5:R-:W-:Y:S05]  /*02d0*/  CALL.REL.NOINC `($_Z21search_pre_processingP27vertex_dictionary_structurem$_Z23inorderTraversal_searchP10edge_block) ;  /* 0x0000000000047944 */ /* 0x021fea0003c00000 */
[----:B------:R-:W-:Y:S05]  /*02e0*/  EXIT ;  /* 0x000000000000794d */ /* 0x000fea0003800000 */
        .type           $_Z21search_pre_processingP27vertex_dictionary_structurem$_Z23inorderTraversal_searchP10edge_block,@function
        .size           $_Z21search_pre_processingP27vertex_dictionary_structurem$_Z23inorderTraversal_searchP10edge_block,(.L_x_2844 - $_Z21search_pre_processingP27vertex_dictionary_structurem$_Z23inorderTraversal_searchP10edge_block)
$_Z21search_pre_processingP27vertex_dictionary_structurem$_Z23inorderTraversal_searchP10edge_block:
        /* <DEDUP_REMOVED lines=11> */
[----:B------:R1:W-:Y:S01]  /*03a0*/  STL [R1], R2 ;  /* 0x0000000201007387 */ /* 0x0003e20000100800 */
[----:B------:R-:W-:Y:S04]  /*03b0*/  BSSY.RECONVERGENT B7, `(.L_x_2516) ;  /* 0x0000025000077945 */ /* 0x000fe80003800200 */
[----:B-1----:R-:W1:Y:S05]  /*03c0*/  BMOV.32.CLEAR R2, B6 ;  /* 0x0000000006027355 */ /* 0x002e6a0000100000 */
[----:B------:R-:W2:Y:S01]  /*03d0*/  LDC.64 R24, c[0x0][0x358] ;  /* 0x0000d600ff187b82 */ /* 0x000ea20000000a00 */
[----:B------:R-:W-:Y:S01]  /*03e0*/  ISETP.NE.U32.AND P0, PT, R4, RZ, PT ;  /* 0x000000ff0400720c */ /* 0x000fe20003f05070 */
[----:B------:R-:W-:-:S02]  /*03f0*/  IMAD.MOV.U32 R6, RZ, RZ, R4 ;  /* 0x000000ffff067224 */ /* 0x000fc400078e0004 */
[----:B------:R-:W-:Y:S01]  /*0400*/  IMAD.MOV.U32 R7, RZ, RZ, R5 ;  /* 0x000000ffff077224 */ /* 0x000fe200078e0005 */
[----:B------:R-:W-:-:S03]  /*0410*/  ISETP.NE.AND.EX P0, PT, R5, RZ, PT, P0 ;  /* 0x000000ff0500720c */ /* 0x000fc60003f05300 */
[----:B------:R-:W3:Y:S10]  /*0420*/  LDC.64 R16, c[0x4][0x40] ;  /* 0x01001000ff107b82 */ /* 0x000ef40000000a00 */
[----:B01----:R-:W-:Y:S05]  /*0430*/  @!P0 BRA `(.L_x_2517) ;  /* 0x0000000000708947 */ /* 0x003fea0003800000 */
[----:B------:R-:W-:Y:S01]  /*0440*/  BSSY.RECONVERGENT B6, `(.L_x_2517) ;  /* 0x000001b000067945 */ /* 0x000fe20003800200 */
.L_x_2518:
[----:B--2---:R-:W-:Y:S01]  /*0450*/  R2UR UR4, R24 ;  /* 0x00000000180472ca */ /* 0x004fe200000e0000 */
[----:B------:R-:W-:Y:S01]  /*0460*/  IMAD.MOV.U32 R22, RZ, RZ, R6 ;  /* 0x000000ffff167224 */ /* 0x000fe200078e0006 */
[----:B------:R-:W-:Y:S01]  /*0470*/  R2UR UR5, R25 ;  /* 0x00000000190572ca */ /* 0x000fe200000e0000 */
[----:B------:R-:W-:-:S12]  /*0480*/  IMAD.MOV.U32 R23, RZ, RZ, R7 ;  /* 0x000000ffff177224 */ /* 0x000fd800078e0007 */
[----:B------:R0:W5:Y:S01]  /*0490*/  LD.E.64 R4, desc[UR4][R22.64+0x80] ;  /* 0x0000800416047980 */ /* 0x000162000c101b00 */
[----:B------:R-:W-:Y:S01]  /*04a0*/  MOV R20, 0x4d0 ;  /* 0x000004d000147802 */ /* 0x000fe20000000f00 */
[----:B------:R-:W-:-:S07]  /*04b0*/  IMAD.MOV.U32 R21, RZ, RZ, 0x0 ;  /* 0x00000000ff157424 */ /* 0x000fce00078e00ff */
[----:B0--3-5:R-:W-:Y:S05]  /*04c0*/  CALL.REL.NOINC `($_Z21search_pre_processingP27vertex_dictionary_structurem$_Z23inorderTraversal_searchP10edge_block) ;  /* 0xfffffffc00887944 */ /* 0x029fea0003c3ffff */
[----:B------:R-:W0:Y:S01]  /*04d0*/  LDC.64 R4, c[0x4][0x48] ;  /* 0x01001200ff047b82 */ /* 0x000e220000000a00 */
[----:B------:R-:W-:Y:S02]  /*04e0*/  R2UR UR4, R24 ;  /* 0x00000000180472ca */ /* 0x000fe400000e0000 */
[----:B------:R-:W-:-:S13]  /*04f0*/  R2UR UR5, R25 ;  /* 0x00000000190572ca */ /* 0x000fda00000e0000 */
[----:B0-----:R-:W2:Y:S01]  /*0500*/  LDG.E.64 R6, desc[UR4][R4.64] ;  /* 0x0000000404067981 */ /* 0x001ea2000c1e1b00 */
[C---:B------:R-:W-:Y:S02]  /*0510*/  R2UR UR6, R24.reuse ;  /* 0x00000000180672ca */ /* 0x040fe400000e0000 */
[C---:B------:R-:W-:Y:S02]  /*0520*/  R2UR UR7, R25.reuse ;  /* 0x00000000190772ca */ /* 0x040fe400000e0000 */
[----:B------:R-:W-:Y:S02]  /*0530*/  R2UR UR8, R24 ;  /* 0x00000000180872ca */ /* 0x000fe400000e0000 */
[----:B------:R-:W-:Y:S02]  /*0540*/  R2UR UR9, R25 ;  /* 0x00000000190972ca */ /* 0x000fe400000e0000 */
[C---:B--2---:R-:W-:Y:S02]  /*0550*/  IADD3 R8, P0, PT, R6.reuse, 0x1, RZ ;  /* 0x0000000106087810 */ /* 0x044fe40007f1e0ff */
[----:B------:R-:W-:-:S03]  /*0560*/  LEA R10, P1, R6, R16, 0x3 ;  /* 0x00000010060a7211 */ /* 0x000fc600078218ff */
[--C-:B------:R-:W-:Y:S01]  /*0570*/  IMAD.X R9, RZ, RZ, R7.reuse, P0 ;  /* 0x000000ffff097224 */ /* 0x100fe200000e0607 */
[----:B------:R-:W-:-:S04]  /*0580*/  LEA.HI.X R11, R6, R17, R7, 0x3, P1 ;  /* 0x00000011060b7211 */ /* 0x000fc800008f1c07 */
[----:B------:R0:W-:Y:S04]  /*0590*/  STG.E.64 desc[UR4][R4.64], R8 ;  /* 0x0000000804007986 */ /* 0x0001e8000c101b04 */
[----:B------:R0:W-:Y:S04]  /*05a0*/  STG.E.64 desc[UR6][R10.64], R22 ;  /* 0x000000160a007986 */ /* 0x0001e8000c101b06 */
[----:B------:R-:W2:Y:S02]  /*05b0*/  LD.E.64 R6, desc[UR8][R22.64+0x88] ;  /* 0x0000880816067980 */ /* 0x000ea4000c101b00 */
[----:B--2---:R-:W-:-:S04]  /*05c0*/  ISETP.NE.U32.AND P0, PT, R6, RZ, PT ;  /* 0x000000ff0600720c */ /* 0x004fc80003f05070 */
[----:B------:R-:W-:-:S13]  /*05d0*/  ISETP.NE.AND.EX P0, PT, R7, RZ, PT, P0 ;  /* 0x000000ff0700720c */ /* 0x000fda0003f05300 */
[----:B0-----:R-:W-:Y:S05]  /*05e0*/  @P0 BRA `(.L_x_2518) ;  /* 0xfffffffc00980947 */ /* 0x001fea000383ffff */
[----:B------:R-:W-:Y:S05]  /*05f0*/  BSYNC.RECONVERGENT B6 ;  /* 0x0000000000067941 */ /* 0x000fea0003800200 */
.L_x_2517:
[----:B------:R-:W-:Y:S05]  /*0600*/  BSYNC.RECONVERGENT B7 ;  /* 0x0000000000077941 */ /* 0x000fea0003800200 */
.L_x_2516:
[----:B------:R-:W4:Y:S01]  /*0610*/  LDL R20, [R1+0x10] ;  /* 0x0000100001147983 */ /* 0x000f220000100800 */
[----:B------:R0:W-:Y:S05]  /*0620*/  BMOV.32 B6, R2 ;  /* 0x0000000206007356 */ /* 0x0001ea0000000000 */
[----:B------:R-:W4:Y:S01]  /*0630*/  LDL R21, [R1+0x14] ;  /* 0x0000140001157983 */ /* 0x000f220000100800 */
[----:B------:R1:W-:Y:S05]  /*0640*/  BMOV.32 B7, R18 ;  /* 0x0000001207007356 */ /* 0x0003ea0000000000 */
[----:B0-----:R-:W4:Y:S04]  /*0650*/  LDL R2, [R1] ;  /* 0x0000000001027983 */ /* 0x001f280000100800 */
[----:B---3--:R-:W4:Y:S04]  /*0660*/  LDL R16, [R1+0x4] ;  /* 0x0000040001107983 */ /* 0x008f280000100800 */
[----:B------:R-:W4:Y:S04]  /*0670*/  LDL R17, [R1+0x8] ;  /* 0x0000080001117983 */ /* 0x000f280000100800 */
[----:B-1----:R-:W4:Y:S04]  /*0680*/  LDL R18, [R1+0xc] ;  /* 0x00000c0001127983 */ /* 0x002f280000100800 */
[----:B------:R-:W4:Y:S04]  /*0690*/  LDL R22, [R1+0x18] ;  /* 0x0000180001167983 */ /* 0x000f280000100800 */
[----:B------:R-:W4:Y:S04]  /*06a0*/  LDL R23, [R1+0x1c] ;  /* 0x00001c0001177983 */ /* 0x000f280000100800 */
[----:B--2---:R-:W4:Y:S04]  /*06b0*/  LDL R24, [R1+0x20] ;  /* 0x0000200001187983 */ /* 0x004f280000100800 */
[----:B------:R0:W4:Y:S02]  /*06c0*/  LDL R25, [R1+0x24] ;  /* 0x0000240001197983 */ /* 0x0001240000100800 */
[----:B0-----:R-:W-:Y:S01]  /*06d0*/  VIADD R1, R1, 0x28 ;  /* 0x0000002801017836 */ /* 0x001fe20000000000 */
[----:B----4-:R-:W-:Y:S06]  /*06e0*/  RET.REL.NODEC R20 `(_Z21search_pre_processingP27vertex_dictionary_structurem) ;  /* 0xfffffff814447950 */ /* 0x010fec0003c3ffff */
.L_x_2519:
        /* <DEDUP_REMOVED lines=9> */
.L_x_2844:


//--------------------- .text._Z18search_edge_kernelP27vertex_dictionary_structuremmmmPm --------------------------
	.section	.text._Z18search_edge_kernelP27vertex_dictionary_structuremmmmPm,"ax",@progbits
	.align	128
        .global         _Z18search_edge_kernelP27vertex_dictionary_structuremmmmPm
        .type           _Z18search_edge_kernelP27vertex_dictionary_structuremmmmPm,@function
        .size           _Z18search_edge_kernelP27vertex_dictionary_structuremmmmPm,(.L_x_2955 - _Z18search_edge_kernelP27vertex_dictionary_structuremmmmPm)
        .other          _Z18search_edge_kernelP27vertex_dictionary_structuremmmmPm,@"STO_CUDA_ENTRY STV_DEFAULT"
_Z18search_edge_kernelP27vertex_dictionary_structuremmmmPm:
.text._Z18search_edge_kernelP27vertex_dictionary_structuremmmmPm:
        /* <DEDUP_REMOVED lines=10> */
[----:B------:R-:W0:Y:S01]  /*00a0*/  LDCU.64 UR4, c[0x0][0x380] ;  /* 0x00007000ff0477ac */ /* 0x000e220008000a00 */
[----:B------:R-:W1:Y:S01]  /*00b0*/  LDCU.64 UR8, c[0x0][0x358] ;  /* 0x00006b00ff0877ac */ /* 0x000e620008000a00 */
[----:B0-----:R-:W-:-:S04]  /*00c0*/  ULEA UR4, UP0, UR6, UR4, 0x3 ;  /* 0x0000000406047291 */ /* 0x001fc8000f8018ff */
[----:B------:R-:W-:Y:S02]  /*00d0*/  ULEA.HI.X UR5, UR6, UR5, UR7, 0x3, UP0 ;  /* 0x0000000506057291 */ /* 0x000fe400080f1c07 */
[----:B------:R-:W-:-:S04]  /*00e0*/  IMAD.U32 R6, RZ, RZ, UR4 ;  /* 0x00000004ff067e24 */ /* 0x000fc8000f8e00ff */
[----:B------:R-:W-:-:S05]  /*00f0*/  IMAD.U32 R7, RZ, RZ, UR5 ;  /* 0x00000005ff077e24 */ /* 0x000fca000f8e00ff */
[----:B-1----:R-:W2:Y:S01]  /*0100*/  LDG.E.64 R2, desc[UR8][R6.64] ;  /* 0x0000000806027981 */ /* 0x002ea2000c1e1b00 */
[----:B------:R-:W-:Y:S01]  /*0110*/  IMAD.HI.U32 R4, R0, -0x77777777, RZ ;  /* 0x8888888900047827 */ /* 0x000fe200078e00ff */
[----:B------:R-:W0:Y:S02]  /*0120*/  LDCU.64 UR4, c[0x0][0x3a0] ;  /* 0x00007400ff0477ac */ /* 0x000e240008000a00 */
[----:B--2---:R-:W2:Y:S02]  /*0130*/  LDG.E.64 R2, desc[UR8][R2.64+0x20] ;  /* 0x0000200802027981 */ /* 0x004ea4000c1e1b00 */
[----:B------:R-:W-:-:S05]  /*0140*/  SHF.R.U32.HI R9, RZ, 0x3, R4 ;  /* 0x00000003ff097819 */ /* 0x000fca0000011604 */
[----:B--2---:R-:W-:-:S04]  /*0150*/  IMAD.WIDE.U32 R4, R9, 0x98, R2 ;  /* 0x0000009809047825 */ /* 0x004fc800078e0002 */
[----:B------:R-:W-:-:S04]  /*0160*/  IMAD R9, R9, -0xf, R0 ;  /* 0xfffffff109097824 */ /* 0x000fc800078e0200 */
[----:B------:R-:W-:-:S06]  /*0170*/  IMAD.WIDE.U32 R4, R9, 0x8, R4 ;  /* 0x0000000809047825 */ /* 0x000fcc00078e0004 */
[----:B------:R-:W0:Y:S02]  /*0180*/  LDG.E.64 R4, desc[UR8][R4.64] ;  /* 0x0000000804047981 */ /* 0x000e24000c1e1b00 */
[----:B0-----:R-:W-:-:S04]  /*0190*/  ISETP.NE.U32.AND P0, PT, R4, UR4, PT ;  /* 0x0000000404007c0c */ /* 0x001fc8000bf05070 */
[----:B------:R-:W-:-:S13]  /*01a0*/  ISETP.NE.AND.EX P0, PT, R5, UR5, PT, P0 ;  /* 0x0000000505007c0c */ /* 0x000fda000bf05300 */
[----:B------:R-:W-:Y:S05]  /*01b0*/  @P0 EXIT ;  /* 0x000000000000094d */ /* 0x000fea0003800000 */
[----:B------:R-:W0:Y:S01]  /*01c0*/  LDC.64 R2, c[0x0][0x3a8] ;  /* 0x0000ea00ff027b82 */ /* 0x000e220000000a00 */
[----:B------:R-:W-:Y:S01]  /*01d0*/  HFMA2 R4, -RZ, RZ, 0, 5.9604644775390625e-08 ;  /* 0x00000001ff047431 */ /* 0x000fe200000001ff */
[----:B------:R-:W-:-:S05]  /*01e0*/  MOV R5, 0x0 ;  /* 0x0000000000057802 */ /* 0x000fca0000000f00 */
[----:B0-----:R-:W-:Y:S01]  /*01f0*/  STG.E.64 desc[UR8][R2.64], R4 ;  /* 0x0000000402007986 */ /* 0x001fe2000c101b08 */
[----:B------:R-:W-:Y:S05]  /*0200*/  EXIT ;  /* 0x000000000000794d */ /* 0x000fea0003800000 */
.L_x_2520:
        /* <DEDUP_REMOVED lines=15> */
.L_x_2955:


//--------------------- .text._Z17update_edge_queuem --------------------------
	.section	.text._Z17update_edge_queuem,"ax",@progbits
	.align	128
        .global         _Z17update_edge_queuem
        .type           _Z17update_edge_queuem,@function
        .size           _Z17update_edge_queuem,(.L_x_2956 - _Z17update_edge_queuem)
        .other          _Z17update_edge_queuem,@"STO_CUDA_ENTRY STV_DEFAULT"
_Z17update_edge_queuem:
.text._Z17update_edge_queuem:
[----:B------:R-:W-:Y:S08]  /*0000*/  LDC R1, c[0x0][0x37c] ;  /* 0x0000df00ff017b82 */ /* 0x000ff00000000800 */
[----:B------:R-:W0:Y:S01]  /*0010*/  LDC.64 R4, c[0x4][0x18] ;  /* 0x01000600ff047b82 */ /* 0x000e220000000a00 */
[----:B------:R-:W0:Y:S07]  /*0020*/  LDCU.64 UR4, c[0x0][0x358] ;  /* 0x00006b00ff0477ac */ /* 0x000e2e0008000a00 */
[----:B------:R-:W1:Y:S01]  /*0030*/  LDC R11, c[0x0][0x380] ;  /* 0x0000e000ff0b7b82 */ /* 0x000e620000000800 */
[----:B0-----:R-:W1:Y:S04]  /*0040*/  LDG.E.64 R6, desc[UR4][R4.64] ;  /* 0x0000000404067981 */ /* 0x001e68000c1e1b00 */
[----:B------:R-:W2:Y:S01]  /*0050*/  LDG.E.64 R2, desc[UR4][R4.64+0x8] ;  /* 0x0000080404027981 */ /* 0x000ea2000c1e1b00 */
[----:B-1----:R-:W-:-:S04]  /*0060*/  IMAD.IADD R6, R6, 0x1, R11 ;  /* 0x0000000106067824 */ /* 0x002fc800078e020b */
[----:B------:R-:W-:Y:S01]  /*0070*/  VIADD R0, R6, 0xffffffff ;  /* 0xffffffff06007836 */ /* 0x000fe20000000000 */
[----:B--2---:R-:W-:-:S03]  /*0080*/  IADD3 R2, P1, PT, R2, -R11, RZ ;  /* 0x8000000b02027210 */ /* 0x004fc60007f3e0ff */
[----:B------:R-:W-:Y:S01]  /*0090*/  IMAD.HI.U32 R8, R0, 0x6b5fca6b, RZ ;  /* 0x6b5fca6b00087827 */ /* 0x000fe200078e00ff */
[----:B------:R-:W-:-:S04]  /*00a0*/  IADD3.X R3, PT, PT, R3, -0x1, RZ, P1, !PT ;  /* 0xffffffff03037810 */ /* 0x000fc80000ffe4ff */
[----:B------:R-:W-:Y:S01]  /*00b0*/  SHF.R.U32.HI R9, RZ, 0x1a, R8 ;  /* 0x0000001aff097819 */ /* 0x000fe20000011608 */
[----:B------:R0:W-:Y:S04]  /*00c0*/  STG.E.64 desc[UR4][R4.64+0x8], R2 ;  /* 0x0000080204007986 */ /* 0x0001e8000c101b04 */
[----:B------:R-:W-:-:S05]  /*00d0*/  IMAD R0, R9, -0x9896800, R0 ;  /* 0xf676980009007824 */ /* 0x000fca00078e0200 */
[----:B------:R-:W-:-:S13]  /*00e0*/  ISETP.NE.AND P0, PT, R0, R7, PT ;  /* 0x000000070000720c */ /* 0x000fda0003f05270 */
[----:B------:R-:W-:Y:S02]  /*00f0*/  @!P0 MOV R8, 0xffffffff ;  /* 0xffffffff00088802 */ /* 0x000fe40000000f00 */
[----:B------:R-:W-:-:S05]  /*0100*/  @!P0 MOV R9, 0xffffffff ;  /* 0xffffffff00098802 */ /* 0x000fca0000000f00 */
[----:B------:R0:W-:Y:S01]  /*0110*/  @!P0 STG.E.64 desc[UR4][R4.64], R8 ;  /* 0x0000000804008986 */ /* 0x0001e2000c101b04 */
[----:B------:R-:W-:Y:S05]  /*0120*/  @!P0 EXIT ;  /* 0x000000000000894d */ /* 0x000fea0003800000 */
[----:B------:R-:W-:-:S05]  /*0130*/  IMAD.HI.U32 R0, R6, 0x6b5fca6b, RZ ;  /* 0x6b5fca6b06007827 */ /* 0x000fca00078e00ff */
[----:B0-----:R-:W-:-:S05]  /*0140*/  SHF.R.U32.HI R3, RZ, 0x1a, R0 ;  /* 0x0000001aff037819 */ /* 0x001fca0000011600 */
[----:B------:R-:W-:-:S05]  /*0150*/  IMAD R3, R3, -0x9896800, R6 ;  /* 0xf676980003037824 */ /* 0x000fca00078e0206 */
[----:B------:R-:W-:Y:S01]  /*0160*/  STG.E desc[UR4][R4.64], R3 ;  /* 0x0000000304007986 */ /* 0x000fe2000c101904 */
[----:B------:R-:W-:Y:S05]  /*0170*/  EXIT ;  /* 0x000000000000794d */ /* 0x000fea0003800000 */
.L_x_2521:
        /* <DEDUP_REMOVED lines=16> */
.L_x_2956:


//--------------------- .text._Z23batched_edge_inserts_v6P10edge_blockPmmmmS1_mP27vertex_dictionary_structuremmmmS1_S1_S1_ --------------------------
	.section	.text._Z23batched_edge_inserts_v6P10edge_blockPmmmmS1_mP27vertex_dictionary_structuremmmmS1_S1_S1_,"ax",@progbits
	.align	128
        .global         _Z23batched_edge_inserts_v6P10edge_blockPmmmmS1_mP27vertex_dictionary_structuremmmmS1_S1_S1_
        .type           _Z23batched_edge_inserts_v6P10edge_blockPmmmmS1_mP27vertex_dictionary_structuremmmmS1_S1_S1_,@function
        .size           _Z23batched_edge_inserts_v6P10edge_blockPmmmmS1_mP27vertex_dictionary_structuremmmmS1_S1_S1_,(.L_x_2957 - _Z23batched_edge_inserts_v6P10edge_blockPmmmmS1_mP27vertex_dictionary_structuremmmmS1_S1_S1_)
        .other          _Z23batched_edge_inserts_v6P10edge_blockPmmmmS1_mP27vertex_dictionary_structuremmmmS1_S1_S1_,@"STO_CUDA_ENTRY STV_DEFAULT"
_Z23batched_edge_inserts_v6P10edge_blockPmmmmS1_mP27vertex_dictionary_structuremmmmS1_S1_S1_:
.text._Z23batched_edge_inserts_v6P10edge_blockPmmmmS1_mP27vertex_dictionary_structuremmmmS1_S1_S1_:
        /* <DEDUP_REMOVED lines=12> */
[----:B0-----:R-:W-:Y:S01]  /*00c0*/  IMAD R0, R0, UR4, R5 ;  /* 0x0000000400007c24 */ /* 0x001fe2000f8e0205 */
[----:B--2---:R-:W-:-:S04]  /*00d0*/  IADD3 R5, P0, PT, R2, UR8, RZ ;  /* 0x0000000802057c10 */ /* 0x004fc8000ff1e0ff */
[----:B------:R-:W-:Y:S02]  /*00e0*/  IADD3.X R4, PT, PT, R3, UR9, RZ, P0, !PT ;  /* 0x0000000903047c10 */ /* 0x000fe400087fe4ff */
[----:B------:R-:W-:-:S04]  /*00f0*/  ISETP.GT.U32.AND P0, PT, R5, R0, PT ;  /* 0x000000000500720c */ /* 0x000fc80003f04070 */
[----:B------:R-:W-:-:S13]  /*0100*/  ISETP.GT.U32.AND.EX P0, PT, R4, RZ, PT, P0 ;  /* 0x000000ff0400720c */ /* 0x000fda0003f04100 */
[----:B------:R-:W-:Y:S05]  /*0110*/  @!P0 EXIT ;  /* 0x000000000000894d */ /* 0x000fea0003800000 */
[----:B------:R-:W0:Y:S02]  /*0120*/  LDCU.64 UR4, c[0x0][0x3f0] ;  /* 0x00007e00ff0477ac */ /* 0x000e240008000a00 */
[----:B0-----:R-:W-:-:S04]  /*0130*/  LEA R10, P0, R0, UR4, 0x3 ;  /* 0x00000004000a7c11 */ /* 0x001fc8000f8018ff */
[----:B------:R-:W-:-:S06]  /*0140*/  LEA.HI.X R11, R0, UR5, RZ, 0x3, P0 ;  /* 0x00000005000b7c11 */ /* 0x000fcc00080f1cff */
[----:B------:R-:W2:Y:S02]  /*0150*/  LDG.E.64 R10, desc[UR6][R10.64] ;  /* 0x000000060a0a7981 */ /* 0x000ea4000c1e1b00 */
[C---:B--2---:R-:W-:Y:S01]  /*0160*/  IMAD.SHL.U32 R5, R10.reuse, 0x8, RZ ;  /* 0x000000080a057824 */ /* 0x044fe200078e00ff */
[----:B------:R-:W-:-:S04]  /*0170*/  SHF.L.U64.HI R4, R10, 0x3, R11 ;  /* 0x000000030a047819 */ /* 0x000fc8000001020b */
[----:B------:R-:W-:-:S04]  /*0180*/  IADD3 R12, P0, PT, R5, UR10, RZ ;  /* 0x0000000a050c7c10 */ /* 0x000fc8000ff1e0ff */
[----:B------:R-:W-:-:S05]  /*0190*/  IADD3.X R13, PT, PT, R4, UR11, RZ, P0, !PT ;  /* 0x0000000b040d7c10 */ /* 0x000fca00087fe4ff */
[----:B------:R-:W2:Y:S04]  /*01a0*/  LDG.E.64 R2, desc[UR6][R12.64] ;  /* 0x000000060c027981 */ /* 0x000ea8000c1e1b00 */
[----:B------:R-:W3:Y:S01]  /*01b0*/  LDG.E.64 R14, desc[UR6][R12.64+0x8] ;  /* 0x000008060c0e7981 */ /* 0x000ee2000c1e1b00 */
[----:B--2---:R-:W-:-:S04]  /*01c0*/  IADD3 R7, P0, PT, R10, R2, RZ ;  /* 0x000000020a077210 */ /* 0x004fc80007f1e0ff */
[----:B------:R-:W-:Y:S01]  /*01d0*/  IADD3 R9, P1, PT, R0, -R7, RZ ;  /* 0x8000000700097210 */ /* 0x000fe20007f3e0ff */
[----:B------:R-:W-:-:S03]  /*01e0*/  IMAD.X R6, R11, 0x1, R3, P0 ;  /* 0x000000010b067824 */ /* 0x000fc600000e0603 */
[----:B------:R-:W-:Y:S01]  /*01f0*/  ISETP.NE.U32.AND P0, PT, R9, RZ, PT ;  /* 0x000000ff0900720c */ /* 0x000fe20003f05070 */
[----:B------:R-:W-:Y:S01]  /*0200*/  IMAD.X R8, RZ, RZ, ~R6, P1 ;  /* 0x000000ffff087224 */ /* 0x000fe200008e0e06 */
[----:B---3--:R-:W-:-:S04]  /*0210*/  IADD3 R16, P1, PT, -R2, R14, RZ ;  /* 0x0000000e02107210 */ /* 0x008fc80007f3e1ff */
[----:B------:R-:W-:Y:S01]  /*0220*/  ISETP.NE.AND.EX P0, PT, R8, RZ, PT, P0 ;  /* 0x000000ff0800720c */ /* 0x000fe20003f05300 */
[----:B------:R-:W-:-:S12]  /*0230*/  IMAD.X R17, R15, 0x1, ~R3, P1 ;  /* 0x000000010f117824 */ /* 0x000fd800008e0e03 */
[----:B------:R-:W-:Y:S05]  /*0240*/  @!P0 BRA `(.L_x_2522) ;  /* 0x00000008008c8947 */ /* 0x000fea0003800000 */
[----:B------:R-:W0:Y:S01]  /*0250*/  LDC.64 R10, c[0x4][0x18] ;  /* 0x01000600ff0a7b82 */ /* 0x000e220000000a00 */
[----:B------:R-:W1:Y:S01]  /*0260*/  LDCU.64 UR4, c[0x4][0x18] ;  /* 0x01000300ff0477ac */ /* 0x000e620008000a00 */
[----:B0-----:R-:W2:Y:S01]  /*0270*/  LDG.E R10, desc[UR6][R10.64] ;  /* 0x000000060a0a7981 */ /* 0x001ea2000c1e1900 */
[--C-:B------:R-:W-:Y:S02]  /*0280*/  SHF.R.U64 R14, R16, 0x1, R17.reuse ;  /* 0x00000001100e7819 */ /* 0x100fe40000001211 */
[----:B------:R-:W-:Y:S02]  /*0290*/  SHF.R.U32.HI R13, RZ, 0x1, R17 ;  /* 0x00000001ff0d7819 */ /* 0x000fe40000011611 */
[----:B--2---:R-:W-:-:S04]  /*02a0*/  IADD3 R12, P0, P1, R2, R9, R10 ;  /* 0x00000009020c7210 */ /* 0x004fc8000791e00a */
[----:B------:R-:W-:Y:S02]  /*02b0*/  IADD3.X R3, PT, PT, R3, R8, RZ, P0, P1 ;  /* 0x0000000803037210 */ /* 0x000fe400007e24ff */
[----:B-1----:R-:W-:-:S04]  /*02c0*/  LEA R2, P0, R12, UR4, 0x3 ;  /* 0x000000040c027c11 */ /* 0x002fc8000f8018ff */
[----:B------:R-:W-:-:S06]  /*02d0*/  LEA.HI.X R3, R12, UR5, R3, 0x3, P0 ;  /* 0x000000050c037c11 */ /* 0x000fcc00080f1c03 */
[----:B------:R-:W5:Y:S01]  /*02e0*/  LDG.E.64 R2, desc[UR6][R2.64+0x8] ;  /* 0x0000080602027981 */ /* 0x000f62000c1e1b00 */
[----:B------:R-:W-:Y:S01]  /*02f0*/  IADD3 R15, P1, PT, R9, -0x1, RZ ;  /* 0xffffffff090f7810 */ /* 0x000fe20007f3e0ff */
[----:B------:R-:W-:Y:S01]  /*0300*/  BSSY.RECONVERGENT B0, `(.L_x_2523) ;  /* 0x0000028000007945 */ /* 0x000fe20003800200 */
[----:B------:R-:W-:Y:S02]  /*0310*/  IADD3 R12, P2, PT, R14, -0x1, RZ ;  /* 0xffffffff0e0c7810 */ /* 0x000fe40007f5e0ff */
[----:B------:R-:W-:Y:S02]  /*0320*/  IADD3.X R11, PT, PT, R8, -0x1, RZ, P1, !PT ;  /* 0xffffffff080b7810 */ /* 0x000fe40000ffe4ff */
[----:B------:R-:W-:Y:S02]  /*0330*/  ISETP.GE.U32.AND P0, PT, R15, R12, PT ;  /* 0x0000000c0f00720c */ /* 0x000fe40003f06070 */
[----:B------:R-:W-:-:S04]  /*0340*/  IADD3.X R10, PT, PT, R13, -0x1, RZ, P2, !PT ;  /* 0xffffffff0d0a7810 */ /* 0x000fc800017fe4ff */
[----:B------:R-:W-:-:S13]  /*0350*/  ISETP.GE.U32.AND.EX P0, PT, R11, R10, PT, P0 ;  /* 0x0000000a0b00720c */ /* 0x000fda0003f06100 */
[----:B------:R-:W-:Y:S05]  /*0360*/  @P0 BRA `(.L_x_2524) ;  /* 0x0000000000200947 */ /* 0x000fea0003800000 */
[----:B------:R-:W-:Y:S02]  /*0370*/  IMAD R13, R8, 0x130, RZ ;  /* 0x00000130080d7824 */ /* 0x000fe400078e02ff */
[----:B-----5:R-:W-:-:S04]  /*0380*/  IMAD.WIDE.U32 R10, R9, 0x130, R2 ;  /* 0x00000130090a7825 */ /* 0x020fc800078e0002 */
[----:B------:R-:W-:Y:S01]  /*0390*/  IMAD.IADD R11, R11, 0x1, R13 ;  /* 0x000000010b0b7824 */ /* 0x000fe200078e020d */
[----:B------:R-:W-:-:S04]  /*03a0*/  IADD3 R12, P0, PT, R10, -0x98, RZ ;  /* 0xffffff680a0c7810 */ /* 0x000fc80007f1e0ff */
[----:B------:R-:W-:Y:S01]  /*03b0*/  IADD3.X R13, PT, PT, R11, -0x1, RZ, P0, !PT ;  /* 0xffffffff0b0d7810 */ /* 0x000fe200007fe4ff */
[----:B------:R0:W-:Y:S04]  /*03c0*/  ST.E.64 desc[UR6][R2.64+0x88], R10 ;  /* 0x0000880a02007985 */ /* 0x0001e8000c101b06 */
[----:B------:R0:W-:Y:S01]  /*03d0*/  ST.E.64 desc[UR6][R2.64+0x80], R12 ;  /* 0x0000800c02007985 */ /* 0x0001e2000c101b06 */
[----:B------:R-:W-:Y:S05]  /*03e0*/  BRA `(.L_x_2525) ;  /* 0x0000000000647947 */ /* 0x000fea0003800000 */
.L_x_2524:
[----:B------:R-:W-:-:S04]  /*03f0*/  ISETP.NE.U32.AND P0, PT, R9, R14, PT ;  /* 0x0000000e0900720c */ /* 0x000fc80003f05070 */
[----:B------:R-:W-:-:S13]  /*0400*/  ISETP.NE.AND.EX P0, PT, R8, R13, PT, P0 ;  /* 0x0000000d0800720c */ /* 0x000fda0003f05300 */
[----:B------:R-:W-:Y:S05]  /*0410*/  @P0 BRA `(.L_x_2526) ;  /* 0x0000000000480947 */ /* 0x000fea0003800000 */
[----:B------:R-:W-:-:S04]  /*0420*/  LOP3.LUT R10, R16, 0x1, RZ, 0xc0, !PT ;  /* 0x00000001100a7812 */ /* 0x000fc800078ec0ff */
[----:B------:R-:W-:-:S04]  /*0430*/  ISETP.NE.U32.AND P0, PT, R10, 0x1, PT ;  /* 0x000000010a00780c */ /* 0x000fc80003f05070 */
[----:B------:R-:W-:-:S13]  /*0440*/  ISETP.NE.U32.AND.EX P0, PT, RZ, RZ, PT, P0 ;  /* 0x000000ffff00720c */ /* 0x000fda0003f05100 */
        /* <DEDUP_REMOVED lines=9> */
.L_x_2527:
[----:B-----5:R-:W-:-:S04]  /*04e0*/  IMAD.WIDE.U32 R10, R9, 0x130, R2 ;  /* 0x00000130090a7825 */ /* 0x020fc800078e0002 */
[----:B------:R-:W-:Y:S01]  /*04f0*/  IMAD R13, R8, 0x130, RZ ;  /* 0x00000130080d7824 */ /* 0x000fe200078e02ff */
[----:B------:R-:W-:-:S04]  /*0500*/  IADD3 R10, P0, PT, R10, -0x98, RZ ;  /* 0xffffff680a0a7810 */ /* 0x000fc80007f1e0ff */
[----:B------:R-:W-:-:S05]  /*0510*/  IADD3.X R11, PT, PT, R11, -0x1, R13, P0, !PT ;  /* 0xffffffff0b0b7810 */ /* 0x000fca00007fe40d */
[----:B------:R3:W-:Y:S01]  /*0520*/  ST.E.64 desc[UR6][R2.64+0x80], R10 ;  /* 0x0000800a02007985 */ /* 0x0007e2000c101b06 */
[----:B------:R-:W-:Y:S05]  /*0530*/  BRA `(.L_x_2525) ;  /* 0x0000000000107947 */ /* 0x000fea0003800000 */
.L_x_2526:
[----:B------:R-:W-:-:S04]  /*0540*/  ISETP.GT.U32.AND P0, PT, R15, R14, PT ;  /* 0x0000000e0f00720c */ /* 0x000fc80003f04070 */
[----:B------:R-:W-:-:S13]  /*0550*/  ISETP.GT.U32.AND.EX P0, PT, R11, R13, PT, P0 ;  /* 0x0000000d0b00720c */ /* 0x000fda0003f04100 */
[----:B-----5:R1:W-:Y:S04]  /*0560*/  @P0 ST.E.64 desc[UR6][R2.64+0x80], RZ ;  /* 0x000080ff02000985 */ /* 0x0203e8000c101b06 */
[----:B------:R1:W-:Y:S02]  /*0570*/  @P0 ST.E.64 desc[UR6][R2.64+0x88], RZ ;  /* 0x000088ff02000985 */ /* 0x0003e4000c101b06 */
.L_x_2525:
[----:B------:R-:W-:Y:S05]  /*0580*/  BSYNC.RECONVERGENT B0 ;  /* 0x0000000000007941 */ /* 0x000fea0003800200 */
.L_x_2523:
[----:B------:R-:W0:Y:S02]  /*0590*/  LDCU.64 UR4, c[0x0][0x3e0] ;  /* 0x00007c00ff0477ac */ /* 0x000e240008000a00 */
[----:B0-23--:R-:W-:-:S04]  /*05a0*/  IADD3 R10, P0, PT, R5, UR4, RZ ;  /* 0x00000004050a7c10 */ /* 0x00dfc8000ff1e0ff */
[----:B------:R-:W-:-:S05]  /*05b0*/  IADD3.X R11, PT, PT, R4, UR5, RZ, P0, !PT ;  /* 0x00000005040b7c10 */ /* 0x000fca00087fe4ff */
[----:B------:R-:W2:Y:S04]  /*05c0*/  LDG.E.64 R4, desc[UR6][R10.64] ;  /* 0x000000060a047981 */ /* 0x000ea8000c1e1b00 */
[----:B------:R-:W3:Y:S01]  /*05d0*/  LDG.E.64 R12, desc[UR6][R10.64+0x8] ;  /* 0x000008060a0c7981 */ /* 0x000ee2000c1e1b00 */
[----:B------:R-:W-:Y:S02]  /*05e0*/  IMAD R19, R8, 0xf, RZ ;  /* 0x0000000f08137824 */ /* 0x000fe400078e02ff */
[----:B--2---:R-:W-:-:S04]  /*05f0*/  IMAD.WIDE.U32 R8, R9, 0xf, R4 ;  /* 0x0000000f09087825 */ /* 0x004fc800078e0004 */
[----:B------:R-:W-:Y:S01]  /*0600*/  IMAD.IADD R19, R9, 0x1, R19 ;  /* 0x0000000109137824 */ /* 0x000fe200078e0213 */
[-C--:B---3--:R-:W-:Y:S02]  /*0610*/  ISETP.LT.U32.AND P0, PT, R12, R8.reuse, PT ;  /* 0x000000080c00720c */ /* 0x088fe40003f01070 */
[----:B------:R-:W-:Y:S02]  /*0620*/  IADD3 R16, P1, PT, R8, -0xf, RZ ;  /* 0xfffffff108107810 */ /* 0x000fe40007f3e0ff */
[-C--:B------:R-:W-:Y:S02]  /*0630*/  ISETP.LT.U32.AND.EX P0, PT, R13, R19.reuse, PT, P0 ;  /* 0x000000130d00720c */ /* 0x080fe40003f01100 */
[----:B------:R-:W-:Y:S02]  /*0640*/  IADD3.X R17, PT, PT, R19, -0x1, RZ, P1, !PT ;  /* 0xffffffff13117810 */ /* 0x000fe40000ffe4ff */
[----:B------:R-:W-:Y:S02]  /*0650*/  SEL R15, R12, R8, P0 ;  /* 0x000000080c0f7207 */ /* 0x000fe40000000000 */
[----:B------:R-:W-:-:S02]  /*0660*/  SEL R12, R13, R19, P0 ;  /* 0x000000130d0c7207 */ /* 0x000fc40000000000 */
[----:B------:R-:W-:-:S04]  /*0670*/  ISETP.GE.U32.AND P0, PT, R16, R15, PT ;  /* 0x0000000f1000720c */ /* 0x000fc80003f06070 */
[----:B------:R-:W-:-:S13]  /*0680*/  ISETP.GE.U32.AND.EX P0, PT, R17, R12, PT, P0 ;  /* 0x0000000c1100720c */ /* 0x000fda0003f06100 */
[----:B------:R-:W-:Y:S05]  /*0690*/  @P0 EXIT ;  /* 0x000000000000094d */ /* 0x000fea0003800000 */
[----:B------:R-:W-:Y:S01]  /*06a0*/  IADD3 R9, P0, PT, R15, -R8, RZ ;  /* 0x800000080f097210 */ /* 0x000fe20007f1e0ff */
[----:B------:R-:W-:Y:S01]  /*06b0*/  BSSY.RECONVERGENT B0, `(.L_x_2528) ;  /* 0x0000042000007945 */ /* 0x000fe20003800200 */
[----:B------:R-:W-:Y:S02]  /*06c0*/  IMAD.MOV.U32 R10, RZ, RZ, R17 ;  /* 0x000000ffff0a7224 */ /* 0x000fe400078e0011 */
[C---:B------:R-:W-:Y:S01]  /*06d0*/  IADD3 R14, P2, PT, R9.reuse, 0xf, RZ ;  /* 0x0000000f090e7810 */ /* 0x040fe20007f5e0ff */
[----:B------:R-:W-:Y:S01]  /*06e0*/  IMAD.X R15, R12, 0x1, ~R19, P0 ;  /* 0x000000010c0f7824 */ /* 0x000fe200000e0e13 */
[----:B------:R-:W-:Y:S01]  /*06f0*/  IADD3 R9, P3, PT, R9, 0xe, RZ ;  /* 0x0000000e09097810 */ /* 0x000fe20007f7e0ff */
[----:B------:R-:W-:Y:S01]  /*0700*/  IMAD.MOV.U32 R11, RZ, RZ, RZ ;  /* 0x000000ffff0b7224 */ /* 0x000fe200078e00ff */
[----:B------:R-:W-:Y:S01]  /*0710*/  LOP3.LUT R8, R14, 0x3, RZ, 0xc0, !PT ;  /* 0x000000030e087812 */ /* 0x000fe200078ec0ff */
[----:B------:R-:W-:Y:S01]  /*0720*/  IMAD.MOV.U32 R12, RZ, RZ, RZ ;  /* 0x000000ffff0c7224 */ /* 0x000fe200078e00ff */
[----:B------:R-:W-:Y:S01]  /*0730*/  ISETP.GE.U32.AND P1, PT, R9, 0x3, PT ;  /* 0x000000030900780c */ /* 0x000fe20003f26070 */
[--C-:B------:R-:W-:Y:S01]  /*0740*/  IMAD.X R9, RZ, RZ, R15.reuse, P3 ;  /* 0x000000ffff097224 */ /* 0x100fe200018e060f */
[----:B------:R-:W-:Y:S01]  /*0750*/  ISETP.NE.U32.AND P0, PT, R8, RZ, PT ;  /* 0x000000ff0800720c */ /* 0x000fe20003f05070 */
[----:B------:R-:W-:-:S03]  /*0760*/  IMAD.X R15, RZ, RZ, R15, P2 ;  /* 0x000000ffff0f7224 */ /* 0x000fc600010e060f */
[----:B------:R-:W-:Y:S01]  /*0770*/  ISETP.GE.U32.AND.EX P1, PT, R9, RZ, PT, P1 ;  /* 0x000000ff0900720c */ /* 0x000fe20003f26110 */
[----:B------:R-:W-:Y:S01]  /*0780*/  IMAD.MOV.U32 R9, RZ, RZ, R16 ;  /* 0x000000ffff097224 */ /* 0x000fe200078e0010 */
[----:B------:R-:W-:-:S11]  /*0790*/  ISETP.NE.AND.EX P0, PT, RZ, RZ, PT, P0 ;  /* 0x000000ffff00720c */ /* 0x000fd60003f05300 */
[----:B------:R-:W-:Y:S05]  /*07a0*/  @!P1 BRA `(.L_x_2529) ;  /* 0x0000000000c89947 */ /* 0x000fea0003800000 */
[----:B------:R-:W0:Y:S01]  /*07b0*/  LDC.64 R12, c[0x0][0x3e8] ;  /* 0x0000fa00ff0c7b82 */ /* 0x000e220000000a00 */
[C---:B------:R-:W-:Y:S01]  /*07c0*/  SHF.L.U64.HI R5, R4.reuse, 0x3, R5 ;  /* 0x0000000304057819 */ /* 0x040fe20000010205 */
[----:B------:R-:W-:Y:S01]  /*07d0*/  IMAD.SHL.U32 R4, R4, 0x8, RZ ;  /* 0x0000000804047824 */ /* 0x000fe200078e00ff */
[----:B------:R-:W-:Y:S01]  /*07e0*/  UMOV UR4, URZ ;  /* 0x000000ff00047c82 */ /* 0x000fe20008000000 */
[----:B------:R-:W-:Y:S01]  /*07f0*/  IMAD R6, R6, -0x78, RZ ;  /* 0xffffff8806067824 */ /* 0x000fe200078e02ff */
[----:B------:R-:W-:Y:S01]  /*0800*/  IADD3 R16, P1, PT, R2, 0x10, RZ ;  /* 0x0000001002107810 */ /* 0x000fe20007f3e0ff */
[----:B------:R-:W-:Y:S01]  /*0810*/  IMAD.WIDE.U32 R4, R0, 0x78, R4 ;  /* 0x0000007800047825 */ /* 0x000fe200078e0004 */
[----:B------:R-:W-:-:S03]  /*0820*/  LOP3.LUT R11, R14, 0xfffffffc, RZ, 0xc0, !PT ;  /* 0xfffffffc0e0b7812 */ /* 0x000fc600078ec0ff */
[----:B------:R-:W-:Y:S02]  /*0830*/  VIADD R5, R5, UR4 ;  /* 0x0000000405057c36 */ /* 0x000fe40008000000 */
[----:B------:R-:W-:Y:S02]  /*0840*/  IMAD.MOV.U32 R0, RZ, RZ, R15 ;  /* 0x000000ffff007224 */ /* 0x000fe400078e000f */
[----:B------:R-:W-:-:S03]  /*0850*/  IMAD.WIDE.U32 R4, R7, -0x78, R4 ;  /* 0xffffff8807047825 */ /* 0x000fc600078e0004 */
[----:B0-----:R-:W-:Y:S02]  /*0860*/  IADD3 R12, P2, PT, R4, R12, RZ ;  /* 0x0000000c040c7210 */ /* 0x001fe40007f5e0ff */
[----:B------:R-:W-:Y:S01]  /*0870*/  IADD3 R4, PT, PT, R5, -R7, R6 ;  /* 0x8000000705047210 */ /* 0x000fe20007ffe006 */
[----:B------:R-:W-:Y:S01]  /*0880*/  IMAD.X R5, RZ, RZ, R3, P1 ;  /* 0x000000ffff057224 */ /* 0x000fe200008e0603 */
[----:B------:R-:W-:Y:S01]  /*0890*/  IADD3 R6, P3, PT, R12, -0x78, RZ ;  /* 0xffffff880c067810 */ /* 0x000fe20007f7e0ff */
[----:B------:R-:W-:-:S03]  /*08a0*/  IMAD.MOV.U32 R12, RZ, RZ, R15 ;  /* 0x000000ffff0c7224 */ /* 0x000fc600078e000f */
[----:B------:R-:W-:Y:S01]  /*08b0*/  IADD3.X R7, PT, PT, R4, -0x1, R13, P3, P2 ;  /* 0xffffffff04077810 */ /* 0x000fe20001fe440d */
[----:B------:R-:W-:-:S08]  /*08c0*/  IMAD.MOV.U32 R13, RZ, RZ, R11 ;  /* 0x000000ffff0d7224 */ /* 0x000fd000078e000b */
.L_x_2530:
[----:B--2---:R-:W2:Y:S01]  /*08d0*/  LDG.E.64 R14, desc[UR6][R6.64] ;  /* 0x00000006060e7981 */ /* 0x004ea2000c1e1b00 */
[----:B------:R-:W-:-:S05]  /*08e0*/  IMAD.MOV.U32 R4, RZ, RZ, R16 ;  /* 0x000000ffff047224 */ /* 0x000fca00078e0010 */
[----:B--2---:R0:W-:Y:S04]  /*08f0*/  ST.E.64 desc[UR6][R4.64+-0x10], R14 ;  /* 0xfffff00e04007985 */ /* 0x0041e8000c101b06 */
[----:B------:R-:W2:Y:S02]  /*0900*/  LD.E.U16 R16, desc[UR6][R2.64+0x78] ;  /* 0x0000780602107980 */ /* 0x000ea4000c101500 */
[----:B--2---:R-:W-:-:S05]  /*0910*/  VIADD R21, R16, 0x1 ;  /* 0x0000000110157836 */ /* 0x004fca0000000000 */
[----:B------:R-:W-:Y:S04]  /*0920*/  ST.E.U16 desc[UR6][R2.64+0x78], R21 ;  /* 0x0000781502007985 */ /* 0x000fe8000c101506 */
[----:B------:R-:W2:Y:S04]  /*0930*/  LDG.E.64 R16, desc[UR6][R6.64+0x8] ;  /* 0x0000080606107981 */ /* 0x000ea8000c1e1b00 */
[----:B--2---:R2:W-:Y:S04]  /*0940*/  ST.E.64 desc[UR6][R4.64+-0x8], R16 ;  /* 0xfffff81004007985 */ /* 0x0045e8000c101b06 */
[----:B------:R-:W3:Y:S02]  /*0950*/  LD.E.U16 R18, desc[UR6][R2.64+0x78] ;  /* 0x0000780602127980 */ /* 0x000ee4000c101500 */
[----:B---3--:R-:W-:-:S05]  /*0960*/  VIADD R23, R18, 0x1 ;  /* 0x0000000112177836 */ /* 0x008fca0000000000 */
[----:B------:R-:W-:Y:S04]  /*0970*/  ST.E.U16 desc[UR6][R2.64+0x78], R23 ;  /* 0x0000781702007985 */ /* 0x000fe8000c101506 */
[----:B------:R-:W3:Y:S04]  /*0980*/  LDG.E.64 R18, desc[UR6][R6.64+0x10] ;  /* 0x0000100606127981 */ /* 0x000ee8000c1e1b00 */
[----:B---3--:R-:W-:Y:S04]  /*0990*/  ST.E.64 desc[UR6][R4.64], R18 ;  /* 0x0000001204007985 */ /* 0x008fe8000c101b06 */
[----:B0-----:R-:W3:Y:S02]  /*09a0*/  LD.E.U16 R14, desc[UR6][R2.64+0x78] ;  /* 0x00007806020e7980 */ /* 0x001ee4000c101500 */
[----:B---3--:R-:W-:-:S05]  /*09b0*/  VIADD R25, R14, 0x1 ;  /* 0x000000010e197836 */ /* 0x008fca0000000000 */
[----:B------:R-:W-:Y:S04]  /*09c0*/  ST.E.U16 desc[UR6][R2.64+0x78], R25 ;  /* 0x0000781902007985 */ /* 0x000fe8000c101506 */
[----:B------:R-:W3:Y:S04]  /*09d0*/  LDG.E.64 R14, desc[UR6][R6.64+0x18] ;  /* 0x00001806060e7981 */ /* 0x000ee8000c1e1b00 */
[----:B---3--:R0:W-:Y:S04]  /*09e0*/  ST.E.64 desc[UR6][R4.64+0x8], R14 ;  /* 0x0000080e04007985 */ /* 0x0081e8000c101b06 */
[----:B--2---:R-:W2:Y:S01]  /*09f0*/  LD.E.U16 R16, desc[UR6][R2.64+0x78] ;  /* 0x0000780602107980 */ /* 0x004ea2000c101500 */
[----:B------:R-:W-:-:S02]  /*0a00*/  IADD3 R13, P1, PT, R13, -0x4, RZ ;  /* 0xfffffffc0d0d7810 */ /* 0x000fc40007f3e0ff */
[----:B------:R-:W-:Y:S02]  /*0a10*/  IADD3 R9, P2, PT, R9, 0x4, RZ ;  /* 0x0000000409097810 */ /* 0x000fe40007f5e0ff */
[----:B------:R-:W-:Y:S02]  /*0a20*/  IADD3.X R0, PT, PT, R0, -0x1, RZ, P1, !PT ;  /* 0xffffffff00007810 */ /* 0x000fe40000ffe4ff */
[----:B------:R-:W-:Y:S01]  /*0a30*/  ISETP.NE.U32.AND P1, PT, R13, RZ, PT ;  /* 0x000000ff0d00720c */ /* 0x000fe20003f25070 */
[----:B------:R-:W-:Y:S01]  /*0a40*/  IMAD.X R10, RZ, RZ, R10, P2 ;  /* 0x000000ffff0a7224 */ /* 0x000fe200010e060a */
[----:B------:R-:W-:Y:S02]  /*0a50*/  IADD3 R6, P4, PT, R6, 0x20, RZ ;  /* 0x0000002006067810 */ /* 0x000fe40007f9e0ff */
[----:B------:R-:W-:-:S03]  /*0a60*/  ISETP.NE.AND.EX P1, PT, R0, RZ, PT, P1 ;  /* 0x000000ff0000720c */ /* 0x000fc60003f25310 */
[----:B------:R-:W-:Y:S02]  /*0a70*/  IMAD.X R7, RZ, RZ, R7, P4 ;  /* 0x000000ffff077224 */ /* 0x000fe400020e0607 */
[----:B--2---:R-:W-:Y:S01]  /*0a80*/  VIADD R17, R16, 0x1 ;  /* 0x0000000110117836 */ /* 0x004fe20000000000 */
[----:B------:R-:W-:-:S04]  /*0a90*/  IADD3 R16, P3, PT, R4, 0x20, RZ ;  /* 0x0000002004107810 */ /* 0x000fc80007f7e0ff */
[----:B------:R2:W-:Y:S01]  /*0aa0*/  ST.E.U16 desc[UR6][R2.64+0x78], R17 ;  /* 0x0000781102007985 */ /* 0x0005e2000c101506 */
[----:B0-----:R-:W-:Y:S02]  /*0ab0*/  IMAD.X R5, RZ, RZ, R5, P3 ;  /* 0x000000ffff057224 */ /* 0x001fe400018e0605 */
[----:B------:R-:W-:Y:S06]  /*0ac0*/  @P1 BRA `(.L_x_2530) ;  /* 0xfffffffc00801947 */ /* 0x000fec000383ffff */
.L_x_2529:
[----:B------:R-:W-:Y:S05]  /*0ad0*/  BSYNC.RECONVERGENT B0 ;  /* 0x0000000000007941 */ /* 0x000fea0003800200 */
.L_x_2528:
[----:B------:R-:W-:Y:S05]  /*0ae0*/  @!P0 EXIT ;  /* 0x000000000000894d */ /* 0x000fea0003800000 */
[----:B------:R-:W0:Y:S01]  /*0af0*/  LDCU.64 UR4, c[0x0][0x3e8] ;  /* 0x00007d00ff0477ac */ /* 0x000e220008000a00 */
[----:B------:R-:W-:Y:S02]  /*0b00*/  IADD3 R8, P2, PT, RZ, -R8, RZ ;  /* 0x80000008ff087210 */ /* 0x000fe40007f5e0ff */
[----:B------:R-:W-:-:S04]  /*0b10*/  LEA R13, P1, R11, R2, 0x3 ;  /* 0x000000020b0d7211 */ /* 0x000fc800078218ff */
[----:B------:R-:W-:Y:S01]  /*0b20*/  LEA.HI.X R7, R11, R3, R12, 0x3, P1 ;  /* 0x000000030b077211 */ /* 0x000fe200008f1c0c */
[----:B------:R-:W-:Y:S01]  /*0b30*/  IMAD.X R11, RZ, RZ, -0x1, P2 ;  /* 0xffffffffff0b7424 */ /* 0x000fe200010e06ff */
[----:B0-----:R-:W-:-:S04]  /*0b40*/  LEA R14, P0, R9, UR4, 0x3 ;  /* 0x00000004090e7c11 */ /* 0x001fc8000f8018ff */
[----:B------:R-:W-:-:S09]  /*0b50*/  LEA.HI.X R15, R9, UR5, R10, 0x3, P0 ;  /* 0x00000005090f7c11 */ /* 0x000fd200080f1c0a */
.L_x_2531:
[----:B------:R-:W-:Y:S02]  /*0b60*/  IMAD.MOV.U32 R4, RZ, RZ, R14 ;  /* 0x000000ffff047224 */ /* 0x000fe400078e000e */
[----:B------:R-:W-:-:S06]  /*0b70*/  IMAD.MOV.U32 R5, RZ, RZ, R15 ;  /* 0x000000ffff057224 */ /* 0x000fcc00078e000f */
[----:B------:R-:W3:Y:S01]  /*0b80*/  LDG.E.64 R4, desc[UR6][R4.64] ;  /* 0x0000000604047981 */ /* 0x000ee2000c1e1b00 */
[----:B------:R-:W-:-:S05]  /*0b90*/  IMAD.MOV.U32 R6, RZ, RZ, R13 ;  /* 0x000000ffff067224 */ /* 0x000fca00078e000d */
[----:B0--3--:R0:W-:Y:S04]  /*0ba0*/  ST.E.64 desc[UR6][R6.64], R4 ;  /* 0x0000000406007985 */ /* 0x0091e8000c101b06 */
[----:B------:R-:W3:Y:S01]  /*0bb0*/  LD.E.U16 R0, desc[UR6][R2.64+0x78] ;  /* 0x0000780602007980 */ /* 0x000ee2000c101500 */
[----:B------:R-:W-:Y:S02]  /*0bc0*/  IADD3 R8, P0, PT, R8, 0x1, RZ ;  /* 0x0000000108087810 */ /* 0x000fe40007f1e0ff */
[----:B------:R-:W-:Y:S02]  /*0bd0*/  IADD3 R14, P1, PT, R14, 0x8, RZ ;  /* 0x000000080e0e7810 */ /* 0x000fe40007f3e0ff */
[----:B------:R-:W-:Y:S01]  /*0be0*/  IADD3 R13, P2, PT, R13, 0x8, RZ ;  /* 0x000000080d0d7810 */ /* 0x000fe20007f5e0ff */
[----:B------:R-:W-:Y:S01]  /*0bf0*/  IMAD.X R11, RZ, RZ, R11, P0 ;  /* 0x000000ffff0b7224 */ /* 0x000fe200000e060b */
[----:B------:R-:W-:Y:S01]  /*0c00*/  ISETP.NE.U32.AND P0, PT, R8, RZ, PT ;  /* 0x000000ff0800720c */ /* 0x000fe20003f05070 */
[----:B------:R-:W-:-:S02]  /*0c10*/  IMAD.X R15, RZ, RZ, R15, P1 ;  /* 0x000000ffff0f7224 */ /* 0x000fc400008e060f */
[----:B0-----:R-:W-:Y:S01]  /*0c20*/  IMAD.X R7, RZ, RZ, R7, P2 ;  /* 0x000000ffff077224 */ /* 0x001fe200010e0607 */
[----:B------:R-:W-:Y:S01]  /*0c30*/  ISETP.NE.AND.EX P0, PT, R11, RZ, PT, P0 ;  /* 0x000000ff0b00720c */ /* 0x000fe20003f05300 */
[----:B---3--:R-:W-:-:S05]  /*0c40*/  VIADD R9, R0, 0x1 ;  /* 0x0000000100097836 */ /* 0x008fca0000000000 */
[----:B------:R0:W-:Y:S07]  /*0c50*/  ST.E.U16 desc[UR6][R2.64+0x78], R9 ;  /* 0x0000780902007985 */ /* 0x0001ee000c101506 */
[----:B------:R-:W-:Y:S05]  /*0c60*/  @P0 BRA `(.L_x_2531) ;  /* 0xfffffffc00bc0947 */ /* 0x000fea000383ffff */
[----:B------:R-:W-:Y:S05]  /*0c70*/  EXIT ;  /* 0x000000000000794d */ /* 0x000fea0003800000 */
.L_x_2522:
[----:B------:R-:W0:Y:S01]  /*0c80*/  LDC.64 R8, c[0x4][0x18] ;  /* 0x01000600ff087b82 */ /* 0x000e220000000a00 */
[----:B------:R-:W1:Y:S01]  /*0c90*/  LDCU.64 UR8, c[0x4][0x18] ;  /* 0x01000300ff0877ac */ /* 0x000e620008000a00 */
[----:B------:R-:W2:Y:S01]  /*0ca0*/  LDCU.64 UR4, c[0x0][0x3b8] ;  /* 0x00007700ff0477ac */ /* 0x000ea20008000a00 */
[----:B0-----:R-:W3:Y:S01]  /*0cb0*/  LDG.E R9, desc[UR6][R8.64] ;  /* 0x0000000608097981 */ /* 0x001ee2000c1e1900 */
[----:B--2---:R-:W-:-:S04]  /*0cc0*/  IADD3 R6, P1, PT, R5, UR4, RZ ;  /* 0x0000000405067c10 */ /* 0x004fc8000ff3e0ff */
[----:B------:R-:W-:-:S05]  /*0cd0*/  IADD3.X R7, PT, PT, R4, UR5, RZ, P1, !PT ;  /* 0x0000000504077c10 */ /* 0x000fca0008ffe4ff */
[----:B------:R-:W2:Y:S01]  /*0ce0*/  LDG.E.64 R4, desc[UR6][R6.64+0x8] ;  /* 0x0000080606047981 */ /* 0x000ea2000c1e1b00 */
[----:B---3--:R-:W-:-:S05]  /*0cf0*/  IADD3 R0, P0, PT, R2, R9, RZ ;  /* 0x0000000902007210 */ /* 0x008fca0007f1e0ff */
[----:B------:R-:W-:Y:S01]  /*0d00*/  IMAD.X R3, RZ, RZ, R3, P0 ;  /* 0x000000ffff037224 */ /* 0x000fe200000e0603 */
[----:B-1----:R-:W-:-:S04]  /*0d10*/  LEA R2, P0, R0, UR8, 0x3 ;  /* 0x0000000800027c11 */ /* 0x002fc8000f8018ff */
[----:B------:R-:W-:-:S06]  /*0d20*/  LEA.HI.X R3, R0, UR9, R3, 0x3, P0 ;  /* 0x0000000900037c11 */ /* 0x000fcc00080f1c03 */
[----:B------:R-:W2:Y:S04]  /*0d30*/  LDG.E.64 R2, desc[UR6][R2.64+0x10] ;  /* 0x0000100602027981 */ /* 0x000ea8000c1e1b00 */
[----:B--2---:R-:W-:Y:S01]  /*0d40*/  ST.E.64 desc[UR6][R4.64+0x20], R2 ;  /* 0x0000200204007985 */ /* 0x004fe2000c101b06 */
[----:B------:R-:W-:Y:S05]  /*0d50*/  EXIT ;  /* 0x000000000000794d */ /* 0x000fea0003800000 */
.L_x_2532:
        /* <DEDUP_REMOVED lines=10> */
.L_x_2957:


//--------------------- .text._Z37batched_edge_inserts_preprocessing_v6P10edge_blockPmmmmS1_mP27vertex_dictionary_structuremmmmS1_S1_S1_ --------------------------
	.section	.text._Z37batched_edge_inserts_preprocessing_v6P10edge_blockPmmmmS1_mP27vertex_dictionary_structuremmmmS1_S1_S1_,"ax",@progbits
	.align	128
        .global         _Z37batched_edge_inserts_preprocessing_v6P10edge_blockPmmmmS1_mP27vertex_dictionary_structuremmmmS1_S1_S1_
        .type           _Z37batched_edge_inserts_preprocessing_v6P10edge_blockPmmmmS1_mP27vertex_dictionary_structuremmmmS1_S1_S1_,@function
        .size           _Z37batched_edge_inserts_preprocessing_v6P10edge_blockPmmmmS1_mP27vertex_dictionary_structuremmmmS1_S1_S1_,(.L_x_2958 - _Z37batched_edge_inserts_preprocessing_v6P10edge_blockPmmmmS1_mP27vertex_dictionary_structuremmmmS1_S1_S1_)
        .other          _Z37batched_edge_inserts_preprocessing_v6P10edge_blockPmmmmS1_mP27vertex_dictionary_structuremmmmS1_S1_S1_,@"STO_CUDA_ENTRY STV_DEFAULT"
_Z37batched_edge_inserts_preprocessing_v6P10edge_blockPmmmmS1_mP27vertex_dictionary_structuremmmmS1_S1_S1_:
.text._Z37batched_edge_inserts_preprocessing_v6P10edge_blockPmmmmS1_mP27vertex_dictionary_structuremmmmS1_S1_S1_:
        /* <DEDUP_REMOVED lines=14> */
[----:B------:R-:W3:Y:S01]  /*00e0*/  LDG.E.64 R8, desc[UR4][R4.64+0x8] ;  /* 0x0000080404087981 */ /* 0x000ee2000c1e1b00 */
[C---:B--2---:R-:W-:Y:S02]  /*00f0*/  IADD3 R11, P1, PT, R2.reuse, R6, RZ ;  /* 0x00000006020b7210 */ /* 0x044fe40007f3e0ff */
[----:B---3--:R-:W-:-:S03]  /*0100*/  IADD3 R0, P2, P3, R2, 0x1, R8 ;  /* 0x0000000102007810 */ /* 0x008fc60007b5e008 */
[----:B------:R-:W-:Y:S01]  /*0110*/  IMAD.X R12, RZ, RZ, R7, P1 ;  /* 0x000000ffff0c7224 */ /* 0x000fe200008e0607 */
[----:B------:R-:W-:Y:S02]  /*0120*/  ISETP.GE.U32.AND P0, PT, R11, R0, PT ;  /* 0x000000000b00720c */ /* 0x000fe40003f06070 */
[----:B------:R-:W-:-:S04]  /*0130*/  IADD3.X R0, PT, PT, RZ, RZ, R9, P2, P3 ;  /* 0x000000ffff007210 */ /* 0x000fc800017e6409 */
[----:B------:R-:W-:-:S13]  /*0140*/  ISETP.GE.U32.AND.EX P0, PT, R12, R0, PT, P0 ;  /* 0x000000000c00720c */ /* 0x000fda0003f06100 */
[----:B------:R-:W-:Y:S05]  /*0150*/  @P0 EXIT ;  /* 0x000000000000094d */ /* 0x000fea0003800000 */
[----:B------:R-:W-:Y:S01]  /*0160*/  IADD3 R0, P0, PT, -R6, R8, RZ ;  /* 0x0000000806007210 */ /* 0x000fe20007f1e1ff */
[----:B------:R-:W-:Y:S01]  /*0170*/  BSSY.RECONVERGENT B0, `(.L_x_2533) ;  /* 0x000002d000007945 */ /* 0x000fe20003800200 */
[----:B------:R-:W-:Y:S02]  /*0180*/  IMAD.MOV.U32 R3, RZ, RZ, RZ ;  /* 0x000000ffff037224 */ /* 0x000fe400078e00ff */
[C---:B------:R-:W-:Y:S01]  /*0190*/  ISETP.GE.U32.AND P1, PT, R0.reuse, 0xf, PT ;  /* 0x0000000f0000780c */ /* 0x040fe20003f26070 */
[----:B------:R-:W-:Y:S01]  /*01a0*/  IMAD.X R8, R9, 0x1, ~R7, P0 ;  /* 0x0000000109087824 */ /* 0x000fe200000e0e07 */
[----:B------:R-:W-:Y:S01]  /*01b0*/  IADD3 R10, P2, PT, R0, 0x1, RZ ;  /* 0x00000001000a7810 */ /* 0x000fe20007f5e0ff */
[----:B------:R-:W-:-:S03]  /*01c0*/  IMAD.MOV.U32 R9, RZ, RZ, R11 ;  /* 0x000000ffff097224 */ /* 0x000fc600078e000b */
[----:B------:R-:W-:Y:S01]  /*01d0*/  ISETP.GE.U32.AND.EX P1, PT, R8, RZ, PT, P1 ;  /* 0x000000ff0800720c */ /* 0x000fe20003f26110 */
[----:B------:R-:W-:Y:S01]  /*01e0*/  IMAD.X R8, RZ, RZ, R8, P2 ;  /* 0x000000ffff087224 */ /* 0x000fe200010e0608 */
[----:B------:R-:W-:-:S04]  /*01f0*/  LOP3.LUT R13, R10, 0xf, RZ, 0xc0, !PT ;  /* 0x0000000f0a0d7812 */ /* 0x000fc800078ec0ff */
[----:B------:R-:W-:-:S04]  /*0200*/  ISETP.NE.U32.AND P0, PT, R13, RZ, PT ;  /* 0x000000ff0d00720c */ /* 0x000fc80003f05070 */
[----:B------:R-:W-:-:S03]  /*0210*/  ISETP.NE.AND.EX P0, PT, RZ, RZ, PT, P0 ;  /* 0x000000ffff00720c */ /* 0x000fc60003f05300 */
[----:B------:R-:W-:Y:S10]  /*0220*/  @!P1 BRA `(.L_x_2534) ;  /* 0x0000000000849947 */ /* 0x000ff40003800000 */
[----:B------:R-:W0:Y:S01]  /*0230*/  LDCU.64 UR6, c[0x0][0x3f0] ;  /* 0x00007e00ff0677ac */ /* 0x000e220008000a00 */
[----:B------:R-:W-:Y:S02]  /*0240*/  LOP3.LUT R6, R10, 0xfffffff0, RZ, 0xc0, !PT ;  /* 0xfffffff00a067812 */ /* 0x000fe400078ec0ff */
[----:B0-----:R-:W-:-:S04]  /*0250*/  LEA R0, P1, R9, UR6, 0x3 ;  /* 0x0000000609007c11 */ /* 0x001fc8000f8218ff */
[----:B------:R-:W-:Y:S02]  /*0260*/  IADD3 R0, P2, PT, R0, 0x40, RZ ;  /* 0x0000004000007810 */ /* 0x000fe40007f5e0ff */
[----:B------:R-:W-:-:S05]  /*0270*/  LEA.HI.X R7, R9, UR7, R12, 0x3, P1 ;  /* 0x0000000709077c11 */ /* 0x000fca00088f1c0c */
[----:B------:R-:W-:-:S07]  /*0280*/  IMAD.X R7, RZ, RZ, R7, P2 ;  /* 0x000000ffff077224 */ /* 0x000fce00010e0607 */
.L_x_2535:
        /* <DEDUP_REMOVED lines=27> */
.L_x_2534:
[----:B------:R-:W-:Y:S05]  /*0440*/  BSYNC.RECONVERGENT B0 ;  /* 0x0000000000007941 */ /* 0x000fea0003800200 */
.L_x_2533:
        /* <DEDUP_REMOVED lines=21> */
.L_x_2537:
[----:B------:R-:W-:Y:S05]  /*05a0*/  BSYNC.RECONVERGENT B0 ;  /* 0x0000000000007941 */ /* 0x000fea0003800200 */
.L_x_2536:
        /* <DEDUP_REMOVED lines=18> */
.L_x_2539:
[----:B------:R-:W-:Y:S05]  /*06d0*/  BSYNC.RECONVERGENT B0 ;  /* 0x0000000000007941 */ /* 0x000fea0003800200 */
.L_x_2538:
[----:B------:R-:W-:Y:S05]  /*06e0*/  @!P1 EXIT ;  /* 0x000000000000994d */ /* 0x000fea0003800000 */
[----:B------:R-:W3:Y:S02]  /*06f0*/  LDCU.64 UR6, c[0x0][0x3f0] ;  /* 0x00007e00ff0677ac */ /* 0x000ee40008000a00 */
[----:B---3--:R-:W-:-:S04]  /*0700*/  LEA R0, P0, R9, UR6, 0x3 ;  /* 0x0000000609007c11 */ /* 0x008fc8000f8018ff */
[----:B------:R-:W-:-:S09]  /*0710*/  LEA.HI.X R7, R9, UR7, R12, 0x3, P0 ;  /* 0x0000000709077c11 */ /* 0x000fd200080f1c0c */
.L_x_2540:
        /* <DEDUP_REMOVED lines=11> */
.L_x_2541:
        /* <DEDUP_REMOVED lines=11> */
.L_x_2958:


//--------------------- .text._Z35vertex_delete_kernel_postprocessingP27vertex_dictionary_structuremPm --------------------------
	.section	.text._Z35vertex_delete_kernel_postprocessingP27vertex_dictionary_structuremPm,"ax",@progbits
	.align	128
        .global         _Z35vertex_delete_kernel_postprocessingP27vertex_dictionary_structuremPm
        .type           _Z35vertex_delete_kernel_postprocessingP27vertex_dictionary_structuremPm,@function
        .size           _Z35vertex_delete_kernel_postprocessingP27vertex_dictionary_structuremPm,(.L_x_2959 - _Z35vertex_delete_kernel_postprocessingP27vertex_dictionary_structuremPm)
        .other          _Z35vertex_delete_kernel_postprocessingP27vertex_dictionary_structuremPm,@"STO_CUDA_ENTRY STV_DEFAULT"
_Z35vertex_delete_kernel_postprocessingP27vertex_dictionary_structuremPm:
.text._Z35vertex_delete_kernel_postprocessingP27vertex_dictionary_structuremPm:
[----:B------:R-:W-:Y:S01]  /*0000*/  LDC R1, c[0x0][0x37c] ;  /* 0x0000df00ff017b82 */ /* 0x000fe20000000800 */
[----:B------:R-:W0:Y:S07]  /*0010*/  LDCU.64 UR6, c[0x0][0x388] ;  /* 0x00007100ff0677ac */ /* 0x000e2e0008000a00 */
[----:B------:R-:W1:Y:S01]  /*0020*/  LDC.64 R2, c[0x4][0x18] ;  /* 0x01000600ff027b82 */ /* 0x000e620000000a00 */
[----:B------:R-:W0:Y:S01]  /*0030*/  LDCU.64 UR4, c[0x0][0x390] ;  /* 0x00007200ff0477ac */ /* 0x000e220008000a00 */
[----:B------:R-:W1:Y:S01]  /*0040*/  LDCU.64 UR8, c[0x0][0x358] ;  /* 0x00006b00ff0877ac */ /* 0x000e620008000a00 */
[----:B0-----:R-:W-:-:S04]  /*0050*/  ULEA UR4, UP0, UR6, UR4, 0x3 ;  /* 0x0000000406047291 */ /* 0x001fc8000f8018ff */
[----:B------:R-:W-:Y:S01]  /*0060*/  ULEA.HI.X UR5, UR6, UR5, UR7, 0x3, UP0 ;  /* 0x0000000506057291 */ /* 0x000fe200080f1c07 */
[----:B-1----:R-:W2:Y:S01]  /*0070*/  LDG.E R0, desc[UR8][R2.64+0x4] ;  /* 0x0000040802007981 */ /* 0x002ea2000c1e1900 */
[----:B------:R-:W-:-:S04]  /*0080*/  MOV R4, UR4 ;  /* 0x0000000400047c02 */ /* 0x000fc80008000f00 */
[----:B------:R-:W-:-:S06]  /*0090*/  MOV R5, UR5 ;  /* 0x0000000500057c02 */ /* 0x000fcc0008000f00 */
[----:B------:R-:W2:Y:S02]  /*00a0*/  LDG.E R5, desc[UR8][R4.64] ;  /* 0x0000000804057981 */ /* 0x000ea4000c1e1900 */
[----:B--2---:R-:W-:-:S05]  /*00b0*/  IADD3 R0, PT, PT, R0, R5, RZ ;  /* 0x0000000500007210 */ /* 0x004fca0007ffe0ff */
[----:B------:R-:W-:-:S05]  /*00c0*/  IMAD.HI.U32 R6, R0, 0x6b5fca6b, RZ ;  /* 0x6b5fca6b00067827 */ /* 0x000fca00078e00ff */
[----:B------:R-:W-:-:S05]  /*00d0*/  SHF.R.U32.HI R7, RZ, 0x1a, R6 ;  /* 0x0000001aff077819 */ /* 0x000fca0000011606 */
[----:B------:R-:W-:-:S05]  /*00e0*/  IMAD R7, R7, -0x9896800, R0 ;  /* 0xf676980007077824 */ /* 0x000fca00078e0200 */
[----:B------:R-:W-:Y:S01]  /*00f0*/  STG.E desc[UR8][R2.64+0x4], R7 ;  /* 0x0000040702007986 */ /* 0x000fe2000c101908 */
[----:B------:R-:W-:Y:S05]  /*0100*/  EXIT ;  /* 0x000000000000794d */ /* 0x000fea0003800000 */
.L_x_2542:
        /* <DEDUP_REMOVED lines=15> */
.L_x_2959:


//--------------------- .text._Z28vertex_delete_kernel_stage_2P27vertex_dictionary_structuremmPmS1_ --------------------------
	.section	.text._Z28vertex_delete_kernel_stage_2P27vertex_dictionary_structuremmPmS1_,"ax",@progbits
	.align	128
        .global         _Z28vertex_delete_kernel_stage_2P27vertex_dictionary_structuremmPmS1_
        .type           _Z28vertex_delete_kernel_stage_2P27vertex_dictionary_structuremmPmS1_,@function
        .size           _Z28vertex_delete_kernel_stage_2P27vertex_dictionary_structuremmPmS1_,(.L_x_2960 - _Z28vertex_delete_kernel_stage_2P27vertex_dictionary_structuremmPmS1_)
        .other          _Z28vertex_delete_kernel_stage_2P27vertex_dictionary_structuremmPmS1_,@"STO_CUDA_ENTRY STV_DEFAULT"
_Z28vertex_delete_kernel_stage_2P27vertex_dictionary_structuremmPmS1_:
.text._Z28vertex_delete_kernel_stage_2P27vertex_dictionary_structuremmPmS1_:
        /* <DEDUP_REMOVED lines=10> */
[C---:B------:R-:W-:Y:S01]  /*00a0*/  IMAD.SHL.U32 R6, R0.reuse, 0x8, RZ ;  /* 0x0000000800067824 */ /* 0x040fe200078e00ff */
[----:B------:R-:W-:Y:S01]  /*00b0*/  UIADD3 UR4, UP0, UPT, UR4, -0x1, URZ ;  /* 0xffffffff04047890 */ /* 0x000fe2000ff1e0ff */
[----:B------:R-:W1:Y:S03]  /*00c0*/  LDCU.64 UR6, c[0x0][0x358] ;  /* 0x00006b00ff0677ac */ /* 0x000e660008000a00 */
[----:B------:R-:W-:Y:S02]  /*00d0*/  UIADD3.X UR5, UPT, UPT, UR5, -0x1, URZ, UP0, !UPT ;  /* 0xffffffff05057890 */ /* 0x000fe400087fe4ff */
[----:B------:R-:W-:Y:S02]  /*00e0*/  ISETP.NE.U32.AND P0, PT, R0, UR4, PT ;  /* 0x0000000400007c0c */ /* 0x000fe4000bf05070 */
[----:B------:R-:W-:-:S02]  /*00f0*/  SHF.R.U32.HI R0, RZ, 0x1d, R0 ;  /* 0x0000001dff007819 */ /* 0x000fc40000011600 */
[----:B------:R-:W-:Y:S02]  /*0100*/  ISETP.NE.AND.EX P0, PT, RZ, UR5, PT, P0 ;  /* 0x00000005ff007c0c */ /* 0x000fe4000bf05300 */
[----:B0-----:R-:W-:-:S04]  /*0110*/  IADD3 R2, P1, PT, R6, UR8, RZ ;  /* 0x0000000806027c10 */ /* 0x001fc8000ff3e0ff */
[----:B------:R-:W-:-:S07]  /*0120*/  IADD3.X R3, PT, PT, R0, UR9, RZ, P1, !PT ;  /* 0x0000000900037c10 */ /* 0x000fce0008ffe4ff */
[----:B-1----:R0:W5:Y:S01]  /*0130*/  @!P0 LDG.E.64 R10, desc[UR6][R2.64] ;  /* 0x00000006020a8981 */ /* 0x002162000c1e1b00 */
[----:B------:R-:W-:Y:S04]  /*0140*/  BSSY.RECONVERGENT B0, `(.L_x_2543) ;  /* 0x0000007000007945 */ /* 0x000fe80003800200 */
[----:B------:R-:W-:Y:S05]  /*0150*/  @!P0 BRA `(.L_x_2544) ;  /* 0x0000000000148947 */ /* 0x000fea0003800000 */
[----:B------:R-:W2:Y:S04]  /*0160*/  LDG.E.64 R4, desc[UR6][R2.64+0x8] ;  /* 0x0000080602047981 */ /* 0x000ea8000c1e1b00 */
[----:B-----5:R-:W2:Y:S02]  /*0170*/  LDG.E.64 R10, desc[UR6][R2.64] ;  /* 0x00000006020a7981 */ /* 0x020ea4000c1e1b00 */
[----:B--2---:R-:W-:-:S04]  /*0180*/  ISETP.NE.U32.AND P0, PT, R10, R4, PT ;  /* 0x000000040a00720c */ /* 0x004fc80003f05070 */
[----:B------:R-:W-:-:S13]  /*0190*/  ISETP.NE.AND.EX P0, PT, R11, R5, PT, P0 ;  /* 0x000000050b00720c */ /* 0x000fda0003f05300 */
[----:B------:R-:W-:Y:S05]  /*01a0*/  @!P0 EXIT ;  /* 0x000000000000894d */ /* 0x000fea0003800000 */
.L_x_2544:
[----:B------:R-:W-:Y:S05]  /*01b0*/  BSYNC.RECONVERGENT B0 ;  /* 0x0000000000007941 */ /* 0x000fea0003800200 */
.L_x_2543:
[----:B------:R-:W1:Y:S02]  /*01c0*/  LDCU.64 UR4, c[0x0][0x380] ;  /* 0x00007000ff0477ac */ /* 0x000e640008000a00 */
[----:B-1----:R-:W-:-:S04]  /*01d0*/  UIADD3 UR8, UP0, UPT, UR4, 0x18000000, URZ ;  /* 0x1800000004087890 */ /* 0x002fc8000ff1e0ff */
[----:B------:R-:W-:Y:S02]  /*01e0*/  UIADD3.X UR4, UPT, UPT, URZ, UR5, URZ, UP0, !UPT ;  /* 0x00000005ff047290 */ /* 0x000fe400087fe4ff */
[----:B------:R-:W-:-:S04]  /*01f0*/  IMAD.U32 R8, RZ, RZ, UR8 ;  /* 0x00000008ff087e24 */ /* 0x000fc8000f8e00ff */
[----:B------:R-:W-:-:S05]  /*0200*/  IMAD.U32 R9, RZ, RZ, UR4 ;  /* 0x00000004ff097e24 */ /* 0x000fca000f8e00ff */
[----:B------:R-:W2:Y:S01]  /*0210*/  LDG.E.64 R4, desc[UR6][R8.64+0x519608] ;  /* 0x5196080608047981 */ /* 0x000ea2000c1e1b00 */
[----:B------:R-:W1:Y:S01]  /*0220*/  LDCU.64 UR4, c[0x0][0x3a0] ;  /* 0x00007400ff0477ac */ /* 0x000e620008000a00 */
[----:B--2--5:R-:W-:-:S04]  /*0230*/  LEA R4, P0, R10, R4, 0x3 ;  /* 0x000000040a047211 */ /* 0x024fc800078018ff */
[----:B------:R-:W-:-:S06]  /*0240*/  LEA.HI.X R5, R10, R5, R11, 0x3, P0 ;  /* 0x000000050a057211 */ /* 0x000fcc00000f1c0b */
[----:B------:R-:W2:Y:S01]  /*0250*/  LD.E.64 R4, desc[UR6][R4.64+-0x8] ;  /* 0xfffff80604047980 */ /* 0x000ea2000c101b00 */
[----:B-1----:R-:W-:Y:S01]  /*0260*/  IADD3 R6, P1, PT, R6, UR4, RZ ;  /* 0x0000000406067c10 */ /* 0x002fe2000ff3e0ff */
[----:B------:R-:W-:Y:S03]  /*0270*/  BSSY.RECONVERGENT B0, `(.L_x_2545) ;  /* 0x0000040000007945 */ /* 0x000fe60003800200 */
[----:B------:R-:W-:Y:S02]  /*0280*/  IADD3.X R7, PT, PT, R0, UR5, RZ, P1, !PT ;  /* 0x0000000500077c10 */ /* 0x000fe40008ffe4ff */
[----:B--2---:R-:W-:-:S04]  /*0290*/  ISETP.NE.U32.AND P0, PT, R4, RZ, PT ;  /* 0x000000ff0400720c */ /* 0x004fc80003f05070 */
[----:B------:R-:W-:-:S13]  /*02a0*/  ISETP.NE.AND.EX P0, PT, R5, RZ, PT, P0 ;  /* 0x000000ff0500720c */ /* 0x000fda0003f05300 */
[----:B------:R-:W-:Y:S05]  /*02b0*/  @!P0 BRA `(.L_x_2546) ;  /* 0x0000000000ec8947 */ /* 0x000fea0003800000 */
[----:B------:R-:W5:Y:S01]  /*02c0*/  LDG.E.64 R6, desc[UR6][R6.64] ;  /* 0x0000000606067981 */ /* 0x000f62000c1e1b00 */
[----:B------:R-:W-:Y:S01]  /*02d0*/  BSSY.RECONVERGENT B1, `(.L_x_2547) ;  /* 0x0000038000017945 */ /* 0x000fe20003800200 */
[----:B------:R-:W-:Y:S02]  /*02e0*/  IMAD.MOV.U32 R9, RZ, RZ, RZ ;  /* 0x000000ffff097224 */ /* 0x000fe400078e00ff */
[----:B------:R-:W-:-:S07]  /*02f0*/  IMAD.MOV.U32 R11, RZ, RZ, RZ ;  /* 0x000000ffff0b7224 */ /* 0x000fce00078e00ff */
.L_x_2551:
[----:B------:R-:W1:Y:S01]  /*0300*/  LDCU.64 UR4, c[0x0][0x380] ;  /* 0x00007000ff0477ac */ /* 0x000e620008000a00 */
[----:B------:R-:W2:Y:S01]  /*0310*/  LDG.E.64 R14, desc[UR6][R2.64] ;  /* 0x00000006020e7981 */ /* 0x000ea2000c1e1b00 */
[----:B-1----:R-:W-:-:S04]  /*0320*/  UIADD3 UR8, UP0, UPT, UR4, 0x18000000, URZ ;  /* 0x1800000004087890 */ /* 0x002fc8000ff1e0ff */
[----:B------:R-:W-:Y:S02]  /*0330*/  UIADD3.X UR4, UPT, UPT, URZ, UR5, URZ, UP0, !UPT ;  /* 0x00000005ff047290 */ /* 0x000fe400087fe4ff */
[----:B------:R-:W-:-:S04]  /*0340*/  IMAD.U32 R20, RZ, RZ, UR8 ;  /* 0x00000008ff147e24 */ /* 0x000fc8000f8e00ff */
[----:B------:R-:W-:-:S05]  /*0350*/  IMAD.U32 R21, RZ, RZ, UR4 ;  /* 0x00000004ff157e24 */ /* 0x000fca000f8e00ff */
[----:B------:R-:W2:Y:S01]  /*0360*/  LDG.E.64 R12, desc[UR6][R20.64+0x519630] ;  /* 0x51963006140c7981 */ /* 0x000ea2000c1e1b00 */
[----:B------:R-:W1:Y:S01]  /*0370*/  LDCU.64 UR4, c[0x4][0x20] ;  /* 0x01000400ff0477ac */ /* 0x000e620008000a00 */
[----:B------:R-:W3:Y:S01]  /*0380*/  LDC.64 R16, c[0x4][0x18] ;  /* 0x01000600ff107b82 */ /* 0x000ee20000000a00 */
[----:B-1----:R-:W-:-:S04]  /*0390*/  LEA R18, P0, R9, UR4, 0x3 ;  /* 0x0000000409127c11 */ /* 0x002fc8000f8018ff */
[----:B------:R-:W-:Y:S01]  /*03a0*/  LEA.HI.X R19, R9, UR5, R11, 0x3, P0 ;  /* 0x0000000509137c11 */ /* 0x000fe200080f1c0b */
[----:B---3-5:R1:W5:Y:S04]  /*03b0*/  LDG.E R0, desc[UR6][R16.64+0x4] ;  /* 0x0000040610007981 */ /* 0x028368000c1e1900 */
[----:B------:R-:W3:Y:S01]  /*03c0*/  LDG.E.64 R22, desc[UR6][R18.64] ;  /* 0x0000000612167981 */ /* 0x000ee2000c1e1b00 */
[----:B--2---:R-:W-:-:S04]  /*03d0*/  LEA R12, P0, R14, R12, 0x3 ;  /* 0x0000000c0e0c7211 */ /* 0x004fc800078018ff */
[----:B------:R-:W-:-:S06]  /*03e0*/  LEA.HI.X R13, R14, R13, R15, 0x3, P0 ;  /* 0x0000000d0e0d7211 */ /* 0x000fcc00000f1c0f */
[----:B------:R-:W5:Y:S01]  /*03f0*/  LD.E.64 R12, desc[UR6][R12.64+-0x8] ;  /* 0xfffff8060c0c7980 */ /* 0x000f62000c101b00 */
[----:B------:R-:W-:Y:S01]  /*0400*/  BSSY.RECONVERGENT B2, `(.L_x_2548) ;  /* 0x0000019000027945 */ /* 0x000fe20003800200 */
[----:B---3--:R-:W-:-:S04]  /*0410*/  ISETP.NE.U32.AND P0, PT, R22, RZ, PT ;  /* 0x000000ff1600720c */ /* 0x008fc80003f05070 */
[----:B------:R-:W-:-:S13]  /*0420*/  ISETP.NE.AND.EX P0, PT, R23, RZ, PT, P0 ;  /* 0x000000ff1700720c */ /* 0x000fda0003f05300 */
[----:B-1----:R-:W-:Y:S05]  /*0430*/  @!P0 BRA `(.L_x_2549) ;  /* 0x0000000000548947 */ /* 0x002fea0003800000 */
[----:B------:R-:W-:-:S07]  /*0440*/  IMAD.MOV.U32 R8, RZ, RZ, R22 ;  /* 0x000000ffff087224 */ /* 0x000fce00078e0016 */
.L_x_2550:
        /* <DEDUP_REMOVED lines=19> */
[----:B-1----:R-:W-:Y:S06]  /*0580*/  @P0 BRA `(.L_x_2550) ;  /* 0xfffffffc00b00947 */ /* 0x002fec000383ffff */
.L_x_2549:
[----:B------:R-:W-:Y:S05]  /*0590*/  BSYNC.RECONVERGENT B2 ;  /* 0x0000000000027941 */ /* 0x000fea0003800200 */
.L_x_2548:
[----:B------:R-:W1:Y:S01]  /*05a0*/  LDCU.64 UR4, c[0x4][0x18] ;  /* 0x01000300ff0477ac */ /* 0x000e620008000a00 */
[----:B-----5:R-:W-:-:S04]  /*05b0*/  IADD3 R0, P0, P1, R0, R9, R6 ;  /* 0x0000000900007210 */ /* 0x020fc8000791e006 */
[----:B------:R-:W-:Y:S02]  /*05c0*/  IADD3.X R15, PT, PT, RZ, R11, R7, P0, P1 ;  /* 0x0000000bff0f7210 */ /* 0x000fe400007e2407 */
[----:B-1----:R-:W-:-:S04]  /*05d0*/  LEA R14, P0, R0, UR4, 0x3 ;  /* 0x00000004000e7c11 */ /* 0x002fc8000f8018ff */
[----:B------:R-:W-:Y:S02]  /*05e0*/  LEA.HI.X R15, R0, UR5, R15, 0x3, P0 ;  /* 0x00000005000f7c11 */ /* 0x000fe400080f1c0f */
[----:B------:R-:W-:-:S03]  /*05f0*/  IADD3 R9, P0, PT, R9, 0x1, RZ ;  /* 0x0000000109097810 */ /* 0x000fc60007f1e0ff */
[----:B------:R1:W-:Y:S02]  /*0600*/  STG.E.64 desc[UR6][R14.64+0x10], R12 ;  /* 0x0000100c0e007986 */ /* 0x0003e4000c101b06 */
[----:B------:R-:W-:Y:S01]  /*0610*/  IMAD.X R11, RZ, RZ, R11, P0 ;  /* 0x000000ffff0b7224 */ /* 0x000fe200000e060b */
[----:B------:R-:W-:-:S04]  /*0620*/  ISETP.NE.U32.AND P0, PT, R9, R4, PT ;  /* 0x000000040900720c */ /* 0x000fc80003f05070 */
[----:B------:R-:W-:-:S13]  /*0630*/  ISETP.NE.AND.EX P0, PT, R11, R5, PT, P0 ;  /* 0x000000050b00720c */ /* 0x000fda0003f05300 */
[----:B-1----:R-:W-:Y:S05]  /*0640*/  @P0 BRA `(.L_x_2551) ;  /* 0xfffffffc002c0947 */ /* 0x002fea000383ffff */
[----:B------:R-:W-:Y:S05]  /*0650*/  BSYNC.RECONVERGENT B1 ;  /* 0x0000000000017941 */ /* 0x000fea0003800200 */
.L_x_2547:
[----:B------:R1:W5:Y:S02]  /*0660*/  LDG.E.64 R10, desc[UR6][R2.64] ;  /* 0x00000006020a7981 */ /* 0x000364000c1e1b00 */
.L_x_2546:
[----:B------:R-:W-:Y:S05]  /*0670*/  BSYNC.RECONVERGENT B0 ;  /* 0x0000000000007941 */ /* 0x000fea0003800200 */
.L_x_2545:
[----:B------:R-:W2:Y:S02]  /*0680*/  LDC.64 R12, c[0x0][0x380] ;  /* 0x0000e000ff0c7b82 */ /* 0x000ea40000000a00 */
[----:B--2---:R-:W2:Y:S01]  /*0690*/  LDG.E.64 R4, desc[UR6][R12.64] ;  /* 0x000000060c047981 */ /* 0x004ea2000c1e1b00 */
[----:B------:R-:W-:-:S05]  /*06a0*/  IADD3 R14, P1, PT, R12, 0x18000000, RZ ;  /* 0x180000000c0e7810 */ /* 0x000fca0007f3e0ff */
[----:B------:R-:W-:Y:S01]  /*06b0*/  IMAD.X R15, RZ, RZ, R13, P1 ;  /* 0x000000ffff0f7224 */ /* 0x000fe200008e060d */
[----:B--2--5:R-:W-:-:S04]  /*06c0*/  LEA R8, P0, R10, R4, 0x3 ;  /* 0x000000040a087211 */ /* 0x024fc800078018ff */
[----:B------:R-:W-:-:S05]  /*06d0*/  LEA.HI.X R9, R10, R5, R11, 0x3, P0 ;  /* 0x000000050a097211 */ /* 0x000fca00000f1c0b */
[----:B------:R-:W-:Y:S04]  /*06e0*/  ST.E.64 desc[UR6][R8.64+-0x8], RZ ;  /* 0xfffff8ff08007985 */ /* 0x000fe8000c101b06 */
[----:B------:R-:W2:Y:S04]  /*06f0*/  LDG.E.64 R4, desc[UR6][R14.64+0x519618] ;  /* 0x519618060e047981 */ /* 0x000ea8000c1e1b00 */
[----:B------:R-:W2:Y:S02]  /*0700*/  LDG.E.64 R6, desc[UR6][R2.64] ;  /* 0x0000000602067981 */ /* 0x000ea4000c1e1b00 */
[----:B--2---:R-:W-:-:S04]  /*0710*/  LEA R10, P0, R6, R4, 0x2 ;  /* 0x00000004060a7211 */ /* 0x004fc800078010ff */
[----:B------:R-:W-:-:S05]  /*0720*/  LEA.HI.X R11, R6, R5, R7, 0x2, P0 ;  /* 0x00000005060b7211 */ /* 0x000fca00000f1407 */
[----:B------:R-:W-:Y:S04]  /*0730*/  ST.E desc[UR6][R10.64+-0x4], RZ ;  /* 0xfffffcff0a007985 */ /* 0x000fe8000c101906 */
[----:B------:R-:W2:Y:S04]  /*0740*/  LDG.E.64 R4, desc[UR6][R14.64+0x519608] ;  /* 0x519608060e047981 */ /* 0x000ea8000c1e1b00 */
[----:B------:R-:W2:Y:S02]  /*0750*/  LDG.E.64 R6, desc[UR6][R2.64] ;  /* 0x0000000602067981 */ /* 0x000ea4000c1e1b00 */
[----:B--2---:R-:W-:-:S04]  /*0760*/  LEA R12, P0, R6, R4, 0x3 ;  /* 0x00000004060c7211 */ /* 0x004fc800078018ff */
[----:B------:R-:W-:-:S05]  /*0770*/  LEA.HI.X R13, R6, R5, R7, 0x3, P0 ;  /* 0x00000005060d7211 */ /* 0x000fca00000f1c07 */
[----:B------:R-:W-:Y:S04]  /*0780*/  ST.E.64 desc[UR6][R12.64+-0x8], RZ ;  /* 0xfffff8ff0c007985 */ /* 0x000fe8000c101b06 */
[----:B------:R-:W2:Y:S04]  /*0790*/  LDG.E.64 R4, desc[UR6][R14.64+0x519630] ;  /* 0x519630060e047981 */ /* 0x000ea8000c1e1b00 */
[----:B------:R-:W2:Y:S02]  /*07a0*/  LDG.E.64 R6, desc[UR6][R2.64] ;  /* 0x0000000602067981 */ /* 0x000ea4000c1e1b00 */
[----:B--2---:R-:W-:-:S04]  /*07b0*/  LEA R4, P0, R6, R4, 0x3 ;  /* 0x0000000406047211 */ /* 0x004fc800078018ff */
[----:B------:R-:W-:-:S05]  /*07c0*/  LEA.HI.X R5, R6, R5, R7, 0x3, P0 ;  /* 0x0000000506057211 */ /* 0x000fca00000f1c07 */
[----:B------:R-:W-:Y:S01]  /*07d0*/  ST.E.64 desc[UR6][R4.64+-0x8], RZ ;  /* 0xfffff8ff04007985 */ /* 0x000fe2000c101b06 */
[----:B------:R-:W-:Y:S05]  /*07e0*/  EXIT ;  /* 0x000000000000794d */ /* 0x000fea0003800000 */
.L_x_2552:
        /* <DEDUP_REMOVED lines=9> */
.L_x_2960:


//--------------------- .text._Z42vertex_delete_kernel_stage_2_preprocessingP27vertex_dictionary_structuremmPmS1_ --------------------------
	.section	.text._Z42vertex_delete_kernel_stage_2_preprocessingP27vertex_dictionary_structuremmPmS1_,"ax",@progbits
	.align	128
        .global         _Z42vertex_delete_kernel_stage_2_preprocessingP27vertex_dictionary_structuremmPmS1_
        .type           _Z42vertex_delete_kernel_stage_2_preprocessingP27vertex_dictionary_structuremmPmS1_,@function
        .size           _Z42vertex_delete_kernel_stage_2_preprocessingP27vertex_dictionary_structuremmPmS1_,(.L_x_2961 - _Z42vertex_delete_kernel_stage_2_preprocessingP27vertex_dictionary_structuremmPmS1_)
        .other          _Z42vertex_delete_kernel_stage_2_preprocessingP27vertex_dictionary_structuremmPmS1_,@"STO_CUDA_ENTRY STV_DEFAULT"
_Z42vertex_delete_kernel_stage_2_preprocessingP27vertex_dictionary_structuremmPmS1_:
.text._Z42vertex_delete_kernel_stage_2_preprocessingP27vertex_dictionary_structuremmPmS1_:
        /* <DEDUP_REMOVED lines=9> */
[----:B------:R-:W-:Y:S01]  /*0090*/  UIADD3 UR4, UP0, UPT, UR4, -0x1, URZ ;  /* 0xffffffff04047890 */ /* 0x000fe2000ff1e0ff */
[----:B------:R-:W0:Y:S03]  /*00a0*/  LDCU.64 UR6, c[0x0][0x358] ;  /* 0x00006b00ff0677ac */ /* 0x000e260008000a00 */
[----:B------:R-:W-:Y:S02]  /*00b0*/  UIADD3.X UR5, UPT, UPT, UR5, -0x1, URZ, UP0, !UPT ;  /* 0xffffffff05057890 */ /* 0x000fe400087fe4ff */
[----:B------:R-:W-:-:S04]  /*00c0*/  ISETP.NE.U32.AND P0, PT, R0, UR4, PT ;  /* 0x0000000400007c0c */ /* 0x000fc8000bf05070 */
[----:B------:R-:W-:-:S13]  /*00d0*/  ISETP.NE.AND.EX P0, PT, RZ, UR5, PT, P0 ;  /* 0x00000005ff007c0c */ /* 0x000fda000bf05300 */
[----:B------:R-:W1:Y:S02]  /*00e0*/  @!P0 LDC.64 R2, c[0x0][0x398] ;  /* 0x0000e600ff028b82 */ /* 0x000e640000000a00 */
[----:B-1----:R-:W-:-:S04]  /*00f0*/  @!P0 LEA R2, P1, R0, R2, 0x3 ;  /* 0x0000000200028211 */ /* 0x002fc800078218ff */
[----:B------:R-:W-:-:S06]  /*0100*/  @!P0 LEA.HI.X R3, R0, R3, RZ, 0x3, P1 ;  /* 0x0000000300038211 */ /* 0x000fcc00008f1cff */
[----:B0-----:R-:W5:Y:S01]  /*0110*/  @!P0 LDG.E.64 R2, desc[UR6][R2.64] ;  /* 0x0000000602028981 */ /* 0x001f62000c1e1b00 */
[----:B------:R-:W-:Y:S04]  /*0120*/  BSSY.RECONVERGENT B0, `(.L_x_2553) ;  /* 0x000000c000007945 */ /* 0x000fe80003800200 */
[----:B------:R-:W-:Y:S05]  /*0130*/  @!P0 BRA `(.L_x_2554) ;  /* 0x0000000000288947 */ /* 0x000fea0003800000 */
[----:B------:R-:W0:Y:S02]  /*0140*/  LDCU.64 UR4, c[0x0][0x398] ;  /* 0x00007300ff0477ac */ /* 0x000e240008000a00 */
[----:B0-----:R-:W-:-:S04]  /*0150*/  LEA R4, P0, R0, UR4, 0x3 ;  /* 0x0000000400047c11 */ /* 0x001fc8000f8018ff */
[----:B------:R-:W-:-:S05]  /*0160*/  LEA.HI.X R5, R0, UR5, RZ, 0x3, P0 ;  /* 0x0000000500057c11 */ /* 0x000fca00080f1cff */
[----:B------:R-:W2:Y:S04]  /*0170*/  LDG.E.64 R6, desc[UR6][R4.64] ;  /* 0x0000000604067981 */ /* 0x000ea8000c1e1b00 */
[----:B-----5:R-:W2:Y:S02]  /*0180*/  LDG.E.64 R2, desc[UR6][R4.64+0x8] ;  /* 0x0000080604027981 */ /* 0x020ea4000c1e1b00 */
[----:B--2---:R-:W-:-:S04]  /*0190*/  ISETP.NE.U32.AND P0, PT, R6, R2, PT ;  /* 0x000000020600720c */ /* 0x004fc80003f05070 */
[----:B------:R-:W-:-:S13]  /*01a0*/  ISETP.NE.AND.EX P0, PT, R7, R3, PT, P0 ;  /* 0x000000030700720c */ /* 0x000fda0003f05300 */
[----:B------:R-:W-:Y:S05]  /*01b0*/  @!P0 EXIT ;  /* 0x000000000000894d */ /* 0x000fea0003800000 */
[----:B------:R-:W-:Y:S02]  /*01c0*/  IMAD.MOV.U32 R2, RZ, RZ, R6 ;  /* 0x000000ffff027224 */ /* 0x000fe400078e0006 */
[----:B------:R-:W-:-:S07]  /*01d0*/  IMAD.MOV.U32 R3, RZ, RZ, R7 ;  /* 0x000000ffff037224 */ /* 0x000fce00078e0007 */
.L_x_2554:
[----:B------:R-:W-:Y:S05]  /*01e0*/  BSYNC.RECONVERGENT B0 ;  /* 0x0000000000007941 */ /* 0x000fea0003800200 */
.L_x_2553:
[----:B------:R-:W0:Y:S02]  /*01f0*/  LDCU.64 UR4, c[0x0][0x380] ;  /* 0x00007000ff0477ac */ /* 0x000e240008000a00 */
[----:B0-----:R-:W-:-:S04]  /*0200*/  UIADD3 UR8, UP0, UPT, UR4, 0x18000000, URZ ;  /* 0x1800000004087890 */ /* 0x001fc8000ff1e0ff */
[----:B------:R-:W-:Y:S02]  /*0210*/  UIADD3.X UR4, UPT, UPT, URZ, UR5, URZ, UP0, !UPT ;  /* 0x00000005ff047290 */ /* 0x000fe400087fe4ff */
[----:B------:R-:W-:-:S04]  /*0220*/  IMAD.U32 R8, RZ, RZ, UR8 ;  /* 0x00000008ff087e24 */ /* 0x000fc8000f8e00ff */
[----:B------:R-:W-:-:S05]  /*0230*/  IMAD.U32 R9, RZ, RZ, UR4 ;  /* 0x00000004ff097e24 */ /* 0x000fca000f8e00ff */
[----:B------:R-:W2:Y:S01]  /*0240*/  LDG.E.64 R4, desc[UR6][R8.64+0x519608] ;  /* 0x5196080608047981 */ /* 0x000ea2000c1e1b00 */
[----:B------:R-:W0:Y:S01]  /*0250*/  LDCU.64 UR4, c[0x0][0x3a0] ;  /* 0x00007400ff0477ac */ /* 0x000e220008000a00 */
[----:B--2--5:R-:W-:-:S04]  /*0260*/  LEA R4, P0, R2, R4, 0x3 ;  /* 0x0000000402047211 */ /* 0x024fc800078018ff */
[----:B------:R-:W-:-:S05]  /*0270*/  LEA.HI.X R5, R2, R5, R3, 0x3, P0 ;  /* 0x0000000502057211 */ /* 0x000fca00000f1c03 */
[----:B------:R-:W2:Y:S01]  /*0280*/  LDG.E.64 R2, desc[UR6][R4.64+-0x8] ;  /* 0xfffff80604027981 */ /* 0x000ea2000c1e1b00 */
[----:B0-----:R-:W-:-:S04]  /*0290*/  LEA R6, P0, R0, UR4, 0x3 ;  /* 0x0000000400067c11 */ /* 0x001fc8000f8018ff */
[----:B------:R-:W-:-:S05]  /*02a0*/  LEA.HI.X R7, R0, UR5, RZ, 0x3, P0 ;  /* 0x0000000500077c11 */ /* 0x000fca00080f1cff */
[----:B--2---:R-:W-:Y:S01]  /*02b0*/  STG.E.64 desc[UR6][R6.64], R2 ;  /* 0x0000000206007986 */ /* 0x004fe2000c101b06 */
[----:B------:R-:W-:Y:S05]  /*02c0*/  EXIT ;  /* 0x000000000000794d */ /* 0x000fea0003800000 */
.L_x_2555:
        /* <DEDUP_REMOVED lines=11> */
.L_x_2961:


//--------------------- .text._Z28vertex_delete_kernel_stage_1P27vertex_dictionary_structuremmPm --------------------------
	.section	.text._Z28vertex_delete_kernel_stage_1P27vertex_dictionary_structuremmPm,"ax",@progbits
	.align	128
        .global         _Z28vertex_delete_kernel_stage_1P27vertex_dictionary_structuremmPm
        .type           _Z28vertex_delete_kernel_stage_1P27vertex_dictionary_structuremmPm,@function
        .size           _Z28vertex_delete_kernel_stage_1P27vertex_dictionary_structuremmPm,(.L_x_2962 - _Z28vertex_delete_kernel_stage_1P27vertex_dictionary_structuremmPm)
        .other          _Z28vertex_delete_kernel_stage_1P27vertex_dictionary_structuremmPm,@"STO_CUDA_ENTRY STV_DEFAULT"
_Z28vertex_delete_kernel_stage_1P27vertex_dictionary_structuremmPm:
.text._Z28vertex_delete_kernel_stage_1P27vertex_dictionary_structuremmPm:
        /* <DEDUP_REMOVED lines=11> */
[----:B------:R-:W2:Y:S01]  /*00b0*/  LDCU.64 UR6, c[0x0][0x358] ;  /* 0x00006b00ff0677ac */ /* 0x000ea20008000a00 */
[----:B0-----:R-:W-:Y:S01]  /*00c0*/  UIADD3 UR10, UP0, UPT, UR4, 0x18000000, URZ ;  /* 0x18000000040a7890 */ /* 0x001fe2000ff1e0ff */
[----:B-1----:R-:W-:-:S03]  /*00d0*/  LEA R8, P0, R0, UR8, 0x3 ;  /* 0x0000000800087c11 */ /* 0x002fc6000f8018ff */
[----:B------:R-:W-:Y:S02]  /*00e0*/  UIADD3.X UR4, UPT, UPT, URZ, UR5, URZ, UP0, !UPT ;  /* 0x00000005ff047290 */ /* 0x000fe400087fe4ff */
[----:B------:R-:W-:Y:S01]  /*00f0*/  IMAD.U32 R2, RZ, RZ, UR10 ;  /* 0x0000000aff027e24 */ /* 0x000fe2000f8e00ff */
[----:B------:R-:W-:-:S03]  /*0100*/  LEA.HI.X R9, R0, UR9, RZ, 0x3, P0 ;  /* 0x0000000900097c11 */ /* 0x000fc600080f1cff */
[----:B------:R-:W-:-:S03]  /*0110*/  IMAD.U32 R3, RZ, RZ, UR4 ;  /* 0x00000004ff037e24 */ /* 0x000fc6000f8e00ff */
[----:B--2---:R-:W2:Y:S04]  /*0120*/  LDG.E.64 R8, desc[UR6][R8.64] ;  /* 0x0000000608087981 */ /* 0x004ea8000c1e1b00 */
[----:B------:R-:W3:Y:S01]  /*0130*/  LDG.E.64 R2, desc[UR6][R2.64+0x519608] ;  /* 0x5196080602027981 */ /* 0x000ee2000c1e1b00 */
[C---:B--2---:R-:W-:Y:S01]  /*0140*/  IMAD.SHL.U32 R24, R8.reuse, 0x8, RZ ;  /* 0x0000000808187824 */ /* 0x044fe200078e00ff */
[----:B------:R-:W-:-:S04]  /*0150*/  SHF.L.U64.HI R6, R8, 0x3, R9 ;  /* 0x0000000308067819 */ /* 0x000fc80000010209 */
[----:B---3--:R-:W-:-:S05]  /*0160*/  IADD3 R10, P0, PT, R2, R24, RZ ;  /* 0x00000018020a7210 */ /* 0x008fca0007f1e0ff */
[----:B------:R-:W-:-:S06]  /*0170*/  IMAD.X R11, R3, 0x1, R6, P0 ;  /* 0x00000001030b7824 */ /* 0x000fcc00000e0606 */
[----:B------:R-:W2:Y:S02]  /*0180*/  LDG.E.64 R10, desc[UR6][R10.64+-0x8] ;  /* 0xfffff8060a0a7981 */ /* 0x000ea4000c1e1b00 */
[----:B--2---:R-:W-:-:S04]  /*0190*/  ISETP.NE.U32.AND P0, PT, R10, RZ, PT ;  /* 0x000000ff0a00720c */ /* 0x004fc80003f05070 */
[----:B------:R-:W-:-:S13]  /*01a0*/  ISETP.NE.AND.EX P0, PT, R11, RZ, PT, P0 ;  /* 0x000000ff0b00720c */ /* 0x000fda0003f05300 */
[----:B------:R-:W-:Y:S05]  /*01b0*/  @!P0 EXIT ;  /* 0x000000000000894d */ /* 0x000fea0003800000 */
[----:B------:R-:W-:Y:S02]  /*01c0*/  IMAD.MOV.U32 R7, RZ, RZ, RZ ;  /* 0x000000ffff077224 */ /* 0x000fe400078e00ff */
[----:B------:R-:W-:-:S07]  /*01d0*/  IMAD.MOV.U32 R4, RZ, RZ, RZ ;  /* 0x000000ffff047224 */ /* 0x000fce00078e00ff */
.L_x_2571:
[----:B0-----:R-:W0:Y:S02]  /*01e0*/  LDCU.64 UR4, c[0x0][0x380] ;  /* 0x00007000ff0477ac */ /* 0x001e240008000a00 */
[----:B0-----:R-:W-:-:S04]  /*01f0*/  UIADD3 UR8, UP0, UPT, UR4, 0x18000000, URZ ;  /* 0x1800000004087890 */ /* 0x001fc8000ff1e0ff */
[----:B------:R-:W-:Y:S02]  /*0200*/  UIADD3.X UR4, UPT, UPT, URZ, UR5, URZ, UP0, !UPT ;  /* 0x00000005ff047290 */ /* 0x000fe400087fe4ff */
[----:B------:R-:W-:-:S04]  /*0210*/  IMAD.U32 R2, RZ, RZ, UR8 ;  /* 0x00000008ff027e24 */ /* 0x000fc8000f8e00ff */
        /* <DEDUP_REMOVED lines=12> */
[----:B------:R-:W-:-:S04]  /*02e0*/  ISETP.NE.U32.AND P0, PT, R7, R10, PT ;  /* 0x0000000a0700720c */ /* 0x000fc80003f05070 */
[----:B------:R-:W-:Y:S02]  /*02f0*/  ISETP.NE.AND.EX P0, PT, R4, R11, PT, P0 ;  /* 0x0000000b0400720c */ /* 0x000fe40003f05300 */
[----:B---3--:R-:W-:-:S04]  /*0300*/  ISETP.NE.U32.AND P1, PT, R14, RZ, PT ;  /* 0x000000ff0e00720c */ /* 0x008fc80003f25070 */
[----:B------:R-:W-:-:S13]  /*0310*/  ISETP.NE.AND.EX P1, PT, R15, RZ, PT, P1 ;  /* 0x000000ff0f00720c */ /* 0x000fda0003f25310 */
[----:B------:R-:W-:Y:S05]  /*0320*/  @!P1 BRA `(.L_x_2557) ;  /* 0x0000000000589947 */ /* 0x000fea0003800000 */
[----:B------:R-:W-:Y:S02]  /*0330*/  IMAD.MOV.U32 R0, RZ, RZ, R14 ;  /* 0x000000ffff007224 */ /* 0x000fe400078e000e */
[----:B------:R-:W-:-:S07]  /*0340*/  IMAD.MOV.U32 R5, RZ, RZ, R15 ;  /* 0x000000ffff057224 */ /* 0x000fce00078e000f */
.L_x_2558:
        /* <DEDUP_REMOVED lines=20> */
.L_x_2557:
[----:B------:R-:W-:Y:S05]  /*0490*/  BSYNC.RECONVERGENT B0 ;  /* 0x0000000000007941 */ /* 0x000fea0003800200 */
.L_x_2556:
[----:B------:R-:W-:Y:S01]  /*04a0*/  BSSY.RECONVERGENT B2, `(.L_x_2559) ;  /* 0x0000105000027945 */ /* 0x000fe20003800200 */
[----:B------:R-:W-:Y:S02]  /*04b0*/  IMAD.MOV.U32 R5, RZ, RZ, RZ ;  /* 0x000000ffff057224 */ /* 0x000fe400078e00ff */
[----:B------:R-:W-:-:S07]  /*04c0*/  IMAD.MOV.U32 R2, RZ, RZ, RZ ;  /* 0x000000ffff027224 */ /* 0x000fce00078e00ff */
.L_x_2570:
[----:B-----5:R-:W-:-:S04]  /*04d0*/  LEA R14, P1, R5, R12, 0x3 ;  /* 0x0000000c050e7211 */ /* 0x020fc800078218ff */
[----:B------:R-:W-:-:S06]  /*04e0*/  LEA.HI.X R15, R5, R13, R2, 0x3, P1 ;  /* 0x0000000d050f7211 */ /* 0x000fcc00008f1c02 */
[----:B------:R-:W2:Y:S01]  /*04f0*/  LDG.E.64 R14, desc[UR6][R14.64] ;  /* 0x000000060e0e7981 */ /* 0x000ea2000c1e1b00 */
[----:B------:R-:W-:Y:S01]  /*0500*/  BSSY.RELIABLE B1, `(.L_x_2560) ;  /* 0x00000f9000017945 */ /* 0x000fe20003800100 */
[----:B--2---:R-:W-:-:S04]  /*0510*/  ISETP.NE.U32.AND P1, PT, R14, 0x3b9aca00, PT ;  /* 0x3b9aca000e00780c */ /* 0x004fc80003f25070 */
[----:B------:R-:W-:-:S13]  /*0520*/  ISETP.NE.AND.EX P1, PT, R15, RZ, PT, P1 ;  /* 0x000000ff0f00720c */ /* 0x000fda0003f25310 */
[----:B0-----:R-:W-:Y:S05]  /*0530*/  @!P1 BRA `(.L_x_2561) ;  /* 0x0000000c00d49947 */ /* 0x001fea0003800000 */
[----:B------:R-:W-:-:S04]  /*0540*/  ISETP.NE.U32.AND P1, PT, R14, RZ, PT ;  /* 0x000000ff0e00720c */ /* 0x000fc80003f25070 */
[----:B------:R-:W-:-:S13]  /*0550*/  ISETP.NE.AND.EX P1, PT, R15, RZ, PT, P1 ;  /* 0x000000ff0f00720c */ /* 0x000fda0003f25310 */
[----:B------:R-:W-:Y:S05]  /*0560*/  @!P1 BREAK.RELIABLE B1 ;  /* 0x0000000000019942 */ /* 0x000fea0003800100 */
[----:B------:R-:W-:Y:S05]  /*0570*/  @!P1 BRA `(.L_x_2562) ;  /* 0x0000000c00dc9947 */ /* 0x000fea0003800000 */
        /* <DEDUP_REMOVED lines=8> */
[----:B------:R-:W2:Y:S01]  /*0600*/  LDG.E.64 R16, desc[UR6][R16.64+-0x8] ;  /* 0xfffff80610107981 */ /* 0x000ea2000c1e1b00 */
[----:B------:R-:W-:Y:S01]  /*0610*/  BSSY.RECONVERGENT B0, `(.L_x_2561) ;  /* 0x00000e7000007945 */ /* 0x000fe20003800200 */
[----:B--2---:R-:W-:-:S04]  /*0620*/  ISETP.NE.U32.AND P1, PT, R16, RZ, PT ;  /* 0x000000ff1000720c */ /* 0x004fc80003f25070 */
[----:B------:R-:W-:-:S13]  /*0630*/  ISETP.NE.AND.EX P1, PT, R17, RZ, PT, P1 ;  /* 0x000000ff1100720c */ /* 0x000fda0003f25310 */
[----:B------:R-:W-:Y:S05]  /*0640*/  @!P1 BRA `(.L_x_2563) ;  /* 0x0000000c008c9947 */ /* 0x000fea0003800000 */
[----:B------:R-:W-:Y:S02]  /*0650*/  IMAD.MOV.U32 R3, RZ, RZ, RZ ;  /* 0x000000ffff037224 */ /* 0x000fe400078e00ff */
[----:B------:R-:W-:-:S07]  /*0660*/  IMAD.MOV.U32 R0, RZ, RZ, RZ ;  /* 0x000000ffff007224 */ /* 0x000fce00078e00ff */
.L_x_2569:
[----:B0-----:R-:W0:Y:S01]  /*0670*/  LDCU.64 UR4, c[0x0][0x380] ;  /* 0x00007000ff0477ac */ /* 0x001e220008000a00 */
        /* <DEDUP_REMOVED lines=8> */
[----:B------:R-:W3:Y:S01]  /*0700*/  LDG.E.64 R20, desc[UR6][R20.64+0x519630] ;  /* 0x5196300614147981 */ /* 0x000ee2000c1e1b00 */
[----:B------:R-:W-:Y:S01]  /*0710*/  BSSY.RECONVERGENT B3, `(.L_x_2564) ;  /* 0x000001c000037945 */ /* 0x000fe20003800200 */
[----:B--2---:R-:W-:Y:S02]  /*0720*/  ISETP.NE.U32.AND P1, PT, R18, RZ, PT ;  /* 0x000000ff1200720c */ /* 0x004fe40003f25070 */
[----:B---3--:R-:W-:Y:S02]  /*0730*/  LEA R28, P2, R14, R20, 0x3 ;  /* 0x000000140e1c7211 */ /* 0x008fe400078418ff */
[----:B------:R-:W-:-:S02]  /*0740*/  ISETP.NE.AND.EX P1, PT, R19, RZ, PT, P1 ;  /* 0x000000ff1300720c */ /* 0x000fc40003f25310 */
[----:B------:R-:W-:-:S06]  /*0750*/  LEA.HI.X R29, R14, R21, R15, 0x3, P2 ;  /* 0x000000150e1d7211 */ /* 0x000fcc00010f1c0f */
[----:B------:R-:W5:Y:S05]  /*0760*/  LDG.E.64 R28, desc[UR6][R28.64+-0x8] ;  /* 0xfffff8061c1c7981 */ /* 0x000f6a000c1e1b00 */
[----:B------:R-:W-:Y:S05]  /*0770*/  @!P1 BRA `(.L_x_2565) ;  /* 0x0000000000549947 */ /* 0x000fea0003800000 */
[----:B------:R-:W-:Y:S02]  /*0780*/  IMAD.MOV.U32 R25, RZ, RZ, R18 ;  /* 0x000000ffff197224 */ /* 0x000fe400078e0012 */
[----:B------:R-:W-:-:S07]  /*0790*/  IMAD.MOV.U32 R27, RZ, RZ, R19 ;  /* 0x000000ffff1b7224 */ /* 0x000fce00078e0013 */
.L_x_2566:
        /* <DEDUP_REMOVED lines=15> */
[----:B------:R-:W-:Y:S01]  /*0890*/  SHF.R.U32.HI R27, RZ, 0x3, R23 ;  /* 0x00000003ff1b7819 */ /* 0x000fe20000011617 */
[----:B--2---:R-:W-:Y:S02]  /*08a0*/  IMAD.MOV.U32 R28, RZ, RZ, R18 ;  /* 0x000000ffff1c7224 */ /* 0x004fe400078e0012 */
[----:B------:R-:W-:-:S04]  /*08b0*/  IMAD.MOV.U32 R29, RZ, RZ, R19 ;  /* 0x000000ffff1d7224 */ /* 0x000fc800078e0013 */
[----:B------:R-:W-:Y:S05]  /*08c0*/  @P1 BRA `(.L_x_2566) ;  /* 0xfffffffc00b41947 */ /* 0x000fea000383ffff */
.L_x_2565:
[----:B------:R-:W-:Y:S05]  /*08d0*/  BSYNC.RECONVERGENT B3 ;  /* 0x0000000000037941 */ /* 0x000fea0003800200 */
.L_x_2564:
[----:B-----5:R-:W2:Y:S01]  /*08e0*/  LDG.E.64 R18, desc[UR6][R28.64] ;  /* 0x000000061c127981 */ /* 0x020ea2000c1e1b00 */
[----:B------:R-:W-:Y:S01]  /*08f0*/  IADD3 R3, P1, PT, R3, 0x1, RZ ;  /* 0x0000000103037810 */ /* 0x000fe20007f3e0ff */
[----:B------:R-:W-:Y:S04]  /*0900*/  BSSY.RECONVERGENT B3, `(.L_x_2567) ;  /* 0x00000b6000037945 */ /* 0x000fe80003800200 */
[----:B------:R-:W-:Y:S01]  /*0910*/  IMAD.X R0, RZ, RZ, R0, P1 ;  /* 0x000000ffff007224 */ /* 0x000fe200008e0600 */
[----:B------:R-:W-:-:S04]  /*0920*/  ISETP.NE.U32.AND P1, PT, R3, R16, PT ;  /* 0x000000100300720c */ /* 0x000fc80003f25070 */
[----:B------:R-:W-:Y:S02]  /*0930*/  ISETP.NE.AND.EX P1, PT, R0, R17, PT, P1 ;  /* 0x000000110000720c */ /* 0x000fe40003f25310 */
[----:B--2---:R-:W-:-:S04]  /*0940*/  ISETP.NE.U32.AND P2, PT, R18, RZ, PT ;  /* 0x000000ff1200720c */ /* 0x004fc80003f45070 */
[----:B------:R-:W-:-:S13]  /*0950*/  ISETP.NE.AND.EX P2, PT, R19, RZ, PT, P2 ;  /* 0x000000ff1300720c */ /* 0x000fda0003f45320 */
[----:B------:R-:W-:Y:S05]  /*0960*/  @!P2 BRA `(.L_x_2568) ;  /* 0x0000000800bca947 */ /* 0x000fea0003800000 */
[----:B------:R-:W2:Y:S01]  /*0970*/  LDG.E.64 R20, desc[UR6][R28.64+0x8] ;  /* 0x000008061c147981 */ /* 0x000ea2000c1e1b00 */
[C---:B------:R-:W-:Y:S02]  /*0980*/  ISETP.NE.U32.AND P2, PT, R18.reuse, 0x3b9aca00, PT ;  /* 0x3b9aca001200780c */ /* 0x040fe40003f45070 */
[----:B------:R-:W-:Y:S02]  /*0990*/  ISETP.NE.U32.AND P3, PT, R18, R8, PT ;  /* 0x000000081200720c */ /* 0x000fe40003f65070 */
[C---:B------:R-:W-:Y:S02]  /*09a0*/  ISETP.NE.AND.EX P2, PT, R19.reuse, RZ, PT, P2 ;  /* 0x000000ff1300720c */ /* 0x040fe40003f45320 */
[----:B------:R-:W-:-:S04]  /*09b0*/  ISETP.NE.AND.EX P3, PT, R19, R9, PT, P3 ;  /* 0x000000091300720c */ /* 0x000fc80003f65330 */
[----:B------:R-:W-:-:S13]  /*09c0*/  PLOP3.LUT P2, PT, P2, P3, PT, 0x8f, 0xf8 ;  /* 0x0000000000f8781c */ /* 0x000fda0001747177 */
[----:B------:R-:W-:Y:S02]  /*09d0*/  @!P2 IMAD.MOV.U32 R18, RZ, RZ, 0x3b9aca00 ;  /* 0x3b9aca00ff12a424 */ /* 0x000fe400078e00ff */
[----:B------:R-:W-:-:S05]  /*09e0*/  @!P2 IMAD.MOV.U32 R19, RZ, RZ, 0x0 ;  /* 0x00000000ff13a424 */ /* 0x000fca00078e00ff */
[----:B------:R0:W-:Y:S01]  /*09f0*/  @!P2 STG.E.64 desc[UR6][R28.64], R18 ;  /* 0x000000121c00a986 */ /* 0x0001e2000c101b06 */
[----:B--2---:R-:W-:-:S04]  /*0a00*/  ISETP.NE.U32.AND P2, PT, R20, RZ, PT ;  /* 0x000000ff1400720c */ /* 0x004fc80003f45070 */
[----:B------:R-:W-:-:S13]  /*0a10*/  ISETP.NE.AND.EX P2, PT, R21, RZ, PT, P2 ;  /* 0x000000ff1500720c */ /* 0x000fda0003f45320 */
[----:B0-----:R-:W-:Y:S05]  /*0a20*/  @!P2 BRA `(.L_x_2568) ;  /* 0x00000008008ca947 */ /* 0x001fea0003800000 */
        /* <DEDUP_REMOVED lines=153> */
[C---:B--2---:R-:W-:Y:S02]  /*13c0*/  ISETP.NE.U32.AND P3, PT, R18.reuse, RZ, PT ;  /* 0x000000ff1200720c */ /* 0x044fe40003f65070 */
[C---:B------:R-:W-:Y:S02]  /*13d0*/  ISETP.NE.U32.AND P6, PT, R18.reuse, 0x3b9aca00, PT ;  /* 0x3b9aca001200780c */ /* 0x040fe40003fc5070 */
[----:B------:R-:W-:Y:S02]  /*13e0*/  ISETP.NE.U32.AND P5, PT, R18, R8, PT ;  /* 0x000000081200720c */ /* 0x000fe40003fa5070 */
[C---:B------:R-:W-:Y:S02]  /*13f0*/  ISETP.NE.AND.EX P3, PT, R19.reuse, RZ, PT, P3 ;  /* 0x000000ff1300720c */ /* 0x040fe40003f65330 */
[C---:B------:R-:W-:Y:S02]  /*1400*/  ISETP.NE.AND.EX P6, PT, R19.reuse, RZ, PT, P6 ;  /* 0x000000ff1300720c */ /* 0x040fe40003fc5360 */
[----:B------:R-:W-:-:S04]  /*1410*/  ISETP.NE.AND.EX P5, PT, R19, R9, PT, P5 ;  /* 0x000000091300720c */ /* 0x000fc80003fa5350 */
[----:B------:R-:W-:-:S13]  /*1420*/  PLOP3.LUT P3, PT, P3, P6, P5, 0xbf, 0x0 ;  /* 0x000000000000781c */ /* 0x000fda0001f6d757 */
[----:B------:R-:W-:Y:S02]  /*1430*/  @!P3 IMAD.MOV.U32 R18, RZ, RZ, 0x3b9aca00 ;  /* 0x3b9aca00ff12b424 */ /* 0x000fe400078e00ff */
[----:B------:R-:W-:-:S05]  /*1440*/  @!P3 IMAD.MOV.U32 R19, RZ, RZ, 0x0 ;  /* 0x00000000ff13b424 */ /* 0x000fca00078e00ff */
[----:B------:R0:W-:Y:S02]  /*1450*/  @!P3 STG.E.64 desc[UR6][R28.64+0x70], R18 ;  /* 0x000070121c00b986 */ /* 0x0001e4000c101b06 */
.L_x_2568:
[----:B------:R-:W-:Y:S05]  /*1460*/  BSYNC.RECONVERGENT B3 ;  /* 0x0000000000037941 */ /* 0x000fea0003800200 */
.L_x_2567:
[----:B------:R-:W-:Y:S05]  /*1470*/  @P1 BRA `(.L_x_2569) ;  /* 0xfffffff0007c1947 */ /* 0x000fea000383ffff */
.L_x_2563:
[----:B------:R-:W-:Y:S05]  /*1480*/  BSYNC.RECONVERGENT B0 ;  /* 0x0000000000007941 */ /* 0x000fea0003800200 */
.L_x_2561:
[----:B------:R-:W-:Y:S05]  /*1490*/  BSYNC.RELIABLE B1 ;  /* 0x0000000000017941 */ /* 0x000fea0003800100 */
.L_x_2560:
[----:B------:R-:W-:-:S05]  /*14a0*/  IADD3 R5, P1, PT, R5, 0x1, RZ ;  /* 0x0000000105057810 */ /* 0x000fca0007f3e0ff */
[----:B------:R-:W-:Y:S01]  /*14b0*/  IMAD.X R2, RZ, RZ, R2, P1 ;  /* 0x000000ffff027224 */ /* 0x000fe200008e0602 */
[----:B------:R-:W-:-:S04]  /*14c0*/  ISETP.NE.U32.AND P1, PT, R5, 0xf, PT ;  /* 0x0000000f0500780c */ /* 0x000fc80003f25070 */
[----:B------:R-:W-:-:S13]  /*14d0*/  ISETP.NE.AND.EX P1, PT, R2, RZ, PT, P1 ;  /* 0x000000ff0200720c */ /* 0x000fda0003f25310 */
[----:B------:R-:W-:Y:S05]  /*14e0*/  @P1 BRA `(.L_x_2570) ;  /* 0xffffffec00f81947 */ /* 0x000fea000383ffff */
.L_x_2562:
[----:B------:R-:W-:Y:S05]  /*14f0*/  BSYNC.RECONVERGENT B2 ;  /* 0x0000000000027941 */ /* 0x000fea0003800200 */
.L_x_2559:
[----:B------:R-:W-:Y:S05]  /*1500*/  @P0 BRA `(.L_x_2571) ;  /* 0xffffffec00340947 */ /* 0x000fea000383ffff */
[----:B------:R-:W-:Y:S05]  /*1510*/  EXIT ;  /* 0x000000000000794d */ /* 0x000fea0003800000 */
.L_x_2572:
        /* <DEDUP_REMOVED lines=14> */
.L_x_2962:


//--------------------- .text._Z29vertex_delete_kernel_directedP27vertex_dictionary_structuremmPm --------------------------
	.section	.text._Z29vertex_delete_kernel_directedP27vertex_dictionary_structuremmPm,"ax",@progbits
	.align	128
        .global         _Z29vertex_delete_kernel_directedP27vertex_dictionary_structuremmPm
        .type           _Z29vertex_delete_kernel_directedP27vertex_dictionary_structuremmPm,@function
        .size           _Z29vertex_delete_kernel_directedP27vertex_dictionary_structuremmPm,(.L_x_2963 - _Z29vertex_delete_kernel_directedP27vertex_dictionary_structuremmPm)
        .other          _Z29vertex_delete_kernel_directedP27vertex_dictionary_structuremmPm,@"STO_CUDA_ENTRY STV_DEFAULT"
_Z29vertex_delete_kernel_directedP27vertex_dictionary_structuremmPm:
.text._Z29vertex_delete_kernel_directedP27vertex_dictionary_structuremmPm:
[----:B------:R-:W0:Y:S01]  /*0000*/  LDC R1, c[0x0][0x37c] ;  /* 0x0000df00ff017b82 */ /* 0x000e220000000800 */
[----:B------:R-:W1:Y:S01]  /*0010*/  S2R R24, SR_CTAID.X ;  /* 0x0000000000187919 */ /* 0x000e620000002500 */
[----:B------:R-:W1:Y:S01]  /*0020*/  LDCU UR4, c[0x0][0x360] ;  /* 0x00006c00ff0477ac */ /* 0x000e620008000800 */
[----:B------:R-:W1:Y:S01]  /*0030*/  S2R R3, SR_TID.X ;  /* 0x0000000000037919 */ /* 0x000e620000002100 */
[----:B------:R-:W2:Y:S01]  /*0040*/  LDCU.64 UR6, c[0x0][0x388] ;  /* 0x00007100ff0677ac */ /* 0x000ea20008000a00 */
        /* <DEDUP_REMOVED lines=9> */
[----:B------:R-:W-:-:S06]  /*00e0*/  IMAD.U32 R3, RZ, RZ, UR4 ;  /* 0x00000004ff037e24 */ /* 0x000fcc000f8e00ff */
        /* <DEDUP_REMOVED lines=9> */
[----:B------:R-:W0:Y:S02]  /*0180*/  LDC.64 R2, c[0x0][0x390] ;  /* 0x0000e400ff027b82 */ /* 0x000e240000000a00 */
[----:B0-----:R-:W-:-:S04]  /*0190*/  IADD3 R25, P0, PT, R2, -0x1, RZ ;  /* 0xffffffff02197810 */ /* 0x001fc80007f1e0ff */
[----:B------:R-:W-:-:S04]  /*01a0*/  IADD3.X R22, PT, PT, R3, -0x1, RZ, P0, !PT ;  /* 0xffffffff03167810 */ /* 0x000fc800007fe4ff */
[----:B------:R-:W-:-:S13]  /*01b0*/  ISETP.GE.AND P0, PT, R22, RZ, PT ;  /* 0x000000ff1600720c */ /* 0x000fda0003f06270 */
[----:B------:R-:W-:Y:S05]  /*01c0*/  @!P0 BRA `(.L_x_2573) ;  /* 0x0000000400f48947 */ /* 0x000fea0003800000 */
[----:B------:R-:W-:Y:S02]  /*01d0*/  IMAD.MOV.U32 R2, RZ, RZ, RZ ;  /* 0x000000ffff027224 */ /* 0x000fe400078e00ff */
[----:B------:R-:W-:-:S07]  /*01e0*/  IMAD.MOV.U32 R23, RZ, RZ, RZ ;  /* 0x000000ffff177224 */ /* 0x000fce00078e00ff */
.L_x_2587:
        /* <DEDUP_REMOVED lines=13> */
[----:B------:R-:W-:Y:S01]  /*02c0*/  IADD3 R2, P2, PT, R2, 0x1, RZ ;  /* 0x0000000102027810 */ /* 0x000fe20007f5e0ff */
[----:B------:R-:W-:Y:S03]  /*02d0*/  BSSY.RECONVERGENT B0, `(.L_x_2574) ;  /* 0x000001c000007945 */ /* 0x000fe60003800200 */
[----:B------:R-:W-:Y:S01]  /*02e0*/  ISETP.NE.U32.AND P0, PT, R2, R18, PT ;  /* 0x000000120200720c */ /* 0x000fe20003f05070 */
[----:B------:R-:W-:Y:S01]  /*02f0*/  IMAD.X R23, RZ, RZ, R23, P2 ;  /* 0x000000ffff177224 */ /* 0x000fe200010e0617 */
[----:B---3--:R-:W-:-:S04]  /*0300*/  ISETP.NE.U32.AND P1, PT, R6, RZ, PT ;  /* 0x000000ff0600720c */ /* 0x008fc80003f25070 */
[----:B------:R-:W-:-:S13]  /*0310*/  ISETP.NE.AND.EX P1, PT, R7, RZ, PT, P1 ;  /* 0x000000ff0700720c */ /* 0x000fda0003f25310 */
[----:B------:R-:W-:Y:S05]  /*0320*/  @!P1 BRA `(.L_x_2575) ;  /* 0x0000000000589947 */ /* 0x000fea0003800000 */
[----:B------:R-:W-:Y:S02]  /*0330*/  IMAD.MOV.U32 R0, RZ, RZ, R6 ;  /* 0x000000ffff007224 */ /* 0x000fe400078e0006 */
[----:B------:R-:W-:-:S07]  /*0340*/  IMAD.MOV.U32 R3, RZ, RZ, R7 ;  /* 0x000000ffff037224 */ /* 0x000fce00078e0007 */
.L_x_2576:
        /* <DEDUP_REMOVED lines=20> */
.L_x_2575:
[----:B------:R-:W-:Y:S05]  /*0490*/  BSYNC.RECONVERGENT B0 ;  /* 0x0000000000007941 */ /* 0x000fea0003800200 */
.L_x_2574:
[----:B-----5:R-:W-:Y:S01]  /*04a0*/  ISETP.NE.U32.AND P1, PT, R16, RZ, PT ;  /* 0x000000ff1000720c */ /* 0x020fe20003f25070 */
[----:B------:R-:W-:Y:S01]  /*04b0*/  BSSY.RECONVERGENT B6, `(.L_x_2577) ;  /* 0x000000d000067945 */ /* 0x000fe20003800200 */
[----:B------:R-:W-:Y:S02]  /*04c0*/  ISETP.NE.AND.EX P2, PT, R23, R19, PT, P0 ;  /* 0x000000131700720c */ /* 0x000fe40003f45300 */
[----:B------:R-:W-:Y:S02]  /*04d0*/  ISETP.NE.AND.EX P0, PT, R17, RZ, PT, P1 ;  /* 0x000000ff1100720c */ /* 0x000fe40003f05310 */
[----:B------:R-:W-:-:S11]  /*04e0*/  P2R R27, PR, RZ, 0x4 ;  /* 0x00000004ff1b7803 */ /* 0x000fd60000000000 */
        /* <DEDUP_REMOVED lines=9> */
.L_x_2578:
[----:B------:R-:W-:Y:S05]  /*0580*/  BSYNC.RECONVERGENT B6 ;  /* 0x0000000000067941 */ /* 0x000fea0003800200 */
.L_x_2577:
[----:B------:R-:W-:Y:S01]  /*0590*/  BSSY.RECONVERGENT B0, `(.L_x_2579) ;  /* 0x000003d000007945 */ /* 0x000fe20003800200 */
[----:B------:R-:W-:Y:S02]  /*05a0*/  IMAD.MOV.U32 R3, RZ, RZ, RZ ;  /* 0x000000ffff037224 */ /* 0x000fe400078e00ff */
[----:B------:R-:W-:-:S07]  /*05b0*/  IMAD.MOV.U32 R0, RZ, RZ, RZ ;  /* 0x000000ffff007224 */ /* 0x000fce00078e00ff */
.L_x_2586:
[----:B0-----:R-:W-:-:S04]  /*05c0*/  LEA R4, P0, R3, R16, 0x3 ;  /* 0x0000001003047211 */ /* 0x001fc800078018ff */
[----:B------:R-:W-:-:S05]  /*05d0*/  LEA.HI.X R5, R3, R17, R0, 0x3, P0 ;  /* 0x0000001103057211 */ /* 0x000fca00000f1c00 */
[----:B------:R-:W2:Y:S01]  /*05e0*/  LD.E.64 R6, desc[UR36][R4.64] ;  /* 0x0000002404067980 */ /* 0x000ea2000c101b00 */
[----:B------:R-:W-:Y:S01]  /*05f0*/  BSSY.RELIABLE B1, `(.L_x_2580) ;  /* 0x0000031000017945 */ /* 0x000fe20003800100 */
[----:B--2---:R-:W-:-:S04]  /*0600*/  ISETP.NE.U32.AND P0, PT, R6, 0x3b9aca00, PT ;  /* 0x3b9aca000600780c */ /* 0x004fc80003f05070 */
[----:B------:R-:W-:-:S13]  /*0610*/  ISETP.NE.AND.EX P0, PT, R7, RZ, PT, P0 ;  /* 0x000000ff0700720c */ /* 0x000fda0003f05300 */
[----:B------:R-:W-:Y:S05]  /*0620*/  @!P0 BRA `(.L_x_2581) ;  /* 0x0000000000b48947 */ /* 0x000fea0003800000 */
[----:B------:R-:W-:-:S04]  /*0630*/  ISETP.NE.U32.AND P0, PT, R6, RZ, PT ;  /* 0x000000ff0600720c */ /* 0x000fc80003f05070 */
[----:B------:R-:W-:-:S13]  /*0640*/  ISETP.NE.AND.EX P0, PT, R7, RZ, PT, P0 ;  /* 0x000000ff0700720c */ /* 0x000fda0003f05300 */
[----:B------:R-:W-:Y:S05]  /*0650*/  @!P0 BREAK.RELIABLE B1 ;  /* 0x0000000000018942 */ /* 0x000fea0003800100 */
[----:B------:R-:W-:Y:S05]  /*0660*/  @!P0 BRA `(.L_x_2582) ;  /* 0x0000000000bc8947 */ /* 0x000fea0003800000 */
[----:B------:R-:W0:Y:S01]  /*0670*/  LDCU.64 UR4, c[0x0][0x398] ;  /* 0x00007300ff0477ac */ /* 0x000e220008000a00 */
[--C-:B------:R-:W-:Y:S02]  /*0680*/  SHF.R.U64 R10, R25, 0x1, R22.reuse ;  /* 0x00000001190a7819 */ /* 0x100fe40000001216 */
[----:B------:R-:W-:Y:S02]  /*0690*/  SHF.R.U32.HI R15, RZ, 0x1, R22 ;  /* 0x00000001ff0f7819 */ /* 0x000fe40000011616 */
[----:B0-----:R-:W-:-:S04]  /*06a0*/  LEA R8, P0, R10, UR4, 0x3 ;  /* 0x000000040a087c11 */ /* 0x001fc8000f8018ff */
[----:B------:R-:W-:-:S06]  /*06b0*/  LEA.HI.X R9, R10, UR5, R15, 0x3, P0 ;  /* 0x000000050a097c11 */ /* 0x000fcc00080f1c0f */
[----:B------:R-:W2:Y:S01]  /*06c0*/  LDG.E.64 R8, desc[UR36][R8.64] ;  /* 0x0000002408087981 */ /* 0x000ea2000c1e1b00 */
[----:B------:R-:W-:Y:S01]  /*06d0*/  BSSY.RECONVERGENT B2, `(.L_x_2581) ;  /* 0x0000022000027945 */ /* 0x000fe20003800200 */
[----:B--2---:R-:W-:-:S04]  /*06e0*/  ISETP.NE.U32.AND P0, PT, R8, R6, PT ;  /* 0x000000060800720c */ /* 0x004fc80003f05070 */
[----:B------:R-:W-:-:S13]  /*06f0*/  ISETP.NE.AND.EX P0, PT, R9, R7, PT, P0 ;  /* 0x000000070900720c */ /* 0x000fda0003f05300 */
[----:B------:R-:W-:Y:S05]  /*0700*/  @!P0 BRA `(.L_x_2583) ;  /* 0x00000000006c8947 */ /* 0x000fea0003800000 */
[----:B------:R-:W-:Y:S01]  /*0710*/  CS2R R12, SRZ ;  /* 0x00000000000c7805 */ /* 0x000fe2000001ff00 */
[----:B------:R-:W-:Y:S02]  /*0720*/  IMAD.MOV.U32 R14, RZ, RZ, R25 ;  /* 0x000000ffff0e7224 */ /* 0x000fe400078e0019 */
[----:B------:R-:W-:-:S07]  /*0730*/  IMAD.MOV.U32 R11, RZ, RZ, R22 ;  /* 0x000000ffff0b7224 */ /* 0x000fce00078e0016 */
.L_x_2585:
        /* <DEDUP_REMOVED lines=12> */
[----:B------:R-:W-:Y:S05]  /*0800*/  @P0 BRA `(.L_x_2584) ;  /* 0x0000000000380947 */ /* 0x000fea0003800000 */
[----:B------:R-:W0:Y:S01]  /*0810*/  LDCU.64 UR4, c[0x0][0x398] ;  /* 0x00007300ff0477ac */ /* 0x000e220008000a00 */
[----:B------:R-:W-:-:S05]  /*0820*/  IADD3 R10, P0, PT, R14, R13, RZ ;  /* 0x0000000d0e0a7210 */ /* 0x000fca0007f1e0ff */
[----:B------:R-:W-:-:S05]  /*0830*/  IMAD.X R15, R11, 0x1, R12, P0 ;  /* 0x000000010b0f7824 */ /* 0x000fca00000e060c */
[--C-:B------:R-:W-:Y:S02]  /*0840*/  SHF.R.U64 R10, R10, 0x1, R15.reuse ;  /* 0x000000010a0a7819 */ /* 0x100fe4000000120f */
[----:B------:R-:W-:Y:S02]  /*0850*/  SHF.R.U32.HI R15, RZ, 0x1, R15 ;  /* 0x00000001ff0f7819 */ /* 0x000fe4000001160f */
[----:B0-----:R-:W-:-:S04]  /*0860*/  LEA R8, P0, R10, UR4, 0x3 ;  /* 0x000000040a087c11 */ /* 0x001fc8000f8018ff */
[----:B------:R-:W-:-:S06]  /*0870*/  LEA.HI.X R9, R10, UR5, R15, 0x3, P0 ;  /* 0x000000050a097c11 */ /* 0x000fcc00080f1c0f */
[----:B------:R-:W2:Y:S02]  /*0880*/  LDG.E.64 R8, desc[UR36][R8.64] ;  /* 0x0000002408087981 */ /* 0x000ea4000c1e1b00 */
[----:B--2---:R-:W-:-:S04]  /*0890*/  ISETP.NE.U32.AND P0, PT, R8, R6, PT ;  /* 0x000000060800720c */ /* 0x004fc80003f05070 */
[----:B------:R-:W-:-:S13]  /*08a0*/  ISETP.NE.AND.EX P0, PT, R9, R7, PT, P0 ;  /* 0x000000070900720c */ /* 0x000fda0003f05300 */
[----:B------:R-:W-:Y:S05]  /*08b0*/  @P0 BRA `(.L_x_2585) ;  /* 0xfffffffc00a00947 */ /* 0x000fea000383ffff */
.L_x_2583:
[----:B------:R-:W-:Y:S02]  /*08c0*/  IMAD.MOV.U32 R6, RZ, RZ, 0x3b9aca00 ;  /* 0x3b9aca00ff067424 */ /* 0x000fe400078e00ff */
[----:B------:R-:W-:-:S05]  /*08d0*/  IMAD.MOV.U32 R7, RZ, RZ, 0x0 ;  /* 0x00000000ff077424 */ /* 0x000fca00078e00ff */
[----:B------:R0:W-:Y:S02]  /*08e0*/  ST.E.64 desc[UR36][R4.64], R6 ;  /* 0x0000000604007985 */ /* 0x0001e4000c101b24 */
.L_x_2584:
[----:B------:R-:W-:Y:S05]  /*08f0*/  BSYNC.RECONVERGENT B2 ;  /* 0x0000000000027941 */ /* 0x000fea0003800200 */
.L_x_2581:
[----:B------:R-:W-:Y:S05]  /*0900*/  BSYNC.RELIABLE B1 ;  /* 0x0000000000017941 */ /* 0x000fea0003800100 */
.L_x_2580:
[----:B------:R-:W-:-:S05]  /*0910*/  IADD3 R3, P0, PT, R3, 0x1, RZ ;  /* 0x0000000103037810 */ /* 0x000fca0007f1e0ff */
[----:B------:R-:W-:Y:S01]  /*0920*/  IMAD.X R0, RZ, RZ, R0, P0 ;  /* 0x000000ffff007224 */ /* 0x000fe200000e0600 */
[----:B------:R-:W-:-:S04]  /*0930*/  ISETP.NE.U32.AND P0, PT, R3, 0xf, PT ;  /* 0x0000000f0300780c */ /* 0x000fc80003f05070 */
[----:B------:R-:W-:-:S13]  /*0940*/  ISETP.NE.AND.EX P0, PT, R0, RZ, PT, P0 ;  /* 0x000000ff0000720c */ /* 0x000fda0003f05300 */
[----:B------:R-:W-:Y:S05]  /*0950*/  @P0 BRA `(.L_x_2586) ;  /* 0xfffffffc00180947 */ /* 0x000fea000383ffff */
.L_x_2582:
[----:B------:R-:W-:Y:S05]  /*0960*/  BSYNC.RECONVERGENT B0 ;  /* 0x0000000000007941 */ /* 0x000fea0003800200 */
.L_x_2579:
[----:B------:R-:W-:-:S13]  /*0970*/  ISETP.NE.AND P0, PT, R27, RZ, PT ;  /* 0x000000ff1b00720c */ /* 0x000fda0003f05270 */
[----:B------:R-:W-:Y:S05]  /*0980*/  @P0 BRA `(.L_x_2587) ;  /* 0xfffffff800180947 */ /* 0x000fea000383ffff */
[----:B------:R-:W-:Y:S05]  /*0990*/  EXIT ;  /* 0x000000000000794d */ /* 0x000fea0003800000 */
.L_x_2573:
[----:B------:R-:W-:-:S07]  /*09a0*/  CS2R R16, SRZ ;  /* 0x0000000000107805 */ /* 0x000fce000001ff00 */
.L_x_2593:
[----:B------:R-:W0:Y:S02]  /*09b0*/  LDCU.64 UR4, c[0x0][0x380] ;  /* 0x00007000ff0477ac */ /* 0x000e240008000a00 */
[----:B0-----:R-:W-:-:S04]  /*09c0*/  UIADD3 UR6, UP0, UPT, UR4, 0x18000000, URZ ;  /* 0x1800000004067890 */ /* 0x001fc8000ff1e0ff */
[----:B------:R-:W-:Y:S02]  /*09d0*/  UIADD3.X UR4, UPT, UPT, URZ, UR5, URZ, UP0, !UPT ;  /* 0x00000005ff047290 */ /* 0x000fe400087fe4ff */
[----:B------:R-:W-:-:S04]  /*09e0*/  IMAD.U32 R6, RZ, RZ, UR6 ;  /* 0x00000006ff067e24 */ /* 0x000fc8000f8e00ff */
[----:B------:R-:W-:-:S05]  /*09f0*/  IMAD.U32 R7, RZ, RZ, UR4 ;  /* 0x00000004ff077e24 */ /* 0x000fca000f8e00ff */
[----:B------:R-:W2:Y:S01]  /*0a00*/  LDG.E.64 R2, desc[UR36][R6.64+0x519630] ;  /* 0x5196302406027981 */ /* 0x000ea2000c1e1b00 */
[----:B------:R-:W0:Y:S02]  /*0a10*/  LDCU.64 UR4, c[0x4][0x20] ;  /* 0x01000400ff0477ac */ /* 0x000e240008000a00 */
[----:B0-----:R-:W-:-:S04]  /*0a20*/  LEA R4, P0, R16, UR4, 0x3 ;  /* 0x0000000410047c11 */ /* 0x001fc8000f8018ff */
[----:B------:R-:W-:-:S05]  /*0a30*/  LEA.HI.X R5, R16, UR5, R17, 0x3, P0 ;  /* 0x0000000510057c11 */ /* 0x000fca00080f1c11 */
        /* <DEDUP_REMOVED lines=8> */
[----:B------:R-:W-:-:S07]  /*0ac0*/  IMAD.MOV.U32 R0, RZ, RZ, R12 ;  /* 0x000000ffff007224 */ /* 0x000fce00078e000c */
.L_x_2590:
        /* <DEDUP_REMOVED lines=20> */
.L_x_2589:
[----:B------:R-:W-:Y:S05]  /*0c10*/  BSYNC.RECONVERGENT B0 ;  /* 0x0000000000007941 */ /* 0x000fea0003800200 */
.L_x_2588:
[----:B-----5:R-:W-:Y:S01]  /*0c20*/  ISETP.NE.U32.AND P0, PT, R2, RZ, PT ;  /* 0x000000ff0200720c */ /* 0x020fe20003f05070 */
[----:B------:R-:W-:Y:S03]  /*0c30*/  BSSY.RECONVERGENT B6, `(.L_x_2591) ;  /* 0x000000b000067945 */ /* 0x000fe60003800200 */
[----:B------:R-:W-:-:S13]  /*0c40*/  ISETP.NE.AND.EX P0, PT, R3, RZ, PT, P0 ;  /* 0x000000ff0300720c */ /* 0x000fda0003f05300 */
        /* <DEDUP_REMOVED lines=9> */
.L_x_2592:
[----:B------:R-:W-:Y:S05]  /*0ce0*/  BSYNC.RECONVERGENT B6 ;  /* 0x0000000000067941 */ /* 0x000fea0003800200 */
.L_x_2591:
[----:B------:R-:W-:-:S05]  /*0cf0*/  IADD3 R16, P0, PT, R16, 0x1, RZ ;  /* 0x0000000110107810 */ /* 0x000fca0007f1e0ff */
[----:B------:R-:W-:Y:S01]  /*0d00*/  IMAD.X R17, RZ, RZ, R17, P0 ;  /* 0x000000ffff117224 */ /* 0x000fe200000e0611 */
[----:B------:R-:W-:-:S04]  /*0d10*/  ISETP.NE.U32.AND P0, PT, R16, R18, PT ;  /* 0x000000121000720c */ /* 0x000fc80003f05070 */
[----:B------:R-:W-:-:S13]  /*0d20*/  ISETP.NE.AND.EX P0, PT, R17, R19, PT, P0 ;  /* 0x000000131100720c */ /* 0x000fda0003f05300 */
[----:B------:R-:W-:Y:S05]  /*0d30*/  @!P0 EXIT ;  /* 0x000000000000894d */ /* 0x000fea0003800000 */
[----:B------:R-:W-:Y:S05]  /*0d40*/  BRA `(.L_x_2593) ;  /* 0xfffffffc00187947 */ /* 0x000fea000383ffff */
.L_x_2594:
        /* <DEDUP_REMOVED lines=11> */
.L_x_2963:


//--------------------- .text._Z35vertex_insert_kernel_postprocessingP27vertex_dictionary_structurem --------------------------
	.section	.text._Z35vertex_insert_kernel_postprocessingP27vertex_dictionary_structurem,"ax",@progbits
	.align	128
        .global         _Z35vertex_insert_kernel_postprocessingP27vertex_dictionary_structurem
        .type           _Z35vertex_insert_kernel_postprocessingP27vertex_dictionary_structurem,@function
        .size           _Z35vertex_insert_kernel_postprocessingP27vertex_dictionary_structurem,(.L_x_2964 - _Z35vertex_insert_kernel_postprocessingP27vertex_dictionary_structurem)
        .other          _Z35vertex_insert_kernel_postprocessingP27vertex_dictionary_structurem,@"STO_CUDA_ENTRY STV_DEFAULT"
_Z35vertex_insert_kernel_postprocessingP27vertex_dictionary_structurem:
.text._Z35vertex_insert_kernel_postprocessingP27vertex_dictionary_structurem:
[----:B------:R-:W-:Y:S01]  /*0000*/  LDC R1, c[0x0][0x37c] ;  /* 0x0000df00ff017b82 */ /* 0x000fe20000000800 */
[----:B------:R-:W0:Y:S01]  /*0010*/  LDCU.64 UR4, c[0x0][0x380] ;  /* 0x00007000ff0477ac */ /* 0x000e220008000a00 */
[----:B------:R-:W1:Y:S01]  /*0020*/  LDCU.64 UR6, c[0x0][0x358] ;  /* 0x00006b00ff0677ac */ /* 0x000e620008000a00 */
[----:B0-----:R-:W-:-:S04]  /*0030*/  UIADD3 UR8, UP0, UPT, UR4, 0x18000000, URZ ;  /* 0x1800000004087890 */ /* 0x001fc8000ff1e0ff */
[----:B------:R-:W-:Y:S02]  /*0040*/  UIADD3.X UR4, UPT, UPT, URZ, UR5, URZ, UP0, !UPT ;  /* 0x00000005ff047290 */ /* 0x000fe400087fe4ff */
[----:B------:R-:W-:-:S04]  /*0050*/  IMAD.U32 R4, RZ, RZ, UR8 ;  /* 0x00000008ff047e24 */ /* 0x000fc8000f8e00ff */
[----:B------:R-:W-:-:S05]  /*0060*/  IMAD.U32 R5, RZ, RZ, UR4 ;  /* 0x00000004ff057e24 */ /* 0x000fca000f8e00ff */
[----:B-1----:R-:W2:Y:S01]  /*0070*/  LDG.E.64 R2, desc[UR6][R4.64+0x519610] ;  /* 0x5196100604027981 */ /* 0x002ea2000c1e1b00 */
[----:B------:R-:W2:Y:S02]  /*0080*/  LDCU.64 UR4, c[0x0][0x388] ;  /* 0x00007100ff0477ac */ /* 0x000ea40008000a00 */
[----:B--2---:R-:W-:-:S04]  /*0090*/  IADD3 R2, P0, PT, R2, UR4, RZ ;  /* 0x0000000402027c10 */ /* 0x004fc8000ff1e0ff */
[----:B------:R-:W-:-:S05]  /*00a0*/  IADD3.X R3, PT, PT, R3, UR5, RZ, P0, !PT ;  /* 0x0000000503037c10 */ /* 0x000fca00087fe4ff */
[----:B------:R-:W-:Y:S01]  /*00b0*/  STG.E.64 desc[UR6][R4.64+0x519610], R2 ;  /* 0x5196100204007986 */ /* 0x000fe2000c101b06 */
[----:B------:R-:W-:Y:S05]  /*00c0*/  EXIT ;  /* 0x000000000000794d */ /* 0x000fea0003800000 */
.L_x_2595:
        /* <DEDUP_REMOVED lines=11> */
.L_x_2964:


//--------------------- .text._Z20vertex_insert_kernelP27vertex_dictionary_structuremmPm --------------------------
	.section	.text._Z20vertex_insert_kernelP27vertex_dictionary_structuremmPm,"ax",@progbits
	.align	128
        .global         _Z20vertex_insert_kernelP27vertex_dictionary_structuremmPm
        .type           _Z20vertex_insert_kernelP27vertex_dictionary_structuremmPm,@function
        .size           _Z20vertex_insert_kernelP27vertex_dictionary_structuremmPm,(.L_x_2965 - _Z20vertex_insert_kernelP27vertex_dictionary_structuremmPm)
        .other          _Z20vertex_insert_kernelP27vertex_dictionary_structuremmPm,@"STO_CUDA_ENTRY STV_DEFAULT"
_Z20vertex_insert_kernelP27vertex_dictionary_structuremmPm:
.text._Z20vertex_insert_kernelP27vertex_dictionary_structuremmPm:
        /* <DEDUP_REMOVED lines=10> */
[----:B------:R-:W1:Y:S01]  /*00a0*/  LDC.64 R4, c[0x0][0x380] ;  /* 0x0000e000ff047b82 */ /* 0x000e620000000a00 */
[----:B------:R-:W1:Y:S01]  /*00b0*/  LDCU.64 UR4, c[0x0][0x358] ;  /* 0x00006b00ff0477ac */ /* 0x000e620008000a00 */
[----:B0-----:R-:W-:-:S04]  /*00c0*/  LEA R2, P0, R0, UR6, 0x3 ;  /* 0x0000000600027c11 */ /* 0x001fc8000f8018ff */
[----:B------:R-:W-:Y:S01]  /*00d0*/  LEA.HI.X R3, R0, UR7, RZ, 0x3, P0 ;  /* 0x0000000700037c11 */ /* 0x000fe200080f1cff */
[----:B-1----:R-:W2:Y:S05]  /*00e0*/  LDG.E.64 R4, desc[UR4][R4.64] ;  /* 0x0000000404047981 */ /* 0x002eaa000c1e1b00 */
[----:B------:R-:W2:Y:S02]  /*00f0*/  LDG.E.64 R2, desc[UR4][R2.64] ;  /* 0x0000000402027981 */ /* 0x000ea4000c1e1b00 */
[----:B--2---:R-:W-:-:S04]  /*0100*/  LEA R6, P0, R2, R4, 0x3 ;  /* 0x0000000402067211 */ /* 0x004fc800078018ff */
[----:B------:R-:W-:-:S05]  /*0110*/  LEA.HI.X R7, R2, R5, R3, 0x3, P0 ;  /* 0x0000000502077211 */ /* 0x000fca00000f1c03 */
[----:B------:R-:W-:Y:S01]  /*0120*/  STG.E.64 desc[UR4][R6.64+-0x8], R2 ;  /* 0xfffff80206007986 */ /* 0x000fe2000c101b04 */
[----:B------:R-:W-:Y:S05]  /*0130*/  EXIT ;  /* 0x000000000000794d */ /* 0x000fea0003800000 */
.L_x_2596:
        /* <DEDUP_REMOVED lines=12> */
.L_x_2965:


//--------------------- .text._Z37copy_vertex_dictionary_postprocessingP27vertex_dictionary_structurePmS1_PjS1_PP10edge_blockS5_m --------------------------
	.section	.text._Z37copy_vertex_dictionary_postprocessingP27vertex_dictionary_structurePmS1_PjS1_PP10edge_blockS5_m,"ax",@progbits
	.align	128
        .global         _Z37copy_vertex_dictionary_postprocessingP27vertex_dictionary_structurePmS1_PjS1_PP10edge_blockS5_m
        .type           _Z37copy_vertex_dictionary_postprocessingP27vertex_dictionary_structurePmS1_PjS1_PP10edge_blockS5_m,@function
        .size           _Z37copy_vertex_dictionary_postprocessingP27vertex_dictionary_structurePmS1_PjS1_PP10edge_blockS5_m,(.L_x_2966 - _Z37copy_vertex_dictionary_postprocessingP27vertex_dictionary_structurePmS1_PjS1_PP10edge_blockS5_m)
        .other          _Z37copy_vertex_dictionary_postprocessingP27vertex_dictionary_structurePmS1_PjS1_PP10edge_blockS5_m,@"STO_CUDA_ENTRY STV_DEFAULT"
_Z37copy_vertex_dictionary_postprocessingP27vertex_dictionary_structurePmS1_PjS1_PP10edge_blockS5_m:
.text._Z37copy_vertex_dictionary_postprocessingP27vertex_dictionary_structurePmS1_PjS1_PP10edge_blockS5_m:
[----:B------:R-:W-:Y:S08]  /*0000*/  LDC R1, c[0x0][0x37c] ;  /* 0x0000df00ff017b82 */ /* 0x000ff00000000800 */
[----:B------:R-:W0:Y:S01]  /*0010*/  LDC.64 R2, c[0x0][0x380] ;  /* 0x0000e000ff027b82 */ /* 0x000e220000000a00 */
[----:B------:R-:W1:Y:S07]  /*0020*/  LDCU.64 UR4, c[0x0][0x358] ;  /* 0x00006b00ff0477ac */ /* 0x000e6e0008000a00 */
[----:B------:R-:W1:Y:S08]  /*0030*/  LDC.64 R4, c[0x0][0x388] ;  /* 0x0000e200ff047b82 */ /* 0x000e700000000a00 */
[----:B------:R-:W2:Y:S08]  /*0040*/  LDC.64 R6, c[0x0][0x390] ;  /* 0x0000e400ff067b82 */ /* 0x000eb00000000a00 */
[----:B------:R-:W3:Y:S01]  /*0050*/  LDC.64 R10, c[0x0][0x398] ;  /* 0x0000e600ff0a7b82 */ /* 0x000ee20000000a00 */
[----:B0-----:R-:W-:-:S04]  /*0060*/  IADD3 R8, P0, PT, R2, 0x18000000, RZ ;  /* 0x1800000002087810 */ /* 0x001fc80007f1e0ff */
[----:B------:R-:W-:-:S03]  /*0070*/  IADD3.X R9, PT, PT, RZ, R3, RZ, P0, !PT ;  /* 0x00000003ff097210 */ /* 0x000fc600007fe4ff */
[----:B------:R-:W0:Y:S01]  /*0080*/  LDC.64 R12, c[0x0][0x3a0] ;  /* 0x0000e800ff0c7b82 */ /* 0x000e220000000a00 */
[----:B-1----:R-:W-:Y:S07]  /*0090*/  STG.E.64 desc[UR4][R2.64], R4 ;  /* 0x0000000402007986 */ /* 0x002fee000c101b04 */
[----:B------:R-:W1:Y:S01]  /*00a0*/  LDC.64 R14, c[0x0][0x3a8] ;  /* 0x0000ea00ff0e7b82 */ /* 0x000e620000000a00 */
[----:B--2---:R-:W-:Y:S07]  /*00b0*/  STG.E.64 desc[UR4][R8.64+0x519608], R6 ;  /* 0x5196080608007986 */ /* 0x004fee000c101b04 */
[----:B------:R-:W2:Y:S01]  /*00c0*/  LDC.64 R16, c[0x0][0x3b0] ;  /* 0x0000ec00ff107b82 */ /* 0x000ea20000000a00 */
[----:B---3--:R-:W-:Y:S04]  /*00d0*/  STG.E.64 desc[UR4][R8.64+0x519618], R10 ;  /* 0x5196180a08007986 */ /* 0x008fe8000c101b04 */
[----:B0-----:R-:W-:Y:S04]  /*00e0*/  STG.E.64 desc[UR4][R8.64+0x519620], R12 ;  /* 0x5196200c08007986 */ /* 0x001fe8000c101b04 */
[----:B-1----:R-:W-:Y:S04]  /*00f0*/  STG.E.64 desc[UR4][R8.64+0x519628], R14 ;  /* 0x5196280e08007986 */ /* 0x002fe8000c101b04 */
[----:B--2---:R-:W-:Y:S01]  /*0100*/  STG.E.64 desc[UR4][R8.64+0x519630], R16 ;  /* 0x5196301008007986 */ /* 0x004fe2000c101b04 */
[----:B------:R-:W-:Y:S05]  /*0110*/  EXIT ;  /* 0x000000000000794d */ /* 0x000fea0003800000 */
.L_x_2597:
        /* <DEDUP_REMOVED lines=14> */
.L_x_2966:


//--------------------- .text._Z22copy_vertex_dictionaryP27vertex_dictionary_structurePmS1_PjS1_PP10edge_blockS5_m --------------------------
	.section	.text._Z22copy_vertex_dictionaryP27vertex_dictionary_structurePmS1_PjS1_PP10edge_blockS5_m,"ax",@progbits
	.align	128
        .global         _Z22copy_vertex_dictionaryP27vertex_dictionary_structurePmS1_PjS1_PP10edge_blockS5_m
        .type           _Z22copy_vertex_dictionaryP27vertex_dictionary_structurePmS1_PjS1_PP10edge_blockS5_m,@function
        .size           _Z22copy_vertex_dictionaryP27vertex_dictionary_structurePmS1_PjS1_PP10edge_blockS5_m,(.L_x_2967 - _Z22copy_vertex_dictionaryP27vertex_dictionary_structurePmS1_PjS1_PP10edge_blockS5_m)
        .other          _Z22copy_vertex_dictionaryP27vertex_dictionary_structurePmS1_PjS1_PP10edge_blockS5_m,@"STO_CUDA_ENTRY STV_DEFAULT"
_Z22copy_vertex_dictionaryP27vertex_dictionary_structurePmS1_PjS1_PP10edge_blockS5_m:
.text._Z22copy_vertex_dictionaryP27vertex_dictionary_structurePmS1_PjS1_PP10edge_blockS5_m:
        /* <DEDUP_REMOVED lines=9> */
[----:B------:R-:W0:Y:S01]  /*0090*/  LDC.64 R6, c[0x0][0x380] ;  /* 0x0000e000ff067b82 */ /* 0x000e220000000a00 */
[----:B------:R-:W0:Y:S01]  /*00a0*/  LDCU.64 UR4, c[0x0][0x358] ;  /* 0x00006b00ff0477ac */ /* 0x000e220008000a00 */
[----:B------:R-:W-:Y:S01]  /*00b0*/  IMAD.SHL.U32 R3, R2, 0x8, RZ ;  /* 0x0000000802037824 */ /* 0x000fe200078e00ff */
[----:B------:R-:W-:Y:S01]  /*00c0*/  SHF.R.U32.HI R0, RZ, 0x1d, R2 ;  /* 0x0000001dff007819 */ /* 0x000fe20000011602 */
[----:B------:R-:W1:Y:S01]  /*00d0*/  LDCU.64 UR6, c[0x0][0x388] ;  /* 0x00007100ff0677ac */ /* 0x000e620008000a00 */
[----:B------:R-:W2:Y:S01]  /*00e0*/  LDCU.128 UR8, c[0x0][0x390] ;  /* 0x00007200ff0877ac */ /* 0x000ea20008000c00 */
[----:B0-----:R-:W3:Y:S02]  /*00f0*/  LDG.E.64 R4, desc[UR4][R6.64] ;  /* 0x0000000406047981 */ /* 0x001ee4000c1e1b00 */
[----:B---3--:R-:W-:-:S05]  /*0100*/  IADD3 R8, P0, PT, R4, R3, RZ ;  /* 0x0000000304087210 */ /* 0x008fca0007f1e0ff */
[----:B------:R-:W-:-:S06]  /*0110*/  IMAD.X R9, R5, 0x1, R0, P0 ;  /* 0x0000000105097824 */ /* 0x000fcc00000e0600 */
[----:B------:R-:W3:Y:S01]  /*0120*/  LD.E.64 R8, desc[UR4][R8.64] ;  /* 0x0000000408087980 */ /* 0x000ee2000c101b00 */
[----:B-1----:R-:W-:Y:S02]  /*0130*/  IADD3 R12, P0, PT, R3, UR6, RZ ;  /* 0x00000006030c7c10 */ /* 0x002fe4000ff1e0ff */
[----:B------:R-:W-:Y:S02]  /*0140*/  IADD3 R4, P1, PT, R6, 0x18000000, RZ ;  /* 0x1800000006047810 */ /* 0x000fe40007f3e0ff */
[----:B------:R-:W-:Y:S01]  /*0150*/  IADD3.X R13, PT, PT, R0, UR7, RZ, P0, !PT ;  /* 0x00000007000d7c10 */ /* 0x000fe200087fe4ff */
[----:B------:R-:W-:Y:S01]  /*0160*/  IMAD.SHL.U32 R17, R2, 0x4, RZ ;  /* 0x0000000402117824 */ /* 0x000fe200078e00ff */
[----:B------:R-:W0:Y:S01]  /*0170*/  LDCU.64 UR6, c[0x0][0x3a0] ;  /* 0x00007400ff0677ac */ /* 0x000e220008000a00 */
[----:B------:R-:W-:Y:S02]  /*0180*/  IMAD.X R5, RZ, RZ, R7, P1 ;  /* 0x000000ffff057224 */ /* 0x000fe400008e0607 */
[----:B---3--:R1:W-:Y:S04]  /*0190*/  STG.E.64 desc[UR4][R12.64], R8 ;  /* 0x000000080c007986 */ /* 0x0083e8000c101b04 */
[----:B------:R-:W3:Y:S02]  /*01a0*/  LDG.E.64 R6, desc[UR4][R4.64+0x519608] ;  /* 0x5196080404067981 */ /* 0x000ee4000c1e1b00 */
[----:B---3--:R-:W-:-:S05]  /*01b0*/  IADD3 R6, P0, PT, R6, R3, RZ ;  /* 0x0000000306067210 */ /* 0x008fca0007f1e0ff */
[----:B------:R-:W-:-:S06]  /*01c0*/  IMAD.X R7, R7, 0x1, R0, P0 ;  /* 0x0000000107077824 */ /* 0x000fcc00000e0600 */
[----:B------:R-:W3:Y:S01]  /*01d0*/  LD.E.64 R6, desc[UR4][R6.64] ;  /* 0x0000000406067980 */ /* 0x000ee2000c101b00 */
[----:B--2---:R-:W-:-:S04]  /*01e0*/  IADD3 R14, P0, PT, R3, UR8, RZ ;  /* 0x00000008030e7c10 */ /* 0x004fc8000ff1e0ff */
[----:B------:R-:W-:-:S05]  /*01f0*/  IADD3.X R15, PT, PT, R0, UR9, RZ, P0, !PT ;  /* 0x00000009000f7c10 */ /* 0x000fca00087fe4ff */
[----:B---3--:R2:W-:Y:S04]  /*0200*/  STG.E.64 desc[UR4][R14.64], R6 ;  /* 0x000000060e007986 */ /* 0x0085e8000c101b04 */
[----:B------:R-:W3:Y:S01]  /*0210*/  LDG.E.64 R10, desc[UR4][R4.64+0x519618] ;  /* 0x51961804040a7981 */ /* 0x000ee2000c1e1b00 */
[----:B-1----:R-:W-:Y:S02]  /*0220*/  SHF.R.U32.HI R9, RZ, 0x1e, R2 ;  /* 0x0000001eff097819 */ /* 0x002fe40000011602 */
[----:B---3--:R-:W-:-:S05]  /*0230*/  IADD3 R10, P0, PT, R10, R17, RZ ;  /* 0x000000110a0a7210 */ /* 0x008fca0007f1e0ff */
[----:B------:R-:W-:-:S06]  /*0240*/  IMAD.X R11, R11, 0x1, R9, P0 ;  /* 0x000000010b0b7824 */ /* 0x000fcc00000e0609 */
[----:B------:R-:W3:Y:S01]  /*0250*/  LD.E R11, desc[UR4][R10.64] ;  /* 0x000000040a0b7980 */ /* 0x000ee2000c101900 */
[----:B------:R-:W-:-:S04]  /*0260*/  IADD3 R12, P0, PT, R17, UR10, RZ ;  /* 0x0000000a110c7c10 */ /* 0x000fc8000ff1e0ff */
[----:B------:R-:W-:-:S05]  /*0270*/  IADD3.X R13, PT, PT, R9, UR11, RZ, P0, !PT ;  /* 0x0000000b090d7c10 */ /* 0x000fca00087fe4ff */
[----:B---3--:R1:W-:Y:S04]  /*0280*/  STG.E desc[UR4][R12.64], R11 ;  /* 0x0000000b0c007986 */ /* 0x0083e8000c101904 */
[----:B------:R-:W2:Y:S02]  /*0290*/  LDG.E.64 R8, desc[UR4][R4.64+0x519620] ;  /* 0x5196200404087981 */ /* 0x000ea4000c1e1b00 */
[----:B--2---:R-:W-:-:S05]  /*02a0*/  IADD3 R6, P0, PT, R8, R3, RZ ;  /* 0x0000000308067210 */ /* 0x004fca0007f1e0ff */
[----:B------:R-:W-:-:S06]  /*02b0*/  IMAD.X R7, R9, 0x1, R0, P0 ;  /* 0x0000000109077824 */ /* 0x000fcc00000e0600 */
[----:B------:R-:W2:Y:S01]  /*02c0*/  LD.E.64 R6, desc[UR4][R6.64] ;  /* 0x0000000406067980 */ /* 0x000ea2000c101b00 */
[----:B0-----:R-:W-:-:S04]  /*02d0*/  IADD3 R14, P0, PT, R3, UR6, RZ ;  /* 0x00000006030e7c10 */ /* 0x001fc8000ff1e0ff */
[----:B------:R-:W-:-:S05]  /*02e0*/  IADD3.X R15, PT, PT, R0, UR7, RZ, P0, !PT ;  /* 0x00000007000f7c10 */ /* 0x000fca00087fe4ff */
[----:B--2---:R0:W-:Y:S04]  /*02f0*/  STG.E.64 desc[UR4][R14.64], R6 ;  /* 0x000000060e007986 */ /* 0x0041e8000c101b04 */
[----:B------:R-:W2:Y:S02]  /*0300*/  LDG.E.64 R8, desc[UR4][R4.64+0x519628] ;  /* 0x5196280404087981 */ /* 0x000ea4000c1e1b00 */
[----:B--2---:R-:W-:-:S05]  /*0310*/  IADD3 R8, P0, PT, R8, R3, RZ ;  /* 0x0000000308087210 */ /* 0x004fca0007f1e0ff */
[----:B------:R-:W-:-:S06]  /*0320*/  IMAD.X R9, R9, 0x1, R0, P0 ;  /* 0x0000000109097824 */ /* 0x000fcc00000e0600 */
[----:B------:R-:W2:Y:S02]  /*0330*/  LD.E.64 R8, desc[UR4][R8.64] ;  /* 0x0000000408087980 */ /* 0x000ea4000c101b00 */
[----:B--2---:R-:W-:-:S04]  /*0340*/  ISETP.NE.U32.AND P0, PT, R8, RZ, PT ;  /* 0x000000ff0800720c */ /* 0x004fc80003f05070 */
[----:B------:R-:W-:-:S13]  /*0350*/  ISETP.NE.AND.EX P0, PT, R9, RZ, PT, P0 ;  /* 0x000000ff0900720c */ /* 0x000fda0003f05300 */
[----:B-1----:R-:W1:Y:S02]  /*0360*/  @P0 LDC.64 R10, c[0x0][0x3a8] ;  /* 0x0000ea00ff0a0b82 */ /* 0x002e640000000a00 */
[----:B-1----:R-:W-:-:S05]  /*0370*/  @P0 IADD3 R10, P1, PT, R3, R10, RZ ;  /* 0x0000000a030a0210 */ /* 0x002fca0007f3e0ff */
[----:B------:R-:W-:-:S05]  /*0380*/  @P0 IMAD.X R11, R0, 0x1, R11, P1 ;  /* 0x00000001000b0824 */ /* 0x000fca00008e060b */
[----:B------:R1:W-:Y:S04]  /*0390*/  @P0 STG.E.64 desc[UR4][R10.64], R8 ;  /* 0x000000080a000986 */ /* 0x0003e8000c101b04 */
[----:B0-----:R-:W2:Y:S02]  /*03a0*/  LDG.E.64 R6, desc[UR4][R4.64+0x519630] ;  /* 0x5196300404067981 */ /* 0x001ea4000c1e1b00 */
[----:B--2---:R-:W-:-:S05]  /*03b0*/  IADD3 R6, P0, PT, R6, R3, RZ ;  /* 0x0000000306067210 */ /* 0x004fca0007f1e0ff */
[----:B------:R-:W-:-:S06]  /*03c0*/  IMAD.X R7, R7, 0x1, R0, P0 ;  /* 0x0000000107077824 */ /* 0x000fcc00000e0600 */
[----:B------:R-:W2:Y:S02]  /*03d0*/  LD.E.64 R6, desc[UR4][R6.64] ;  /* 0x0000000406067980 */ /* 0x000ea4000c101b00 */
[----:B--2---:R-:W-:-:S04]  /*03e0*/  ISETP.NE.U32.AND P0, PT, R6, RZ, PT ;  /* 0x000000ff0600720c */ /* 0x004fc80003f05070 */
[----:B------:R-:W-:-:S13]  /*03f0*/  ISETP.NE.AND.EX P0, PT, R7, RZ, PT, P0 ;  /* 0x000000ff0700720c */ /* 0x000fda0003f05300 */
[----:B-1----:R-:W-:Y:S05]  /*0400*/  @!P0 EXIT ;  /* 0x000000000000894d */ /* 0x002fea0003800000 */
[----:B------:R-:W0:Y:S02]  /*0410*/  LDCU.64 UR6, c[0x0][0x3b0] ;  /* 0x00007600ff0677ac */ /* 0x000e240008000a00 */
[----:B0-----:R-:W-:-:S04]  /*0420*/  IADD3 R2, P0, PT, R3, UR6, RZ ;  /* 0x0000000603027c10 */ /* 0x001fc8000ff1e0ff */
[----:B------:R-:W-:-:S05]  /*0430*/  IADD3.X R3, PT, PT, R0, UR7, RZ, P0, !PT ;  /* 0x0000000700037c10 */ /* 0x000fca00087fe4ff */
[----:B------:R-:W-:Y:S01]  /*0440*/  STG.E.64 desc[UR4][R2.64], R6 ;  /* 0x0000000602007986 */ /* 0x000fe2000c101b04 */
[----:B------:R-:W-:Y:S05]  /*0450*/  EXIT ;  /* 0x000000000000794d */ /* 0x000fea0003800000 */
.L_x_2598:
        /* <DEDUP_REMOVED lines=10> */
.L_x_2967:


//--------------------- .text._Z38batched_edge_inserts_EC_postprocessingP27vertex_dictionary_structuremmPmS1_S1_S1_ --------------------------
	.section	.text._Z38batched_edge_inserts_EC_postprocessingP27vertex_dictionary_structuremmPmS1_S1_S1_,"ax",@progbits
	.align	128
        .global         _Z38batched_edge_inserts_EC_postprocessingP27vertex_dictionary_structuremmPmS1_S1_S1_
        .type           _Z38batched_edge_inserts_EC_postprocessingP27vertex_dictionary_structuremmPmS1_S1_S1_,@function
        .size           _Z38batched_edge_inserts_EC_postprocessingP27vertex_dictionary_structuremmPmS1_S1_S1_,(.L_x_2968 - _Z38batched_edge_inserts_EC_postprocessingP27vertex_dictionary_structuremmPmS1_S1_S1_)
        .other          _Z38batched_edge_inserts_EC_postprocessingP27vertex_dictionary_structuremmPmS1_S1_S1_,@"STO_CUDA_ENTRY STV_DEFAULT"
_Z38batched_edge_inserts_EC_postprocessingP27vertex_dictionary_structuremmPmS1_S1_S1_:
.text._Z38batched_edge_inserts_EC_postprocessingP27vertex_dictionary_structuremmPmS1_S1_S1_:
        /* <DEDUP_REMOVED lines=12> */
[----:B------:R-:W-:-:S06]  /*00c0*/  LEA.HI.X R5, R2, UR5, RZ, 0x3, P0 ;  /* 0x0000000502057c11 */ /* 0x000fcc00080f1cff */
[----:B-1----:R-:W2:Y:S02]  /*00d0*/  LDG.E.64 R4, desc[UR10][R4.64] ;  /* 0x0000000a04047981 */ /* 0x002ea4000c1e1b00 */
[----:B--2---:R-:W-:-:S04]  /*00e0*/  ISETP.NE.U32.AND P0, PT, R4, 0x3b9aca00, PT ;  /* 0x3b9aca000400780c */ /* 0x004fc80003f05070 */
[----:B------:R-:W-:-:S13]  /*00f0*/  ISETP.NE.AND.EX P0, PT, R5, RZ, PT, P0 ;  /* 0x000000ff0500720c */ /* 0x000fda0003f05300 */
[----:B------:R-:W-:Y:S05]  /*0100*/  @!P0 EXIT ;  /* 0x000000000000894d */ /* 0x000fea0003800000 */
[----:B------:R-:W0:Y:S01]  /*0110*/  LDCU.64 UR4, c[0x0][0x388] ;  /* 0x00007100ff0477ac */ /* 0x000e220008000a00 */
[----:B------:R-:W-:Y:S02]  /*0120*/  IMAD.MOV.U32 R11, RZ, RZ, -0x1 ;  /* 0xffffffffff0b7424 */ /* 0x000fe400078e00ff */
[----:B------:R-:W-:Y:S01]  /*0130*/  IMAD.MOV.U32 R10, RZ, RZ, -0x1 ;  /* 0xffffffffff0a7424 */ /* 0x000fe200078e00ff */
[----:B0-----:R-:W-:-:S04]  /*0140*/  UIADD3 UR4, UP0, UPT, UR4, -0x1, URZ ;  /* 0xffffffff04047890 */ /* 0x001fc8000ff1e0ff */
[----:B------:R-:W-:-:S04]  /*0150*/  UIADD3.X UR5, UPT, UPT, UR5, -0x1, URZ, UP0, !UPT ;  /* 0xffffffff05057890 */ /* 0x000fc800087fe4ff */
[----:B------:R-:W-:-:S09]  /*0160*/  UISETP.GE.AND UP0, UPT, UR5, URZ, UPT ;  /* 0x000000ff0500728c */ /* 0x000fd2000bf06270 */
[----:B------:R-:W-:Y:S05]  /*0170*/  BRA.U !UP0, `(.L_x_2599) ;  /* 0x0000000108a07547 */ /* 0x000fea000b800000 */
[----:B------:R-:W-:Y:S01]  /*0180*/  BSSY.RECONVERGENT B0, `(.L_x_2599) ;  /* 0x0000027000007945 */ /* 0x000fe20003800200 */
[----:B------:R-:W-:Y:S01]  /*0190*/  IMAD.U32 R13, RZ, RZ, UR4 ;  /* 0x00000004ff0d7e24 */ /* 0x000fe2000f8e00ff */
[----:B------:R-:W-:Y:S01]  /*01a0*/  CS2R R8, SRZ ;  /* 0x0000000000087805 */ /* 0x000fe2000001ff00 */
[----:B------:R-:W-:Y:S01]  /*01b0*/  IMAD.U32 R12, RZ, RZ, UR5 ;  /* 0x00000005ff0c7e24 */ /* 0x000fe2000f8e00ff */
[----:B------:R-:W0:Y:S06]  /*01c0*/  LDCU.64 UR8, c[0x0][0x398] ;  /* 0x00007300ff0877ac */ /* 0x000e2c0008000a00 */
.L_x_2603:
        /* <DEDUP_REMOVED lines=18> */
.L_x_2601:
[----:B------:R-:W-:Y:S05]  /*02f0*/  BSYNC.RELIABLE B1 ;  /* 0x0000000000017941 */ /* 0x000fea0003800100 */
.L_x_2600:
        /* <DEDUP_REMOVED lines=15> */
.L_x_2602:
[----:B------:R-:W-:Y:S05]  /*03f0*/  BSYNC.RECONVERGENT B0 ;  /* 0x0000000000007941 */ /* 0x000fea0003800200 */
.L_x_2599:
[----:B------:R-:W0:Y:S01]  /*0400*/  LDCU.64 UR4, c[0x0][0x398] ;  /* 0x00007300ff0477ac */ /* 0x000e220008000a00 */
[C---:B------:R-:W-:Y:S01]  /*0410*/  IMAD.SHL.U32 R0, R11.reuse, 0x8, RZ ;  /* 0x000000080b007824 */ /* 0x040fe200078e00ff */
[----:B------:R-:W-:Y:S01]  /*0420*/  SHF.L.U64.HI R8, R11, 0x3, R10 ;  /* 0x000000030b087819 */ /* 0x000fe2000001020a */
[----:B------:R-:W1:Y:S03]  /*0430*/  LDCU.64 UR6, c[0x0][0x3b0] ;  /* 0x00007600ff0677ac */ /* 0x000e660008000a00 */
[----:B0-----:R-:W-:-:S04]  /*0440*/  IADD3 R14, P0, PT, R0, UR4, RZ ;  /* 0x00000004000e7c10 */ /* 0x001fc8000ff1e0ff */
[----:B------:R-:W-:-:S05]  /*0450*/  IADD3.X R15, PT, PT, R8, UR5, RZ, P0, !PT ;  /* 0x00000005080f7c10 */ /* 0x000fca00087fe4ff */
[----:B------:R-:W2:Y:S01]  /*0460*/  LDG.E.64 R4, desc[UR10][R14.64] ;  /* 0x0000000a0e047981 */ /* 0x000ea2000c1e1b00 */
[----:B-1----:R-:W-:-:S04]  /*0470*/  IADD3 R12, P1, PT, R0, UR6, RZ ;  /* 0x00000006000c7c10 */ /* 0x002fc8000ff3e0ff */
[----:B------:R-:W-:-:S05]  /*0480*/  IADD3.X R13, PT, PT, R8, UR7, RZ, P1, !PT ;  /* 0x00000007080d7c10 */ /* 0x000fca0008ffe4ff */
[----:B------:R0:W5:Y:S01]  /*0490*/  LDG.E.64 R6, desc[UR10][R12.64+0x8] ;  /* 0x0000080a0c067981 */ /* 0x000162000c1e1b00 */
[----:B--2---:R-:W-:-:S04]  /*04a0*/  ISETP.NE.U32.AND P0, PT, R4, R2, PT ;  /* 0x000000020400720c */ /* 0x004fc80003f05070 */
[----:B------:R-:W-:Y:S02]  /*04b0*/  ISETP.NE.AND.EX P0, PT, R5, RZ, PT, P0 ;  /* 0x000000ff0500720c */ /* 0x000fe40003f05300 */
[----:B------:R0:W5:Y:S11]  /*04c0*/  LDG.E.64 R4, desc[UR10][R12.64] ;  /* 0x0000000a0c047981 */ /* 0x000176000c1e1b00 */
[----:B0-----:R-:W-:Y:S05]  /*04d0*/  @P0 EXIT ;  /* 0x000000000000094d */ /* 0x001fea0003800000 */
[----:B------:R-:W0:Y:S02]  /*04e0*/  LDCU.64 UR4, c[0x0][0x380] ;  /* 0x00007000ff0477ac */ /* 0x000e240008000a00 */
[----:B0-----:R-:W-:Y:S01]  /*04f0*/  UIADD3 UR8, UP0, UPT, UR4, 0x18000000, URZ ;  /* 0x1800000004087890 */ /* 0x001fe2000ff1e0ff */
[----:B------:R-:W0:Y:S03]  /*0500*/  LDC.64 R18, c[0x4][0x18] ;  /* 0x01000600ff127b82 */ /* 0x000e260000000a00 */
[----:B------:R-:W-:Y:S02]  /*0510*/  UIADD3.X UR4, UPT, UPT, URZ, UR5, URZ, UP0, !UPT ;  /* 0x00000005ff047290 */ /* 0x000fe400087fe4ff */
[----:B------:R-:W-:-:S04]  /*0520*/  IMAD.U32 R2, RZ, RZ, UR8 ;  /* 0x00000008ff027e24 */ /* 0x000fc8000f8e00ff */
[----:B------:R-:W-:Y:S01]  /*0530*/  IMAD.U32 R3, RZ, RZ, UR4 ;  /* 0x00000004ff037e24 */ /* 0x000fe2000f8e00ff */
[----:B------:R-:W1:Y:S04]  /*0540*/  LDCU.64 UR8, c[0x0][0x388] ;  /* 0x00007100ff0877ac */ /* 0x000e680008000a00 */
[----:B------:R-:W2:Y:S04]  /*0550*/  LDG.E.64 R12, desc[UR10][R2.64+0x519618] ;  /* 0x5196180a020c7981 */ /* 0x000ea8000c1e1b00 */
[----:B0-----:R-:W3:Y:S01]  /*0560*/  LDG.E R23, desc[UR10][R18.64] ;  /* 0x0000000a12177981 */ /* 0x001ee2000c1e1900 */
[----:B-1----:R-:W-:-:S03]  /*0570*/  ULEA UR4, UP0, UR8, UR6, 0x3 ;  /* 0x0000000608047291 */ /* 0x002fc6000f8018ff */
[----:B------:R-:W4:Y:S01]  /*0580*/  LDG.E.64 R14, desc[UR10][R18.64+0x8] ;  /* 0x0000080a120e7981 */ /* 0x000f22000c1e1b00 */
[----:B------:R-:W-:Y:S02]  /*0590*/  ULEA.HI.X UR5, UR8, UR7, UR9, 0x3, UP0 ;  /* 0x0000000708057291 */ /* 0x000fe400080f1c09 */
[----:B------:R-:W-:-:S04]  /*05a0*/  IMAD.U32 R20, RZ, RZ, UR4 ;  /* 0x00000004ff147e24 */ /* 0x000fc8000f8e00ff */
[----:B------:R-:W-:-:S05]  /*05b0*/  IMAD.U32 R21, RZ, RZ, UR5 ;  /* 0x00000005ff157e24 */ /* 0x000fca000f8e00ff */
[----:B------:R-:W4:Y:S01]  /*05c0*/  LDG.E.64 R16, desc[UR10][R20.64] ;  /* 0x0000000a14107981 */ /* 0x000f22000c1e1b00 */
[C---:B------:R-:W-:Y:S01]  /*05d0*/  IMAD.SHL.U32 R9, R11.reuse, 0x4, RZ ;  /* 0x000000040b097824 */ /* 0x040fe200078e00ff */
[----:B------:R-:W-:-:S04]  /*05e0*/  SHF.L.U64.HI R10, R11, 0x2, R10 ;  /* 0x000000020b0a7819 */ /* 0x000fc8000001020a */
[----:B--2---:R-:W-:-:S05]  /*05f0*/  IADD3 R12, P0, PT, R12, R9, RZ ;  /* 0x000000090c0c7210 */ /* 0x004fca0007f1e0ff */
[----:B------:R-:W-:Y:S01]  /*0600*/  IMAD.X R13, R13, 0x1, R10, P0 ;  /* 0x000000010d0d7824 */ /* 0x000fe200000e060a */
[----:B---3--:R-:W-:-:S04]  /*0610*/  ISETP.NE.AND P0, PT, R23, -0x1, PT ;  /* 0xffffffff1700780c */ /* 0x008fc80003f05270 */
[----:B------:R-:W2:Y:S01]  /*0620*/  LD.E R11, desc[UR10][R12.64] ;  /* 0x0000000a0c0b7980 */ /* 0x000ea2000c101900 */
[----:B----4-:R-:W-:-:S04]  /*0630*/  ISETP.LT.U32.AND P1, PT, R14, R16, PT ;  /* 0x000000100e00720c */ /* 0x010fc80003f21070 */
[----:B------:R-:W-:-:S13]  /*0640*/  ISETP.LT.U32.OR.EX P0, PT, R15, R17, !P0, P1 ;  /* 0x000000110f00720c */ /* 0x000fda0004701510 */
[----:B------:R-:W0:Y:S01]  /*0650*/  @!P0 LDC.64 R16, c[0x4][0x18] ;  /* 0x01000600ff108b82 */ /* 0x000e220000000a00 */
[----:B-----5:R-:W-:-:S05]  /*0660*/  @!P0 IADD3 R23, P1, PT, R4, R23, RZ ;  /* 0x0000001704178210 */ /* 0x020fca0007f3e0ff */
[----:B------:R-:W-:Y:S01]  /*0670*/  @!P0 IMAD.X R14, RZ, RZ, R5, P1 ;  /* 0x000000ffff0e8224 */ /* 0x000fe200008e0605 */
[----:B0-----:R-:W-:-:S04]  /*0680*/  @!P0 LEA R16, P3, R23, R16, 0x3 ;  /* 0x0000001017108211 */ /* 0x001fc800078618ff */
[----:B------:R-:W-:Y:S02]  /*0690*/  @!P0 LEA.HI.X R17, R23, R17, R14, 0x3, P3 ;  /* 0x0000001117118211 */ /* 0x000fe400018f1c0e */
[----:B------:R-:W-:-:S06]  /*06a0*/  CS2R R14, SRZ ;  /* 0x00000000000e7805 */ /* 0x000fcc000001ff00 */
[----:B------:R0:W5:Y:S01]  /*06b0*/  @!P0 LDG.E.64 R14, desc[UR10][R16.64+0x10] ;  /* 0x0000100a100e8981 */ /* 0x000162000c1e1b00 */
[----:B------:R-:W-:-:S05]  /*06c0*/  IADD3 R4, P2, PT, R6, -R4, RZ ;  /* 0x8000000406047210 */ /* 0x000fca0007f5e0ff */
[----:B------:R-:W-:Y:S01]  /*06d0*/  IMAD.X R5, R7, 0x1, ~R5, P2 ;  /* 0x0000000107057824 */ /* 0x000fe200010e0e05 */
[----:B--2---:R-:W-:-:S13]  /*06e0*/  ISETP.NE.AND P1, PT, R11, RZ, PT ;  /* 0x000000ff0b00720c */ /* 0x004fda0003f25270 */
[----:B0-----:R-:W-:Y:S05]  /*06f0*/  @!P1 BRA `(.L_x_2604) ;  /* 0x0000000000e49947 */ /* 0x001fea0003800000 */
[----:B------:R-:W2:Y:S01]  /*0700*/  LDG.E.64 R6, desc[UR10][R2.64+0x519608] ;  /* 0x5196080a02067981 */ /* 0x000ea2000c1e1b00 */
[----:B------:R-:W0:Y:S01]  /*0710*/  LDCU.64 UR4, c[0x0][0x3a8] ;  /* 0x00007500ff0477ac */ /* 0x000e220008000a00 */
[----:B--2---:R-:W-:-:S05]  /*0720*/  IADD3 R16, P0, PT, R6, R0, RZ ;  /* 0x0000000006107210 */ /* 0x004fca0007f1e0ff */
[----:B------:R-:W-:Y:S02]  /*0730*/  IMAD.X R17, R7, 0x1, R8, P0 ;  /* 0x0000000107117824 */ /* 0x000fe400000e0608 */
[----:B------:R-:W2:Y:S04]  /*0740*/  LDG.E.64 R6, desc[UR10][R2.64+0x519620] ;  /* 0x5196200a02067981 */ /* 0x000ea8000c1e1b00 */
[----:B------:R-:W3:Y:S01]  /*0750*/  LD.E.64 R12, desc[UR10][R16.64] ;  /* 0x0000000a100c7980 */ /* 0x000ee2000c101b00 */
[----:B--2---:R-:W-:Y:S02]  /*0760*/  IADD3 R6, P0, PT, R6, R0, RZ ;  /* 0x0000000006067210 */ /* 0x004fe40007f1e0ff */
[----:B---3--:R-:W-:-:S03]  /*0770*/  IADD3 R20, P1, PT, R12, R4, RZ ;  /* 0x000000040c147210 */ /* 0x008fc60007f3e0ff */
[----:B------:R-:W-:Y:S02]  /*0780*/  IMAD.X R7, R7, 0x1, R8, P0 ;  /* 0x0000000107077824 */ /* 0x000fe400000e0608 */
[----:B------:R-:W-:-:S04]  /*0790*/  IMAD.X R21, R13, 0x1, R5, P1 ;  /* 0x000000010d157824 */ /* 0x000fc800008e0605 */
[----:B------:R-:W2:Y:S04]  /*07a0*/  LD.E.64 R6, desc[UR10][R6.64] ;  /* 0x0000000a06067980 */ /* 0x000ea8000c101b00 */
[----:B------:R1:W-:Y:S04]  /*07b0*/  ST.E.64 desc[UR10][R16.64], R20 ;  /* 0x0000001410007985 */ /* 0x0003e8000c101b0a */
[----:B------:R-:W3:Y:S01]  /*07c0*/  LDG.E.64 R18, desc[UR10][R2.64+0x519618] ;  /* 0x5196180a02127981 */ /* 0x000ee2000c1e1b00 */
[----:B0-----:R-:W-:-:S04]  /*07d0*/  IADD3 R12, P0, PT, R0, UR4, RZ ;  /* 0x00000004000c7c10 */ /* 0x001fc8000ff1e0ff */
[----:B------:R-:W-:Y:S02]  /*07e0*/  IADD3.X R13, PT, PT, R8, UR5, RZ, P0, !PT ;  /* 0x00000005080d7c10 */ /* 0x000fe400087fe4ff */
[----:B---3--:R-:W-:-:S03]  /*07f0*/  IADD3 R18, P1, PT, R18, R9, RZ ;  /* 0x0000000912127210 */ /* 0x008fc60007f3e0ff */
[----:B------:R-:W3:Y:S02]  /*0800*/  LDG.E R9, desc[UR10][R12.64] ;  /* 0x0000000a0c097981 */ /* 0x000ee4000c1e1900 */
[----:B------:R-:W-:-:S05]  /*0810*/  IMAD.X R19, R19, 0x1, R10, P1 ;  /* 0x0000000113137824 */ /* 0x000fca00008e060a */
[----:B------:R-:W3:Y:S01]  /*0820*/  LD.E R10, desc[UR10][R18.64] ;  /* 0x0000000a120a7980 */ /* 0x000ee2000c101900 */
[----:B------:R-:W-:-:S04]  /*0830*/  ISETP.NE.U32.AND P0, PT, R4, RZ, PT ;  /* 0x000000ff0400720c */ /* 0x000fc80003f05070 */
[----:B------:R-:W-:Y:S01]  /*0840*/  ISETP.NE.AND.EX P0, PT, R5, RZ, PT, P0 ;  /* 0x000000ff0500720c */ /* 0x000fe20003f05300 */
[----:B---3--:R-:W-:-:S05]  /*0850*/  IMAD.IADD R9, R9, 0x1, R10 ;  /* 0x0000000109097824 */ /* 0x008fca00078e020a */
[----:B------:R-:W-:Y:S07]  /*0860*/  ST.E desc[UR10][R18.64], R9 ;  /* 0x0000000912007985 */ /* 0x000fee000c10190a */
[----:B------:R-:W3:Y:S01]  /*0870*/  @P0 LDG.E.64 R10, desc[UR10][R2.64+0x519628] ;  /* 0x5196280a020a0981 */ /* 0x000ee2000c1e1b00 */
[----:B-----5:R-:W-:-:S04]  /*0880*/  @P0 IMAD.WIDE.U32 R14, R4, 0x98, R14 ;  /* 0x00000098040e0825 */ /* 0x020fc800078e000e */
[----:B------:R-:W-:Y:S01]  /*0890*/  @P0 IMAD R5, R5, 0x98, RZ ;  /* 0x0000009805050824 */ /* 0x000fe200078e02ff */
[----:B------:R-:W-:-:S04]  /*08a0*/  @P0 IADD3 R14, P1, PT, R14, -0x98, RZ ;  /* 0xffffff680e0e0810 */ /* 0x000fc80007f3e0ff */
[----:B------:R-:W-:Y:S02]  /*08b0*/  @P0 IADD3.X R15, PT, PT, R15, -0x1, R5, P1, !PT ;  /* 0xffffffff0f0f0810 */ /* 0x000fe40000ffe405 */
[----:B---3--:R-:W-:-:S05]  /*08c0*/  @P0 IADD3 R10, P2, PT, R10, R0, RZ ;  /* 0x000000000a0a0210 */ /* 0x008fca0007f5e0ff */
[----:B------:R-:W-:-:S05]  /*08d0*/  @P0 IMAD.X R11, R11, 0x1, R8, P2 ;  /* 0x000000010b0b0824 */ /* 0x000fca00010e0608 */
[----:B------:R0:W-:Y:S04]  /*08e0*/  @P0 ST.E.64 desc[UR10][R10.64], R14 ;  /* 0x0000000e0a000985 */ /* 0x0001e8000c101b0a */
[----:B------:R-:W3:Y:S04]  /*08f0*/  LDG.E.64 R12, desc[UR10][R12.64] ;  /* 0x0000000a0c0c7981 */ /* 0x000ee8000c1e1b00 */
[----:B------:R4:W4:Y:S01]  /*0900*/  LDG.E.64 R4, desc[UR10][R2.64+0x519620] ;  /* 0x5196200a02047981 */ /* 0x000922000c1e1b00 */
[C---:B--2---:R-:W-:Y:S02]  /*0910*/  ISETP.NE.U32.AND P0, PT, R6.reuse, RZ, PT ;  /* 0x000000ff0600720c */ /* 0x044fe40003f05070 */
[----:B-1----:R-:W-:-:S02]  /*0920*/  IADD3 R17, P1, PT, R6, -0xf, RZ ;  /* 0xfffffff106117810 */ /* 0x002fc40007f3e0ff */
[C---:B------:R-:W-:Y:S02]  /*0930*/  ISETP.NE.AND.EX P0, PT, R7.reuse, RZ, PT, P0 ;  /* 0x000000ff0700720c */ /* 0x040fe40003f05300 */
[----:B------:R-:W-:Y:S02]  /*0940*/  IADD3.X R7, PT, PT, R7, -0x1, RZ, P1, !PT ;  /* 0xffffffff07077810 */ /* 0x000fe40000ffe4ff */
[----:B------:R-:W-:Y:S02]  /*0950*/  SEL R17, R17, RZ, P0 ;  /* 0x000000ff11117207 */ /* 0x000fe40000000000 */
[----:B------:R-:W-:Y:S02]  /*0960*/  SEL R7, R7, RZ, P0 ;  /* 0x000000ff07077207 */ /* 0x000fe40000000000 */
[----:B---3--:R-:W-:-:S05]  /*0970*/  IADD3 R16, P0, PT, R12, R17, RZ ;  /* 0x000000110c107210 */ /* 0x008fca0007f1e0ff */
[----:B------:R-:W-:-:S04]  /*0980*/  IMAD.X R17, R13, 0x1, R7, P0 ;  /* 0x000000010d117824 */ /* 0x000fc800000e0607 */
[----:B------:R-:W-:-:S04]  /*0990*/  IMAD.WIDE.U32 R6, R17, -0x77777777, RZ ;  /* 0x8888888911067825 */ /* 0x000fc800078e00ff */
[----:B----4-:R-:W-:-:S04]  /*09a0*/  IMAD.WIDE.U32 R2, R16, -0x77777777, RZ ;  /* 0x8888888910027825 */ /* 0x010fc800078e00ff */
[----:B------:R-:W-:-:S04]  /*09b0*/  IMAD.WIDE.U32 R6, P0, R16, -0x77777778, R6 ;  /* 0x8888888810067825 */ /* 0x000fc80007800006 */
[----:B0-----:R-:W-:Y:S01]  /*09c0*/  IMAD.X R11, RZ, RZ, RZ, P0 ;  /* 0x000000ffff0b7224 */ /* 0x001fe200000e06ff */
[----:B------:R-:W-:Y:S01]  /*09d0*/  IADD3 RZ, P0, PT, R3, R6, RZ ;  /* 0x0000000603ff7210 */ /* 0x000fe20007f1e0ff */
[----:B------:R-:W-:-:S04]  /*09e0*/  IMAD.MOV.U32 R10, RZ, RZ, R7 ;  /* 0x000000ffff0a7224 */ /* 0x000fc800078e0007 */
[----:B------:R-:W-:-:S05]  /*09f0*/  IMAD.WIDE.U32.X R2, R17, -0x77777778, R10, P0 ;  /* 0x8888888811027825 */ /* 0x000fca00000e040a */
[--C-:B------:R-:W-:Y:S02]  /*0a00*/  SHF.R.U64 R7, R2, 0x3, R3.reuse ;  /* 0x0000000302077819 */ /* 0x100fe40000001203 */
[----:B------:R-:W-:Y:S02]  /*0a10*/  SHF.R.U32.HI R6, RZ, 0x3, R3 ;  /* 0x00000003ff067819 */ /* 0x000fe40000011603 */
[----:B------:R-:W-:Y:S01]  /*0a20*/  IADD3 R4, P0, PT, R4, R0, RZ ;  /* 0x0000000004047210 */ /* 0x000fe20007f1e0ff */
[----:B------:R-:W-:-:S04]  /*0a30*/  IMAD.WIDE.U32 R2, R7, -0xf, R16 ;  /* 0xfffffff107027825 */ /* 0x000fc800078e0010 */
[----:B------:R-:W-:Y:S02]  /*0a40*/  IMAD R6, R6, -0xf, RZ ;  /* 0xfffffff106067824 */ /* 0x000fe400078e02ff */
[----:B------:R-:W-:-:S03]  /*0a50*/  IMAD.X R5, R5, 0x1, R8, P0 ;  /* 0x0000000105057824 */ /* 0x000fc600000e0608 */
[----:B------:R-:W-:-:S05]  /*0a60*/  IADD3 R3, PT, PT, R3, -R7, R6 ;  /* 0x8000000703037210 */ /* 0x000fca0007ffe006 */
[----:B------:R-:W-:Y:S01]  /*0a70*/  ST.E.64 desc[UR10][R4.64], R2 ;  /* 0x0000000204007985 */ /* 0x000fe2000c101b0a */
[----:B------:R-:W-:Y:S05]  /*0a80*/  EXIT ;  /* 0x000000000000794d */ /* 0x000fea0003800000 */
.L_x_2604:
[----:B------:R-:W0:Y:S02]  /*0a90*/  LDCU.64 UR4, c[0x0][0x3a8] ;  /* 0x00007500ff0477ac */ /* 0x000e240008000a00 */
[----:B0-----:R-:W-:-:S04]  /*0aa0*/  IADD3 R2, P0, PT, R0, UR4, RZ ;  /* 0x0000000400027c10 */ /* 0x001fc8000ff1e0ff */
[----:B------:R-:W-:-:S06]  /*0ab0*/  IADD3.X R3, PT, PT, R8, UR5, RZ, P0, !PT ;  /* 0x0000000508037c10 */ /* 0x000fcc00087fe4ff */
[----:B------:R-:W2:Y:S04]  /*0ac0*/  LDG.E R3, desc[UR10][R2.64] ;  /* 0x0000000a02037981 */ /* 0x000ea8000c1e1900 */
[----:B--2---:R-:W-:Y:S01]  /*0ad0*/  ST.E desc[UR10][R12.64], R3 ;  /* 0x000000030c007985 */ /* 0x004fe2000c10190a */
[----:B------:R-:W-:Y:S05]  /*0ae0*/  EXIT ;  /* 0x000000000000794d */ /* 0x000fea0003800000 */
.L_x_2605:
        /* <DEDUP_REMOVED lines=9> */
.L_x_2968:


//--------------------- .text._Z23batched_edge_inserts_ECP10edge_blockPmmmmS1_mP27vertex_dictionary_structuremmmmS1_S1_S1_ --------------------------
	.section	.text._Z23batched_edge_inserts_ECP10edge_blockPmmmmS1_mP27vertex_dictionary_structuremmmmS1_S1_S1_,"ax",@progbits
	.align	128
        .global         _Z23batched_edge_inserts_ECP10edge_blockPmmmmS1_mP27vertex_dictionary_structuremmmmS1_S1_S1_
        .type           _Z23batched_edge_inserts_ECP10edge_blockPmmmmS1_mP27vertex_dictionary_structuremmmmS1_S1_S1_,@function
        .size           _Z23batched_edge_inserts_ECP10edge_blockPmmmmS1_mP27vertex_dictionary_structuremmmmS1_S1_S1_,(.L_x_2969 - _Z23batched_edge_inserts_ECP10edge_blockPmmmmS1_mP27vertex_dictionary_structuremmmmS1_S1_S1_)
        .other          _Z23batched_edge_inserts_ECP10edge_blockPmmmmS1_mP27vertex_dictionary_structuremmmmS1_S1_S1_,@"STO_CUDA_ENTRY STV_DEFAULT"
_Z23batched_edge_inserts_ECP10edge_blockPmmmmS1_mP27vertex_dictionary_structuremmmmS1_S1_S1_:
.text._Z23batched_edge_inserts_ECP10edge_blockPmmmmS1_mP27vertex_dictionary_structuremmmmS1_S1_S1_:
        /* <DEDUP_REMOVED lines=17> */
[----:B------:R-:W0:Y:S01]  /*0110*/  LDCU UR6, c[0x0][0x39c] ;  /* 0x00007380ff0677ac */ /* 0x000e220008000800 */
[----:B------:R-:W-:Y:S02]  /*0120*/  IMAD.MOV.U32 R0, RZ, RZ, -0x1 ;  /* 0xffffffffff007424 */ /* 0x000fe400078e00ff */
[----:B------:R-:W-:Y:S01]  /*0130*/  IMAD.MOV.U32 R3, RZ, RZ, -0x1 ;  /* 0xffffffffff037424 */ /* 0x000fe200078e00ff */
[----:B0-----:R-:W-:-:S09]  /*0140*/  UISETP.GE.AND UP0, UPT, UR6, URZ, UPT ;  /* 0x000000ff0600728c */ /* 0x001fd2000bf06270 */
[----:B------:R-:W-:Y:S05]  /*0150*/  BRA.U !UP0, `(.L_x_2606) ;  /* 0x0000000108a47547 */ /* 0x000fea000b800000 */
[----:B------:R-:W0:Y:S01]  /*0160*/  LDCU.64 UR8, c[0x0][0x398] ;  /* 0x00007300ff0877ac */ /* 0x000e220008000a00 */
[----:B------:R-:W-:Y:S01]  /*0170*/  BSSY.RECONVERGENT B0, `(.L_x_2606) ;  /* 0x0000027000007945 */ /* 0x000fe20003800200 */
[----:B------:R-:W-:Y:S01]  /*0180*/  CS2R R10, SRZ ;  /* 0x00000000000a7805 */ /* 0x000fe2000001ff00 */
[----:B------:R-:W1:Y:S01]  /*0190*/  LDCU.64 UR6, c[0x0][0x3e0] ;  /* 0x00007c00ff0677ac */ /* 0x000e620008000a00 */
[----:B0-----:R-:W-:Y:S02]  /*01a0*/  IMAD.U32 R12, RZ, RZ, UR8 ;  /* 0x00000008ff0c7e24 */ /* 0x001fe4000f8e00ff */
[----:B------:R-:W-:-:S07]  /*01b0*/  IMAD.U32 R13, RZ, RZ, UR9 ;  /* 0x00000009ff0d7e24 */ /* 0x000fce000f8e00ff */
.L_x_2610:
[----:B------:R-:W-:-:S05]  /*01c0*/  IADD3 R0, P0, PT, R12, R11, RZ ;  /* 0x0000000b0c007210 */ /* 0x000fca0007f1e0ff */
[----:B------:R-:W-:-:S05]  /*01d0*/  IMAD.X R3, R13, 0x1, R10, P0 ;  /* 0x000000010d037824 */ /* 0x000fca00000e060a */
[--C-:B------:R-:W-:Y:S02]  /*01e0*/  SHF.R.U64 R0, R0, 0x1, R3.reuse ;  /* 0x0000000100007819 */ /* 0x100fe40000001203 */
[----:B------:R-:W-:Y:S02]  /*01f0*/  SHF.R.U32.HI R3, RZ, 0x1, R3 ;  /* 0x00000001ff037819 */ /* 0x000fe40000011603 */
[----:B-1----:R-:W-:-:S04]  /*0200*/  LEA R4, P0, R0, UR6, 0x3 ;  /* 0x0000000600047c11 */ /* 0x002fc8000f8018ff */
        /* <DEDUP_REMOVED lines=13> */
.L_x_2608:
[----:B------:R-:W-:Y:S05]  /*02e0*/  BSYNC.RELIABLE B1 ;  /* 0x0000000000017941 */ /* 0x000fea0003800100 */
.L_x_2607:
        /* <DEDUP_REMOVED lines=15> */
.L_x_2609:
[----:B------:R-:W-:Y:S05]  /*03e0*/  BSYNC.RECONVERGENT B0 ;  /* 0x0000000000007941 */ /* 0x000fea0003800200 */
.L_x_2606:
[----:B------:R-:W0:Y:S01]  /*03f0*/  LDC.64 R6, c[0x0][0x3b8] ;  /* 0x0000ee00ff067b82 */ /* 0x000e220000000a00 */
[----:B------:R-:W1:Y:S01]  /*0400*/  LDCU.64 UR6, c[0x0][0x3a8] ;  /* 0x00007500ff0677ac */ /* 0x000e620008000a00 */
[----:B0-----:R-:W-:-:S05]  /*0410*/  IADD3 R4, P0, PT, R6, 0x18000000, RZ ;  /* 0x1800000006047810 */ /* 0x001fca0007f1e0ff */
[----:B------:R-:W-:-:S05]  /*0420*/  IMAD.X R5, RZ, RZ, R7, P0 ;  /* 0x000000ffff057224 */ /* 0x000fca00000e0607 */
[----:B------:R-:W2:Y:S01]  /*0430*/  LDG.E.64 R10, desc[UR4][R4.64+0x519630] ;  /* 0x51963004040a7981 */ /* 0x000ea2000c1e1b00 */
[C---:B------:R-:W-:Y:S01]  /*0440*/  IMAD.SHL.U32 R2, R0.reuse, 0x8, RZ ;  /* 0x0000000800027824 */ /* 0x040fe200078e00ff */
[----:B------:R-:W-:-:S04]  /*0450*/  SHF.L.U64.HI R26, R0, 0x3, R3 ;  /* 0x00000003001a7819 */ /* 0x000fc80000010203 */
[----:B-1----:R-:W-:-:S04]  /*0460*/  IADD3 R16, P0, PT, R2, UR6, RZ ;  /* 0x0000000602107c10 */ /* 0x002fc8000ff1e0ff */
[----:B------:R-:W-:Y:S01]  /*0470*/  IADD3.X R17, PT, PT, R26, UR7, RZ, P0, !PT ;  /* 0x000000071a117c10 */ /* 0x000fe200087fe4ff */
[----:B------:R-:W0:Y:S04]  /*0480*/  LDCU.64 UR6, c[0x0][0x3c0] ;  /* 0x00007800ff0677ac */ /* 0x000e280008000a00 */
[----:B------:R-:W3:Y:S01]  /*0490*/  LDG.E.64 R14, desc[UR4][R16.64] ;  /* 0x00000004100e7981 */ /* 0x000ee2000c1e1b00 */
[----:B--2---:R-:W-:-:S05]  /*04a0*/  IADD3 R12, P1, PT, R10, R2, RZ ;  /* 0x000000020a0c7210 */ /* 0x004fca0007f3e0ff */
[----:B------:R-:W-:Y:S02]  /*04b0*/  IMAD.X R13, R11, 0x1, R26, P1 ;  /* 0x000000010b0d7824 */ /* 0x000fe400008e061a */
[----:B------:R-:W3:Y:S04]  /*04c0*/  LDG.E.64 R10, desc[UR4][R16.64+0x8] ;  /* 0x00000804100a7981 */ /* 0x000ee8000c1e1b00 */
[----:B------:R-:W2:Y:S01]  /*04d0*/  LD.E.64 R12, desc[UR4][R12.64] ;  /* 0x000000040c0c7980 */ /* 0x000ea2000c101b00 */
[----:B0-----:R-:W-:-:S04]  /*04e0*/  ISETP.NE.U32.AND P0, PT, RZ, UR6, PT ;  /* 0x00000006ff007c0c */ /* 0x001fc8000bf05070 */
[----:B------:R-:W-:Y:S02]  /*04f0*/  ISETP.NE.AND.EX P2, PT, RZ, UR7, PT, P0 ;  /* 0x00000007ff007c0c */ /* 0x000fe4000bf45300 */
[----:B--2---:R-:W-:-:S04]  /*0500*/  ISETP.NE.U32.AND P1, PT, R12, RZ, PT ;  /* 0x000000ff0c00720c */ /* 0x004fc80003f25070 */
[----:B------:R-:W-:Y:S02]  /*0510*/  ISETP.NE.AND.EX P1, PT, R13, RZ, PT, P1 ;  /* 0x000000ff0d00720c */ /* 0x000fe40003f25310 */
[----:B---3--:R-:W-:-:S05]  /*0520*/  IADD3 R10, P3, PT, R10, -R14, RZ ;  /* 0x8000000e0a0a7210 */ /* 0x008fca0007f7e0ff */
[----:B------:R-:W-:-:S06]  /*0530*/  IMAD.X R11, R11, 0x1, ~R15, P3 ;  /* 0x000000010b0b7824 */ /* 0x000fcc00018e0e0f */
[----:B------:R-:W-:Y:S05]  /*0540*/  @P1 BRA P2, `(.L_x_2611) ;  /* 0x0000000800181947 */ /* 0x000fea0001000000 */
[----:B------:R-:W-:-:S04]  /*0550*/  ISETP.NE.U32.AND P1, PT, R10, RZ, PT ;  /* 0x000000ff0a00720c */ /* 0x000fc80003f25070 */
[----:B------:R-:W-:-:S13]  /*0560*/  ISETP.NE.AND.EX P1, PT, R11, RZ, PT, P1 ;  /* 0x000000ff0b00720c */ /* 0x000fda0003f25310 */
[----:B------:R-:W-:Y:S05]  /*0570*/  @!P1 EXIT ;  /* 0x000000000000994d */ /* 0x000fea0003800000 */
[----:B------:R-:W0:Y:S01]  /*0580*/  LDC.64 R20, c[0x4][0x18] ;  /* 0x01000600ff147b82 */ /* 0x000e220000000a00 */
[----:B------:R-:W1:Y:S01]  /*0590*/  LDCU.64 UR10, c[0x0][0x3e0] ;  /* 0x00007c00ff0a77ac */ /* 0x000e620008000a00 */
[----:B------:R-:W2:Y:S01]  /*05a0*/  LDCU.64 UR8, c[0x0][0x390] ;  /* 0x00007200ff0877ac */ /* 0x000ea20008000a00 */
[----:B0-----:R-:W2:Y:S04]  /*05b0*/  LDG.E.64 R12, desc[UR4][R20.64+0x8] ;  /* 0x00000804140c7981 */ /* 0x001ea8000c1e1b00 */
[----:B------:R-:W3:Y:S01]  /*05c0*/  LDG.E R19, desc[UR4][R20.64] ;  /* 0x0000000414137981 */ /* 0x000ee2000c1e1900 */
[----:B-1----:R-:W-:-:S04]  /*05d0*/  IADD3 R22, P1, PT, R2, UR10, RZ ;  /* 0x0000000a02167c10 */ /* 0x002fc8000ff3e0ff */
[----:B------:R-:W-:Y:S02]  /*05e0*/  IADD3.X R23, PT, PT, R26, UR11, RZ, P1, !PT ;  /* 0x0000000b1a177c10 */ /* 0x000fe40008ffe4ff */
[----:B--2---:R-:W-:Y:S02]  /*05f0*/  ISETP.LT.U32.AND P2, PT, R12, UR8, PT ;  /* 0x000000080c007c0c */ /* 0x004fe4000bf41070 */
[----:B---3--:R-:W-:-:S04]  /*0600*/  ISETP.NE.AND P1, PT, R19, -0x1, PT ;  /* 0xffffffff1300780c */ /* 0x008fc80003f25270 */
[----:B------:R-:W-:Y:S02]  /*0610*/  ISETP.LT.U32.OR.EX P1, PT, R13, UR9, !P1, P2 ;  /* 0x000000090d007c0c */ /* 0x000fe4000cf21520 */
[----:B------:R-:W2:Y:S11]  /*0620*/  LDG.E.64 R12, desc[UR4][R22.64] ;  /* 0x00000004160c7981 */ /* 0x000eb6000c1e1b00 */
[----:B------:R-:W0:Y:S01]  /*0630*/  @!P1 LDC.64 R16, c[0x4][0x18] ;  /* 0x01000600ff109b82 */ /* 0x000e220000000a00 */
[----:B------:R-:W-:-:S05]  /*0640*/  @!P1 IADD3 R19, P2, PT, R14, R19, RZ ;  /* 0x000000130e139210 */ /* 0x000fca0007f5e0ff */
[----:B------:R-:W-:Y:S01]  /*0650*/  @!P1 IMAD.X R20, RZ, RZ, R15, P2 ;  /* 0x000000ffff149224 */ /* 0x000fe200010e060f */
[----:B0-----:R-:W-:-:S04]  /*0660*/  @!P1 LEA R14, P2, R19, R16, 0x3 ;  /* 0x00000010130e9211 */ /* 0x001fc800078418ff */
[----:B------:R-:W-:Y:S02]  /*0670*/  @!P1 LEA.HI.X R15, R19, R17, R20, 0x3, P2 ;  /* 0x00000011130f9211 */ /* 0x000fe400010f1c14 */
[----:B------:R-:W-:-:S06]  /*0680*/  CS2R R16, SRZ ;  /* 0x0000000000107805 */ /* 0x000fcc000001ff00 */
[----:B------:R0:W3:Y:S01]  /*0690*/  @!P1 LDG.E.64 R16, desc[UR4][R14.64+0x10] ;  /* 0x000010040e109981 */ /* 0x0000e2000c1e1b00 */
[----:B------:R-:W-:Y:S01]  /*06a0*/  BSSY.RECONVERGENT B0, `(.L_x_2612) ;  /* 0x000006c000007945 */ /* 0x000fe20003800200 */
[----:B--2---:R-:W-:-:S05]  /*06b0*/  IADD3 R12, P1, PT, R18, -R12, RZ ;  /* 0x8000000c120c7210 */ /* 0x004fca0007f3e0ff */
[----:B------:R-:W-:-:S04]  /*06c0*/  IMAD.X R13, RZ, RZ, ~R13, P1 ;  /* 0x000000ffff0d7224 */ /* 0x000fc800008e0e0d */
[----:B------:R-:W-:-:S04]  /*06d0*/  IMAD.WIDE.U32 R18, R13, -0x77777777, RZ ;  /* 0x888888890d127825 */ /* 0x000fc800078e00ff */
        /* <DEDUP_REMOVED lines=8> */
[----:B0-----:R-:W-:-:S04]  /*0760*/  IMAD.WIDE.U32 R14, R25, -0xf, R12 ;  /* 0xfffffff1190e7825 */ /* 0x001fc800078e000c */
[----:B------:R-:W-:Y:S01]  /*0770*/  IMAD R27, R22, -0xf, RZ ;  /* 0xfffffff1161b7824 */ /* 0x000fe200078e02ff */
[----:B------:R-:W-:Y:S01]  /*0780*/  ISETP.NE.U32.AND P1, PT, R14, RZ, PT ;  /* 0x000000ff0e00720c */ /* 0x000fe20003f25070 */
[----:B------:R-:W-:Y:S02]  /*0790*/  IMAD R23, R22, 0x98, RZ ;  /* 0x0000009816177824 */ /* 0x000fe400078e02ff */
[----:B---3--:R-:W-:Y:S01]  /*07a0*/  IMAD.WIDE.U32 R18, R25, 0x98, R16 ;  /* 0x0000009819127825 */ /* 0x008fe200078e0010 */
[----:B------:R-:W-:-:S03]  /*07b0*/  IADD3 R27, PT, PT, R15, -R25, R27 ;  /* 0x800000190f1b7210 */ /* 0x000fc60007ffe01b */
[----:B------:R-:W-:Y:S01]  /*07c0*/  IMAD.IADD R21, R19, 0x1, R23 ;  /* 0x0000000113157824 */ /* 0x000fe200078e0217 */
[----:B------:R-:W-:-:S13]  /*07d0*/  ISETP.NE.AND.EX P1, PT, R27, RZ, PT, P1 ;  /* 0x000000ff1b00720c */ /* 0x000fda0003f25310 */
[----:B------:R-:W-:Y:S05]  /*07e0*/  @P1 BRA `(.L_x_2613) ;  /* 0x00000004005c1947 */ /* 0x000fea0003800000 */
[C---:B------:R-:W-:Y:S01]  /*07f0*/  IMAD.SHL.U32 R24, R25.reuse, 0x2, RZ ;  /* 0x0000000219187824 */ /* 0x040fe200078e00ff */
[----:B------:R-:W-:Y:S01]  /*0800*/  SHF.L.U64.HI R22, R25, 0x1, R22 ;  /* 0x0000000119167819 */ /* 0x000fe20000010216 */
[----:B------:R-:W-:Y:S01]  /*0810*/  BSSY.RECONVERGENT B1, `(.L_x_2614) ;  /* 0x000001b000017945 */ /* 0x000fe20003800200 */
[----:B------:R-:W-:Y:S02]  /*0820*/  IMAD.MOV.U32 R20, RZ, RZ, R18 ;  /* 0x000000ffff147224 */ /* 0x000fe400078e0012 */
[----:B------:R-:W-:-:S04]  /*0830*/  IADD3 R29, P2, PT, R24, 0x2, RZ ;  /* 0x00000002181d7810 */ /* 0x000fc80007f5e0ff */
[----:B------:R-:W-:Y:S01]  /*0840*/  ISETP.GT.U32.AND P1, PT, R10, R29, PT ;  /* 0x0000001d0a00720c */ /* 0x000fe20003f24070 */
[----:B------:R-:W-:-:S05]  /*0850*/  IMAD.X R29, RZ, RZ, R22, P2 ;  /* 0x000000ffff1d7224 */ /* 0x000fca00010e0616 */
[----:B------:R-:W-:-:S13]  /*0860*/  ISETP.GT.U32.AND.EX P1, PT, R11, R29, PT, P1 ;  /* 0x0000001d0b00720c */ /* 0x000fda0003f24110 */
[----:B------:R-:W-:Y:S05]  /*0870*/  @!P1 BRA `(.L_x_2615) ;  /* 0x0000000000249947 */ /* 0x000fea0003800000 */
[----:B------:R-:W-:-:S04]  /*0880*/  IMAD.WIDE.U32 R24, R25, 0x98, R20 ;  /* 0x0000009819187825 */ /* 0x000fc800078e0014 */
[----:B------:R-:W-:Y:S01]  /*0890*/  IMAD.IADD R25, R23, 0x1, R25 ;  /* 0x0000000117197824 */ /* 0x000fe200078e0219 */
[C---:B------:R-:W-:Y:S02]  /*08a0*/  IADD3 R22, P1, PT, R24.reuse, 0x98, RZ ;  /* 0x0000009818167810 */ /* 0x040fe40007f3e0ff */
[----:B------:R-:W-:-:S03]  /*08b0*/  IADD3 R24, P2, PT, R24, 0x130, RZ ;  /* 0x0000013018187810 */ /* 0x000fc60007f5e0ff */
[--C-:B------:R-:W-:Y:S02]  /*08c0*/  IMAD.X R23, RZ, RZ, R25.reuse, P1 ;  /* 0x000000ffff177224 */ /* 0x100fe400008e0619 */
[----:B------:R-:W-:-:S03]  /*08d0*/  IMAD.X R25, RZ, RZ, R25, P2 ;  /* 0x000000ffff197224 */ /* 0x000fc600010e0619 */
[----:B------:R0:W-:Y:S04]  /*08e0*/  ST.E.64 desc[UR4][R20.64+0x80], R22 ;  /* 0x0000801614007985 */ /* 0x0001e8000c101b04 */
[----:B------:R0:W-:Y:S01]  /*08f0*/  ST.E.64 desc[UR4][R20.64+0x88], R24 ;  /* 0x0000881814007985 */ /* 0x0001e2000c101b04 */
[----:B------:R-:W-:Y:S05]  /*0900*/  BRA `(.L_x_2616) ;  /* 0x00000000002c7947 */ /* 0x000fea0003800000 */
.L_x_2615:
[----:B------:R-:W-:-:S04]  /*0910*/  IADD3 R29, P2, PT, R24, 0x1, RZ ;  /* 0x00000001181d7810 */ /* 0x000fc80007f5e0ff */
[----:B------:R-:W-:Y:S01]  /*0920*/  ISETP.GT.U32.AND P1, PT, R10, R29, PT ;  /* 0x0000001d0a00720c */ /* 0x000fe20003f24070 */
[----:B------:R-:W-:-:S05]  /*0930*/  IMAD.X R29, RZ, RZ, R22, P2 ;  /* 0x000000ffff1d7224 */ /* 0x000fca00010e0616 */
[----:B------:R-:W-:-:S13]  /*0940*/  ISETP.GT.U32.AND.EX P1, PT, R11, R29, PT, P1 ;  /* 0x0000001d0b00720c */ /* 0x000fda0003f24110 */
[----:B------:R-:W-:Y:S01]  /*0950*/  @P1 IMAD.WIDE.U32 R24, R25, 0x98, R20 ;  /* 0x0000009819181825 */ /* 0x000fe200078e0014 */
[----:B------:R1:W-:Y:S02]  /*0960*/  @P1 ST.E.64 desc[UR4][R20.64+0x88], RZ ;  /* 0x000088ff14001985 */ /* 0x0003e4000c101b04 */
[----:B------:R-:W-:Y:S02]  /*0970*/  @P1 IADD3 R22, P2, PT, R24, 0x98, RZ ;  /* 0x0000009818161810 */ /* 0x000fe40007f5e0ff */
[----:B------:R1:W-:Y:S03]  /*0980*/  @!P1 ST.E.64 desc[UR4][R20.64+0x88], RZ ;  /* 0x000088ff14009985 */ /* 0x0003e6000c101b04 */
[----:B------:R-:W-:-:S05]  /*0990*/  @P1 IMAD.X R23, R23, 0x1, R25, P2 ;  /* 0x0000000117171824 */ /* 0x000fca00010e0619 */
[----:B------:R1:W-:Y:S04]  /*09a0*/  @P1 ST.E.64 desc[UR4][R20.64+0x80], R22 ;  /* 0x0000801614001985 */ /* 0x0003e8000c101b04 */
[----:B------:R1:W-:Y:S02]  /*09b0*/  @!P1 ST.E.64 desc[UR4][R20.64+0x80], RZ ;  /* 0x000080ff14009985 */ /* 0x0003e4000c101b04 */
.L_x_2616:
[----:B------:R-:W-:Y:S05]  /*09c0*/  BSYNC.RECONVERGENT B1 ;  /* 0x0000000000017941 */ /* 0x000fea0003800200 */
.L_x_2614:
[----:B------:R-:W-:-:S04]  /*09d0*/  ISETP.GE.U32.AND P1, PT, R12, 0xf, PT ;  /* 0x0000000f0c00780c */ /* 0x000fc80003f26070 */
[----:B------:R-:W-:-:S13]  /*09e0*/  ISETP.GE.U32.AND.EX P1, PT, R13, RZ, PT, P1 ;  /* 0x000000ff0d00720c */ /* 0x000fda0003f26110 */
[----:B01----:R-:W-:-:S04]  /*09f0*/  @P1 IADD3 R22, P2, PT, R18, -0x98, RZ ;  /* 0xffffff6812161810 */ /* 0x003fc80007f5e0ff */
[----:B------:R-:W-:-:S05]  /*0a00*/  @P1 IADD3.X R23, PT, PT, R21, -0x1, RZ, P2, !PT ;  /* 0xffffffff15171810 */ /* 0x000fca00017fe4ff */
[----:B------:R0:W-:Y:S01]  /*0a10*/  @P1 ST.E.64 desc[UR4][R20.64+0x90], R22 ;  /* 0x0000901614001985 */ /* 0x0001e2000c101b04 */
[----:B------:R-:W-:Y:S05]  /*0a20*/  @P1 BRA `(.L_x_2613) ;  /* 0x0000000000cc1947 */ /* 0x000fea0003800000 */
[----:B------:R-:W-:-:S04]  /*0a30*/  ISETP.NE.U32.AND P1, PT, R12, RZ, PT ;  /* 0x000000ff0c00720c */ /* 0x000fc80003f25070 */
[----:B------:R-:W-:-:S13]  /*0a40*/  ISETP.NE.AND.EX P1, PT, R13, RZ, PT, P1 ;  /* 0x000000ff0d00720c */ /* 0x000fda0003f25310 */
[----:B------:R-:W-:Y:S05]  /*0a50*/  @P1 BRA `(.L_x_2613) ;  /* 0x0000000000c01947 */ /* 0x000fea0003800000 */
[----:B------:R-:W1:Y:S01]  /*0a60*/  LDCU.64 UR8, c[0x0][0x3f0] ;  /* 0x00007e00ff0877ac */ /* 0x000e620008000a00 */
[----:B------:R-:W-:-:S13]  /*0a70*/  ISETP.NE.AND.EX P0, PT, RZ, UR7, PT, P0 ;  /* 0x00000007ff007c0c */ /* 0x000fda000bf05300 */
[----:B0-----:R-:W2:Y:S01]  /*0a80*/  @!P0 LDG.E.64 R22, desc[UR4][R4.64+0x519618] ;  /* 0x5196180404168981 */ /* 0x001ea2000c1e1b00 */
[----:B-1----:R-:W-:-:S04]  /*0a90*/  IADD3 R12, P1, PT, R2, UR8, RZ ;  /* 0x00000008020c7c10 */ /* 0x002fc8000ff3e0ff */
[----:B------:R-:W-:-:S05]  /*0aa0*/  IADD3.X R13, PT, PT, R26, UR9, RZ, P1, !PT ;  /* 0x000000091a0d7c10 */ /* 0x000fca0008ffe4ff */
[----:B------:R-:W3:Y:S01]  /*0ab0*/  @!P0 LDG.E R29, desc[UR4][R12.64] ;  /* 0x000000040c1d8981 */ /* 0x000ee2000c1e1900 */
[----:B--2---:R-:W-:-:S04]  /*0ac0*/  @!P0 LEA R24, P1, R0, R22, 0x2 ;  /* 0x0000001600188211 */ /* 0x004fc800078210ff */
[----:B------:R-:W-:-:S05]  /*0ad0*/  @!P0 LEA.HI.X R25, R0, R23, R3, 0x2, P1 ;  /* 0x0000001700198211 */ /* 0x000fca00008f1403 */
[----:B---3--:R0:W-:Y:S04]  /*0ae0*/  @!P0 ST.E desc[UR4][R24.64], R29 ;  /* 0x0000001d18008985 */ /* 0x0081e8000c101904 */
[----:B------:R-:W2:Y:S02]  /*0af0*/  LDG.E.64 R22, desc[UR4][R4.64+0x519630] ;  /* 0x5196300404167981 */ /* 0x000ea4000c1e1b00 */
[----:B--2---:R-:W-:-:S05]  /*0b00*/  IADD3 R22, P0, PT, R22, R2, RZ ;  /* 0x0000000216167210 */ /* 0x004fca0007f1e0ff */
[----:B------:R-:W-:-:S05]  /*0b10*/  IMAD.X R23, R23, 0x1, R26, P0 ;  /* 0x0000000117177824 */ /* 0x000fca00000e061a */
[----:B------:R1:W-:Y:S04]  /*0b20*/  ST.E.64 desc[UR4][R22.64], R16 ;  /* 0x0000001016007985 */ /* 0x0003e8000c101b04 */
[----:B------:R-:W2:Y:S01]  /*0b30*/  LDG.E.64 R6, desc[UR4][R6.64] ;  /* 0x0000000406067981 */ /* 0x000ea2000c1e1b00 */
[----:B------:R-:W-:-:S05]  /*0b40*/  IADD3 R28, P1, PT, R0, 0x1, RZ ;  /* 0x00000001001c7810 */ /* 0x000fca0007f3e0ff */
[----:B0-----:R-:W-:Y:S01]  /*0b50*/  IMAD.X R29, RZ, RZ, R3, P1 ;  /* 0x000000ffff1d7224 */ /* 0x001fe200008e0603 */
[----:B--2---:R-:W-:-:S05]  /*0b60*/  IADD3 R6, P0, PT, R6, R2, RZ ;  /* 0x0000000206067210 */ /* 0x004fca0007f1e0ff */
[----:B------:R-:W-:-:S05]  /*0b70*/  IMAD.X R7, R7, 0x1, R26, P0 ;  /* 0x0000000107077824 */ /* 0x000fca00000e061a */
[----:B------:R0:W-:Y:S04]  /*0b80*/  ST.E.64 desc[UR4][R6.64], R28 ;  /* 0x0000001c06007985 */ /* 0x0001e8000c101b04 */
[----:B------:R-:W2:Y:S02]  /*0b90*/  LDG.E.64 R24, desc[UR4][R4.64+0x519608] ;  /* 0x5196080404187981 */ /* 0x000ea4000c1e1b00 */
[----:B--2---:R-:W-:-:S05]  /*0ba0*/  IADD3 R24, P0, PT, R24, R2, RZ ;  /* 0x0000000218187210 */ /* 0x004fca0007f1e0ff */
[----:B------:R-:W-:-:S05]  /*0bb0*/  IMAD.X R25, R25, 0x1, R26, P0 ;  /* 0x0000000119197824 */ /* 0x000fca00000e061a */
[----:B------:R2:W-:Y:S04]  /*0bc0*/  ST.E.64 desc[UR4][R24.64], R10 ;  /* 0x0000000a18007985 */ /* 0x0005e8000c101b04 */
[----:B-1----:R-:W3:Y:S01]  /*0bd0*/  LDG.E.64 R22, desc[UR4][R4.64+0x519628] ;  /* 0x5196280404167981 */ /* 0x002ee2000c1e1b00 */
[----:B------:R-:W-:-:S04]  /*0be0*/  IMAD.WIDE.U32 R16, R10, 0x98, R16 ;  /* 0x000000980a107825 */ /* 0x000fc800078e0010 */
[----:B------:R-:W-:Y:S01]  /*0bf0*/  IMAD R3, R11, 0x98, RZ ;  /* 0x000000980b037824 */ /* 0x000fe200078e02ff */
[----:B------:R-:W-:-:S04]  /*0c00*/  IADD3 R16, P0, PT, R16, -0x98, RZ ;  /* 0xffffff6810107810 */ /* 0x000fc80007f1e0ff */
[----:B------:R-:W-:Y:S02]  /*0c10*/  IADD3.X R17, PT, PT, R17, -0x1, R3, P0, !PT ;  /* 0xffffffff11117810 */ /* 0x000fe400007fe403 */
[----:B---3--:R-:W-:-:S05]  /*0c20*/  IADD3 R22, P1, PT, R22, R2, RZ ;  /* 0x0000000216167210 */ /* 0x008fca0007f3e0ff */
[----:B------:R-:W-:-:S05]  /*0c30*/  IMAD.X R23, R23, 0x1, R26, P1 ;  /* 0x0000000117177824 */ /* 0x000fca00008e061a */
[----:B------:R1:W-:Y:S04]  /*0c40*/  ST.E.64 desc[UR4][R22.64], R16 ;  /* 0x0000001016007985 */ /* 0x0003e8000c101b04 */
[----:B------:R-:W2:Y:S04]  /*0c50*/  LDG.E.64 R12, desc[UR4][R12.64] ;  /* 0x000000040c0c7981 */ /* 0x000ea8000c1e1b00 */
[----:B0-----:R-:W3:Y:S01]  /*0c60*/  LDG.E.64 R6, desc[UR4][R4.64+0x519620] ;  /* 0x5196200404067981 */ /* 0x001ee2000c1e1b00 */
[----:B--2---:R-:W-:-:S04]  /*0c70*/  IMAD.WIDE.U32 R10, R13, -0x77777777, RZ ;  /* 0x888888890d0a7825 */ /* 0x004fc800078e00ff */
[----:B------:R-:W-:-:S04]  /*0c80*/  IMAD.WIDE.U32 R24, P0, R12, -0x77777778, R10 ;  /* 0x888888880c187825 */ /* 0x000fc8000780000a */
[----:B------:R-:W-:-:S04]  /*0c90*/  IMAD.WIDE.U32 R10, R12, -0x77777777, RZ ;  /* 0x888888890c0a7825 */ /* 0x000fc800078e00ff */
[----:B------:R-:W-:Y:S01]  /*0ca0*/  IMAD.X R29, RZ, RZ, RZ, P0 ;  /* 0x000000ffff1d7224 */ /* 0x000fe200000e06ff */
[----:B------:R-:W-:Y:S01]  /*0cb0*/  IADD3 RZ, P0, PT, R11, R24, RZ ;  /* 0x000000180bff7210 */ /* 0x000fe20007f1e0ff */
[----:B------:R-:W-:-:S04]  /*0cc0*/  IMAD.MOV.U32 R28, RZ, RZ, R25 ;  /* 0x000000ffff1c7224 */ /* 0x000fc800078e0019 */
[----:B------:R-:W-:-:S05]  /*0cd0*/  IMAD.WIDE.U32.X R10, R13, -0x77777778, R28, P0 ;  /* 0x888888880d0a7825 */ /* 0x000fca00000e041c */
[--C-:B------:R-:W-:Y:S02]  /*0ce0*/  SHF.R.U64 R25, R10, 0x3, R11.reuse ;  /* 0x000000030a197819 */ /* 0x100fe4000000120b */
[----:B------:R-:W-:Y:S02]  /*0cf0*/  SHF.R.U32.HI R10, RZ, 0x3, R11 ;  /* 0x00000003ff0a7819 */ /* 0x000fe4000001160b */
[----:B---3--:R-:W-:Y:S01]  /*0d00*/  IADD3 R2, P0, PT, R6, R2, RZ ;  /* 0x0000000206027210 */ /* 0x008fe20007f1e0ff */
[----:B------:R-:W-:-:S04]  /*0d10*/  IMAD.WIDE.U32 R12, R25, -0xf, R12 ;  /* 0xfffffff1190c7825 */ /* 0x000fc800078e000c */
[----:B------:R-:W-:Y:S02]  /*0d20*/  IMAD R10, R10, -0xf, RZ ;  /* 0xfffffff10a0a7824 */ /* 0x000fe400078e02ff */
[----:B------:R-:W-:-:S03]  /*0d30*/  IMAD.X R3, R7, 0x1, R26, P0 ;  /* 0x0000000107037824 */ /* 0x000fc600000e061a */
[----:B------:R-:W-:-:S05]  /*0d40*/  IADD3 R13, PT, PT, R13, -R25, R10 ;  /* 0x800000190d0d7210 */ /* 0x000fca0007ffe00a */
[----:B------:R1:W-:Y:S02]  /*0d50*/  ST.E.64 desc[UR4][R2.64], R12 ;  /* 0x0000000c02007985 */ /* 0x0003e4000c101b04 */
.L_x_2613:
[----:B------:R-:W-:Y:S05]  /*0d60*/  BSYNC.RECONVERGENT B0 ;  /* 0x0000000000007941 */ /* 0x000fea0003800200 */
.L_x_2612:
[----:B------:R-:W-:-:S04]  /*0d70*/  LEA R18, P0, R14, R18, 0x3 ;  /* 0x000000120e127211 */ /* 0x000fc800078018ff */
[----:B------:R-:W-:-:S05]  /*0d80*/  LEA.HI.X R19, R14, R21, R27, 0x3, P0 ;  /* 0x000000150e137211 */ /* 0x000fca00000f1c1b */
[----:B------:R-:W-:Y:S01]  /*0d90*/  ST.E.64 desc[UR4][R18.64], R8 ;  /* 0x0000000812007985 */ /* 0x000fe2000c101b04 */
[----:B------:R-:W-:Y:S05]  /*0da0*/  EXIT ;  /* 0x000000000000794d */ /* 0x000fea0003800000 */
.L_x_2611:
[----:B------:R-:W2:Y:S01]  /*0db0*/  LDG.E.64 R6, desc[UR4][R4.64+0x519620] ;  /* 0x5196200404067981 */ /* 0x000ea2000c1e1b00 */
[----:B------:R-:W0:Y:S02]  /*0dc0*/  LDCU.64 UR8, c[0x0][0x3e0] ;  /* 0x00007c00ff0877ac */ /* 0x000e240008000a00 */
[----:B0-----:R-:W-:-:S04]  /*0dd0*/  IADD3 R16, P1, PT, R2, UR8, RZ ;  /* 0x0000000802107c10 */ /* 0x001fc8000ff3e0ff */
[----:B------:R-:W-:-:S06]  /*0de0*/  IADD3.X R17, PT, PT, R26, UR9, RZ, P1, !PT ;  /* 0x000000091a117c10 */ /* 0x000fcc0008ffe4ff */
[----:B------:R-:W3:Y:S01]  /*0df0*/  LDG.E.64 R16, desc[UR4][R16.64] ;  /* 0x0000000410107981 */ /* 0x000ee2000c1e1b00 */
[----:B--2---:R-:W-:-:S05]  /*0e00*/  IADD3 R6, P0, PT, R6, R2, RZ ;  /* 0x0000000206067210 */ /* 0x004fca0007f1e0ff */
[----:B------:R-:W-:-:S06]  /*0e10*/  IMAD.X R7, R7, 0x1, R26, P0 ;  /* 0x0000000107077824 */ /* 0x000fcc00000e061a */
[----:B------:R-:W2:Y:S01]  /*0e20*/  LD.E.64 R6, desc[UR4][R6.64] ;  /* 0x0000000406067980 */ /* 0x000ea2000c101b00 */
[----:B------:R-:W-:-:S04]  /*0e30*/  ISETP.NE.U32.AND P1, PT, R10, RZ, PT ;  /* 0x000000ff0a00720c */ /* 0x000fc80003f25070 */
[----:B------:R-:W-:Y:S02]  /*0e40*/  ISETP.NE.AND.EX P1, PT, R11, RZ, PT, P1 ;  /* 0x000000ff0b00720c */ /* 0x000fe40003f25310 */
[----:B---3--:R-:W-:-:S05]  /*0e50*/  IADD3 R18, P3, PT, R18, -R16, RZ ;  /* 0x8000001012127210 */ /* 0x008fca0007f7e0ff */
[----:B------:R-:W-:Y:S01]  /*0e60*/  IMAD.X R0, RZ, RZ, ~R17, P3 ;  /* 0x000000ffff007224 */ /* 0x000fe200018e0e11 */
[C---:B--2---:R-:W-:Y:S02]  /*0e70*/  ISETP.NE.U32.AND P0, PT, R6.reuse, RZ, PT ;  /* 0x000000ff0600720c */ /* 0x044fe40003f05070 */
[----:B------:R-:W-:Y:S02]  /*0e80*/  IADD3 R19, P2, PT, -R6, 0xf, RZ ;  /* 0x0000000f06137810 */ /* 0x000fe40007f5e1ff */
[----:B------:R-:W-:-:S03]  /*0e90*/  ISETP.NE.AND.EX P0, PT, R7, RZ, PT, P0 ;  /* 0x000000ff0700720c */ /* 0x000fc60003f05300 */
[----:B------:R-:W-:Y:S01]  /*0ea0*/  IMAD.X R3, RZ, RZ, ~R7, P2 ;  /* 0x000000ffff037224 */ /* 0x000fe200010e0e07 */
[----:B------:R-:W-:-:S04]  /*0eb0*/  SEL R19, R19, RZ, P0 ;  /* 0x000000ff13137207 */ /* 0x000fc80000000000 */
[----:B------:R-:W-:Y:S02]  /*0ec0*/  SEL R3, R3, RZ, P0 ;  /* 0x000000ff03037207 */ /* 0x000fe40000000000 */
[----:B------:R-:W-:-:S04]  /*0ed0*/  ISETP.LT.U32.AND P0, PT, R18, R19, PT ;  /* 0x000000131200720c */ /* 0x000fc80003f01070 */
[----:B------:R-:W-:-:S13]  /*0ee0*/  ISETP.LT.U32.OR.EX P0, PT, R0, R3, !P1, P0 ;  /* 0x000000030000720c */ /* 0x000fda0004f01500 */
[----:B------:R-:W-:Y:S05]  /*0ef0*/  @P0 BRA `(.L_x_2617) ;  /* 0x0000000800500947 */ /* 0x000fea0003800000 */
[----:B------:R-:W0:Y:S01]  /*0f00*/  LDC.64 R16, c[0x4][0x18] ;  /* 0x01000600ff107b82 */ /* 0x000e220000000a00 */
[----:B------:R-:W1:Y:S01]  /*0f10*/  LDCU.64 UR8, c[0x0][0x390] ;  /* 0x00007200ff0877ac */ /* 0x000e620008000a00 */
[----:B0-----:R-:W1:Y:S04]  /*0f20*/  LDG.E.64 R6, desc[UR4][R16.64+0x8] ;  /* 0x0000080410067981 */ /* 0x001e68000c1e1b00 */
[----:B------:R-:W2:Y:S01]  /*0f30*/  LDG.E R21, desc[UR4][R16.64] ;  /* 0x0000000410157981 */ /* 0x000ea2000c1e1900 */
[----:B-1----:R-:W-:Y:S02]  /*0f40*/  ISETP.LT.U32.AND P1, PT, R6, UR8, PT ;  /* 0x0000000806007c0c */ /* 0x002fe4000bf21070 */
[----:B--2---:R-:W-:-:S04]  /*0f50*/  ISETP.NE.AND P0, PT, R21, -0x1, PT ;  /* 0xffffffff1500780c */ /* 0x004fc80003f05270 */
[----:B------:R-:W-:-:S13]  /*0f60*/  ISETP.LT.U32.OR.EX P0, PT, R7, UR9, !P0, P1 ;  /* 0x0000000907007c0c */ /* 0x000fda000c701510 */
[----:B------:R-:W0:Y:S01]  /*0f70*/  @!P0 LDC.64 R6, c[0x4][0x18] ;  /* 0x01000600ff068b82 */ /* 0x000e220000000a00 */
[----:B------:R-:W-:-:S05]  /*0f80*/  @!P0 IADD3 R21, P1, PT, R14, R21, RZ ;  /* 0x000000150e158210 */ /* 0x000fca0007f3e0ff */
[----:B------:R-:W-:Y:S01]  /*0f90*/  @!P0 IMAD.X R20, RZ, RZ, R15, P1 ;  /* 0x000000ffff148224 */ /* 0x000fe200008e060f */
[----:B0-----:R-:W-:-:S04]  /*0fa0*/  @!P0 LEA R14, P1, R21, R6, 0x3 ;  /* 0x00000006150e8211 */ /* 0x001fc800078218ff */
[----:B------:R-:W-:Y:S02]  /*0fb0*/  @!P0 LEA.HI.X R15, R21, R7, R20, 0x3, P1 ;  /* 0x00000007150f8211 */ /* 0x000fe400008f1c14 */
[----:B------:R-:W-:Y:S01]  /*0fc0*/  CS2R R6, SRZ ;  /* 0x0000000000067805 */ /* 0x000fe2000001ff00 */
[----:B------:R-:W2:Y:S05]  /*0fd0*/  LDG.E.64 R20, desc[UR4][R4.64+0x519608] ;  /* 0x5196080404147981 */ /* 0x000eaa000c1e1b00 */
[----:B------:R-:W3:Y:S01]  /*0fe0*/  @!P0 LDG.E.64 R6, desc[UR4][R14.64+0x10] ;  /* 0x000010040e068981 */ /* 0x000ee2000c1e1b00 */
[----:B------:R-:W-:Y:S01]  /*0ff0*/  IADD3 R18, P0, PT, R18, -R19, RZ ;  /* 0x8000001312127210 */ /* 0x000fe20007f1e0ff */
[----:B------:R-:W-:Y:S04]  /*1000*/  BSSY.RECONVERGENT B0, `(.L_x_2618) ;  /* 0x000007f000007945 */ /* 0x000fe80003800200 */
[----:B------:R-:W-:-:S04]  /*1010*/  IMAD.X R19, R0, 0x1, ~R3, P0 ;  /* 0x0000000100137824 */ /* 0x000fc800000e0e03 */
        /* <DEDUP_REMOVED lines=9> */
[----:B------:R-:W-:-:S04]  /*10b0*/  IMAD.WIDE.U32 R16, R25, -0xf, R18 ;  /* 0xfffffff119107825 */ /* 0x000fc800078e0012 */
[C---:B------:R-:W-:Y:S01]  /*10c0*/  IMAD R0, R3.reuse, -0xf, RZ ;  /* 0xfffffff103007824 */ /* 0x040fe200078e02ff */
[----:B------:R-:W-:Y:S01]  /*10d0*/  ISETP.NE.U32.AND P0, PT, R16, RZ, PT ;  /* 0x000000ff1000720c */ /* 0x000fe20003f05070 */
[----:B------:R-:W-:-:S03]  /*10e0*/  IMAD R27, R3, 0x98, RZ ;  /* 0x00000098031b7824 */ /* 0x000fc600078e02ff */
[----:B------:R-:W-:-:S04]  /*10f0*/  IADD3 R0, PT, PT, R17, -R25, R0 ;  /* 0x8000001911007210 */ /* 0x000fc80007ffe000 */
[----:B------:R-:W-:Y:S02]  /*1100*/  ISETP.NE.AND.EX P0, PT, R0, RZ, PT, P0 ;  /* 0x000000ff0000720c */ /* 0x000fe40003f05300 */
[----:B--2---:R-:W-:Y:S01]  /*1110*/  IADD3 R22, P1, PT, R20, R2, RZ ;  /* 0x0000000214167210 */ /* 0x004fe20007f3e0ff */
[----:B---3--:R-:W-:Y:S02]  /*1120*/  IMAD.MOV.U32 R14, RZ, RZ, R6 ;  /* 0x000000ffff0e7224 */ /* 0x008fe400078e0006 */
[----:B------:R-:W-:Y:S02]  /*1130*/  IMAD.MOV.U32 R15, RZ, RZ, R7 ;  /* 0x000000ffff0f7224 */ /* 0x000fe400078e0007 */
[----:B------:R-:W-:Y:S02]  /*1140*/  IMAD.X R23, R21, 0x1, R26, P1 ;  /* 0x0000000115177824 */ /* 0x000fe400008e061a */
[----:B------:R-:W-:-:S04]  /*1150*/  IMAD.WIDE.U32 R14, R25, 0x98, R14 ;  /* 0x00000098190e7825 */ /* 0x000fc800078e000e */
[----:B------:R-:W-:Y:S01]  /*1160*/  IMAD.IADD R7, R15, 0x1, R27 ;  /* 0x000000010f077824 */ /* 0x000fe200078e021b */
[----:B------:R-:W-:Y:S06]  /*1170*/  @P0 BRA `(.L_x_2619) ;  /* 0x00000004009c0947 */ /* 0x000fec0003800000 */
[----:B------:R-:W2:Y:S04]  /*1180*/  LDG.E.64 R4, desc[UR4][R4.64+0x519628] ;  /* 0x5196280404047981 */ /* 0x000ea8000c1e1b00 */
[----:B------:R-:W3:Y:S01]  /*1190*/  LD.E.64 R22, desc[UR4][R22.64] ;  /* 0x0000000416167980 */ /* 0x000ee2000c101b00 */
[----:B--2---:R-:W-:-:S05]  /*11a0*/  IADD3 R20, P0, PT, R4, R2, RZ ;  /* 0x0000000204147210 */ /* 0x004fca0007f1e0ff */
[----:B------:R-:W-:-:S06]  /*11b0*/  IMAD.X R21, R5, 0x1, R26, P0 ;  /* 0x0000000105157824 */ /* 0x000fcc00000e061a */
[----:B------:R-:W5:Y:S01]  /*11c0*/  LD.E.64 R20, desc[UR4][R20.64] ;  /* 0x0000000414147980 */ /* 0x000f62000c101b00 */
[C---:B---3--:R-:W-:Y:S01]  /*11d0*/  IADD3 R27, P1, PT, R22.reuse, -0x1, RZ ;  /* 0xffffffff161b7810 */ /* 0x048fe20007f3e0ff */
[----:B------:R-:W-:Y:S01]  /*11e0*/  BSSY.RECONVERGENT B1, `(.L_x_2620) ;  /* 0x0000032000017945 */ /* 0x000fe20003800200 */
[----:B------:R-:W-:Y:S02]  /*11f0*/  IADD3 R2, P0, PT, R22, R25, RZ ;  /* 0x0000001916027210 */ /* 0x000fe40007f1e0ff */
[----:B------:R-:W-:Y:S02]  /*1200*/  LEA R25, P2, R27, 0x2, 0x1 ;  /* 0x000000021b197811 */ /* 0x000fe400078408ff */
[C---:B------:R-:W-:Y:S01]  /*1210*/  IADD3.X R24, PT, PT, R23.reuse, -0x1, RZ, P1, !PT ;  /* 0xffffffff17187810 */ /* 0x040fe20000ffe4ff */
[----:B------:R-:W-:Y:S01]  /*1220*/  IMAD.X R3, R23, 0x1, R3, P0 ;  /* 0x0000000117037824 */ /* 0x000fe200000e0603 */
[----:B------:R-:W-:Y:S02]  /*1230*/  ISETP.GT.U32.AND P0, PT, R2, R25, PT ;  /* 0x000000190200720c */ /* 0x000fe40003f04070 */
[----:B------:R-:W-:-:S02]  /*1240*/  LEA.HI.X R6, R27, RZ, R24, 0x1, P2 ;  /* 0x000000ff1b067211 */ /* 0x000fc400010f0c18 */
[----:B------:R-:W-:Y:S02]  /*1250*/  IADD3 R4, P1, PT, R27, R10, RZ ;  /* 0x0000000a1b047210 */ /* 0x000fe40007f3e0ff */
[----:B------:R-:W-:Y:S01]  /*1260*/  ISETP.GT.U32.AND.EX P0, PT, R3, R6, PT, P0 ;  /* 0x000000060300720c */ /* 0x000fe20003f04100 */
[----:B------:R-:W-:Y:S02]  /*1270*/  IMAD.MOV.U32 R6, RZ, RZ, R14 ;  /* 0x000000ffff067224 */ /* 0x000fe400078e000e */
[----:B------:R-:W-:-:S10]  /*1280*/  IMAD.X R10, R24, 0x1, R11, P1 ;  /* 0x00000001180a7824 */ /* 0x000fd400008e060b */
[----:B------:R-:W-:Y:S05]  /*1290*/  @P0 BRA `(.L_x_2621) ;  /* 0x0000000000980947 */ /* 0x000fea0003800000 */
[----:B------:R-:W0:Y:S02]  /*12a0*/  LDCU.64 UR8, c[0x4][0x20] ;  /* 0x01000400ff0877ac */ /* 0x000e240008000a00 */
[----:B0-----:R-:W-:-:S04]  /*12b0*/  LEA R22, P0, R2, UR8, 0x3 ;  /* 0x0000000802167c11 */ /* 0x001fc8000f8018ff */
[----:B------:R-:W-:-:S06]  /*12c0*/  LEA.HI.X R23, R2, UR9, R3, 0x3, P0 ;  /* 0x0000000902177c11 */ /* 0x000fcc00080f1c03 */
[----:B------:R-:W2:Y:S01]  /*12d0*/  LDG.E.64 R22, desc[UR4][R22.64] ;  /* 0x0000000416167981 */ /* 0x000ea2000c1e1b00 */
[----:B------:R-:W-:Y:S01]  /*12e0*/  BSSY.RECONVERGENT B2, `(.L_x_2622) ;  /* 0x000001c000027945 */ /* 0x000fe20003800200 */
[----:B--2---:R-:W-:-:S04]  /*12f0*/  ISETP.GE.U32.AND P0, PT, R22, 0xb, PT ;  /* 0x0000000b1600780c */ /* 0x004fc80003f06070 */
[----:B------:R-:W-:-:S13]  /*1300*/  ISETP.GE.U32.AND.EX P0, PT, R23, RZ, PT, P0 ;  /* 0x000000ff1700720c */ /* 0x000fda0003f06100 */
[----:B------:R-:W-:Y:S05]  /*1310*/  @!P0 BRA `(.L_x_2623) ;  /* 0x0000000000608947 */ /* 0x000fea0003800000 */
[----:B------:R-:W-:Y:S01]  /*1320*/  BSSY.RECONVERGENT B3, `(.L_x_2624) ;  /* 0x0000016000037945 */ /* 0x000fe20003800200 */
[----:B------:R-:W-:Y:S02]  /*1330*/  IMAD.MOV.U32 R11, RZ, RZ, R22 ;  /* 0x000000ffff0b7224 */ /* 0x000fe400078e0016 */
[----:B------:R-:W-:-:S07]  /*1340*/  IMAD.MOV.U32 R5, RZ, RZ, R23 ;  /* 0x000000ffff057224 */ /* 0x000fce00078e0017 */
.L_x_2625:
        /* <DEDUP_REMOVED lines=16> */
[--C-:B------:R-:W-:Y:S02]  /*1450*/  SHF.R.U32.HI R5, RZ, 0x3, R25.reuse ;  /* 0x00000003ff057819 */ /* 0x100fe40000011619 */
[----:B------:R-:W-:-:S07]  /*1460*/  SHF.R.U64 R11, R24, 0x3, R25 ;  /* 0x00000003180b7819 */ /* 0x000fce0000001219 */
[----:B0-----:R-:W-:Y:S05]  /*1470*/  @P0 BRA `(.L_x_2625) ;  /* 0xfffffffc00b40947 */ /* 0x001fea000383ffff */
[----:B------:R-:W-:Y:S05]  /*1480*/  BSYNC.RECONVERGENT B3 ;  /* 0x0000000000037941 */ /* 0x000fea0003800200 */
.L_x_2624:
[----:B------:R-:W-:-:S07]  /*1490*/  IMAD.MOV.U32 R22, RZ, RZ, R11 ;  /* 0x000000ffff167224 */ /* 0x000fce00078e000b */
.L_x_2623:
[----:B------:R-:W-:Y:S05]  /*14a0*/  BSYNC.RECONVERGENT B2 ;  /* 0x0000000000027941 */ /* 0x000fea0003800200 */
.L_x_2622:
[----:B------:R-:W-:-:S04]  /*14b0*/  LOP3.LUT R5, R22, 0x1, RZ, 0xc0, !PT ;  /* 0x0000000116057812 */ /* 0x000fc800078ec0ff */
[----:B------:R-:W-:-:S04]  /*14c0*/  ISETP.NE.U32.AND P0, PT, R5, 0x1, PT ;  /* 0x000000010500780c */ /* 0x000fc80003f05070 */
[----:B------:R-:W-:-:S13]  /*14d0*/  ISETP.NE.U32.AND.EX P0, PT, RZ, RZ, PT, P0 ;  /* 0x000000ffff00720c */ /* 0x000fda0003f05100 */
[----:B-----5:R0:W-:Y:S04]  /*14e0*/  @!P0 ST.E.64 desc[UR4][R12.64+0x80], R6 ;  /* 0x000080060c008985 */ /* 0x0201e8000c101b04 */
[----:B------:R0:W-:Y:S02]  /*14f0*/  @P0 ST.E.64 desc[UR4][R12.64+0x88], R6 ;  /* 0x000088060c000985 */ /* 0x0001e4000c101b04 */
.L_x_2621:
[----:B------:R-:W-:Y:S05]  /*1500*/  BSYNC.RECONVERGENT B1 ;  /* 0x0000000000017941 */ /* 0x000fea0003800200 */
.L_x_2620:
[----:B------:R-:W-:Y:S02]  /*1510*/  ISETP.GE.U32.AND P0, PT, R18, 0xf, PT ;  /* 0x0000000f1200780c */ /* 0x000fe40003f06070 */
[C---:B------:R-:W-:Y:S02]  /*1520*/  SHF.L.U64.HI R11, R2.reuse, 0x1, R3 ;  /* 0x00000001020b7819 */ /* 0x040fe40000010203 */
[----:B------:R-:W-:Y:S01]  /*1530*/  ISETP.GE.U32.AND.EX P0, PT, R19, RZ, PT, P0 ;  /* 0x000000ff1300720c */ /* 0x000fe20003f06100 */
[----:B------:R-:W-:-:S12]  /*1540*/  IMAD.SHL.U32 R19, R2, 0x2, RZ ;  /* 0x0000000202137824 */ /* 0x000fd800078e00ff */
[----:B0-----:R-:W-:-:S04]  /*1550*/  @P0 IADD3 R12, P1, PT, R14, -0x98, RZ ;  /* 0xffffff680e0c0810 */ /* 0x001fc80007f3e0ff */
[----:B------:R-:W-:Y:S02]  /*1560*/  @P0 IADD3.X R13, PT, PT, R7, -0x1, RZ, P1, !PT ;  /* 0xffffffff070d0810 */ /* 0x000fe40000ffe4ff */
[----:B------:R-:W-:-:S03]  /*1570*/  IADD3 R5, P1, PT, R19, 0x2, RZ ;  /* 0x0000000213057810 */ /* 0x000fc60007f3e0ff */
[----:B------:R0:W-:Y:S04]  /*1580*/  @P0 ST.E.64 desc[UR4][R6.64+0x90], R12 ;  /* 0x0000900c06000985 */ /* 0x0001e8000c101b04 */
[----:B-----5:R0:W-:Y:S01]  /*1590*/  @!P0 ST.E.64 desc[UR4][R6.64+0x90], R20 ;  /* 0x0000901406008985 */ /* 0x0201e2000c101b04 */
[----:B------:R-:W-:Y:S01]  /*15a0*/  ISETP.GT.U32.AND P0, PT, R5, R4, PT ;  /* 0x000000040500720c */ /* 0x000fe20003f04070 */
[----:B------:R-:W-:-:S05]  /*15b0*/  IMAD.X R5, RZ, RZ, R11, P1 ;  /* 0x000000ffff057224 */ /* 0x000fca00008e060b */
[----:B------:R-:W-:-:S13]  /*15c0*/  ISETP.GT.U32.AND.EX P0, PT, R5, R10, PT, P0 ;  /* 0x0000000a0500720c */ /* 0x000fda0003f04100 */
[----:B0-----:R-:W-:Y:S05]  /*15d0*/  @P0 BRA `(.L_x_2626) ;  /* 0x00000000003c0947 */ /* 0x001fea0003800000 */
[----:B------:R-:W-:Y:S02]  /*15e0*/  IMAD.MOV.U32 R4, RZ, RZ, R14 ;  /* 0x000000ffff047224 */ /* 0x000fe400078e000e */
[----:B------:R-:W-:Y:S02]  /*15f0*/  IMAD.MOV.U32 R5, RZ, RZ, R7 ;  /* 0x000000ffff057224 */ /* 0x000fe400078e0007 */
[----:B------:R-:W-:Y:S02]  /*1600*/  IMAD R11, R3, 0x130, RZ ;  /* 0x00000130030b7824 */ /* 0x000fe400078e02ff */
[----:B------:R-:W-:-:S04]  /*1610*/  IMAD.WIDE.U32 R4, R2, 0x130, R4 ;  /* 0x0000013002047825 */ /* 0x000fc800078e0004 */
[----:B------:R-:W-:Y:S02]  /*1620*/  IMAD.IADD R5, R5, 0x1, R11 ;  /* 0x0000000105057824 */ /* 0x000fe400078e020b */
[----:B------:R-:W-:Y:S02]  /*1630*/  IMAD R3, R3, -0x98, RZ ;  /* 0xffffff6803037824 */ /* 0x000fe400078e02ff */
[----:B------:R-:W-:-:S05]  /*1640*/  IMAD.WIDE.U32 R4, R2, -0x98, R4 ;  /* 0xffffff6802047825 */ /* 0x000fca00078e0004 */
[----:B------:R-:W-:Y:S02]  /*1650*/  IADD3 R5, PT, PT, R5, -R2, R3 ;  /* 0x8000000205057210 */ /* 0x000fe40007ffe003 */
[C---:B------:R-:W-:Y:S02]  /*1660*/  IADD3 R2, P0, PT, R4.reuse, 0x98, RZ ;  /* 0x0000009804027810 */ /* 0x040fe40007f1e0ff */
[----:B------:R-:W-:-:S03]  /*1670*/  IADD3 R4, P1, PT, R4, 0x130, RZ ;  /* 0x0000013004047810 */ /* 0x000fc60007f3e0ff */
[--C-:B------:R-:W-:Y:S02]  /*1680*/  IMAD.X R3, RZ, RZ, R5.reuse, P0 ;  /* 0x000000ffff037224 */ /* 0x100fe400000e0605 */
[----:B------:R-:W-:-:S03]  /*1690*/  IMAD.X R5, RZ, RZ, R5, P1 ;  /* 0x000000ffff057224 */ /* 0x000fc600008e0605 */
[----:B------:R0:W-:Y:S04]  /*16a0*/  ST.E.64 desc[UR4][R6.64+0x80], R2 ;  /* 0x0000800206007985 */ /* 0x0001e8000c101b04 */
[----:B------:R0:W-:Y:S01]  /*16b0*/  ST.E.64 desc[UR4][R6.64+0x88], R4 ;  /* 0x0000880406007985 */ /* 0x0001e2000c101b04 */
[----:B------:R-:W-:Y:S05]  /*16c0*/  BRA `(.L_x_2619) ;  /* 0x0000000000487947 */ /* 0x000fea0003800000 */
.L_x_2626:
[----:B------:R-:W-:-:S04]  /*16d0*/  ISETP.GE.U32.AND P0, PT, R19, R4, PT ;  /* 0x000000041300720c */ /* 0x000fc80003f06070 */
[----:B------:R-:W-:-:S13]  /*16e0*/  ISETP.GE.U32.AND.EX P0, PT, R11, R10, PT, P0 ;  /* 0x0000000a0b00720c */ /* 0x000fda0003f06100 */
[----:B------:R-:W-:Y:S05]  /*16f0*/  @P0 BRA `(.L_x_2627) ;  /* 0x0000000000340947 */ /* 0x000fea0003800000 */
[----:B------:R-:W-:Y:S01]  /*1700*/  IMAD.MOV.U32 R4, RZ, RZ, R14 ;  /* 0x000000ffff047224 */ /* 0x000fe200078e000e */
[----:B------:R1:W-:Y:S01]  /*1710*/  ST.E.64 desc[UR4][R6.64+0x88], RZ ;  /* 0x000088ff06007985 */ /* 0x0003e2000c101b04 */
[----:B------:R-:W-:Y:S02]  /*1720*/  IMAD.MOV.U32 R5, RZ, RZ, R7 ;  /* 0x000000ffff057224 */ /* 0x000fe400078e0007 */
[----:B------:R-:W-:Y:S02]  /*1730*/  IMAD R11, R3, 0x130, RZ ;  /* 0x00000130030b7824 */ /* 0x000fe400078e02ff */
[----:B------:R-:W-:-:S04]  /*1740*/  IMAD.WIDE.U32 R4, R2, 0x130, R4 ;  /* 0x0000013002047825 */ /* 0x000fc800078e0004 */
[----:B------:R-:W-:Y:S02]  /*1750*/  IMAD.IADD R5, R5, 0x1, R11 ;  /* 0x0000000105057824 */ /* 0x000fe400078e020b */
[----:B------:R-:W-:Y:S02]  /*1760*/  IMAD R3, R3, -0x98, RZ ;  /* 0xffffff6803037824 */ /* 0x000fe400078e02ff */
[----:B------:R-:W-:-:S05]  /*1770*/  IMAD.WIDE.U32 R4, R2, -0x98, R4 ;  /* 0xffffff6802047825 */ /* 0x000fca00078e0004 */
[----:B------:R-:W-:Y:S02]  /*1780*/  IADD3 R3, PT, PT, R5, -R2, R3 ;  /* 0x8000000205037210 */ /* 0x000fe40007ffe003 */
[----:B------:R-:W-:-:S05]  /*1790*/  IADD3 R4, P0, PT, R4, 0x98, RZ ;  /* 0x0000009804047810 */ /* 0x000fca0007f1e0ff */
[----:B------:R-:W-:-:S05]  /*17a0*/  IMAD.X R5, RZ, RZ, R3, P0 ;  /* 0x000000ffff057224 */ /* 0x000fca00000e0603 */
[----:B------:R1:W-:Y:S01]  /*17b0*/  ST.E.64 desc[UR4][R6.64+0x80], R4 ;  /* 0x0000800406007985 */ /* 0x0003e2000c101b04 */
[----:B------:R-:W-:Y:S05]  /*17c0*/  BRA `(.L_x_2619) ;  /* 0x0000000000087947 */ /* 0x000fea0003800000 */
.L_x_2627:
[----:B------:R2:W-:Y:S04]  /*17d0*/  ST.E.64 desc[UR4][R6.64+0x80], RZ ;  /* 0x000080ff06007985 */ /* 0x0005e8000c101b04 */
[----:B------:R2:W-:Y:S02]  /*17e0*/  ST.E.64 desc[UR4][R6.64+0x88], RZ ;  /* 0x000088ff06007985 */ /* 0x0005e4000c101b04 */
.L_x_2619:
[----:B------:R-:W-:Y:S05]  /*17f0*/  BSYNC.RECONVERGENT B0 ;  /* 0x0000000000007941 */ /* 0x000fea0003800200 */
.L_x_2618:
[----:B------:R-:W-:-:S04]  /*1800*/  LEA R14, P0, R16, R14, 0x3 ;  /* 0x0000000e100e7211 */ /* 0x000fc800078018ff */
[----:B------:R-:W-:-:S05]  /*1810*/  LEA.HI.X R15, R16, R7, R0, 0x3, P0 ;  /* 0x00000007100f7211 */ /* 0x000fca00000f1c00 */
[----:B------:R-:W-:Y:S01]  /*1820*/  ST.E.64 desc[UR4][R14.64], R8 ;  /* 0x000000080e007985 */ /* 0x000fe2000c101b04 */
[----:B------:R-:W-:Y:S05]  /*1830*/  EXIT ;  /* 0x000000000000794d */ /* 0x000fea0003800000 */
.L_x_2617:
[----:B------:R-:W-:Y:S02]  /*1840*/  ISETP.NE.U32.AND P0, PT, R19, 0xf, PT ;  /* 0x0000000f1300780c */ /* 0x000fe40003f05070 */
[----:B------:R-:W-:Y:S02]  /*1850*/  ISETP.GE.U32.AND P1, PT, R18, R19, PT ;  /* 0x000000131200720c */ /* 0x000fe40003f26070 */
[----:B------:R-:W-:-:S04]  /*1860*/  ISETP.NE.AND.EX P0, PT, R3, RZ, PT, P0 ;  /* 0x000000ff0300720c */ /* 0x000fc80003f05300 */
[----:B------:R-:W-:-:S13]  /*1870*/  ISETP.GE.U32.OR.EX P0, PT, R0, R3, !P0, P1 ;  /* 0x000000030000720c */ /* 0x000fda0004706510 */
[----:B------:R-:W-:Y:S05]  /*1880*/  @P0 EXIT ;  /* 0x000000000000094d */ /* 0x000fea0003800000 */
[----:B------:R-:W2:Y:S02]  /*1890*/  LDG.E.64 R4, desc[UR4][R4.64+0x519628] ;  /* 0x5196280404047981 */ /* 0x000ea4000c1e1b00 */
[----:B--2---:R-:W-:-:S05]  /*18a0*/  IADD3 R2, P0, PT, R4, R2, RZ ;  /* 0x0000000204027210 */ /* 0x004fca0007f1e0ff */
[----:B------:R-:W-:-:S06]  /*18b0*/  IMAD.X R3, R5, 0x1, R26, P0 ;  /* 0x0000000105037824 */ /* 0x000fcc00000e061a */
[----:B------:R-:W2:Y:S01]  /*18c0*/  LD.E.64 R2, desc[UR4][R2.64] ;  /* 0x0000000402027980 */ /* 0x000ea2000c101b00 */
[----:B------:R-:W-:-:S05]  /*18d0*/  IADD3 R11, P0, PT, R6, R18, RZ ;  /* 0x00000012060b7210 */ /* 0x000fca0007f1e0ff */
[----:B------:R-:W-:Y:S01]  /*18e0*/  IMAD.X R0, R7, 0x1, R0, P0 ;  /* 0x0000000107007824 */ /* 0x000fe200000e0600 */
[----:B--2---:R-:W-:-:S04]  /*18f0*/  LEA R6, P0, R11, R2, 0x3 ;  /* 0x000000020b067211 */ /* 0x004fc800078018ff */
[----:B------:R-:W-:-:S05]  /*1900*/  LEA.HI.X R7, R11, R3, R0, 0x3, P0 ;  /* 0x000000030b077211 */ /* 0x000fca00000f1c00 */
[----:B------:R-:W-:Y:S01]  /*1910*/  ST.E.64 desc[UR4][R6.64], R8 ;  /* 0x0000000806007985 */ /* 0x000fe2000c101b04 */
[----:B------:R-:W-:Y:S05]  /*1920*/  EXIT ;  /* 0x000000000000794d */ /* 0x000fea0003800000 */
.L_x_2628:
        /* <DEDUP_REMOVED lines=13> */
.L_x_2969:


//--------------------- .text._Z27adjacency_list_kernel_VC_LBP10edge_blockPmmmmS1_mP27vertex_dictionary_structuremmmmS1_S1_S1_m --------------------------
	.section	.text._Z27adjacency_list_kernel_VC_LBP10edge_blockPmmmmS1_mP27vertex_dictionary_structuremmmmS1_S1_S1_m,"ax",@progbits
	.align	128
        .global         _Z27adjacency_list_kernel_VC_LBP10edge_blockPmmmmS1_mP27vertex_dictionary_structuremmmmS1_S1_S1_m
        .type           _Z27adjacency_list_kernel_VC_LBP10edge_blockPmmmmS1_mP27vertex_dictionary_structuremmmmS1_S1_S1_m,@function
        .size           _Z27adjacency_list_kernel_VC_LBP10edge_blockPmmmmS1_mP27vertex_dictionary_structuremmmmS1_S1_S1_m,(.L_x_2845 - _Z27adjacency_list_kernel_VC_LBP10edge_blockPmmmmS1_mP27vertex_dictionary_structuremmmmS1_S1_S1_m)
        .other          _Z27adjacency_list_kernel_VC_LBP10edge_blockPmmmmS1_mP27vertex_dictionary_structuremmmmS1_S1_S1_m,@"STO_CUDA_ENTRY STV_DEFAULT"
_Z27adjacency_list_kernel_VC_LBP10edge_blockPmmmmS1_mP27vertex_dictionary_structuremmmmS1_S1_S1_m:
.text._Z27adjacency_list_kernel_VC_LBP10edge_blockPmmmmS1_mP27vertex_dictionary_structuremmmmS1_S1_S1_m:
        /* <DEDUP_REMOVED lines=13> */
[----:B------:R-:W-:-:S08]  /*00d0*/  DFMA R4, R2, R4, R2 ;  /* 0x000000040204722b */ /* 0x000fd00000000002 */
[----:B------:R-:W-:-:S08]  /*00e0*/  DFMA R2, -R16, R4, 1 ;  /* 0x3ff000001002742b */ /* 0x000fd00000000104 */
[----:B------:R-:W-:-:S08]  /*00f0*/  DFMA R2, R4, R2, R4 ;  /* 0x000000020402722b */ /* 0x000fd00000000004 */
[----:B------:R-:W-:-:S08]  /*0100*/  DMUL R4, R8, R2 ;  /* 0x0000000208047228 */ /* 0x000fd00000000000 */
[----:B------:R-:W-:-:S08]  /*0110*/  DFMA R6, -R16, R4, R8 ;  /* 0x000000041006722b */ /* 0x000fd00000000108 */
[----:B------:R-:W-:Y:S01]  /*0120*/  DFMA R2, R2, R6, R4 ;  /* 0x000000060202722b */ /* 0x000fe20000000004 */
[----:B-1----:R-:W-:-:S04]  /*0130*/  IMAD R5, R0, UR4, R11 ;  /* 0x0000000400057c24 */ /* 0x002fc8000f8e020b */
[----:B------:R0:W1:Y:S05]  /*0140*/  I2F.F64.U32 R6, R5 ;  /* 0x0000000500067312 */ /* 0x00006a0000201800 */
[----:B------:R-:W-:-:S05]  /*0150*/  FFMA R0, RZ, R17, R3 ;  /* 0x00000011ff007223 */ /* 0x000fca0000000003 */
[----:B------:R-:W-:-:S13]  /*0160*/  FSETP.GT.AND P0, PT, |R0|, 1.469367938527859385e-39, PT ;  /* 0x001000000000780b */ /* 0x000fda0003f04200 */
[----:B01----:R-:W-:Y:S05]  /*0170*/  @P0 BRA P1, `(.L_x_2629) ;  /* 0x0000000000180947 */ /* 0x003fea0000800000 */
[----:B------:R-:W-:Y:S01]  /*0180*/  IMAD.MOV.U32 R2, RZ, RZ, R8 ;  /* 0x000000ffff027224 */ /* 0x000fe200078e0008 */
[----:B------:R-:W-:Y:S01]  /*0190*/  MOV R0, 0x1c0 ;  /* 0x000001c000007802 */ /* 0x000fe20000000f00 */
[----:B------:R-:W-:-:S07]  /*01a0*/  IMAD.MOV.U32 R3, RZ, RZ, R9 ;  /* 0x000000ffff037224 */ /* 0x000fce00078e0009 */
[----:B------:R-:W-:Y:S05]  /*01b0*/  CALL.REL.NOINC `($__internal_22_$__cuda_sm20_div_rn_f64_full) ;  /* 0x0000004c00347944 */ /* 0x000fea0003c00000 */
[----:B------:R-:W-:Y:S02]  /*01c0*/  IMAD.MOV.U32 R2, RZ, RZ, R16 ;  /* 0x000000ffff027224 */ /* 0x000fe400078e0010 */
[----:B------:R-:W-:-:S07]  /*01d0*/  IMAD.MOV.U32 R3, RZ, RZ, R17 ;  /* 0x000000ffff037224 */ /* 0x000fce00078e0011 */
.L_x_2629:
        /* <DEDUP_REMOVED lines=16> */
[----:B------:R-:W0:Y:S02]  /*02e0*/  LDCU.64 UR6, c[0x0][0x358] ;  /* 0x00006b00ff0677ac */ /* 0x000e240008000a00 */
.L_x_2692:
[----:B------:R-:W1:Y:S02]  /*02f0*/  LDCU.64 UR4, c[0x0][0x3b8] ;  /* 0x00007700ff0477ac */ /* 0x000e640008000a00 */
[----:B-1----:R-:W-:-:S04]  /*0300*/  UIADD3 UR8, UP0, UPT, UR4, 0x18000000, URZ ;  /* 0x1800000004087890 */ /* 0x002fc8000ff1e0ff */
[----:B------:R-:W-:Y:S02]  /*0310*/  UIADD3.X UR4, UPT, UPT, URZ, UR5, URZ, UP0, !UPT ;  /* 0x00000005ff047290 */ /* 0x000fe400087fe4ff */
[----:B------:R-:W-:-:S04]  /*0320*/  IMAD.U32 R20, RZ, RZ, UR8 ;  /* 0x00000008ff147e24 */ /* 0x000fc8000f8e00ff */
[----:B------:R-:W-:-:S05]  /*0330*/  IMAD.U32 R21, RZ, RZ, UR4 ;  /* 0x00000004ff157e24 */ /* 0x000fca000f8e00ff */
[----:B0-----:R-:W2:Y:S01]  /*0340*/  LDG.E.64 R2, desc[UR6][R20.64+0x519630] ;  /* 0x5196300614027981 */ /* 0x001ea2000c1e1b00 */
[C---:B------:R-:W-:Y:S01]  /*0350*/  IMAD.SHL.U32 R23, R8.reuse, 0x8, RZ ;  /* 0x0000000808177824 */ /* 0x040fe200078e00ff */
[----:B------:R-:W-:Y:S01]  /*0360*/  SHF.L.U64.HI R0, R8, 0x3, R7 ;  /* 0x0000000308007819 */ /* 0x000fe20000010207 */
[----:B------:R-:W0:Y:S03]  /*0370*/  LDCU.64 UR4, c[0x0][0x3e0] ;  /* 0x00007c00ff0477ac */ /* 0x000e260008000a00 */
[----:B--2---:R-:W-:-:S05]  /*0380*/  IADD3 R10, P0, PT, R2, R23, RZ ;  /* 0x00000017020a7210 */ /* 0x004fca0007f1e0ff */
[----:B------:R-:W-:-:S05]  /*0390*/  IMAD.X R11, R3, 0x1, R0, P0 ;  /* 0x00000001030b7824 */ /* 0x000fca00000e0600 */
[----:B------:R-:W2:Y:S02]  /*03a0*/  LD.E.64 R2, desc[UR6][R10.64] ;  /* 0x000000060a027980 */ /* 0x000ea4000c101b00 */
[----:B--2---:R-:W-:-:S04]  /*03b0*/  ISETP.NE.U32.AND P0, PT, R2, RZ, PT ;  /* 0x000000ff0200720c */ /* 0x004fc80003f05070 */
[----:B------:R-:W-:-:S13]  /*03c0*/  ISETP.NE.AND.EX P0, PT, R3, RZ, PT, P0 ;  /* 0x000000ff0300720c */ /* 0x000fda0003f05300 */
[----:B------:R-:W2:Y:S01]  /*03d0*/  @P0 LDG.E.64 R2, desc[UR6][R20.64+0x519620] ;  /* 0x5196200614020981 */ /* 0x000ea2000c1e1b00 */
[----:B0-----:R-:W-:-:S04]  /*03e0*/  IADD3 R16, P2, PT, R23, UR4, RZ ;  /* 0x0000000417107c10 */ /* 0x001fc8000ff5e0ff */
[----:B------:R-:W-:-:S05]  /*03f0*/  IADD3.X R17, PT, PT, R0, UR5, RZ, P2, !PT ;  /* 0x0000000500117c10 */ /* 0x000fca00097fe4ff */
[----:B------:R-:W3:Y:S04]  /*0400*/  LDG.E.64 R12, desc[UR6][R16.64] ;  /* 0x00000006100c7981 */ /* 0x000ee8000c1e1b00 */
[----:B------:R-:W3:Y:S01]  /*0410*/  LDG.E.64 R14, desc[UR6][R16.64+0x8] ;  /* 0x00000806100e7981 */ /* 0x000ee2000c1e1b00 */
[----:B--2---:R-:W-:-:S05]  /*0420*/  @P0 IADD3 R2, P1, PT, R2, R23, RZ ;  /* 0x0000001702020210 */ /* 0x004fca0007f3e0ff */
[----:B------:R-:W-:-:S06]  /*0430*/  @P0 IMAD.X R3, R3, 0x1, R0, P1 ;  /* 0x0000000103030824 */ /* 0x000fcc00008e0600 */
[----:B------:R-:W2:Y:S01]  /*0440*/  @P0 LD.E.64 R2, desc[UR6][R2.64] ;  /* 0x0000000602020980 */ /* 0x000ea2000c101b00 */
[----:B------:R-:W-:Y:S01]  /*0450*/  IMAD.MOV.U32 R11, RZ, RZ, R8 ;  /* 0x000000ffff0b7224 */ /* 0x000fe200078e0008 */
[----:B------:R-:W-:Y:S01]  /*0460*/  IADD3 R8, P3, PT, R8, 0x1, RZ ;  /* 0x0000000108087810 */ /* 0x000fe20007f7e0ff */
[----:B------:R-:W-:Y:S01]  /*0470*/  BSSY.RECONVERGENT B1, `(.L_x_2630) ;  /* 0x000049d000017945 */ /* 0x000fe20003800200 */
[----:B------:R-:W-:Y:S02]  /*0480*/  IMAD.MOV.U32 R9, RZ, RZ, RZ ;  /* 0x000000ffff097224 */ /* 0x000fe400078e00ff */
[----:B------:R-:W-:Y:S02]  /*0490*/  IMAD.MOV.U32 R10, RZ, RZ, RZ ;  /* 0x000000ffff0a7224 */ /* 0x000fe400078e00ff */
[--C-:B------:R-:W-:Y:S02]  /*04a0*/  IMAD.MOV.U32 R28, RZ, RZ, R7.reuse ;  /* 0x000000ffff1c7224 */ /* 0x100fe400078e0007 */
[----:B------:R-:W-:Y:S01]  /*04b0*/  IMAD.X R7, RZ, RZ, R7, P3 ;  /* 0x000000ffff077224 */ /* 0x000fe200018e0607 */
[----:B--2---:R-:W-:-:S05]  /*04c0*/  @P0 IADD3 R4, P2, PT, -R2, 0xf, RZ ;  /* 0x0000000f02040810 */ /* 0x004fca0007f5e1ff */
[----:B------:R-:W-:Y:S01]  /*04d0*/  @P0 IMAD.X R20, RZ, RZ, ~R3, P2 ;  /* 0x000000ffff140224 */ /* 0x000fe200010e0e03 */
[----:B---3--:R-:W-:-:S04]  /*04e0*/  ISETP.GT.U32.AND P2, PT, R14, R12, PT ;  /* 0x0000000c0e00720c */ /* 0x008fc80003f44070 */
[----:B------:R-:W-:Y:S02]  /*04f0*/  ISETP.GT.U32.AND.EX P2, PT, R15, R13, PT, P2 ;  /* 0x0000000d0f00720c */ /* 0x000fe40003f44120 */
[----:B------:R-:W-:-:S04]  /*0500*/  @P0 ISETP.NE.U32.AND P1, PT, R2, RZ, PT ;  /* 0x000000ff0200020c */ /* 0x000fc80003f25070 */
[----:B------:R-:W-:-:S04]  /*0510*/  @P0 ISETP.NE.AND.EX P1, PT, R3, RZ, PT, P1 ;  /* 0x000000ff0300020c */ /* 0x000fc80003f25310 */
[----:B------:R-:W-:Y:S02]  /*0520*/  @P0 SEL R9, R4, RZ, P1 ;  /* 0x000000ff04090207 */ /* 0x000fe40000800000 */
[----:B------:R-:W-:Y:S01]  /*0530*/  @P0 SEL R10, R20, RZ, P1 ;  /* 0x000000ff140a0207 */ /* 0x000fe20000800000 */
[----:B------:R-:W-:Y:S06]  /*0540*/  @!P2 BRA `(.L_x_2631) ;  /* 0x00000048003ca947 */ /* 0x000fec0003800000 */
[----:B------:R-:W0:Y:S02]  /*0550*/  LDCU.64 UR4, c[0x0][0x3f0] ;  /* 0x00007e00ff0477ac */ /* 0x000e240008000a00 */
[----:B0-----:R-:W-:-:S04]  /*0560*/  IADD3 R16, P0, PT, R23, UR4, RZ ;  /* 0x0000000417107c10 */ /* 0x001fc8000ff1e0ff */
[----:B------:R-:W-:-:S06]  /*0570*/  IADD3.X R17, PT, PT, R0, UR5, RZ, P0, !PT ;  /* 0x0000000500117c10 */ /* 0x000fcc00087fe4ff */
[----:B------:R-:W2:Y:S01]  /*0580*/  LDG.E.64 R16, desc[UR6][R16.64] ;  /* 0x0000000610107981 */ /* 0x000ea2000c1e1b00 */
[----:B------:R-:W-:Y:S01]  /*0590*/  BSSY.RELIABLE B0, `(.L_x_2632) ;  /* 0x0000266000007945 */ /* 0x000fe20003800100 */
[----:B--2---:R-:W-:-:S04]  /*05a0*/  ISETP.GT.U32.AND P0, PT, R16, R9, PT ;  /* 0x000000091000720c */ /* 0x004fc80003f04070 */
[----:B------:R-:W-:-:S13]  /*05b0*/  ISETP.GT.U32.AND.EX P0, PT, R17, R10, PT, P0 ;  /* 0x0000000a1100720c */ /* 0x000fda0003f04100 */
[----:B------:R-:W-:Y:S05]  /*05c0*/  @!P0 BRA `(.L_x_2633) ;  /* 0x0000002400708947 */ /* 0x000fea0003800000 */
[----:B------:R-:W0:Y:S01]  /*05d0*/  MUFU.RCP64H R21, 15 ;  /* 0x402e000000157908 */ /* 0x000e220000001800 */
[----:B------:R-:W-:Y:S01]  /*05e0*/  IMAD.MOV.U32 R2, RZ, RZ, 0x0 ;  /* 0x00000000ff027424 */ /* 0x000fe200078e00ff */
[----:B------:R-:W-:Y:S01]  /*05f0*/  BSSY.RECONVERGENT B2, `(.L_x_2634) ;  /* 0x0000018000027945 */ /* 0x000fe20003800200 */
[----:B------:R-:W-:Y:S02]  /*0600*/  IMAD.MOV.U32 R3, RZ, RZ, 0x402e0000 ;  /* 0x402e0000ff037424 */ /* 0x000fe400078e00ff */
[----:B------:R-:W-:-:S06]  /*0610*/  IMAD.MOV.U32 R20, RZ, RZ, 0x1 ;  /* 0x00000001ff147424 */ /* 0x000fcc00078e00ff */
[----:B0-----:R-:W-:-:S08]  /*0620*/  DFMA R22, R20, -R2, 1 ;  /* 0x3ff000001416742b */ /* 0x001fd00000000802 */
[----:B------:R-:W-:Y:S01]  /*0630*/  DFMA R24, R22, R22, R22 ;  /* 0x000000161618722b */ /* 0x000fe20000000016 */
[----:B------:R-:W-:-:S05]  /*0640*/  IADD3 R22, P0, PT, R16, -R9, RZ ;  /* 0x8000000910167210 */ /* 0x000fca0007f1e0ff */
[----:B------:R-:W-:Y:S02]  /*0650*/  IMAD.X R23, R17, 0x1, ~R10, P0 ;  /* 0x0000000111177824 */ /* 0x000fe400000e0e0a */
[----:B------:R-:W-:-:S04]  /*0660*/  DFMA R20, R20, R24, R20 ;  /* 0x000000181414722b */ /* 0x000fc80000000014 */
[----:B------:R-:W0:Y:S04]  /*0670*/  I2F.F64.U64 R22, R22 ;  /* 0x0000001600167312 */ /* 0x000e280000301800 */
        /* <DEDUP_REMOVED lines=9> */
[----:B------:R-:W-:Y:S01]  /*0710*/  IMAD.MOV.U32 R2, RZ, RZ, R22 ;  /* 0x000000ffff027224 */ /* 0x000fe200078e0016 */
[----:B------:R-:W-:Y:S01]  /*0720*/  MOV R0, 0x770 ;  /* 0x0000077000007802 */ /* 0x000fe20000000f00 */
[----:B------:R-:W-:Y:S02]  /*0730*/  IMAD.MOV.U32 R3, RZ, RZ, R23 ;  /* 0x000000ffff037224 */ /* 0x000fe400078e0017 */
[----:B------:R-:W-:Y:S02]  /*0740*/  IMAD.MOV.U32 R16, RZ, RZ, RZ ;  /* 0x000000ffff107224 */ /* 0x000fe400078e00ff */
[----:B------:R-:W-:-:S07]  /*0750*/  IMAD.MOV.U32 R17, RZ, RZ, 0x402e0000 ;  /* 0x402e0000ff117424 */ /* 0x000fce00078e00ff */
[----:B------:R-:W-:Y:S05]  /*0760*/  CALL.REL.NOINC `($__internal_22_$__cuda_sm20_div_rn_f64_full) ;  /* 0x0000004400c87944 */ /* 0x000fea0003c00000 */
.L_x_2635:
[----:B------:R-:W-:Y:S05]  /*0770*/  BSYNC.RECONVERGENT B2 ;  /* 0x0000000000027941 */ /* 0x000fea0003800200 */
.L_x_2634:
[----:B------:R-:W0:Y:S01]  /*0780*/  F2I.U64.F64.CEIL R16, R16 ;  /* 0x0000001000107311 */ /* 0x000e220000309800 */
[----:B------:R-:W-:Y:S01]  /*0790*/  BSSY.RECONVERGENT B2, `(.L_x_2636) ;  /* 0x000023e000027945 */ /* 0x000fe20003800200 */
[----:B------:R-:W-:Y:S02]  /*07a0*/  IMAD.MOV.U32 R26, RZ, RZ, RZ ;  /* 0x000000ffff1a7224 */ /* 0x000fe400078e00ff */
[----:B------:R-:W-:Y:S01]  /*07b0*/  IMAD.MOV.U32 R4, RZ, RZ, RZ ;  /* 0x000000ffff047224 */ /* 0x000fe200078e00ff */
[----:B0-----:R-:W-:-:S04]  /*07c0*/  ISETP.NE.U32.AND P0, PT, R16, RZ, PT ;  /* 0x000000ff1000720c */ /* 0x001fc80003f05070 */
[----:B------:R-:W-:-:S13]  /*07d0*/  ISETP.NE.AND.EX P0, PT, R17, RZ, PT, P0 ;  /* 0x000000ff1100720c */ /* 0x000fda0003f05300 */
[----:B------:R-:W-:Y:S05]  /*07e0*/  @!P0 BRA `(.L_x_2637) ;  /* 0x0000002000e08947 */ /* 0x000fea0003800000 */
[----:B------:R-:W0:Y:S01]  /*07f0*/  LDC.64 R2, c[0x4][0x18] ;  /* 0x01000600ff027b82 */ /* 0x000e220000000a00 */
[----:B------:R-:W1:Y:S01]  /*0800*/  LDCU.64 UR4, c[0x0][0x390] ;  /* 0x00007200ff0477ac */ /* 0x000e620008000a00 */
[----:B0-----:R-:W1:Y:S04]  /*0810*/  LDG.E.64 R20, desc[UR6][R2.64+0x8] ;  /* 0x0000080602147981 */ /* 0x001e68000c1e1b00 */
[----:B------:R-:W2:Y:S01]  /*0820*/  LDG.E R23, desc[UR6][R2.64] ;  /* 0x0000000602177981 */ /* 0x000ea2000c1e1900 */
[----:B-1----:R-:W-:Y:S02]  /*0830*/  ISETP.LT.U32.AND P1, PT, R20, UR4, PT ;  /* 0x0000000414007c0c */ /* 0x002fe4000bf21070 */
[----:B--2---:R-:W-:-:S04]  /*0840*/  ISETP.NE.AND P0, PT, R23, -0x1, PT ;  /* 0xffffffff1700780c */ /* 0x004fc80003f05270 */
[----:B------:R-:W-:-:S13]  /*0850*/  ISETP.LT.U32.OR.EX P0, PT, R21, UR5, !P0, P1 ;  /* 0x0000000515007c0c */ /* 0x000fda000c701510 */
[----:B------:R-:W-:Y:S05]  /*0860*/  @P0 BRA `(.L_x_2638) ;  /* 0x0000000000380947 */ /* 0x000fea0003800000 */
[----:B------:R-:W0:Y:S02]  /*0870*/  LDCU.64 UR4, c[0x0][0x3a8] ;  /* 0x00007500ff0477ac */ /* 0x000e240008000a00 */
[----:B0-----:R-:W-:-:S04]  /*0880*/  LEA R20, P0, R11, UR4, 0x3 ;  /* 0x000000040b147c11 */ /* 0x001fc8000f8018ff */
[----:B------:R-:W-:-:S06]  /*0890*/  LEA.HI.X R21, R11, UR5, R28, 0x3, P0 ;  /* 0x000000050b157c11 */ /* 0x000fcc00080f1c1c */
[----:B------:R-:W2:Y:S02]  /*08a0*/  LDG.E.64 R20, desc[UR6][R20.64] ;  /* 0x0000000614147981 */ /* 0x000ea4000c1e1b00 */
[----:B--2---:R-:W-:-:S04]  /*08b0*/  IADD3 R3, P1, PT, R16, R20, RZ ;  /* 0x0000001410037210 */ /* 0x004fc80007f3e0ff */
[----:B------:R-:W-:Y:S01]  /*08c0*/  ISETP.GE.U32.AND P0, PT, R20, R3, PT ;  /* 0x000000031400720c */ /* 0x000fe20003f06070 */
[----:B------:R-:W-:-:S05]  /*08d0*/  IMAD.X R3, R17, 0x1, R21, P1 ;  /* 0x0000000111037824 */ /* 0x000fca00008e0615 */
[----:B------:R-:W-:-:S13]  /*08e0*/  ISETP.GE.U32.AND.EX P0, PT, R21, R3, PT, P0 ;  /* 0x000000031500720c */ /* 0x000fda0003f06100 */
[----:B------:R-:W0:Y:S01]  /*08f0*/  @!P0 LDC.64 R2, c[0x4][0x18] ;  /* 0x01000600ff028b82 */ /* 0x000e220000000a00 */
[----:B------:R-:W-:-:S05]  /*0900*/  @!P0 IADD3 R23, P1, PT, R23, R20, RZ ;  /* 0x0000001417178210 */ /* 0x000fca0007f3e0ff */
[----:B------:R-:W-:Y:S01]  /*0910*/  @!P0 IMAD.X R0, RZ, RZ, R21, P1 ;  /* 0x000000ffff008224 */ /* 0x000fe200008e0615 */
[----:B0-----:R-:W-:-:S04]  /*0920*/  @!P0 LEA R2, P1, R23, R2, 0x3 ;  /* 0x0000000217028211 */ /* 0x001fc800078218ff */
[----:B------:R-:W-:-:S05]  /*0930*/  @!P0 LEA.HI.X R3, R23, R3, R0, 0x3, P1 ;  /* 0x0000000317038211 */ /* 0x000fca00008f1c00 */
[----:B------:R0:W5:Y:S04]  /*0940*/  @!P0 LDG.E.64 R18, desc[UR6][R2.64+0x10] ;  /* 0x0000100602128981 */ /* 0x000168000c1e1b00 */
.L_x_2638:
[----:B------:R-:W-:Y:S05]  /*0950*/  WARPSYNC.ALL ;  /* 0x0000000000007948 */ /* 0x000fea0003800000 */
[----:B------:R-:W1:Y:S01]  /*0960*/  LDCU.64 UR4, c[0x0][0x3b8] ;  /* 0x00007700ff0477ac */ /* 0x000e620008000a00 */
[----:B------:R-:W-:Y:S01]  /*0970*/  BAR.SYNC.DEFER_BLOCKING 0x0 ;  /* 0x0000000000007b1d */ /* 0x000fe20000010000 */
[----:B-1----:R-:W-:-:S04]  /*0980*/  UIADD3 UR8, UP0, UPT, UR4, 0x18000000, URZ ;  /* 0x1800000004087890 */ /* 0x002fc8000ff1e0ff */
[----:B------:R-:W-:Y:S02]  /*0990*/  UIADD3.X UR4, UPT, UPT, URZ, UR5, URZ, UP0, !UPT ;  /* 0x00000005ff047290 */ /* 0x000fe400087fe4ff */
[----:B0-----:R-:W-:-:S04]  /*09a0*/  IMAD.U32 R2, RZ, RZ, UR8 ;  /* 0x00000008ff027e24 */ /* 0x001fc8000f8e00ff */
[----:B------:R-:W-:-:S05]  /*09b0*/  IMAD.U32 R3, RZ, RZ, UR4 ;  /* 0x00000004ff037e24 */ /* 0x000fca000f8e00ff */
[----:B------:R-:W2:Y:S01]  /*09c0*/  LDG.E.64 R20, desc[UR6][R2.64+0x519608] ;  /* 0x5196080602147981 */ /* 0x000ea2000c1e1b00 */
[C---:B------:R-:W-:Y:S01]  /*09d0*/  IMAD.SHL.U32 R29, R11.reuse, 0x8, RZ ;  /* 0x000000080b1d7824 */ /* 0x040fe200078e00ff */
[----:B------:R-:W-:-:S04]  /*09e0*/  SHF.L.U64.HI R27, R11, 0x3, R28 ;  /* 0x000000030b1b7819 */ /* 0x000fc8000001021c */
[----:B--2---:R-:W-:-:S05]  /*09f0*/  IADD3 R20, P0, PT, R20, R29, RZ ;  /* 0x0000001d14147210 */ /* 0x004fca0007f1e0ff */
[----:B------:R-:W-:-:S05]  /*0a00*/  IMAD.X R21, R21, 0x1, R27, P0 ;  /* 0x0000000115157824 */ /* 0x000fca00000e061b */
[----:B------:R-:W2:Y:S02]  /*0a10*/  LD.E.64 R22, desc[UR6][R20.64] ;  /* 0x0000000614167980 */ /* 0x000ea4000c101b00 */
[----:B--2---:R-:W-:-:S05]  /*0a20*/  IADD3 R22, P0, PT, R16, R22, RZ ;  /* 0x0000001610167210 */ /* 0x004fca0007f1e0ff */
[----:B------:R-:W-:-:S05]  /*0a30*/  IMAD.X R23, R17, 0x1, R23, P0 ;  /* 0x0000000111177824 */ /* 0x000fca00000e0617 */
[----:B------:R0:W-:Y:S04]  /*0a40*/  ST.E.64 desc[UR6][R20.64], R22 ;  /* 0x0000001614007985 */ /* 0x0001e8000c101b06 */
[----:B------:R-:W2:Y:S02]  /*0a50*/  LDG.E.64 R24, desc[UR6][R2.64+0x519630] ;  /* 0x5196300602187981 */ /* 0x000ea4000c1e1b00 */
[----:B--2---:R-:W-:-:S05]  /*0a60*/  IADD3 R24, P0, PT, R24, R29, RZ ;  /* 0x0000001d18187210 */ /* 0x004fca0007f1e0ff */
[----:B------:R-:W-:-:S06]  /*0a70*/  IMAD.X R25, R25, 0x1, R27, P0 ;  /* 0x0000000119197824 */ /* 0x000fcc00000e061b */
[----:B------:R-:W2:Y:S02]  /*0a80*/  LD.E.64 R24, desc[UR6][R24.64] ;  /* 0x0000000618187980 */ /* 0x000ea4000c101b00 */
[----:B--2---:R-:W-:-:S04]  /*0a90*/  ISETP.NE.U32.AND P0, PT, R24, RZ, PT ;  /* 0x000000ff1800720c */ /* 0x004fc80003f05070 */
[----:B------:R-:W-:-:S13]  /*0aa0*/  ISETP.NE.AND.EX P0, PT, R25, RZ, PT, P0 ;  /* 0x000000ff1900720c */ /* 0x000fda0003f05300 */
[----:B0-----:R-:W-:Y:S05]  /*0ab0*/  @!P0 BRA `(.L_x_2639) ;  /* 0x0000000400488947 */ /* 0x001fea0003800000 */
[----:B------:R-:W-:Y:S01]  /*0ac0*/  BSSY.RECONVERGENT B3, `(.L_x_2640) ;  /* 0x0000050000037945 */ /* 0x000fe20003800200 */
[----:B------:R-:W-:Y:S02]  /*0ad0*/  IMAD.MOV.U32 R29, RZ, RZ, RZ ;  /* 0x000000ffff1d7224 */ /* 0x000fe400078e00ff */
[----:B------:R-:W-:-:S07]  /*0ae0*/  IMAD.MOV.U32 R27, RZ, RZ, RZ ;  /* 0x000000ffff1b7224 */ /* 0x000fce00078e00ff */
.L_x_2644:
[----:B------:R-:W0:Y:S02]  /*0af0*/  LDCU.64 UR4, c[0x0][0x3b8] ;  /* 0x00007700ff0477ac */ /* 0x000e240008000a00 */
[----:B0-----:R-:W-:-:S04]  /*0b00*/  UIADD3 UR8, UP0, UPT, UR4, 0x18000000, URZ ;  /* 0x1800000004087890 */ /* 0x001fc8000ff1e0ff */
[----:B------:R-:W-:Y:S02]  /*0b10*/  UIADD3.X UR4, UPT, UPT, URZ, UR5, URZ, UP0, !UPT ;  /* 0x00000005ff047290 */ /* 0x000fe400087fe4ff */
[----:B------:R-:W-:-:S04]  /*0b20*/  IMAD.U32 R24, RZ, RZ, UR8 ;  /* 0x00000008ff187e24 */ /* 0x000fc8000f8e00ff */
[----:B------:R-:W-:-:S05]  /*0b30*/  IMAD.U32 R25, RZ, RZ, UR4 ;  /* 0x00000004ff197e24 */ /* 0x000fca000f8e00ff */
[----:B------:R-:W2:Y:S01]  /*0b40*/  LDG.E.64 R2, desc[UR6][R24.64+0x519608] ;  /* 0x5196080618027981 */ /* 0x000ea2000c1e1b00 */
[C---:B------:R-:W-:Y:S01]  /*0b50*/  IMAD.SHL.U32 R33, R11.reuse, 0x8, RZ ;  /* 0x000000080b217824 */ /* 0x040fe200078e00ff */
[----:B------:R-:W-:Y:S01]  /*0b60*/  SHF.L.U64.HI R31, R11, 0x3, R28 ;  /* 0x000000030b1f7819 */ /* 0x000fe2000001021c */
[----:B------:R-:W0:Y:S01]  /*0b70*/  LDCU.64 UR4, c[0x4][0x20] ;  /* 0x01000400ff0477ac */ /* 0x000e220008000a00 */
[----:B------:R-:W3:Y:S02]  /*0b80*/  LDG.E.64 R22, desc[UR6][R24.64+0x519630] ;  /* 0x5196300618167981 */ /* 0x000ee4000c1e1b00 */
[----:B--2---:R-:W-:-:S05]  /*0b90*/  IADD3 R36, P0, PT, R2, R33, RZ ;  /* 0x0000002102247210 */ /* 0x004fca0007f1e0ff */
[----:B------:R-:W-:Y:S02]  /*0ba0*/  IMAD.X R37, R3, 0x1, R31, P0 ;  /* 0x0000000103257824 */ /* 0x000fe400000e061f */
[----:B------:R-:W2:Y:S04]  /*0bb0*/  LDG.E.64 R2, desc[UR6][R24.64+0x519628] ;  /* 0x5196280618027981 */ /* 0x000ea8000c1e1b00 */
[----:B------:R-:W4:Y:S02]  /*0bc0*/  LD.E.64 R20, desc[UR6][R36.64] ;  /* 0x0000000624147980 */ /* 0x000f24000c101b00 */
[----:B----4-:R-:W-:-:S04]  /*0bd0*/  IADD3 R0, P0, P1, R20, R29, -R16 ;  /* 0x0000001d14007210 */ /* 0x010fc8000791e810 */
[----:B------:R-:W-:Y:S02]  /*0be0*/  IADD3.X R21, PT, PT, R21, R27, ~R17, P0, P1 ;  /* 0x0000001b15157210 */ /* 0x000fe400007e2c11 */
[----:B0-----:R-:W-:-:S04]  /*0bf0*/  LEA R20, P0, R0, UR4, 0x3 ;  /* 0x0000000400147c11 */ /* 0x001fc8000f8018ff */
[----:B------:R-:W-:-:S06]  /*0c00*/  LEA.HI.X R21, R0, UR5, R21, 0x3, P0 ;  /* 0x0000000500157c11 */ /* 0x000fcc00080f1c15 */
[----:B------:R-:W4:Y:S01]  /*0c10*/  LDG.E.64 R20, desc[UR6][R20.64] ;  /* 0x0000000614147981 */ /* 0x000f22000c1e1b00 */
[-C--:B---3--:R-:W-:Y:S02]  /*0c20*/  IADD3 R34, P0, PT, R22, R33.reuse, RZ ;  /* 0x0000002116227210 */ /* 0x088fe40007f1e0ff */
[----:B--2---:R-:W-:-:S03]  /*0c30*/  IADD3 R2, P1, PT, R2, R33, RZ ;  /* 0x0000002102027210 */ /* 0x004fc60007f3e0ff */
[--C-:B------:R-:W-:Y:S02]  /*0c40*/  IMAD.X R35, R23, 0x1, R31.reuse, P0 ;  /* 0x0000000117237824 */ /* 0x100fe400000e061f */
[----:B------:R-:W-:-:S04]  /*0c50*/  IMAD.X R3, R3, 0x1, R31, P1 ;  /* 0x0000000103037824 */ /* 0x000fc800008e061f */
[----:B-----5:R-:W5:Y:S04]  /*0c60*/  LD.E.64 R34, desc[UR6][R34.64] ;  /* 0x0000000622227980 */ /* 0x020f68000c101b00 */
[----:B------:R-:W5:Y:S01]  /*0c70*/  LD.E.64 R2, desc[UR6][R2.64] ;  /* 0x0000000602027980 */ /* 0x000f62000c101b00 */
[----:B------:R-:W-:Y:S01]  /*0c80*/  BSSY.RECONVERGENT B4, `(.L_x_2641) ;  /* 0x000001c000047945 */ /* 0x000fe20003800200 */
[----:B----4-:R-:W-:-:S04]  /*0c90*/  ISETP.GE.U32.AND P0, PT, R20, 0xb, PT ;  /* 0x0000000b1400780c */ /* 0x010fc80003f06070 */
[----:B------:R-:W-:-:S13]  /*0ca0*/  ISETP.GE.U32.AND.EX P0, PT, R21, RZ, PT, P0 ;  /* 0x000000ff1500720c */ /* 0x000fda0003f06100 */
[----:B------:R-:W-:Y:S05]  /*0cb0*/  @!P0 BRA `(.L_x_2642) ;  /* 0x0000000000608947 */ /* 0x000fea0003800000 */
[----:B------:R-:W-:Y:S01]  /*0cc0*/  BSSY.RECONVERGENT B5, `(.L_x_2642) ;  /* 0x0000017000057945 */ /* 0x000fe20003800200 */
[----:B------:R-:W-:Y:S02]  /*0cd0*/  IMAD.MOV.U32 R33, RZ, RZ, R20 ;  /* 0x000000ffff217224 */ /* 0x000fe400078e0014 */
[----:B------:R-:W-:-:S07]  /*0ce0*/  IMAD.MOV.U32 R31, RZ, RZ, R21 ;  /* 0x000000ffff1f7224 */ /* 0x000fce00078e0015 */
.L_x_2643:
        /* <DEDUP_REMOVED lines=18> */
[----:B------:R-:W-:Y:S01]  /*0e10*/  IMAD.MOV.U32 R33, RZ, RZ, R20 ;  /* 0x000000ffff217224 */ /* 0x000fe200078e0014 */
[----:B0-----:R-:W-:Y:S06]  /*0e20*/  @P0 BRA `(.L_x_2643) ;  /* 0xfffffffc00b00947 */ /* 0x001fec000383ffff */
[----:B------:R-:W-:Y:S05]  /*0e30*/  BSYNC.RECONVERGENT B5 ;  /* 0x0000000000057941 */ /* 0x000fea0003800200 */
.L_x_2642:
[----:B------:R-:W-:Y:S05]  /*0e40*/  BSYNC.RECONVERGENT B4 ;  /* 0x0000000000047941 */ /* 0x000fea0003800200 */
.L_x_2641:
[----:B------:R-:W-:Y:S01]  /*0e50*/  ISETP.NE.U32.AND P0, PT, R29, RZ, PT ;  /* 0x000000ff1d00720c */ /* 0x000fe20003f05070 */
[----:B------:R-:W-:Y:S01]  /*0e60*/  IMAD R23, R27, 0x98, RZ ;  /* 0x000000981b177824 */ /* 0x000fe200078e02ff */
[----:B------:R-:W-:Y:S01]  /*0e70*/  LOP3.LUT R0, R20, 0x1, RZ, 0xc0, !PT ;  /* 0x0000000114007812 */ /* 0x000fe200078ec0ff */
[----:B------:R-:W-:Y:S01]  /*0e80*/  IMAD.WIDE.U32 R20, R29, 0x98, R18 ;  /* 0x000000981d147825 */ /* 0x000fe200078e0012 */
[----:B------:R-:W-:Y:S02]  /*0e90*/  ISETP.NE.AND.EX P0, PT, R27, RZ, PT, P0 ;  /* 0x000000ff1b00720c */ /* 0x000fe40003f05300 */
[----:B------:R-:W-:Y:S01]  /*0ea0*/  ISETP.NE.U32.AND P1, PT, R0, 0x1, PT ;  /* 0x000000010000780c */ /* 0x000fe20003f25070 */
[----:B------:R-:W-:Y:S02]  /*0eb0*/  IMAD.IADD R21, R21, 0x1, R23 ;  /* 0x0000000115157824 */ /* 0x000fe400078e0217 */
[----:B------:R-:W-:Y:S01]  /*0ec0*/  IMAD.MOV.U32 R26, RZ, RZ, R16 ;  /* 0x000000ffff1a7224 */ /* 0x000fe200078e0010 */
[----:B------:R-:W-:Y:S01]  /*0ed0*/  ISETP.NE.U32.AND.EX P1, PT, RZ, RZ, PT, P1 ;  /* 0x000000ffff00720c */ /* 0x000fe20003f25110 */
[----:B------:R-:W-:Y:S01]  /*0ee0*/  IMAD.MOV.U32 R4, RZ, RZ, R17 ;  /* 0x000000ffff047224 */ /* 0x000fe200078e0011 */
[----:B------:R0:W-:Y:S04]  /*0ef0*/  ST.E.64 desc[UR6][R20.64+0x80], RZ ;  /* 0x000080ff14007985 */ /* 0x0001e8000c101b06 */
[----:B------:R0:W-:Y:S01]  /*0f00*/  ST.E.64 desc[UR6][R20.64+0x88], RZ ;  /* 0x000088ff14007985 */ /* 0x0001e2000c101b06 */
[----:B------:R-:W-:-:S04]  /*0f10*/  @P0 IADD3 R22, P2, PT, R20, -0x98, RZ ;  /* 0xffffff6814160810 */ /* 0x000fc80007f5e0ff */
[----:B------:R-:W-:-:S05]  /*0f20*/  @P0 IADD3.X R23, PT, PT, R21, -0x1, RZ, P2, !PT ;  /* 0xffffffff15170810 */ /* 0x000fca00017fe4ff */
[----:B------:R0:W-:Y:S04]  /*0f30*/  @P0 ST.E.64 desc[UR6][R20.64+0x90], R22 ;  /* 0x0000901614000985 */ /* 0x0001e8000c101b06 */
[----:B-----5:R0:W-:Y:S01]  /*0f40*/  @!P0 ST.E.64 desc[UR6][R20.64+0x90], R2 ;  /* 0x0000900214008985 */ /* 0x0201e2000c101b06 */
[----:B------:R-:W-:-:S03]  /*0f50*/  IADD3 R29, P0, PT, R29, 0x1, RZ ;  /* 0x000000011d1d7810 */ /* 0x000fc60007f1e0ff */
[----:B------:R0:W-:Y:S02]  /*0f60*/  @!P1 ST.E.64 desc[UR6][R34.64+0x80], R20 ;  /* 0x0000801422009985 */ /* 0x0001e4000c101b06 */
[----:B------:R-:W-:Y:S01]  /*0f70*/  IMAD.X R27, RZ, RZ, R27, P0 ;  /* 0x000000ffff1b7224 */ /* 0x000fe200000e061b */
[----:B------:R-:W-:Y:S01]  /*0f80*/  ISETP.NE.U32.AND P0, PT, R29, R16, PT ;  /* 0x000000101d00720c */ /* 0x000fe20003f05070 */
[----:B------:R0:W-:Y:S03]  /*0f90*/  @P1 ST.E.64 desc[UR6][R34.64+0x88], R20 ;  /* 0x0000881422001985 */ /* 0x0001e6000c101b06 */
[----:B------:R-:W-:-:S13]  /*0fa0*/  ISETP.NE.AND.EX P0, PT, R27, R17, PT, P0 ;  /* 0x000000111b00720c */ /* 0x000fda0003f05300 */
[----:B0-----:R-:W-:Y:S05]  /*0fb0*/  @P0 BRA `(.L_x_2644) ;  /* 0xfffffff800cc0947 */ /* 0x001fea000383ffff */
[----:B------:R-:W-:Y:S05]  /*0fc0*/  BSYNC.RECONVERGENT B3 ;  /* 0x0000000000037941 */ /* 0x000fea0003800200 */
.L_x_2640:
[----:B------:R-:W-:Y:S05]  /*0fd0*/  BRA `(.L_x_2637) ;  /* 0x0000001800e47947 */ /* 0x000fea0003800000 */
.L_x_2639:
[----:B------:R-:W-:Y:S01]  /*0fe0*/  ISETP.NE.U32.AND P0, PT, R16, 0x1, PT ;  /* 0x000000011000780c */ /* 0x000fe20003f05070 */
[----:B------:R-:W-:Y:S01]  /*0ff0*/  BSSY.RECONVERGENT B4, `(.L_x_2645) ;  /* 0x0000118000047945 */ /* 0x000fe20003800200 */
[----:B------:R-:W-:Y:S02]  /*1000*/  IMAD.MOV.U32 R0, RZ, RZ, RZ ;  /* 0x000000ffff007224 */ /* 0x000fe400078e00ff */
[----:B------:R-:W-:Y:S01]  /*1010*/  ISETP.NE.AND.EX P0, PT, R17, RZ, PT, P0 ;  /* 0x000000ff1100720c */ /* 0x000fe20003f05300 */
[----:B------:R-:W-:Y:S02]  /*1020*/  IMAD.MOV.U32 R31, RZ, RZ, RZ ;  /* 0x000000ffff1f7224 */ /* 0x000fe400078e00ff */
[----:B------:R-:W-:Y:S02]  /*1030*/  IMAD.MOV.U32 R2, RZ, RZ, RZ ;  /* 0x000000ffff027224 */ /* 0x000fe400078e00ff */
[----:B------:R-:W-:Y:S02]  /*1040*/  IMAD.MOV.U32 R29, RZ, RZ, RZ ;  /* 0x000000ffff1d7224 */ /* 0x000fe400078e00ff */
[----:B-----5:R-:W-:-:S02]  /*1050*/  IMAD.MOV.U32 R20, RZ, RZ, R18 ;  /* 0x000000ffff147224 */ /* 0x020fc400078e0012 */
[----:B------:R-:W-:-:S04]  /*1060*/  IMAD.MOV.U32 R21, RZ, RZ, R19 ;  /* 0x000000ffff157224 */ /* 0x000fc800078e0013 */
[----:B------:R-:W-:Y:S05]  /*1070*/  @!P0 BRA `(.L_x_2646) ;  /* 0x00000010003c8947 */ /* 0x000fea0003800000 */
[--C-:B------:R-:W-:Y:S01]  /*1080*/  SHF.R.U64 R21, R16, 0x1, R17.reuse ;  /* 0x0000000110157819 */ /* 0x100fe20000001211 */
[----:B------:R-:W-:Y:S01]  /*1090*/  BSSY.RECONVERGENT B3, `(.L_x_2647) ;  /* 0x00000ea000037945 */ /* 0x000fe20003800200 */
[----:B------:R-:W-:Y:S01]  /*10a0*/  SHF.R.U32.HI R22, RZ, 0x1, R17 ;  /* 0x00000001ff167819 */ /* 0x000fe20000011611 */
[----:B------:R-:W-:Y:S01]  /*10b0*/  IMAD.MOV.U32 R2, RZ, RZ, 0x1 ;  /* 0x00000001ff027424 */ /* 0x000fe200078e00ff */
[----:B------:R-:W-:Y:S01]  /*10c0*/  IADD3 R0, P1, PT, R21, -0x1, RZ ;  /* 0xffffffff15007810 */ /* 0x000fe20007f3e0ff */
[----:B------:R-:W-:Y:S02]  /*10d0*/  IMAD.MOV.U32 R29, RZ, RZ, RZ ;  /* 0x000000ffff1d7224 */ /* 0x000fe400078e00ff */
[----:B------:R-:W-:Y:S01]  /*10e0*/  IMAD.MOV.U32 R27, RZ, RZ, RZ ;  /* 0x000000ffff1b7224 */ /* 0x000fe200078e00ff */
[----:B------:R-:W-:Y:S01]  /*10f0*/  ISETP.NE.U32.AND P0, PT, R0, RZ, PT ;  /* 0x000000ff0000720c */ /* 0x000fe20003f05070 */
[----:B------:R-:W-:Y:S01]  /*1100*/  IMAD.MOV.U32 R3, RZ, RZ, RZ ;  /* 0x000000ffff037224 */ /* 0x000fe200078e00ff */
[----:B------:R-:W-:Y:S01]  /*1110*/  IADD3.X R4, PT, PT, R22, -0x1, RZ, P1, !PT ;  /* 0xffffffff16047810 */ /* 0x000fe20000ffe4ff */
[----:B------:R-:W-:-:S02]  /*1120*/  IMAD.MOV.U32 R20, RZ, RZ, R18 ;  /* 0x000000ffff147224 */ /* 0x000fc400078e0012 */
[----:B------:R-:W-:Y:S01]  /*1130*/  IMAD.MOV.U32 R25, RZ, RZ, R19 ;  /* 0x000000ffff197224 */ /* 0x000fe200078e0013 */
[----:B------:R-:W-:-:S13]  /*1140*/  ISETP.NE.AND.EX P0, PT, R4, RZ, PT, P0 ;  /* 0x000000ff0400720c */ /* 0x000fda0003f05300 */
[----:B------:R-:W-:Y:S05]  /*1150*/  @!P0 BRA `(.L_x_2648) ;  /* 0x0000000c00748947 */ /* 0x000fea0003800000 */
[----:B------:R-:W-:Y:S01]  /*1160*/  IADD3 R2, P1, PT, R21, -0x2, RZ ;  /* 0xfffffffe15027810 */ /* 0x000fe20007f3e0ff */
[----:B------:R-:W-:Y:S01]  /*1170*/  BSSY.RECONVERGENT B5, `(.L_x_2649) ;  /* 0x0000063000057945 */ /* 0x000fe20003800200 */
[----:B------:R-:W-:Y:S02]  /*1180*/  IMAD.MOV.U32 R27, RZ, RZ, RZ ;  /* 0x000000ffff1b7224 */ /* 0x000fe400078e00ff */
[----:B------:R-:W-:Y:S01]  /*1190*/  ISETP.GE.U32.AND P0, PT, R2, 0x7, PT ;  /* 0x000000070200780c */ /* 0x000fe20003f06070 */
[----:B------:R-:W-:Y:S01]  /*11a0*/  IMAD.MOV.U32 R3, RZ, RZ, RZ ;  /* 0x000000ffff037224 */ /* 0x000fe200078e00ff */
[----:B------:R-:W-:-:S04]  /*11b0*/  IADD3.X R2, PT, PT, R22, -0x1, RZ, P1, !PT ;  /* 0xffffffff16027810 */ /* 0x000fc80000ffe4ff */
[----:B------:R-:W-:-:S13]  /*11c0*/  ISETP.GE.U32.AND.EX P0, PT, R2, RZ, PT, P0 ;  /* 0x000000ff0200720c */ /* 0x000fda0003f06100 */
[----:B------:R-:W-:Y:S05]  /*11d0*/  @!P0 BRA `(.L_x_2650) ;  /* 0x0000000400708947 */ /* 0x000fea0003800000 */
[----:B------:R-:W-:Y:S01]  /*11e0*/  BSSY.RECONVERGENT B6, `(.L_x_2651) ;  /* 0x0000057000067945 */ /* 0x000fe20003800200 */
[----:B------:R-:W-:Y:S01]  /*11f0*/  IMAD.MOV.U32 R35, RZ, RZ, RZ ;  /* 0x000000ffff237224 */ /* 0x000fe200078e00ff */
[----:B------:R-:W-:Y:S01]  /*1200*/  LOP3.LUT R29, R0, 0xfffffff8, RZ, 0xc0, !PT ;  /* 0xfffffff8001d7812 */ /* 0x000fe200078ec0ff */
[----:B------:R-:W-:-:S07]  /*1210*/  IMAD.MOV.U32 R37, RZ, RZ, RZ ;  /* 0x000000ffff257224 */ /* 0x000fce00078e00ff */
.L_x_2652:
[----:B------:R-:W-:-:S04]  /*1220*/  IMAD.WIDE.U32 R32, R35, 0x130, R18 ;  /* 0x0000013023207825 */ /* 0x000fc800078e0012 */
[C---:B------:R-:W-:Y:S01]  /*1230*/  IMAD R21, R37.reuse, 0x130, RZ ;  /* 0x0000013025157824 */ /* 0x040fe200078e02ff */
[----:B------:R-:W-:Y:S01]  /*1240*/  IADD3 R20, P0, PT, R32, 0x98, RZ ;  /* 0x0000009820147810 */ /* 0x000fe20007f1e0ff */
[----:B------:R-:W-:Y:S02]  /*1250*/  IMAD R23, R37, 0x98, RZ ;  /* 0x0000009825177824 */ /* 0x000fe400078e02ff */
[----:B------:R-:W-:Y:S02]  /*1260*/  IMAD.IADD R24, R33, 0x1, R21 ;  /* 0x0000000121187824 */ /* 0x000fe400078e0215 */
[----:B------:R-:W-:-:S04]  /*1270*/  IMAD.WIDE.U32 R2, R35, 0x98, R18 ;  /* 0x0000009823027825 */ /* 0x000fc800078e0012 */
[----:B------:R-:W-:Y:S01]  /*1280*/  IMAD.X R21, RZ, RZ, R24, P0 ;  /* 0x000000ffff157224 */ /* 0x000fe200000e0618 */
[----:B------:R-:W-:Y:S01]  /*1290*/  IADD3 R30, P0, PT, R32, 0x130, RZ ;  /* 0x00000130201e7810 */ /* 0x000fe20007f1e0ff */
[----:B------:R-:W-:-:S04]  /*12a0*/  IMAD.IADD R3, R3, 0x1, R23 ;  /* 0x0000000103037824 */ /* 0x000fc800078e0217 */
[----:B------:R-:W-:Y:S01]  /*12b0*/  IMAD.X R31, RZ, RZ, R24, P0 ;  /* 0x000000ffff1f7224 */ /* 0x000fe200000e0618 */
[----:B------:R0:W-:Y:S04]  /*12c0*/  ST.E.64 desc[UR6][R2.64+0x80], R20 ;  /* 0x0000801402007985 */ /* 0x0001e8000c101b06 */
[----:B------:R-:W-:Y:S04]  /*12d0*/  ST.E.64 desc[UR6][R2.64+0x88], R30 ;  /* 0x0000881e02007985 */ /* 0x000fe8000c101b06 */
[----:B------:R-:W-:Y:S01]  /*12e0*/  ST.E.64 desc[UR6][R2.64+0x128], R2 ;  /* 0x0001280202007985 */ /* 0x000fe2000c101b06 */
[----:B0-----:R-:W-:-:S05]  /*12f0*/  IADD3 R20, P0, PT, R32, 0x1c8, RZ ;  /* 0x000001c820147810 */ /* 0x001fca0007f1e0ff */
[----:B------:R-:W-:Y:S01]  /*1300*/  IMAD.X R21, RZ, RZ, R24, P0 ;  /* 0x000000ffff157224 */ /* 0x000fe200000e0618 */
[----:B------:R-:W-:-:S04]  /*1310*/  IADD3 R26, P0, PT, R32, 0x260, RZ ;  /* 0x00000260201a7810 */ /* 0x000fc80007f1e0ff */
[----:B------:R0:W-:Y:S01]  /*1320*/  ST.E.64 desc[UR6][R2.64+0x118], R20 ;  /* 0x0001181402007985 */ /* 0x0001e2000c101b06 */
[----:B------:R-:W-:Y:S01]  /*1330*/  IMAD.X R27, RZ, RZ, R24, P0 ;  /* 0x000000ffff1b7224 */ /* 0x000fe200000e0618 */
[----:B------:R-:W-:-:S04]  /*1340*/  IADD3 R22, P0, PT, R32, 0x2f8, RZ ;  /* 0x000002f820167810 */ /* 0x000fc80007f1e0ff */
[----:B------:R-:W-:Y:S01]  /*1350*/  ST.E.64 desc[UR6][R2.64+0x120], R26 ;  /* 0x0001201a02007985 */ /* 0x000fe2000c101b06 */
[----:B------:R-:W-:-:S05]  /*1360*/  IMAD.X R23, RZ, RZ, R24, P0 ;  /* 0x000000ffff177224 */ /* 0x000fca00000e0618 */
[----:B------:R-:W-:Y:S01]  /*1370*/  ST.E.64 desc[UR6][R2.64+0x1b0], R22 ;  /* 0x0001b01602007985 */ /* 0x000fe2000c101b06 */
[----:B0-----:R-:W-:-:S05]  /*1380*/  IADD3 R20, P0, PT, R32, 0x390, RZ ;  /* 0x0000039020147810 */ /* 0x001fca0007f1e0ff */
[----:B------:R-:W-:Y:S01]  /*1390*/  IMAD.X R21, RZ, RZ, R24, P0 ;  /* 0x000000ffff157224 */ /* 0x000fe200000e0618 */
[----:B------:R-:W-:-:S04]  /*13a0*/  IADD3 R30, P0, PT, R32, 0x428, RZ ;  /* 0x00000428201e7810 */ /* 0x000fc80007f1e0ff */
[----:B------:R0:W-:Y:S01]  /*13b0*/  ST.E.64 desc[UR6][R2.64+0x1b8], R20 ;  /* 0x0001b81402007985 */ /* 0x0001e2000c101b06 */
[----:B------:R-:W-:-:S05]  /*13c0*/  IMAD.X R31, RZ, RZ, R24, P0 ;  /* 0x000000ffff1f7224 */ /* 0x000fca00000e0618 */
[----:B------:R-:W-:Y:S01]  /*13d0*/  ST.E.64 desc[UR6][R2.64+0x248], R30 ;  /* 0x0002481e02007985 */ /* 0x000fe2000c101b06 */
[----:B0-----:R-:W-:-:S05]  /*13e0*/  IADD3 R20, P0, PT, R32, 0x4c0, RZ ;  /* 0x000004c020147810 */ /* 0x001fca0007f1e0ff */
[----:B------:R-:W-:Y:S01]  /*13f0*/  IMAD.X R21, RZ, RZ, R24, P0 ;  /* 0x000000ffff157224 */ /* 0x000fe200000e0618 */
[----:B------:R-:W-:-:S04]  /*1400*/  IADD3 R26, P0, PT, R32, 0x558, RZ ;  /* 0x00000558201a7810 */ /* 0x000fc80007f1e0ff */
[----:B------:R0:W-:Y:S01]  /*1410*/  ST.E.64 desc[UR6][R2.64+0x250], R20 ;  /* 0x0002501402007985 */ /* 0x0001e2000c101b06 */
[----:B------:R-:W-:Y:S01]  /*1420*/  IMAD.X R27, RZ, RZ, R24, P0 ;  /* 0x000000ffff1b7224 */ /* 0x000fe200000e0618 */
[----:B------:R-:W-:-:S04]  /*1430*/  IADD3 R22, P0, PT, R32, 0x5f0, RZ ;  /* 0x000005f020167810 */ /* 0x000fc80007f1e0ff */
[----:B------:R1:W-:Y:S01]  /*1440*/  ST.E.64 desc[UR6][R2.64+0x2e0], R26 ;  /* 0x0002e01a02007985 */ /* 0x0003e2000c101b06 */
[----:B------:R-:W-:-:S05]  /*1450*/  IMAD.X R23, RZ, RZ, R24, P0 ;  /* 0x000000ffff177224 */ /* 0x000fca00000e0618 */
[----:B------:R-:W-:Y:S01]  /*1460*/  ST.E.64 desc[UR6][R2.64+0x2e8], R22 ;  /* 0x0002e81602007985 */ /* 0x000fe2000c101b06 */
[----:B0-----:R-:W-:-:S05]  /*1470*/  IADD3 R20, P0, PT, R32, 0x688, RZ ;  /* 0x0000068820147810 */ /* 0x001fca0007f1e0ff */
[--C-:B------:R-:W-:Y:S01]  /*1480*/  IMAD.X R21, RZ, RZ, R24.reuse, P0 ;  /* 0x000000ffff157224 */ /* 0x100fe200000e0618 */
[C---:B------:R-:W-:Y:S02]  /*1490*/  IADD3 R30, P0, PT, R32.reuse, 0x720, RZ ;  /* 0x00000720201e7810 */ /* 0x040fe40007f1e0ff */
[----:B-1----:R-:W-:Y:S02]  /*14a0*/  IADD3 R26, P1, PT, R32, 0x8e8, RZ ;  /* 0x000008e8201a7810 */ /* 0x002fe40007f3e0ff */
[----:B------:R0:W-:Y:S01]  /*14b0*/  ST.E.64 desc[UR6][R2.64+0x378], R20 ;  /* 0x0003781402007985 */ /* 0x0001e2000c101b06 */
[--C-:B------:R-:W-:Y:S02]  /*14c0*/  IMAD.X R31, RZ, RZ, R24.reuse, P0 ;  /* 0x000000ffff1f7224 */ /* 0x100fe400000e0618 */
[----:B------:R-:W-:-:S03]  /*14d0*/  IMAD.X R27, RZ, RZ, R24, P1 ;  /* 0x000000ffff1b7224 */ /* 0x000fc600008e0618 */
[----:B------:R1:W-:Y:S04]  /*14e0*/  ST.E.64 desc[UR6][R2.64+0x380], R30 ;  /* 0x0003801e02007985 */ /* 0x0003e8000c101b06 */
[----:B------:R2:W-:Y:S01]  /*14f0*/  ST.E.64 desc[UR6][R2.64+0x4a8], R26 ;  /* 0x0004a81a02007985 */ /* 0x0005e2000c101b06 */
[----:B0-----:R-:W-:-:S05]  /*1500*/  IADD3 R20, P0, PT, R32, 0x7b8, RZ ;  /* 0x000007b820147810 */ /* 0x001fca0007f1e0ff */
[--C-:B------:R-:W-:Y:S01]  /*1510*/  IMAD.X R21, RZ, RZ, R24.reuse, P0 ;  /* 0x000000ffff157224 */ /* 0x100fe200000e0618 */
[C---:B------:R-:W-:Y:S02]  /*1520*/  IADD3 R22, P0, PT, R32.reuse, 0x850, RZ ;  /* 0x0000085020167810 */ /* 0x040fe40007f1e0ff */
[----:B------:R-:W-:Y:S02]  /*1530*/  IADD3 R32, P2, PT, R32, 0x980, RZ ;  /* 0x0000098020207810 */ /* 0x000fe40007f5e0ff */
[----:B------:R0:W-:Y:S01]  /*1540*/  ST.E.64 desc[UR6][R2.64+0x410], R20 ;  /* 0x0004101402007985 */ /* 0x0001e2000c101b06 */
[--C-:B------:R-:W-:Y:S01]  /*1550*/  IMAD.X R23, RZ, RZ, R24.reuse, P0 ;  /* 0x000000ffff177224 */ /* 0x100fe200000e0618 */
[C---:B-1----:R-:W-:Y:S01]  /*1560*/  IADD3 R30, P0, PT, R2.reuse, -0x98, RZ ;  /* 0xffffff68021e7810 */ /* 0x042fe20007f1e0ff */
[----:B------:R-:W-:Y:S01]  /*1570*/  IMAD.X R33, RZ, RZ, R24, P2 ;  /* 0x000000ffff217224 */ /* 0x000fe200010e0618 */
[C---:B------:R-:W-:Y:S02]  /*1580*/  IADD3 R24, P1, PT, R2.reuse, 0x98, RZ ;  /* 0x0000009802187810 */ /* 0x040fe40007f3e0ff */
[----:B------:R-:W-:Y:S01]  /*1590*/  IADD3.X R31, PT, PT, R3, -0x1, RZ, P0, !PT ;  /* 0xffffffff031f7810 */ /* 0x000fe200007fe4ff */
[----:B------:R1:W-:Y:S01]  /*15a0*/  ST.E.64 desc[UR6][R2.64+0x418], R22 ;  /* 0x0004181602007985 */ /* 0x0003e2000c101b06 */
[----:B--2---:R-:W-:Y:S01]  /*15b0*/  IADD3 R26, P2, PT, R2, 0x2f8, RZ ;  /* 0x000002f8021a7810 */ /* 0x004fe20007f5e0ff */
[----:B------:R-:W-:-:S02]  /*15c0*/  IMAD.X R25, RZ, RZ, R3, P1 ;  /* 0x000000ffff197224 */ /* 0x000fc400008e0603 */
[----:B------:R2:W-:Y:S02]  /*15d0*/  ST.E.64 desc[UR6][R2.64+0x90], R30 ;  /* 0x0000901e02007985 */ /* 0x0005e4000c101b06 */
[--C-:B------:R-:W-:Y:S01]  /*15e0*/  IMAD.X R27, RZ, RZ, R3.reuse, P2 ;  /* 0x000000ffff1b7224 */ /* 0x100fe200010e0603 */
[C---:B0-----:R-:W-:Y:S01]  /*15f0*/  IADD3 R20, P0, PT, R2.reuse, 0x130, RZ ;  /* 0x0000013002147810 */ /* 0x041fe20007f1e0ff */
[----:B------:R0:W-:Y:S04]  /*1600*/  ST.E.64 desc[UR6][R2.64+0x1c0], R24 ;  /* 0x0001c01802007985 */ /* 0x0001e8000c101b06 */
[----:B------:R-:W-:Y:S01]  /*1610*/  IMAD.X R21, RZ, RZ, R3, P0 ;  /* 0x000000ffff157224 */ /* 0x000fe200000e0603 */
[----:B------:R3:W-:Y:S01]  /*1620*/  ST.E.64 desc[UR6][R2.64+0x4b0], R32 ;  /* 0x0004b02002007985 */ /* 0x0007e2000c101b06 */
[----:B-1----:R-:W-:-:S03]  /*1630*/  IADD3 R22, P1, PT, R2, 0x1c8, RZ ;  /* 0x000001c802167810 */ /* 0x002fc60007f3e0ff */
[----:B------:R1:W-:Y:S01]  /*1640*/  ST.E.64 desc[UR6][R2.64+0x258], R20 ;  /* 0x0002581402007985 */ /* 0x0003e2000c101b06 */
[C---:B--2---:R-:W-:Y:S01]  /*1650*/  IADD3 R30, P3, PT, R2.reuse, 0x390, RZ ;  /* 0x00000390021e7810 */ /* 0x044fe20007f7e0ff */
[--C-:B------:R-:W-:Y:S02]  /*1660*/  IMAD.X R23, RZ, RZ, R3.reuse, P1 ;  /* 0x000000ffff177224 */ /* 0x100fe400008e0603 */
[----:B------:R2:W-:Y:S01]  /*1670*/  ST.E.64 desc[UR6][R2.64+0x420], R26 ;  /* 0x0004201a02007985 */ /* 0x0005e2000c101b06 */
[----:B0-----:R-:W-:Y:S01]  /*1680*/  IADD3 R24, P0, PT, R2, 0x260, RZ ;  /* 0x0000026002187810 */ /* 0x001fe20007f1e0ff */
[--C-:B------:R-:W-:Y:S02]  /*1690*/  IMAD.X R31, RZ, RZ, R3.reuse, P3 ;  /* 0x000000ffff1f7224 */ /* 0x100fe400018e0603 */
[----:B------:R2:W-:Y:S02]  /*16a0*/  ST.E.64 desc[UR6][R2.64+0x2f0], R22 ;  /* 0x0002f01602007985 */ /* 0x0005e4000c101b06 */
[----:B------:R-:W-:Y:S01]  /*16b0*/  IMAD.X R25, RZ, RZ, R3, P0 ;  /* 0x000000ffff197224 */ /* 0x000fe200000e0603 */
[C---:B---3--:R-:W-:Y:S01]  /*16c0*/  IADD3 R32, P0, PT, R35.reuse, 0x7, RZ ;  /* 0x0000000723207810 */ /* 0x048fe20007f1e0ff */
[----:B------:R2:W-:Y:S01]  /*16d0*/  ST.E.64 desc[UR6][R2.64+0x4b8], R30 ;  /* 0x0004b81e02007985 */ /* 0x0005e2000c101b06 */
[----:B------:R-:W-:-:S03]  /*16e0*/  IADD3 R35, P1, PT, R35, 0x8, RZ ;  /* 0x0000000823237810 */ /* 0x000fc60007f3e0ff */
[--C-:B-1----:R-:W-:Y:S01]  /*16f0*/  IMAD.X R20, RZ, RZ, R37.reuse, P0 ;  /* 0x000000ffff147224 */ /* 0x102fe200000e0625 */
[----:B------:R2:W-:Y:S01]  /*1700*/  ST.E.64 desc[UR6][R2.64+0x388], R24 ;  /* 0x0003881802007985 */ /* 0x0005e2000c101b06 */
[----:B------:R-:W-:Y:S01]  /*1710*/  IMAD.X R37, RZ, RZ, R37, P1 ;  /* 0x000000ffff257224 */ /* 0x000fe200008e0625 */
[----:B------:R-:W-:-:S04]  /*1720*/  ISETP.NE.U32.AND P0, PT, R35, R29, PT ;  /* 0x0000001d2300720c */ /* 0x000fc80003f05070 */
[----:B------:R-:W-:-:S13]  /*1730*/  ISETP.NE.AND.EX P0, PT, R37, R4, PT, P0 ;  /* 0x000000042500720c */ /* 0x000fda0003f05300 */
[----:B--2---:R-:W-:Y:S05]  /*1740*/  @P0 BRA `(.L_x_2652) ;  /* 0xfffffff800b40947 */ /* 0x004fea000383ffff */
[----:B------:R-:W-:Y:S05]  /*1750*/  BSYNC.RECONVERGENT B6 ;  /* 0x0000000000067941 */ /* 0x000fea0003800200 */
.L_x_2651:
[----:B------:R-:W-:Y:S02]  /*1760*/  IMAD.MOV.U32 R30, RZ, RZ, R32 ;  /* 0x000000ffff1e7224 */ /* 0x000fe400078e0020 */
[----:B------:R-:W-:Y:S02]  /*1770*/  IMAD.MOV.U32 R32, RZ, RZ, R20 ;  /* 0x000000ffff207224 */ /* 0x000fe400078e0014 */
[----:B------:R-:W-:Y:S02]  /*1780*/  IMAD.MOV.U32 R27, RZ, RZ, R29 ;  /* 0x000000ffff1b7224 */ /* 0x000fe400078e001d */
[----:B------:R-:W-:-:S07]  /*1790*/  IMAD.MOV.U32 R3, RZ, RZ, R4 ;  /* 0x000000ffff037224 */ /* 0x000fce00078e0004 */
.L_x_2650:
[----:B------:R-:W-:Y:S05]  /*17a0*/  BSYNC.RECONVERGENT B5 ;  /* 0x0000000000057941 */ /* 0x000fea0003800200 */
.L_x_2649:
[----:B------:R-:W-:Y:S01]  /*17b0*/  LOP3.LUT R4, R0, 0x7, RZ, 0xc0, !PT ;  /* 0x0000000700047812 */ /* 0x000fe200078ec0ff */
[----:B------:R-:W-:Y:S03]  /*17c0*/  BSSY.RECONVERGENT B5, `(.L_x_2653) ;  /* 0x0000071000057945 */ /* 0x000fe60003800200 */
[----:B------:R-:W-:-:S04]  /*17d0*/  ISETP.NE.U32.AND P0, PT, R4, RZ, PT ;  /* 0x000000ff0400720c */ /* 0x000fc80003f05070 */
[----:B------:R-:W-:-:S13]  /*17e0*/  ISETP.NE.AND.EX P0, PT, RZ, RZ, PT, P0 ;  /* 0x000000ffff00720c */ /* 0x000fda0003f05300 */
[----:B------:R-:W-:Y:S05]  /*17f0*/  @!P0 BRA `(.L_x_2654) ;  /* 0x0000000400b48947 */ /* 0x000fea0003800000 */
[----:B------:R-:W-:Y:S01]  /*1800*/  ISETP.GE.U32.AND P1, PT, R4, 0x4, PT ;  /* 0x000000040400780c */ /* 0x000fe20003f26070 */
[----:B------:R-:W-:Y:S01]  /*1810*/  BSSY.RECONVERGENT B6, `(.L_x_2655) ;  /* 0x0000032000067945 */ /* 0x000fe20003800200 */
[----:B------:R-:W-:Y:S02]  /*1820*/  LOP3.LUT R2, R0, 0x3, RZ, 0xc0, !PT ;  /* 0x0000000300027812 */ /* 0x000fe400078ec0ff */
[----:B------:R-:W-:Y:S02]  /*1830*/  ISETP.GE.U32.AND.EX P1, PT, RZ, RZ, PT, P1 ;  /* 0x000000ffff00720c */ /* 0x000fe40003f26110 */
[----:B------:R-:W-:-:S04]  /*1840*/  ISETP.NE.U32.AND P0, PT, R2, RZ, PT ;  /* 0x000000ff0200720c */ /* 0x000fc80003f05070 */
[----:B------:R-:W-:-:S07]  /*1850*/  ISETP.NE.AND.EX P0, PT, RZ, RZ, PT, P0 ;  /* 0x000000ffff00720c */ /* 0x000fce0003f05300 */
[----:B------:R-:W-:Y:S06]  /*1860*/  @!P1 BRA `(.L_x_2656) ;  /* 0x0000000000b09947 */ /* 0x000fec0003800000 */
[----:B------:R-:W-:-:S04]  /*1870*/  IMAD.WIDE.U32 R20, R27, 0x130, R18 ;  /* 0x000001301b147825 */ /* 0x000fc800078e0012 */
[C---:B------:R-:W-:Y:S01]  /*1880*/  IMAD R25, R3.reuse, 0x130, RZ ;  /* 0x0000013003197824 */ /* 0x040fe200078e02ff */
[C---:B------:R-:W-:Y:S01]  /*1890*/  IADD3 R30, P1, PT, R20.reuse, 0x98, RZ ;  /* 0x00000098141e7810 */ /* 0x040fe20007f3e0ff */
[----:B------:R-:W-:Y:S01]  /*18a0*/  IMAD R23, R3, 0x98, RZ ;  /* 0x0000009803177824 */ /* 0x000fe200078e02ff */
[----:B------:R-:W-:Y:S01]  /*18b0*/  IADD3 R22, P2, PT, R20, 0x130, RZ ;  /* 0x0000013014167810 */ /* 0x000fe20007f5e0ff */
[----:B------:R-:W-:-:S04]  /*18c0*/  IMAD.WIDE.U32 R32, R27, 0x98, R18 ;  /* 0x000000981b207825 */ /* 0x000fc800078e0012 */
[----:B------:R-:W-:Y:S02]  /*18d0*/  IMAD.IADD R4, R21, 0x1, R25 ;  /* 0x0000000115047824 */ /* 0x000fe400078e0219 */
[----:B------:R-:W-:Y:S02]  /*18e0*/  IMAD.IADD R33, R33, 0x1, R23 ;  /* 0x0000000121217824 */ /* 0x000fe400078e0217 */
[--C-:B------:R-:W-:Y:S01]  /*18f0*/  IMAD.X R31, RZ, RZ, R4.reuse, P1 ;  /* 0x000000ffff1f7224 */ /* 0x100fe200008e0604 */
[C---:B------:R-:W-:Y:S01]  /*1900*/  IADD3 R36, P1, PT, R20.reuse, 0x1c8, RZ ;  /* 0x000001c814247810 */ /* 0x040fe20007f3e0ff */
[--C-:B------:R-:W-:Y:S01]  /*1910*/  IMAD.X R23, RZ, RZ, R4.reuse, P2 ;  /* 0x000000ffff177224 */ /* 0x100fe200010e0604 */
[C---:B------:R-:W-:Y:S01]  /*1920*/  IADD3 R34, P2, PT, R20.reuse, 0x260, RZ ;  /* 0x0000026014227810 */ /* 0x040fe20007f5e0ff */
[----:B------:R-:W-:Y:S02]  /*1930*/  ST.E.64 desc[UR6][R32.64+0x128], R32 ;  /* 0x0001282020007985 */ /* 0x000fe4000c101b06 */
[--C-:B------:R-:W-:Y:S01]  /*1940*/  IMAD.X R37, RZ, RZ, R4.reuse, P1 ;  /* 0x000000ffff257224 */ /* 0x100fe200008e0604 */
[----:B------:R-:W-:Y:S01]  /*1950*/  IADD3 R24, P1, PT, R20, 0x2f8, RZ ;  /* 0x000002f814187810 */ /* 0x000fe20007f3e0ff */
[----:B------:R0:W-:Y:S01]  /*1960*/  ST.E.64 desc[UR6][R32.64+0x80], R30 ;  /* 0x0000801e20007985 */ /* 0x0001e2000c101b06 */
[----:B------:R-:W-:-:S03]  /*1970*/  IMAD.X R35, RZ, RZ, R4, P2 ;  /* 0x000000ffff237224 */ /* 0x000fc600010e0604 */
[----:B------:R1:W-:Y:S01]  /*1980*/  ST.E.64 desc[UR6][R32.64+0x88], R22 ;  /* 0x0000881620007985 */ /* 0x0003e2000c101b06 */
[----:B------:R-:W-:-:S03]  /*1990*/  IMAD.X R25, RZ, RZ, R4, P1 ;  /* 0x000000ffff197224 */ /* 0x000fc600008e0604 */
[----:B------:R2:W-:Y:S04]  /*19a0*/  ST.E.64 desc[UR6][R32.64+0x120], R34 ;  /* 0x0001202220007985 */ /* 0x0005e8000c101b06 */
[----:B------:R3:W-:Y:S01]  /*19b0*/  ST.E.64 desc[UR6][R32.64+0x1b0], R24 ;  /* 0x0001b01820007985 */ /* 0x0007e2000c101b06 */
[----:B0-----:R-:W-:-:S03]  /*19c0*/  IADD3 R30, P2, PT, R20, 0x390, RZ ;  /* 0x00000390141e7810 */ /* 0x001fc60007f5e0ff */
[----:B------:R0:W-:Y:S02]  /*19d0*/  ST.E.64 desc[UR6][R32.64+0x118], R36 ;  /* 0x0001182420007985 */ /* 0x0001e4000c101b06 */
[--C-:B------:R-:W-:Y:S01]  /*19e0*/  IMAD.X R31, RZ, RZ, R4.reuse, P2 ;  /* 0x000000ffff1f7224 */ /* 0x100fe200010e0604 */
[C---:B-1----:R-:W-:Y:S02]  /*19f0*/  IADD3 R22, P2, PT, R20.reuse, 0x428, RZ ;  /* 0x0000042814167810 */ /* 0x042fe40007f5e0ff */
[----:B------:R-:W-:Y:S02]  /*1a00*/  IADD3 R20, P1, PT, R20, 0x4c0, RZ ;  /* 0x000004c014147810 */ /* 0x000fe40007f3e0ff */
[C---:B--2---:R-:W-:Y:S01]  /*1a10*/  IADD3 R34, P3, PT, R32.reuse, 0x98, RZ ;  /* 0x0000009820227810 */ /* 0x044fe20007f7e0ff */
[--C-:B------:R-:W-:Y:S01]  /*1a20*/  IMAD.X R23, RZ, RZ, R4.reuse, P2 ;  /* 0x000000ffff177224 */ /* 0x100fe200010e0604 */
[C---:B---3--:R-:W-:Y:S01]  /*1a30*/  IADD3 R24, P4, PT, R32.reuse, 0x130, RZ ;  /* 0x0000013020187810 */ /* 0x048fe20007f9e0ff */
[----:B------:R1:W-:Y:S01]  /*1a40*/  ST.E.64 desc[UR6][R32.64+0x1b8], R30 ;  /* 0x0001b81e20007985 */ /* 0x0003e2000c101b06 */
[----:B------:R-:W-:Y:S01]  /*1a50*/  IMAD.X R21, RZ, RZ, R4, P1 ;  /* 0x000000ffff157224 */ /* 0x000fe200008e0604 */
[----:B0-----:R-:W-:Y:S01]  /*1a60*/  IADD3 R36, P2, PT, R32, -0x98, RZ ;  /* 0xffffff6820247810 */ /* 0x001fe20007f5e0ff */
[--C-:B------:R-:W-:Y:S01]  /*1a70*/  IMAD.X R35, RZ, RZ, R33.reuse, P3 ;  /* 0x000000ffff237224 */ /* 0x100fe200018e0621 */
[----:B------:R-:W-:Y:S01]  /*1a80*/  ST.E.64 desc[UR6][R32.64+0x248], R22 ;  /* 0x0002481620007985 */ /* 0x000fe2000c101b06 */
[----:B------:R-:W-:Y:S01]  /*1a90*/  IMAD.X R25, RZ, RZ, R33, P4 ;  /* 0x000000ffff197224 */ /* 0x000fe200020e0621 */
[----:B------:R-:W-:-:S02]  /*1aa0*/  IADD3.X R37, PT, PT, R33, -0x1, RZ, P2, !PT ;  /* 0xffffffff21257810 */ /* 0x000fc400017fe4ff */
[----:B------:R-:W-:Y:S04]  /*1ab0*/  ST.E.64 desc[UR6][R32.64+0x250], R20 ;  /* 0x0002501420007985 */ /* 0x000fe8000c101b06 */
[----:B------:R-:W-:Y:S01]  /*1ac0*/  ST.E.64 desc[UR6][R32.64+0x90], R36 ;  /* 0x0000902420007985 */ /* 0x000fe2000c101b06 */
[C---:B-1----:R-:W-:Y:S02]  /*1ad0*/  IADD3 R30, P1, PT, R27.reuse, 0x3, RZ ;  /* 0x000000031b1e7810 */ /* 0x042fe40007f3e0ff */
[----:B------:R-:W-:Y:S01]  /*1ae0*/  IADD3 R27, P2, PT, R27, 0x4, RZ ;  /* 0x000000041b1b7810 */ /* 0x000fe20007f5e0ff */
[----:B------:R-:W-:Y:S04]  /*1af0*/  ST.E.64 desc[UR6][R32.64+0x1c0], R34 ;  /* 0x0001c02220007985 */ /* 0x000fe8000c101b06 */
[----:B------:R0:W-:Y:S02]  /*1b00*/  ST.E.64 desc[UR6][R32.64+0x258], R24 ;  /* 0x0002581820007985 */ /* 0x0001e4000c101b06 */
[----:B0-----:R-:W-:-:S02]  /*1b10*/  IMAD.X R32, RZ, RZ, R3, P1 ;  /* 0x000000ffff207224 */ /* 0x001fc400008e0603 */
[----:B------:R-:W-:-:S07]  /*1b20*/  IMAD.X R3, RZ, RZ, R3, P2 ;  /* 0x000000ffff037224 */ /* 0x000fce00010e0603 */
.L_x_2656:
[----:B------:R-:W-:Y:S05]  /*1b30*/  BSYNC.RECONVERGENT B6 ;  /* 0x0000000000067941 */ /* 0x000fea0003800200 */
.L_x_2655:
[----:B------:R-:W-:Y:S05]  /*1b40*/  @!P0 BRA `(.L_x_2654) ;  /* 0x0000000000e08947 */ /* 0x000fea0003800000 */
[----:B------:R-:W-:Y:S01]  /*1b50*/  ISETP.NE.U32.AND P1, PT, R2, 0x1, PT ;  /* 0x000000010200780c */ /* 0x000fe20003f25070 */
[----:B------:R-:W-:Y:S01]  /*1b60*/  BSSY.RECONVERGENT B6, `(.L_x_2657) ;  /* 0x0000020000067945 */ /* 0x000fe20003800200 */
[----:B------:R-:W-:Y:S02]  /*1b70*/  LOP3.LUT R0, R0, 0x1, RZ, 0xc0, !PT ;  /* 0x0000000100007812 */ /* 0x000fe400078ec0ff */
[----:B------:R-:W-:Y:S02]  /*1b80*/  ISETP.NE.AND.EX P1, PT, RZ, RZ, PT, P1 ;  /* 0x000000ffff00720c */ /* 0x000fe40003f25310 */
[----:B------:R-:W-:-:S04]  /*1b90*/  ISETP.NE.U32.AND P0, PT, R0, 0x1, PT ;  /* 0x000000010000780c */ /* 0x000fc80003f05070 */
[----:B------:R-:W-:-:S07]  /*1ba0*/  ISETP.NE.U32.AND.EX P0, PT, RZ, RZ, PT, P0 ;  /* 0x000000ffff00720c */ /* 0x000fce0003f05100 */
[----:B------:R-:W-:Y:S06]  /*1bb0*/  @!P1 BRA `(.L_x_2658) ;  /* 0x0000000000689947 */ /* 0x000fec0003800000 */
[----:B------:R-:W-:Y:S02]  /*1bc0*/  IMAD R21, R3, 0x98, RZ ;  /* 0x0000009803157824 */ /* 0x000fe400078e02ff */
[----:B------:R-:W-:-:S04]  /*1bd0*/  IMAD.WIDE.U32 R32, R27, 0x98, R18 ;  /* 0x000000981b207825 */ /* 0x000fc800078e0012 */
[----:B------:R-:W-:Y:S01]  /*1be0*/  IMAD.IADD R33, R33, 0x1, R21 ;  /* 0x0000000121217824 */ /* 0x000fe200078e0215 */
[----:B------:R-:W-:Y:S01]  /*1bf0*/  IADD3 R20, P3, PT, R32, -0x98, RZ ;  /* 0xffffff6820147810 */ /* 0x000fe20007f7e0ff */
[----:B------:R-:W-:-:S03]  /*1c00*/  IMAD.WIDE.U32 R34, R27, 0x130, R18 ;  /* 0x000001301b227825 */ /* 0x000fc600078e0012 */
[----:B------:R-:W-:Y:S01]  /*1c10*/  IADD3.X R21, PT, PT, R33, -0x1, RZ, P3, !PT ;  /* 0xffffffff21157810 */ /* 0x000fe20001ffe4ff */
[----:B------:R-:W-:Y:S01]  /*1c20*/  IMAD R23, R3, 0x130, RZ ;  /* 0x0000013003177824 */ /* 0x000fe200078e02ff */
[C---:B------:R-:W-:Y:S01]  /*1c30*/  IADD3 R36, P2, PT, R34.reuse, 0x98, RZ ;  /* 0x0000009822247810 */ /* 0x040fe20007f5e0ff */
[----:B------:R-:W-:Y:S01]  /*1c40*/  ST.E.64 desc[UR6][R32.64+0x128], R32 ;  /* 0x0001282020007985 */ /* 0x000fe2000c101b06 */
[C---:B------:R-:W-:Y:S01]  /*1c50*/  IADD3 R22, P1, PT, R34.reuse, 0x130, RZ ;  /* 0x0000013022167810 */ /* 0x040fe20007f3e0ff */
[----:B------:R-:W-:Y:S01]  /*1c60*/  IMAD.IADD R0, R35, 0x1, R23 ;  /* 0x0000000123007824 */ /* 0x000fe200078e0217 */
[C---:B------:R-:W-:Y:S01]  /*1c70*/  IADD3 R24, P3, PT, R34.reuse, 0x1c8, RZ ;  /* 0x000001c822187810 */ /* 0x040fe20007f7e0ff */
[----:B------:R-:W-:Y:S01]  /*1c80*/  ST.E.64 desc[UR6][R32.64+0x90], R20 ;  /* 0x0000901420007985 */ /* 0x000fe2000c101b06 */
[----:B------:R-:W-:Y:S01]  /*1c90*/  IADD3 R34, P4, PT, R34, 0x260, RZ ;  /* 0x0000026022227810 */ /* 0x000fe20007f9e0ff */
[--C-:B------:R-:W-:Y:S02]  /*1ca0*/  IMAD.X R37, RZ, RZ, R0.reuse, P2 ;  /* 0x000000ffff257224 */ /* 0x100fe400010e0600 */
[--C-:B------:R-:W-:Y:S01]  /*1cb0*/  IMAD.X R23, RZ, RZ, R0.reuse, P1 ;  /* 0x000000ffff177224 */ /* 0x100fe200008e0600 */
[C---:B------:R-:W-:Y:S01]  /*1cc0*/  IADD3 R30, P1, PT, R27.reuse, 0x1, RZ ;  /* 0x000000011b1e7810 */ /* 0x040fe20007f3e0ff */
[--C-:B------:R-:W-:Y:S01]  /*1cd0*/  IMAD.X R25, RZ, RZ, R0.reuse, P3 ;  /* 0x000000ffff197224 */ /* 0x100fe200018e0600 */
[----:B------:R-:W-:Y:S01]  /*1ce0*/  IADD3 R27, P2, PT, R27, 0x2, RZ ;  /* 0x000000021b1b7810 */ /* 0x000fe20007f5e0ff */
[----:B------:R-:W-:Y:S01]  /*1cf0*/  IMAD.X R35, RZ, RZ, R0, P4 ;  /* 0x000000ffff237224 */ /* 0x000fe200020e0600 */
[----:B------:R-:W-:Y:S04]  /*1d00*/  ST.E.64 desc[UR6][R32.64+0x80], R36 ;  /* 0x0000802420007985 */ /* 0x000fe8000c101b06 */
[----:B------:R-:W-:Y:S04]  /*1d10*/  ST.E.64 desc[UR6][R32.64+0x88], R22 ;  /* 0x0000881620007985 */ /* 0x000fe8000c101b06 */
[----:B------:R-:W-:Y:S04]  /*1d20*/  ST.E.64 desc[UR6][R32.64+0x118], R24 ;  /* 0x0001181820007985 */ /* 0x000fe8000c101b06 */
[----:B------:R0:W-:Y:S02]  /*1d30*/  ST.E.64 desc[UR6][R32.64+0x120], R34 ;  /* 0x0001202220007985 */ /* 0x0001e4000c101b06 */
[----:B0-----:R-:W-:-:S02]  /*1d40*/  IMAD.X R32, RZ, RZ, R3, P1 ;  /* 0x000000ffff207224 */ /* 0x001fc400008e0603 */
[----:B------:R-:W-:-:S07]  /*1d50*/  IMAD.X R3, RZ, RZ, R3, P2 ;  /* 0x000000ffff037224 */ /* 0x000fce00010e0603 */
.L_x_2658:
[----:B------:R-:W-:Y:S05]  /*1d60*/  BSYNC.RECONVERGENT B6 ;  /* 0x0000000000067941 */ /* 0x000fea0003800200 */
.L_x_2657:
[----:B------:R-:W-:Y:S05]  /*1d70*/  @P0 BRA `(.L_x_2654) ;  /* 0x0000000000540947 */ /* 0x000fea0003800000 */
[----:B------:R-:W-:-:S04]  /*1d80*/  IMAD.WIDE.U32 R30, R27, 0x130, R18 ;  /* 0x000001301b1e7825 */ /* 0x000fc800078e0012 */
[----:B------:R-:W-:Y:S01]  /*1d90*/  IMAD R23, R3, 0x98, RZ ;  /* 0x0000009803177824 */ /* 0x000fe200078e02ff */
[C---:B------:R-:W-:Y:S01]  /*1da0*/  IADD3 R24, P0, PT, R30.reuse, 0x98, RZ ;  /* 0x000000981e187810 */ /* 0x040fe20007f1e0ff */
[----:B------:R-:W-:Y:S01]  /*1db0*/  IMAD.WIDE.U32 R20, R27, 0x98, R18 ;  /* 0x000000981b147825 */ /* 0x000fe200078e0012 */
[----:B------:R-:W-:-:S03]  /*1dc0*/  IADD3 R34, P1, PT, R30, 0x130, RZ ;  /* 0x000001301e227810 */ /* 0x000fc60007f3e0ff */
[----:B------:R-:W-:Y:S01]  /*1dd0*/  IMAD R25, R3, 0x130, RZ ;  /* 0x0000013003197824 */ /* 0x000fe200078e02ff */
[----:B------:R-:W-:Y:S01]  /*1de0*/  IADD3 R22, P2, PT, R20, -0x98, RZ ;  /* 0xffffff6814167810 */ /* 0x000fe20007f5e0ff */
[----:B------:R-:W-:Y:S02]  /*1df0*/  IMAD.IADD R21, R21, 0x1, R23 ;  /* 0x0000000115157824 */ /* 0x000fe400078e0217 */
[----:B------:R-:W-:Y:S02]  /*1e00*/  IMAD.IADD R0, R31, 0x1, R25 ;  /* 0x000000011f007824 */ /* 0x000fe400078e0219 */
[----:B------:R-:W-:Y:S01]  /*1e10*/  IMAD.MOV.U32 R30, RZ, RZ, R27 ;  /* 0x000000ffff1e7224 */ /* 0x000fe200078e001b */
[----:B------:R-:W-:Y:S01]  /*1e20*/  IADD3.X R23, PT, PT, R21, -0x1, RZ, P2, !PT ;  /* 0xffffffff15177810 */ /* 0x000fe200017fe4ff */
[--C-:B------:R-:W-:Y:S02]  /*1e30*/  IMAD.X R25, RZ, RZ, R0.reuse, P0 ;  /* 0x000000ffff197224 */ /* 0x100fe400000e0600 */
[----:B------:R-:W-:Y:S01]  /*1e40*/  IMAD.X R35, RZ, RZ, R0, P1 ;  /* 0x000000ffff237224 */ /* 0x000fe200008e0600 */
[----:B------:R-:W-:Y:S01]  /*1e50*/  IADD3 R0, P0, PT, R27, 0x1, RZ ;  /* 0x000000011b007810 */ /* 0x000fe20007f1e0ff */
[----:B------:R0:W-:Y:S01]  /*1e60*/  ST.E.64 desc[UR6][R20.64+0x90], R22 ;  /* 0x0000901614007985 */ /* 0x0001e2000c101b06 */
[----:B------:R-:W-:-:S03]  /*1e70*/  IMAD.MOV.U32 R32, RZ, RZ, R3 ;  /* 0x000000ffff207224 */ /* 0x000fc600078e0003 */
[----:B------:R0:W-:Y:S01]  /*1e80*/  ST.E.64 desc[UR6][R20.64+0x80], R24 ;  /* 0x0000801814007985 */ /* 0x0001e2000c101b06 */
[----:B------:R-:W-:Y:S02]  /*1e90*/  IMAD.X R2, RZ, RZ, R3, P0 ;  /* 0x000000ffff027224 */ /* 0x000fe400000e0603 */
[----:B------:R-:W-:Y:S01]  /*1ea0*/  IMAD.MOV.U32 R27, RZ, RZ, R0 ;  /* 0x000000ffff1b7224 */ /* 0x000fe200078e0000 */
[----:B------:R0:W-:Y:S01]  /*1eb0*/  ST.E.64 desc[UR6][R20.64+0x88], R34 ;  /* 0x0000882214007985 */ /* 0x0001e2000c101b06 */
[----:B------:R-:W-:-:S07]  /*1ec0*/  IMAD.MOV.U32 R3, RZ, RZ, R2 ;  /* 0x000000ffff037224 */ /* 0x000fce00078e0002 */
.L_x_2654:
[----:B------:R-:W-:Y:S05]  /*1ed0*/  BSYNC.RECONVERGENT B5 ;  /* 0x0000000000057941 */ /* 0x000fea0003800200 */
.L_x_2653:
[----:B------:R-:W-:Y:S01]  /*1ee0*/  IADD3 R2, P0, PT, R30, 0x2, RZ ;  /* 0x000000021e027810 */ /* 0x000fe20007f1e0ff */
[----:B0-----:R-:W-:Y:S02]  /*1ef0*/  IMAD R25, R3, 0x98, RZ ;  /* 0x0000009803197824 */ /* 0x001fe400078e02ff */
[----:B------:R-:W-:-:S04]  /*1f00*/  IMAD.WIDE.U32 R20, R27, 0x98, R18 ;  /* 0x000000981b147825 */ /* 0x000fc800078e0012 */
[----:B------:R-:W-:Y:S02]  /*1f10*/  IMAD.IADD R25, R21, 0x1, R25 ;  /* 0x0000000115197824 */ /* 0x000fe400078e0219 */
[----:B------:R-:W-:-:S07]  /*1f20*/  IMAD.X R29, RZ, RZ, R32, P0 ;  /* 0x000000ffff1d7224 */ /* 0x000fce00000e0620 */
.L_x_2648:
[----:B------:R-:W-:Y:S05]  /*1f30*/  BSYNC.RECONVERGENT B3 ;  /* 0x0000000000037941 */ /* 0x000fea0003800200 */
.L_x_2647:
[----:B------:R-:W-:Y:S01]  /*1f40*/  LOP3.LUT R0, R16, 0x1, RZ, 0xc0, !PT ;  /* 0x0000000110007812 */ /* 0x000fe200078ec0ff */
[----:B------:R-:W-:Y:S01]  /*1f50*/  BSSY.RECONVERGENT B3, `(.L_x_2659) ;  /* 0x000001c000037945 */ /* 0x000fe20003800200 */
[----:B------:R-:W-:Y:S02]  /*1f60*/  IMAD.MOV.U32 R24, RZ, RZ, R20 ;  /* 0x000000ffff187224 */ /* 0x000fe400078e0014 */
[----:B------:R-:W-:-:S04]  /*1f70*/  ISETP.NE.U32.AND P0, PT, R0, 0x1, PT ;  /* 0x000000010000780c */ /* 0x000fc80003f05070 */
[----:B------:R-:W-:-:S13]  /*1f80*/  ISETP.NE.U32.AND.EX P0, PT, RZ, RZ, PT, P0 ;  /* 0x000000ffff00720c */ /* 0x000fda0003f05100 */
[----:B------:R-:W-:Y:S05]  /*1f90*/  @P0 BRA `(.L_x_2660) ;  /* 0x0000000000380947 */ /* 0x000fea0003800000 */
        /* <DEDUP_REMOVED lines=8> */
[--C-:B------:R-:W-:Y:S02]  /*2020*/  IMAD.X R35, RZ, RZ, R0.reuse, P0 ;  /* 0x000000ffff237224 */ /* 0x100fe400000e0600 */
[----:B------:R-:W-:Y:S01]  /*2030*/  IMAD.X R23, RZ, RZ, R0, P1 ;  /* 0x000000ffff177224 */ /* 0x000fe200008e0600 */
[----:B------:R0:W-:Y:S04]  /*2040*/  ST.E.64 desc[UR6][R24.64+0x90], R20 ;  /* 0x0000901418007985 */ /* 0x0001e8000c101b06 */
[----:B------:R0:W-:Y:S04]  /*2050*/  ST.E.64 desc[UR6][R24.64+0x80], R34 ;  /* 0x0000802218007985 */ /* 0x0001e8000c101b06 */
[----:B------:R0:W-:Y:S01]  /*2060*/  ST.E.64 desc[UR6][R24.64+0x88], R22 ;  /* 0x0000881618007985 */ /* 0x0001e2000c101b06 */
[----:B------:R-:W-:Y:S05]  /*2070*/  BRA `(.L_x_2661) ;  /* 0x0000000000247947 */ /* 0x000fea0003800000 */
.L_x_2660:
[----:B------:R-:W-:-:S04]  /*2080*/  IMAD.WIDE.U32 R20, R27, 0x130, R18 ;  /* 0x000001301b147825 */ /* 0x000fc800078e0012 */
[----:B------:R-:W-:Y:S01]  /*2090*/  IMAD R33, R3, 0x98, RZ ;  /* 0x0000009803217824 */ /* 0x000fe200078e02ff */
[----:B------:R-:W-:Y:S01]  /*20a0*/  IADD3 R20, P0, PT, R20, 0x98, RZ ;  /* 0x0000009814147810 */ /* 0x000fe20007f1e0ff */
[----:B------:R-:W-:-:S04]  /*20b0*/  IMAD.WIDE.U32 R22, R27, 0x98, R18 ;  /* 0x000000981b167825 */ /* 0x000fc800078e0012 */
[----:B------:R-:W-:Y:S02]  /*20c0*/  IMAD R31, R3, 0x130, RZ ;  /* 0x00000130031f7824 */ /* 0x000fe400078e02ff */
[----:B------:R-:W-:Y:S02]  /*20d0*/  IMAD.IADD R23, R23, 0x1, R33 ;  /* 0x0000000117177824 */ /* 0x000fe400078e0221 */
[----:B------:R-:W-:-:S03]  /*20e0*/  IMAD.X R21, R21, 0x1, R31, P0 ;  /* 0x0000000115157824 */ /* 0x000fc600000e061f */
[----:B------:R1:W-:Y:S04]  /*20f0*/  ST.E.64 desc[UR6][R24.64+0x90], R22 ;  /* 0x0000901618007985 */ /* 0x0003e8000c101b06 */
[----:B------:R1:W-:Y:S02]  /*2100*/  ST.E.64 desc[UR6][R24.64+0x80], R20 ;  /* 0x0000801418007985 */ /* 0x0003e4000c101b06 */
.L_x_2661:
[----:B------:R-:W-:Y:S05]  /*2110*/  BSYNC.RECONVERGENT B3 ;  /* 0x0000000000037941 */ /* 0x000fea0003800200 */
.L_x_2659:
[----:B------:R-:W-:Y:S01]  /*2120*/  IADD3 R0, P0, PT, R27, 0x1, RZ ;  /* 0x000000011b007810 */ /* 0x000fe20007f1e0ff */
[----:B01----:R-:W-:Y:S02]  /*2130*/  IMAD R23, R29, 0x98, RZ ;  /* 0x000000981d177824 */ /* 0x003fe400078e02ff */
[----:B------:R-:W-:-:S04]  /*2140*/  IMAD.WIDE.U32 R20, R2, 0x98, R18 ;  /* 0x0000009802147825 */ /* 0x000fc800078e0012 */
[----:B------:R-:W-:Y:S02]  /*2150*/  IMAD.X R31, RZ, RZ, R3, P0 ;  /* 0x000000ffff1f7224 */ /* 0x000fe400000e0603 */
[----:B------:R-:W-:-:S07]  /*2160*/  IMAD.IADD R21, R21, 0x1, R23 ;  /* 0x0000000115157824 */ /* 0x000fce00078e0217 */
.L_x_2646:
[----:B------:R-:W-:Y:S05]  /*2170*/  BSYNC.RECONVERGENT B4 ;  /* 0x0000000000047941 */ /* 0x000fea0003800200 */
.L_x_2645:
[----:B------:R-:W-:Y:S01]  /*2180*/  ISETP.GE.U32.AND P0, PT, R0, R16, PT ;  /* 0x000000100000720c */ /* 0x000fe20003f06070 */
[----:B------:R-:W-:Y:S02]  /*2190*/  IMAD.MOV.U32 R26, RZ, RZ, R16 ;  /* 0x000000ffff1a7224 */ /* 0x000fe400078e0010 */
[----:B------:R-:W-:Y:S01]  /*21a0*/  IMAD.MOV.U32 R4, RZ, RZ, R17 ;  /* 0x000000ffff047224 */ /* 0x000fe200078e0011 */
[----:B------:R-:W-:-:S13]  /*21b0*/  ISETP.GE.U32.AND.EX P0, PT, R31, R17, PT, P0 ;  /* 0x000000111f00720c */ /* 0x000fda0003f06100 */
[----:B------:R-:W-:Y:S05]  /*21c0*/  @P0 BRA `(.L_x_2637) ;  /* 0x0000000800680947 */ /* 0x000fea0003800000 */
[CC--:B------:R-:W-:Y:S01]  /*21d0*/  IADD3 R3, P1, PT, -R16.reuse, R0.reuse, RZ ;  /* 0x0000000010037210 */ /* 0x0c0fe20007f3e1ff */
[----:B------:R-:W-:Y:S01]  /*21e0*/  BSSY.RECONVERGENT B3, `(.L_x_2662) ;  /* 0x0000044000037945 */ /* 0x000fe20003800200 */
[----:B------:R-:W-:Y:S02]  /*21f0*/  IADD3 R34, P2, PT, R16, -R0, RZ ;  /* 0x8000000010227210 */ /* 0x000fe40007f5e0ff */
[----:B------:R-:W-:Y:S01]  /*2200*/  ISETP.GT.U32.AND P0, PT, R3, -0x8, PT ;  /* 0xfffffff80300780c */ /* 0x000fe20003f04070 */
[----:B------:R-:W-:Y:S01]  /*2210*/  IMAD.X R3, R31, 0x1, ~R17, P1 ;  /* 0x000000011f037824 */ /* 0x000fe200008e0e11 */
[----:B------:R-:W-:-:S04]  /*2220*/  LOP3.LUT P1, RZ, R34, 0x7, RZ, 0xc0, !PT ;  /* 0x0000000722ff7812 */ /* 0x000fc8000782c0ff */
[----:B------:R-:W-:-:S13]  /*2230*/  ISETP.GT.U32.AND.EX P0, PT, R3, -0x1, PT, P0 ;  /* 0xffffffff0300780c */ /* 0x000fda0003f04100 */
[----:B------:R-:W-:Y:S05]  /*2240*/  @P0 BRA `(.L_x_2663) ;  /* 0x0000000000f40947 */ /* 0x000fea0003800000 */
[----:B------:R-:W-:Y:S01]  /*2250*/  IMAD.X R36, R17, 0x1, ~R31, P2 ;  /* 0x0000000111247824 */ /* 0x000fe200010e0e1f */
[----:B------:R-:W-:Y:S01]  /*2260*/  LOP3.LUT R33, R34, 0xfffffff8, RZ, 0xc0, !PT ;  /* 0xfffffff822217812 */ /* 0x000fe200078ec0ff */
[----:B------:R-:W-:Y:S02]  /*2270*/  IMAD.MOV.U32 R4, RZ, RZ, RZ ;  /* 0x000000ffff047224 */ /* 0x000fe400078e00ff */
[----:B------:R-:W-:-:S07]  /*2280*/  IMAD.MOV.U32 R3, RZ, RZ, RZ ;  /* 0x000000ffff037224 */ /* 0x000fce00078e00ff */
.L_x_2664:
[----:B------:R-:W-:Y:S01]  /*2290*/  IMAD R25, R31, 0x98, RZ ;  /* 0x000000981f197824 */ /* 0x000fe200078e02ff */
[----:B------:R-:W-:Y:S01]  /*22a0*/  ST.E.64 desc[UR6][R20.64+0x80], RZ ;  /* 0x000080ff14007985 */ /* 0x000fe2000c101b06 */
[C---:B------:R-:W-:Y:S01]  /*22b0*/  IMAD.WIDE.U32 R22, R0.reuse, 0x98, R18 ;  /* 0x0000009800167825 */ /* 0x040fe200078e0012 */
[----:B------:R-:W-:Y:S02]  /*22c0*/  IADD3 R0, P4, PT, R0, 0x8, RZ ;  /* 0x0000000800007810 */ /* 0x000fe40007f9e0ff */
[----:B------:R-:W-:Y:S01]  /*22d0*/  ST.E.64 desc[UR6][R20.64+0x88], RZ ;  /* 0x000088ff14007985 */ /* 0x000fe2000c101b06 */
[----:B------:R-:W-:Y:S01]  /*22e0*/  IMAD.IADD R23, R23, 0x1, R25 ;  /* 0x0000000117177824 */ /* 0x000fe200078e0219 */
[----:B------:R-:W-:Y:S01]  /*22f0*/  IADD3 R24, P0, PT, R22, -0x98, RZ ;  /* 0xffffff6816187810 */ /* 0x000fe20007f1e0ff */
[----:B------:R-:W-:Y:S02]  /*2300*/  IMAD R27, R29, 0x98, RZ ;  /* 0x000000981d1b7824 */ /* 0x000fe400078e02ff */
[----:B------:R-:W-:Y:S01]  /*2310*/  IMAD.X R31, RZ, RZ, R31, P4 ;  /* 0x000000ffff1f7224 */ /* 0x000fe200020e061f */
[----:B------:R-:W-:-:S02]  /*2320*/  IADD3.X R25, PT, PT, R23, -0x1, RZ, P0, !PT ;  /* 0xffffffff17197810 */ /* 0x000fc400007fe4ff */
[----:B------:R-:W-:-:S03]  /*2330*/  IADD3 R26, P0, PT, R22, 0x98, RZ ;  /* 0x00000098161a7810 */ /* 0x000fc60007f1e0ff */
[----:B------:R0:W-:Y:S02]  /*2340*/  ST.E.64 desc[UR6][R20.64+0x90], R24 ;  /* 0x0000901814007985 */ /* 0x0001e4000c101b06 */
[C---:B0-----:R-:W-:Y:S01]  /*2350*/  IMAD.WIDE.U32 R20, R2.reuse, 0x98, R18 ;  /* 0x0000009802147825 */ /* 0x041fe200078e0012 */
[----:B------:R-:W-:-:S03]  /*2360*/  IADD3 R2, P3, PT, R2, 0x8, RZ ;  /* 0x0000000802027810 */ /* 0x000fc60007f7e0ff */
[----:B------:R-:W-:Y:S02]  /*2370*/  IMAD.IADD R21, R21, 0x1, R27 ;  /* 0x0000000115157824 */ /* 0x000fe400078e021b */
[----:B------:R-:W-:Y:S02]  /*2380*/  IMAD.X R27, RZ, RZ, R23, P0 ;  /* 0x000000ffff1b7224 */ /* 0x000fe400000e0617 */
[----:B------:R-:W-:Y:S01]  /*2390*/  IMAD.X R29, RZ, RZ, R29, P3 ;  /* 0x000000ffff1d7224 */ /* 0x000fe200018e061d */
[----:B------:R-:W-:Y:S04]  /*23a0*/  ST.E.64 desc[UR6][R20.64+0x128], R22 ;  /* 0x0001281614007985 */ /* 0x000fe8000c101b06 */
[----:B------:R0:W-:Y:S04]  /*23b0*/  ST.E.64 desc[UR6][R20.64+0x1c0], R26 ;  /* 0x0001c01a14007985 */ /* 0x0001e8000c101b06 */
[----:B------:R-:W-:Y:S04]  /*23c0*/  ST.E.64 desc[UR6][R20.64+0x118], RZ ;  /* 0x000118ff14007985 */ /* 0x000fe8000c101b06 */
[----:B------:R-:W-:Y:S04]  /*23d0*/  ST.E.64 desc[UR6][R20.64+0x120], RZ ;  /* 0x000120ff14007985 */ /* 0x000fe8000c101b06 */
[----:B------:R-:W-:Y:S01]  /*23e0*/  ST.E.64 desc[UR6][R20.64+0x1b0], RZ ;  /* 0x0001b0ff14007985 */ /* 0x000fe2000c101b06 */
[----:B0-----:R-:W-:-:S03]  /*23f0*/  IADD3 R26, P0, PT, R22, 0x130, RZ ;  /* 0x00000130161a7810 */ /* 0x001fc60007f1e0ff */
[----:B------:R-:W-:Y:S02]  /*2400*/  ST.E.64 desc[UR6][R20.64+0x1b8], RZ ;  /* 0x0001b8ff14007985 */ /* 0x000fe4000c101b06 */
[--C-:B------:R-:W-:Y:S01]  /*2410*/  IMAD.X R27, RZ, RZ, R23.reuse, P0 ;  /* 0x000000ffff1b7224 */ /* 0x100fe200000e0617 */
[C---:B------:R-:W-:Y:S01]  /*2420*/  IADD3 R24, P0, PT, R22.reuse, 0x1c8, RZ ;  /* 0x000001c816187810 */ /* 0x040fe20007f1e0ff */
[----:B------:R-:W-:Y:S04]  /*2430*/  ST.E.64 desc[UR6][R20.64+0x248], RZ ;  /* 0x000248ff14007985 */ /* 0x000fe8000c101b06 */
        /* <DEDUP_REMOVED lines=11> */
[--C-:B------:R-:W-:Y:S01]  /*24f0*/  IMAD.X R27, RZ, RZ, R23.reuse, P0 ;  /* 0x000000ffff1b7224 */ /* 0x100fe200000e0617 */
[----:B------:R-:W-:Y:S01]  /*2500*/  IADD3 R22, P0, PT, R22, 0x390, RZ ;  /* 0x0000039016167810 */ /* 0x000fe20007f1e0ff */
[----:B------:R0:W-:Y:S04]  /*2510*/  ST.E.64 desc[UR6][R20.64+0x388], R24 ;  /* 0x0003881814007985 */ /* 0x0001e8000c101b06 */
[----:B------:R-:W-:Y:S01]  /*2520*/  IMAD.X R23, RZ, RZ, R23, P0 ;  /* 0x000000ffff177224 */ /* 0x000fe200000e0617 */
[----:B------:R-:W-:Y:S01]  /*2530*/  IADD3 R4, P0, PT, R4, 0x8, RZ ;  /* 0x0000000804047810 */ /* 0x000fe20007f1e0ff */
[----:B------:R-:W-:Y:S04]  /*2540*/  ST.E.64 desc[UR6][R20.64+0x420], R26 ;  /* 0x0004201a14007985 */ /* 0x000fe8000c101b06 */
[----:B------:R-:W-:Y:S01]  /*2550*/  IMAD.X R3, RZ, RZ, R3, P0 ;  /* 0x000000ffff037224 */ /* 0x000fe200000e0603 */
[----:B------:R-:W-:Y:S01]  /*2560*/  ISETP.NE.U32.AND P0, PT, R4, R33, PT ;  /* 0x000000210400720c */ /* 0x000fe20003f05070 */
[----:B------:R-:W-:Y:S01]  /*2570*/  ST.E.64 desc[UR6][R20.64+0x410], RZ ;  /* 0x000410ff14007985 */ /* 0x000fe2000c101b06 */
[----:B0-----:R-:W-:-:S02]  /*2580*/  IADD3 R24, P2, PT, R20, 0x4c0, RZ ;  /* 0x000004c014187810 */ /* 0x001fc40007f5e0ff */
[----:B------:R-:W-:Y:S01]  /*2590*/  ISETP.NE.AND.EX P0, PT, R3, R36, PT, P0 ;  /* 0x000000240300720c */ /* 0x000fe20003f05300 */
[----:B------:R-:W-:Y:S02]  /*25a0*/  ST.E.64 desc[UR6][R20.64+0x418], RZ ;  /* 0x000418ff14007985 */ /* 0x000fe4000c101b06 */
[----:B------:R-:W-:Y:S02]  /*25b0*/  IMAD.X R25, RZ, RZ, R21, P2 ;  /* 0x000000ffff197224 */ /* 0x000fe400010e0615 */
[----:B------:R-:W-:Y:S04]  /*25c0*/  ST.E.64 desc[UR6][R20.64+0x4a8], RZ ;  /* 0x0004a8ff14007985 */ /* 0x000fe8000c101b06 */
[----:B------:R-:W-:Y:S04]  /*25d0*/  ST.E.64 desc[UR6][R20.64+0x4b0], RZ ;  /* 0x0004b0ff14007985 */ /* 0x000fe8000c101b06 */
[----:B------:R0:W-:Y:S02]  /*25e0*/  ST.E.64 desc[UR6][R20.64+0x4b8], R22 ;  /* 0x0004b81614007985 */ /* 0x0001e4000c101b06 */
[----:B0-----:R-:W-:-:S02]  /*25f0*/  IMAD.MOV.U32 R20, RZ, RZ, R24 ;  /* 0x000000ffff147224 */ /* 0x001fc400078e0018 */
[----:B------:R-:W-:Y:S01]  /*2600*/  IMAD.MOV.U32 R21, RZ, RZ, R25 ;  /* 0x000000ffff157224 */ /* 0x000fe200078e0019 */
[----:B------:R-:W-:Y:S06]  /*2610*/  @P0 BRA `(.L_x_2664) ;  /* 0xfffffffc001c0947 */ /* 0x000fec000383ffff */
.L_x_2663:
[----:B------:R-:W-:Y:S05]  /*2620*/  BSYNC.RECONVERGENT B3 ;  /* 0x0000000000037941 */ /* 0x000fea0003800200 */
.L_x_2662:
[----:B------:R-:W-:Y:S02]  /*2630*/  IMAD.MOV.U32 R26, RZ, RZ, R16 ;  /* 0x000000ffff1a7224 */ /* 0x000fe400078e0010 */
[----:B------:R-:W-:Y:S01]  /*2640*/  IMAD.MOV.U32 R4, RZ, RZ, R17 ;  /* 0x000000ffff047224 */ /* 0x000fe200078e0011 */
[----:B------:R-:W-:Y:S06]  /*2650*/  @!P1 BRA `(.L_x_2637) ;  /* 0x0000000400449947 */ /* 0x000fec0003800000 */
[C---:B------:R-:W-:Y:S01]  /*2660*/  LOP3.LUT R3, R34.reuse, 0x7, RZ, 0xc0, !PT ;  /* 0x0000000722037812 */ /* 0x040fe200078ec0ff */
[----:B------:R-:W-:Y:S01]  /*2670*/  BSSY.RECONVERGENT B3, `(.L_x_2665) ;  /* 0x0000023000037945 */ /* 0x000fe20003800200 */
[----:B------:R-:W-:Y:S02]  /*2680*/  LOP3.LUT P1, RZ, R34, 0x3, RZ, 0xc0, !PT ;  /* 0x0000000322ff7812 */ /* 0x000fe4000782c0ff */
[----:B------:R-:W-:-:S04]  /*2690*/  ISETP.GE.U32.AND P0, PT, R3, 0x4, PT ;  /* 0x000000040300780c */ /* 0x000fc80003f06070 */
[----:B------:R-:W-:-:S13]  /*26a0*/  ISETP.GE.U32.AND.EX P0, PT, RZ, RZ, PT, P0 ;  /* 0x000000ffff00720c */ /* 0x000fda0003f06100 */
[----:B------:R-:W-:Y:S05]  /*26b0*/  @!P0 BRA `(.L_x_2666) ;  /* 0x0000000000788947 */ /* 0x000fea0003800000 */
        /* <DEDUP_REMOVED lines=8> */
[----:B------:R-:W-:Y:S01]  /*2740*/  IMAD.WIDE.U32 R22, R2, 0x98, R18 ;  /* 0x0000009802167825 */ /* 0x000fe200078e0012 */
[----:B------:R-:W-:-:S02]  /*2750*/  IADD3.X R27, PT, PT, R25, -0x1, RZ, P0, !PT ;  /* 0xffffffff191b7810 */ /* 0x000fc400007fe4ff */
[----:B------:R-:W-:Y:S01]  /*2760*/  IADD3 R36, P0, PT, R24, 0x98, RZ ;  /* 0x0000009818247810 */ /* 0x000fe20007f1e0ff */
[----:B------:R-:W-:Y:S02]  /*2770*/  IMAD.IADD R23, R23, 0x1, R3 ;  /* 0x0000000117177824 */ /* 0x000fe400078e0203 */
[----:B------:R0:W-:Y:S01]  /*2780*/  ST.E.64 desc[UR6][R20.64+0x90], R26 ;  /* 0x0000901a14007985 */ /* 0x0001e2000c101b06 */
[----:B------:R-:W-:Y:S02]  /*2790*/  IMAD.X R31, RZ, RZ, R31, P3 ;  /* 0x000000ffff1f7224 */ /* 0x000fe400018e061f */
[----:B------:R-:W-:Y:S01]  /*27a0*/  IMAD.X R37, RZ, RZ, R25, P0 ;  /* 0x000000ffff257224 */ /* 0x000fe200000e0619 */
[----:B------:R1:W-:Y:S01]  /*27b0*/  ST.E.64 desc[UR6][R22.64+0x128], R24 ;  /* 0x0001281816007985 */ /* 0x0003e2000c101b06 */
[----:B------:R-:W-:-:S03]  /*27c0*/  IADD3 R2, P0, PT, R2, 0x4, RZ ;  /* 0x0000000402027810 */ /* 0x000fc60007f1e0ff */
[----:B------:R1:W-:Y:S02]  /*27d0*/  ST.E.64 desc[UR6][R22.64+0x1c0], R36 ;  /* 0x0001c02416007985 */ /* 0x0003e4000c101b06 */
[----:B------:R-:W-:Y:S02]  /*27e0*/  IMAD.X R29, RZ, RZ, R29, P0 ;  /* 0x000000ffff1d7224 */ /* 0x000fe400000e061d */
[----:B------:R1:W-:Y:S01]  /*27f0*/  ST.E.64 desc[UR6][R22.64+0x118], RZ ;  /* 0x000118ff16007985 */ /* 0x0003e2000c101b06 */
[----:B0-----:R-:W-:-:S03]  /*2800*/  IADD3 R26, P2, PT, R24, 0x130, RZ ;  /* 0x00000130181a7810 */ /* 0x001fc60007f5e0ff */
[----:B------:R1:W-:Y:S02]  /*2810*/  ST.E.64 desc[UR6][R22.64+0x120], RZ ;  /* 0x000120ff16007985 */ /* 0x0003e4000c101b06 */
[----:B------:R-:W-:Y:S02]  /*2820*/  IMAD.X R27, RZ, RZ, R25, P2 ;  /* 0x000000ffff1b7224 */ /* 0x000fe400010e0619 */
[----:B------:R1:W-:Y:S01]  /*2830*/  ST.E.64 desc[UR6][R22.64+0x1b0], RZ ;  /* 0x0001b0ff16007985 */ /* 0x0003e2000c101b06 */
[----:B------:R-:W-:-:S03]  /*2840*/  IADD3 R20, P2, PT, R22, 0x260, RZ ;  /* 0x0000026016147810 */ /* 0x000fc60007f5e0ff */
[----:B------:R1:W-:Y:S02]  /*2850*/  ST.E.64 desc[UR6][R22.64+0x258], R26 ;  /* 0x0002581a16007985 */ /* 0x0003e4000c101b06 */
[----:B------:R-:W-:Y:S02]  /*2860*/  IMAD.X R21, RZ, RZ, R23, P2 ;  /* 0x000000ffff157224 */ /* 0x000fe400010e0617 */
[----:B------:R1:W-:Y:S04]  /*2870*/  ST.E.64 desc[UR6][R22.64+0x1b8], RZ ;  /* 0x0001b8ff16007985 */ /* 0x0003e8000c101b06 */
[----:B------:R1:W-:Y:S04]  /*2880*/  ST.E.64 desc[UR6][R22.64+0x248], RZ ;  /* 0x000248ff16007985 */ /* 0x0003e8000c101b06 */
[----:B------:R1:W-:Y:S02]  /*2890*/  ST.E.64 desc[UR6][R22.64+0x250], RZ ;  /* 0x000250ff16007985 */ /* 0x0003e4000c101b06 */
.L_x_2666:
[----:B------:R-:W-:Y:S05]  /*28a0*/  BSYNC.RECONVERGENT B3 ;  /* 0x0000000000037941 */ /* 0x000fea0003800200 */
.L_x_2665:
[----:B-1----:R-:W-:Y:S02]  /*28b0*/  IMAD.MOV.U32 R26, RZ, RZ, R16 ;  /* 0x000000ffff1a7224 */ /* 0x002fe400078e0010 */
[----:B------:R-:W-:Y:S01]  /*28c0*/  IMAD.MOV.U32 R4, RZ, RZ, R17 ;  /* 0x000000ffff047224 */ /* 0x000fe200078e0011 */
[----:B------:R-:W-:Y:S06]  /*28d0*/  @!P1 BRA `(.L_x_2637) ;  /* 0x0000000000a49947 */ /* 0x000fec0003800000 */
[C---:B------:R-:W-:Y:S01]  /*28e0*/  LOP3.LUT R3, R34.reuse, 0x3, RZ, 0xc0, !PT ;  /* 0x0000000322037812 */ /* 0x040fe200078ec0ff */
[----:B------:R-:W-:Y:S01]  /*28f0*/  BSSY.RECONVERGENT B3, `(.L_x_2667) ;  /* 0x000001b000037945 */ /* 0x000fe20003800200 */
[----:B------:R-:W-:Y:S02]  /*2900*/  LOP3.LUT R34, R34, 0x1, RZ, 0xc0, !PT ;  /* 0x0000000122227812 */ /* 0x000fe400078ec0ff */
[----:B------:R-:W-:Y:S02]  /*2910*/  ISETP.NE.U32.AND P0, PT, R3, 0x1, PT ;  /* 0x000000010300780c */ /* 0x000fe40003f05070 */
[----:B------:R-:W-:Y:S02]  /*2920*/  ISETP.NE.U32.AND P1, PT, R34, 0x1, PT ;  /* 0x000000012200780c */ /* 0x000fe40003f25070 */
[----:B------:R-:W-:Y:S02]  /*2930*/  ISETP.NE.AND.EX P0, PT, RZ, RZ, PT, P0 ;  /* 0x000000ffff00720c */ /* 0x000fe40003f05300 */
[----:B------:R-:W-:-:S11]  /*2940*/  ISETP.NE.U32.AND.EX P1, PT, RZ, RZ, PT, P1 ;  /* 0x000000ffff00720c */ /* 0x000fd60003f25110 */
[----:B------:R-:W-:Y:S05]  /*2950*/  @!P0 BRA `(.L_x_2668) ;  /* 0x0000000000508947 */ /* 0x000fea0003800000 */
[----:B------:R-:W-:Y:S01]  /*2960*/  IMAD R3, R31, 0x98, RZ ;  /* 0x000000981f037824 */ /* 0x000fe200078e02ff */
[----:B------:R-:W-:Y:S01]  /*2970*/  ST.E.64 desc[UR6][R20.64+0x80], RZ ;  /* 0x000080ff14007985 */ /* 0x000fe2000c101b06 */
[C-C-:B------:R-:W-:Y:S01]  /*2980*/  IMAD.WIDE.U32 R22, R0.reuse, 0x98, R18.reuse ;  /* 0x0000009800167825 */ /* 0x140fe200078e0012 */
[----:B------:R-:W-:Y:S02]  /*2990*/  IADD3 R0, P2, PT, R0, 0x2, RZ ;  /* 0x0000000200007810 */ /* 0x000fe40007f5e0ff */
[----:B------:R-:W-:Y:S01]  /*29a0*/  ST.E.64 desc[UR6][R20.64+0x88], RZ ;  /* 0x000088ff14007985 */ /* 0x000fe2000c101b06 */
[----:B------:R-:W-:Y:S01]  /*29b0*/  IMAD.WIDE.U32 R24, R2, 0x98, R18 ;  /* 0x0000009802187825 */ /* 0x000fe200078e0012 */
[----:B------:R-:W-:-:S03]  /*29c0*/  IADD3 R2, P0, PT, R22, -0x98, RZ ;  /* 0xffffff6816027810 */ /* 0x000fc60007f1e0ff */
[----:B------:R-:W-:Y:S02]  /*29d0*/  IMAD.IADD R23, R23, 0x1, R3 ;  /* 0x0000000117177824 */ /* 0x000fe400078e0203 */
[----:B------:R-:W-:Y:S02]  /*29e0*/  IMAD R29, R29, 0x98, RZ ;  /* 0x000000981d1d7824 */ /* 0x000fe400078e02ff */
[----:B------:R-:W-:Y:S01]  /*29f0*/  IMAD.X R31, RZ, RZ, R31, P2 ;  /* 0x000000ffff1f7224 */ /* 0x000fe200010e061f */
[----:B------:R-:W-:Y:S01]  /*2a00*/  IADD3.X R3, PT, PT, R23, -0x1, RZ, P0, !PT ;  /* 0xffffffff17037810 */ /* 0x000fe200007fe4ff */
[----:B------:R-:W-:Y:S01]  /*2a10*/  IMAD.IADD R25, R25, 0x1, R29 ;  /* 0x0000000119197824 */ /* 0x000fe200078e021d */
[----:B------:R-:W-:-:S03]  /*2a20*/  IADD3 R4, P0, PT, R24, 0x130, RZ ;  /* 0x0000013018047810 */ /* 0x000fc60007f1e0ff */
[----:B------:R0:W-:Y:S02]  /*2a30*/  ST.E.64 desc[UR6][R20.64+0x90], R2 ;  /* 0x0000900214007985 */ /* 0x0001e4000c101b06 */
[----:B------:R-:W-:Y:S02]  /*2a40*/  IMAD.X R27, RZ, RZ, R25, P0 ;  /* 0x000000ffff1b7224 */ /* 0x000fe400000e0619 */
[----:B------:R1:W-:Y:S04]  /*2a50*/  ST.E.64 desc[UR6][R24.64+0x128], R22 ;  /* 0x0001281618007985 */ /* 0x0003e8000c101b06 */
[----:B------:R1:W-:Y:S04]  /*2a60*/  ST.E.64 desc[UR6][R24.64+0x118], RZ ;  /* 0x000118ff18007985 */ /* 0x0003e8000c101b06 */
[----:B------:R1:W-:Y:S01]  /*2a70*/  ST.E.64 desc[UR6][R24.64+0x120], RZ ;  /* 0x000120ff18007985 */ /* 0x0003e2000c101b06 */
[----:B0-----:R-:W-:-:S02]  /*2a80*/  IMAD.MOV.U32 R20, RZ, RZ, R4 ;  /* 0x000000ffff147224 */ /* 0x001fc400078e0004 */
[----:B------:R-:W-:-:S07]  /*2a90*/  IMAD.MOV.U32 R21, RZ, RZ, R27 ;  /* 0x000000ffff157224 */ /* 0x000fce00078e001b */
.L_x_2668:
[----:B------:R-:W-:Y:S05]  /*2aa0*/  BSYNC.RECONVERGENT B3 ;  /* 0x0000000000037941 */ /* 0x000fea0003800200 */
.L_x_2667:
[----:B------:R-:W-:Y:S02]  /*2ab0*/  IMAD.MOV.U32 R26, RZ, RZ, R16 ;  /* 0x000000ffff1a7224 */ /* 0x000fe400078e0010 */
[----:B------:R-:W-:Y:S01]  /*2ac0*/  IMAD.MOV.U32 R4, RZ, RZ, R17 ;  /* 0x000000ffff047224 */ /* 0x000fe200078e0011 */
[----:B------:R-:W-:Y:S06]  /*2ad0*/  @P1 BRA `(.L_x_2637) ;  /* 0x0000000000241947 */ /* 0x000fec0003800000 */
[----:B------:R-:W-:Y:S01]  /*2ae0*/  IMAD.WIDE.U32 R2, R0, 0x98, R18 ;  /* 0x0000009800027825 */ /* 0x000fe200078e0012 */
[----:B------:R0:W-:Y:S03]  /*2af0*/  ST.E.64 desc[UR6][R20.64+0x80], RZ ;  /* 0x000080ff14007985 */ /* 0x0001e6000c101b06 */
[----:B------:R-:W-:Y:S01]  /*2b00*/  IMAD R31, R31, 0x98, RZ ;  /* 0x000000981f1f7824 */ /* 0x000fe200078e02ff */
[----:B------:R-:W-:Y:S01]  /*2b10*/  IADD3 R2, P0, PT, R2, -0x98, RZ ;  /* 0xffffff6802027810 */ /* 0x000fe20007f1e0ff */
[----:B------:R0:W-:Y:S01]  /*2b20*/  ST.E.64 desc[UR6][R20.64+0x88], RZ ;  /* 0x000088ff14007985 */ /* 0x0001e2000c101b06 */
[----:B------:R-:W-:Y:S02]  /*2b30*/  IMAD.MOV.U32 R26, RZ, RZ, R16 ;  /* 0x000000ffff1a7224 */ /* 0x000fe400078e0010 */
[----:B------:R-:W-:Y:S01]  /*2b40*/  IADD3.X R3, PT, PT, R3, -0x1, R31, P0, !PT ;  /* 0xffffffff03037810 */ /* 0x000fe200007fe41f */
[----:B------:R-:W-:-:S04]  /*2b50*/  IMAD.MOV.U32 R4, RZ, RZ, R17 ;  /* 0x000000ffff047224 */ /* 0x000fc800078e0011 */
[----:B------:R0:W-:Y:S04]  /*2b60*/  ST.E.64 desc[UR6][R20.64+0x90], R2 ;  /* 0x0000900214007985 */ /* 0x0001e8000c101b06 */
.L_x_2637:
[----:B------:R-:W-:Y:S05]  /*2b70*/  BSYNC.RECONVERGENT B2 ;  /* 0x0000000000027941 */ /* 0x000fea0003800200 */
.L_x_2636:
[----:B------:R-:W-:Y:S05]  /*2b80*/  BRA `(.L_x_2669) ;  /* 0x0000000000187947 */ /* 0x000fea0003800000 */
.L_x_2633:
[----:B------:R-:W-:-:S04]  /*2b90*/  ISETP.NE.U32.AND P0, PT, R16, RZ, PT ;  /* 0x000000ff1000720c */ /* 0x000fc80003f05070 */
[----:B------:R-:W-:-:S13]  /*2ba0*/  ISETP.NE.AND.EX P0, PT, R17, RZ, PT, P0 ;  /* 0x000000ff1100720c */ /* 0x000fda0003f05300 */
[----:B------:R-:W-:Y:S05]  /*2bb0*/  @!P0 BREAK.RELIABLE B0 ;  /* 0x0000000000008942 */ /* 0x000fea0003800100 */
[----:B------:R-:W-:Y:S05]  /*2bc0*/  @!P0 BRA `(.L_x_2631) ;  /* 0x00000020009c8947 */ /* 0x000fea0003800000 */
[----:B------:R-:W-:Y:S02]  /*2bd0*/  IMAD.MOV.U32 R26, RZ, RZ, RZ ;  /* 0x000000ffff1a7224 */ /* 0x000fe400078e00ff */
[----:B------:R-:W-:-:S07]  /*2be0*/  IMAD.MOV.U32 R4, RZ, RZ, RZ ;  /* 0x000000ffff047224 */ /* 0x000fce00078e00ff */
.L_x_2669:
[----:B------:R-:W-:Y:S05]  /*2bf0*/  BSYNC.RELIABLE B0 ;  /* 0x0000000000007941 */ /* 0x000fea0003800100 */
.L_x_2632:
[----:B------:R-:W2:Y:S02]  /*2c00*/  LDCU.64 UR4, c[0x0][0x3b8] ;  /* 0x00007700ff0477ac */ /* 0x000ea40008000a00 */
[----:B--2---:R-:W-:-:S04]  /*2c10*/  UIADD3 UR8, UP0, UPT, UR4, 0x18000000, URZ ;  /* 0x1800000004087890 */ /* 0x004fc8000ff1e0ff */
[----:B------:R-:W-:Y:S02]  /*2c20*/  UIADD3.X UR4, UPT, UPT, URZ, UR5, URZ, UP0, !UPT ;  /* 0x00000005ff047290 */ /* 0x000fe400087fe4ff */
[----:B0-----:R-:W-:-:S04]  /*2c30*/  IMAD.U32 R2, RZ, RZ, UR8 ;  /* 0x00000008ff027e24 */ /* 0x001fc8000f8e00ff */
[----:B------:R-:W-:-:S05]  /*2c40*/  IMAD.U32 R3, RZ, RZ, UR4 ;  /* 0x00000004ff037e24 */ /* 0x000fca000f8e00ff */
[----:B------:R-:W2:Y:S01]  /*2c50*/  LDG.E.64 R16, desc[UR6][R2.64+0x519630] ;  /* 0x5196300602107981 */ /* 0x000ea2000c1e1b00 */
[C---:B------:R-:W-:Y:S01]  /*2c60*/  IMAD.SHL.U32 R0, R11.reuse, 0x8, RZ ;  /* 0x000000080b007824 */ /* 0x040fe200078e00ff */
[----:B------:R-:W-:-:S04]  /*2c70*/  SHF.L.U64.HI R27, R11, 0x3, R28 ;  /* 0x000000030b1b7819 */ /* 0x000fc8000001021c */
[----:B--2---:R-:W-:-:S05]  /*2c80*/  IADD3 R16, P0, PT, R16, R0, RZ ;  /* 0x0000000010107210 */ /* 0x004fca0007f1e0ff */
[----:B------:R-:W-:-:S06]  /*2c90*/  IMAD.X R17, R17, 0x1, R27, P0 ;  /* 0x0000000111117824 */ /* 0x000fcc00000e061b */
[----:B------:R-:W2:Y:S01]  /*2ca0*/  LD.E.64 R16, desc[UR6][R16.64] ;  /* 0x0000000610107980 */ /* 0x000ea2000c101b00 */
[----:B------:R-:W-:Y:S01]  /*2cb0*/  BSSY.RECONVERGENT B0, `(.L_x_2670) ;  /* 0x000002d000007945 */ /* 0x000fe20003800200 */
[----:B--2---:R-:W-:-:S04]  /*2cc0*/  ISETP.NE.U32.AND P0, PT, R16, RZ, PT ;  /* 0x000000ff1000720c */ /* 0x004fc80003f05070 */
[----:B------:R-:W-:-:S13]  /*2cd0*/  ISETP.NE.AND.EX P0, PT, R17, RZ, PT, P0 ;  /* 0x000000ff1100720c */ /* 0x000fda0003f05300 */
[----:B------:R-:W-:Y:S05]  /*2ce0*/  @P0 BRA `(.L_x_2671) ;  /* 0x0000000000500947 */ /* 0x000fea0003800000 */
[----:B------:R-:W2:Y:S02]  /*2cf0*/  LDG.E.64 R16, desc[UR6][R2.64+0x519618] ;  /* 0x5196180602107981 */ /* 0x000ea4000c1e1b00 */
[----:B--2---:R-:W-:-:S04]  /*2d00*/  LEA R16, P0, R11, R16, 0x2 ;  /* 0x000000100b107211 */ /* 0x004fc800078010ff */
[----:B------:R-:W-:-:S05]  /*2d10*/  LEA.HI.X R17, R11, R17, R28, 0x2, P0 ;  /* 0x000000110b117211 */ /* 0x000fca00000f141c */
[----:B------:R0:W-:Y:S04]  /*2d20*/  ST.E desc[UR6][R16.64], RZ ;  /* 0x000000ff10007985 */ /* 0x0001e8000c101906 */
[----:B------:R2:W-:Y:S04]  /*2d30*/  ST.E.U16 desc[UR6][R18.64+0x78], RZ ;  /* 0x000078ff12007985 */ /* 0x0005e8000c101506 */
[----:B------:R-:W1:Y:S02]  /*2d40*/  LDG.E.64 R20, desc[UR6][R2.64+0x519630] ;  /* 0x5196300602147981 */ /* 0x000e64000c1e1b00 */
[----:B-1----:R-:W-:-:S05]  /*2d50*/  IADD3 R22, P0, PT, R20, R0, RZ ;  /* 0x0000000014167210 */ /* 0x002fca0007f1e0ff */
[----:B------:R-:W-:-:S05]  /*2d60*/  IMAD.X R23, R21, 0x1, R27, P0 ;  /* 0x0000000115177824 */ /* 0x000fca00000e061b */
[----:B------:R2:W-:Y:S04]  /*2d70*/  ST.E.64 desc[UR6][R22.64], R18 ;  /* 0x0000001216007985 */ /* 0x0005e8000c101b06 */
[----:B------:R-:W3:Y:S01]  /*2d80*/  LDG.E.64 R20, desc[UR6][R2.64+0x519628] ;  /* 0x5196280602147981 */ /* 0x000ee2000c1e1b00 */
[----:B------:R-:W-:Y:S01]  /*2d90*/  IMAD.MOV.U32 R29, RZ, RZ, RZ ;  /* 0x000000ffff1d7224 */ /* 0x000fe200078e00ff */
[----:B0-----:R-:W-:Y:S01]  /*2da0*/  CS2R R16, SRZ ;  /* 0x0000000000107805 */ /* 0x001fe2000001ff00 */
[----:B------:R-:W-:Y:S02]  /*2db0*/  IMAD.MOV.U32 R31, RZ, RZ, RZ ;  /* 0x000000ffff1f7224 */ /* 0x000fe400078e00ff */
[----:B------:R-:W-:Y:S02]  /*2dc0*/  IMAD.MOV.U32 R34, RZ, RZ, R18 ;  /* 0x000000ffff227224 */ /* 0x000fe400078e0012 */
[----:B------:R-:W-:Y:S01]  /*2dd0*/  IMAD.MOV.U32 R35, RZ, RZ, R19 ;  /* 0x000000ffff237224 */ /* 0x000fe200078e0013 */
[----:B---3--:R-:W-:-:S05]  /*2de0*/  IADD3 R20, P0, PT, R20, R0, RZ ;  /* 0x0000000014147210 */ /* 0x008fca0007f1e0ff */
[----:B------:R-:W-:Y:S01]  /*2df0*/  IMAD.X R21, R21, 0x1, R27, P0 ;  /* 0x0000000115157824 */ /* 0x000fe200000e061b */
[----:B------:R-:W-:-:S04]  /*2e00*/  PLOP3.LUT P0, PT, PT, PT, PT, 0x80, 0x8 ;  /* 0x000000000008781c */ /* 0x000fc80003f0f070 */
[----:B------:R2:W-:Y:S01]  /*2e10*/  ST.E.64 desc[UR6][R20.64], R18 ;  /* 0x0000001214007985 */ /* 0x0005e2000c101b06 */
[----:B------:R-:W-:Y:S08]  /*2e20*/  BRA `(.L_x_2672) ;  /* 0x0000000000547947 */ /* 0x000ff00003800000 */
.L_x_2671:
[----:B------:R-:W2:Y:S04]  /*2e30*/  LDG.E.64 R16, desc[UR6][R2.64+0x519620] ;  /* 0x5196200602107981 */ /* 0x000ea8000c1e1b00 */
[----:B------:R-:W3:Y:S01]  /*2e40*/  LDG.E.64 R20, desc[UR6][R2.64+0x519628] ;  /* 0x5196280602147981 */ /* 0x000ee2000c1e1b00 */
[----:B------:R-:W-:-:S04]  /*2e50*/  ISETP.NE.U32.AND P0, PT, R9, RZ, PT ;  /* 0x000000ff0900720c */ /* 0x000fc80003f05070 */
[----:B------:R-:W-:Y:S02]  /*2e60*/  ISETP.NE.AND.EX P0, PT, R10, RZ, PT, P0 ;  /* 0x000000ff0a00720c */ /* 0x000fe40003f05300 */
[-C--:B--2---:R-:W-:Y:S02]  /*2e70*/  IADD3 R16, P1, PT, R16, R0.reuse, RZ ;  /* 0x0000000010107210 */ /* 0x084fe40007f3e0ff */
[----:B---3--:R-:W-:-:S03]  /*2e80*/  IADD3 R34, P2, PT, R20, R0, RZ ;  /* 0x0000000014227210 */ /* 0x008fc60007f5e0ff */
[--C-:B------:R-:W-:Y:S02]  /*2e90*/  IMAD.X R17, R17, 0x1, R27.reuse, P1 ;  /* 0x0000000111117824 */ /* 0x100fe400008e061b */
[----:B------:R-:W-:-:S04]  /*2ea0*/  IMAD.X R35, R21, 0x1, R27, P2 ;  /* 0x0000000115237824 */ /* 0x000fc800010e061b */
[----:B------:R-:W2:Y:S04]  /*2eb0*/  LD.E.64 R16, desc[UR6][R16.64] ;  /* 0x0000000610107980 */ /* 0x000ea8000c101b00 */
[----:B------:R-:W3:Y:S04]  /*2ec0*/  LD.E.64 R34, desc[UR6][R34.64] ;  /* 0x0000000622227980 */ /* 0x000ee8000c101b00 */
[----:B------:R0:W-:Y:S04]  /*2ed0*/  @!P0 ST.E.U16 desc[UR6][R18.64+0x78], RZ ;  /* 0x000078ff12008985 */ /* 0x0001e8000c101506 */
[----:B------:R-:W4:Y:S01]  /*2ee0*/  @!P0 LDG.E.64 R20, desc[UR6][R2.64+0x519628] ;  /* 0x5196280602148981 */ /* 0x000f22000c1e1b00 */
[----:B------:R-:W-:-:S02]  /*2ef0*/  IMAD.MOV.U32 R29, RZ, RZ, RZ ;  /* 0x000000ffff1d7224 */ /* 0x000fc400078e00ff */
[----:B------:R-:W-:Y:S02]  /*2f00*/  IMAD.MOV.U32 R31, RZ, RZ, RZ ;  /* 0x000000ffff1f7224 */ /* 0x000fe400078e00ff */
[----:B------:R-:W-:Y:S01]  /*2f10*/  @!P0 IMAD.MOV.U32 R29, RZ, RZ, 0x1 ;  /* 0x00000001ff1d8424 */ /* 0x000fe200078e00ff */
[----:B----4-:R-:W-:-:S05]  /*2f20*/  @!P0 IADD3 R20, P1, PT, R20, R0, RZ ;  /* 0x0000000014148210 */ /* 0x010fca0007f3e0ff */
[----:B------:R-:W-:-:S05]  /*2f30*/  @!P0 IMAD.X R21, R21, 0x1, R27, P1 ;  /* 0x0000000115158824 */ /* 0x000fca00008e061b */
[----:B------:R0:W-:Y:S01]  /*2f40*/  @!P0 ST.E.64 desc[UR6][R20.64], R18 ;  /* 0x0000001214008985 */ /* 0x0001e2000c101b06 */
[----:B---3--:R-:W-:Y:S01]  /*2f50*/  @!P0 IMAD.MOV.U32 R34, RZ, RZ, R18 ;  /* 0x000000ffff228224 */ /* 0x008fe200078e0012 */
[----:B--2---:R-:W-:Y:S01]  /*2f60*/  @!P0 CS2R R16, SRZ ;  /* 0x0000000000108805 */ /* 0x004fe2000001ff00 */
[----:B------:R-:W-:-:S07]  /*2f70*/  @!P0 IMAD.MOV.U32 R35, RZ, RZ, R19 ;  /* 0x000000ffff238224 */ /* 0x000fce00078e0013 */
.L_x_2672:
[----:B------:R-:W-:Y:S05]  /*2f80*/  BSYNC.RECONVERGENT B0 ;  /* 0x0000000000007941 */ /* 0x000fea0003800200 */
.L_x_2670:
[--C-:B------:R-:W-:Y:S01]  /*2f90*/  IMAD.IADD R33, R14, 0x1, -R12.reuse ;  /* 0x000000010e217824 */ /* 0x100fe200078e0a0c */
[----:B------:R-:W-:Y:S01]  /*2fa0*/  BSSY.RECONVERGENT B0, `(.L_x_2673) ;  /* 0x00000c8000007945 */ /* 0x000fe20003800200 */
[----:B-12---:R-:W-:Y:S02]  /*2fb0*/  IMAD.MOV.U32 R22, RZ, RZ, R12 ;  /* 0x000000ffff167224 */ /* 0x006fe400078e000c */
        /* <DEDUP_REMOVED lines=8> */
[----:B------:R-:W2:Y:S01]  /*3040*/  LDG.E.64 R22, desc[UR6][R20.64] ;  /* 0x0000000614167981 */ /* 0x000ea2000c1e1b00 */
[----:B------:R-:W-:Y:S01]  /*3050*/  BSSY.RECONVERGENT B2, `(.L_x_2675) ;  /* 0x0000038000027945 */ /* 0x000fe20003800200 */
[----:B--2---:R-:W-:-:S04]  /*3060*/  ISETP.NE.U32.AND P1, PT, R22, 0x3b9aca00, PT ;  /* 0x3b9aca001600780c */ /* 0x004fc80003f25070 */
[----:B------:R-:W-:-:S13]  /*3070*/  ISETP.NE.AND.EX P1, PT, R23, RZ, PT, P1 ;  /* 0x000000ff1700720c */ /* 0x000fda0003f25310 */
[----:B------:R-:W-:Y:S05]  /*3080*/  @!P1 BRA `(.L_x_2676) ;  /* 0x0000000000d09947 */ /* 0x000fea0003800000 */
[----:B------:R-:W-:-:S04]  /*3090*/  LEA R24, P1, R16, R34, 0x3 ;  /* 0x0000002210187211 */ /* 0x000fc800078218ff */
[----:B------:R-:W-:-:S05]  /*30a0*/  LEA.HI.X R25, R16, R35, R17, 0x3, P1 ;  /* 0x0000002310197211 */ /* 0x000fca00008f1c11 */
[----:B------:R0:W-:Y:S04]  /*30b0*/  ST.E.64 desc[UR6][R24.64], R22 ;  /* 0x0000001618007985 */ /* 0x0001e8000c101b06 */
[----:B------:R-:W2:Y:S02]  /*30c0*/  LDG.E.64 R36, desc[UR6][R2.64+0x519618] ;  /* 0x5196180602247981 */ /* 0x000ea4000c1e1b00 */
[----:B--2---:R-:W-:-:S04]  /*30d0*/  LEA R36, P1, R11, R36, 0x2 ;  /* 0x000000240b247211 */ /* 0x004fc800078210ff */
[----:B------:R-:W-:-:S05]  /*30e0*/  LEA.HI.X R37, R11, R37, R28, 0x2, P1 ;  /* 0x000000250b257211 */ /* 0x000fca00008f141c */
[----:B0-----:R-:W2:Y:S02]  /*30f0*/  LD.E R22, desc[UR6][R36.64] ;  /* 0x0000000624167980 */ /* 0x001ea4000c101900 */
[----:B--2---:R-:W-:-:S05]  /*3100*/  VIADD R25, R22, 0x1 ;  /* 0x0000000116197836 */ /* 0x004fca0000000000 */
[----:B------:R0:W-:Y:S04]  /*3110*/  ST.E desc[UR6][R36.64], R25 ;  /* 0x0000001924007985 */ /* 0x0001e8000c101906 */
[----:B------:R-:W0:Y:S02]  /*3120*/  LD.E.U16 R22, desc[UR6][R34.64+0x78] ;  /* 0x0000780622167980 */ /* 0x000e24000c101500 */
[----:B0-----:R-:W-:-:S05]  /*3130*/  VIADD R37, R22, 0x1 ;  /* 0x0000000116257836 */ /* 0x001fca0000000000 */
[----:B------:R0:W-:Y:S04]  /*3140*/  ST.E.U16 desc[UR6][R34.64+0x78], R37 ;  /* 0x0000782522007985 */ /* 0x0001e8000c101506 */
[----:B0-----:R-:W2:Y:S02]  /*3150*/  LDG.E.64 R36, desc[UR6][R2.64+0x519620] ;  /* 0x5196200602247981 */ /* 0x001ea4000c1e1b00 */
[----:B--2---:R-:W-:-:S04]  /*3160*/  LEA R24, P1, R11, R36, 0x3 ;  /* 0x000000240b187211 */ /* 0x004fc800078218ff */
[----:B------:R-:W-:-:S05]  /*3170*/  LEA.HI.X R25, R11, R37, R28, 0x3, P1 ;  /* 0x000000250b197211 */ /* 0x000fca00008f1c1c */
[----:B------:R-:W2:Y:S01]  /*3180*/  LD.E.64 R22, desc[UR6][R24.64] ;  /* 0x0000000618167980 */ /* 0x000ea2000c101b00 */
[----:B------:R-:W-:Y:S02]  /*3190*/  IADD3 R36, P3, PT, R12, 0x1, RZ ;  /* 0x000000010c247810 */ /* 0x000fe40007f7e0ff */
[----:B------:R-:W-:-:S03]  /*31a0*/  ISETP.GE.U32.AND P2, PT, R29, R26, PT ;  /* 0x0000001a1d00720c */ /* 0x000fc60003f46070 */
[----:B------:R-:W-:Y:S01]  /*31b0*/  IMAD.X R37, RZ, RZ, R13, P3 ;  /* 0x000000ffff257224 */ /* 0x000fe200018e060d */
[----:B------:R-:W-:Y:S02]  /*31c0*/  IADD3 R16, P3, PT, R16, 0x1, RZ ;  /* 0x0000000110107810 */ /* 0x000fe40007f7e0ff */
[----:B------:R-:W-:-:S03]  /*31d0*/  ISETP.GE.U32.AND.EX P2, PT, R31, R4, PT, P2 ;  /* 0x000000041f00720c */ /* 0x000fc60003f46120 */
[----:B------:R-:W-:Y:S01]  /*31e0*/  IMAD.X R17, RZ, RZ, R17, P3 ;  /* 0x000000ffff117224 */ /* 0x000fe200018e0611 */
[----:B--2---:R-:W-:-:S05]  /*31f0*/  IADD3 R22, P1, PT, R22, 0x1, RZ ;  /* 0x0000000116167810 */ /* 0x004fca0007f3e0ff */
[----:B------:R-:W-:Y:S01]  /*3200*/  IMAD.X R23, RZ, RZ, R23, P1 ;  /* 0x000000ffff177224 */ /* 0x000fe200008e0617 */
[----:B------:R-:W-:-:S04]  /*3210*/  ISETP.GE.U32.AND P1, PT, R36, R14, PT ;  /* 0x0000000e2400720c */ /* 0x000fc80003f26070 */
[----:B------:R0:W-:Y:S01]  /*3220*/  ST.E.64 desc[UR6][R24.64], R22 ;  /* 0x0000001618007985 */ /* 0x0001e2000c101b06 */
[----:B------:R-:W-:Y:S02]  /*3230*/  ISETP.GE.U32.OR.EX P1, PT, R37, R15, P2, P1 ;  /* 0x0000000f2500720c */ /* 0x000fe40001726510 */
[----:B------:R-:W-:-:S04]  /*3240*/  ISETP.LT.U32.AND P2, PT, R16, 0xf, PT ;  /* 0x0000000f1000780c */ /* 0x000fc80003f41070 */
[----:B------:R-:W-:-:S13]  /*3250*/  ISETP.LT.U32.OR.EX P1, PT, R17, RZ, P1, P2 ;  /* 0x000000ff1100720c */ /* 0x000fda0000f21520 */
[----:B0-----:R-:W-:Y:S05]  /*3260*/  @P1 BRA `(.L_x_2676) ;  /* 0x0000000000581947 */ /* 0x001fea0003800000 */
[----:B------:R-:W-:Y:S02]  /*3270*/  IADD3 R29, P2, PT, R29, 0x1, RZ ;  /* 0x000000011d1d7810 */ /* 0x000fe40007f5e0ff */
[----:B------:R-:W-:Y:S02]  /*3280*/  CS2R R16, SRZ ;  /* 0x0000000000107805 */ /* 0x000fe4000001ff00 */
[----:B------:R-:W-:Y:S02]  /*3290*/  ISETP.NE.U32.AND P1, PT, R9, RZ, PT ;  /* 0x000000ff0900720c */ /* 0x000fe40003f25070 */
[----:B------:R-:W-:Y:S01]  /*32a0*/  IADD3 R34, P3, PT, R34, 0x98, RZ ;  /* 0x0000009822227810 */ /* 0x000fe20007f7e0ff */
[----:B------:R-:W-:Y:S01]  /*32b0*/  IMAD.X R31, RZ, RZ, R31, P2 ;  /* 0x000000ffff1f7224 */ /* 0x000fe200010e061f */
[----:B------:R-:W-:Y:S02]  /*32c0*/  ISETP.GE.U32.AND P2, PT, R29, R26, PT ;  /* 0x0000001a1d00720c */ /* 0x000fe40003f46070 */
[----:B------:R-:W-:Y:S01]  /*32d0*/  ISETP.NE.AND.EX P1, PT, R10, RZ, PT, P1 ;  /* 0x000000ff0a00720c */ /* 0x000fe20003f25310 */
[----:B------:R-:W-:Y:S01]  /*32e0*/  IMAD.X R35, RZ, RZ, R35, P3 ;  /* 0x000000ffff237224 */ /* 0x000fe200018e0623 */
[----:B------:R-:W-:-:S11]  /*32f0*/  ISETP.GE.U32.AND.EX P2, PT, R31, R4, PT, P2 ;  /* 0x000000041f00720c */ /* 0x000fd60003f46120 */
[----:B------:R-:W-:Y:S02]  /*3300*/  @P1 SEL R34, R18, R34, P0 ;  /* 0x0000002212221207 */ /* 0x000fe40000000000 */
[----:B------:R-:W-:Y:S01]  /*3310*/  @P1 SEL R35, R19, R35, P0 ;  /* 0x0000002313231207 */ /* 0x000fe20000000000 */
[----:B------:R-:W-:Y:S06]  /*3320*/  @P2 BRA `(.L_x_2676) ;  /* 0x0000000000282947 */ /* 0x000fec0003800000 */
[----:B------:R0:W-:Y:S04]  /*3330*/  ST.E.U16 desc[UR6][R34.64+0x78], RZ ;  /* 0x000078ff22007985 */ /* 0x0001e8000c101506 */
[----:B------:R-:W2:Y:S02]  /*3340*/  LDG.E.64 R16, desc[UR6][R2.64+0x519628] ;  /* 0x5196280602107981 */ /* 0x000ea4000c1e1b00 */
[----:B--2---:R-:W-:-:S05]  /*3350*/  IADD3 R24, P0, PT, R16, R0, RZ ;  /* 0x0000000010187210 */ /* 0x004fca0007f1e0ff */
[----:B------:R-:W-:-:S05]  /*3360*/  IMAD.X R25, R17, 0x1, R27, P0 ;  /* 0x0000000111197824 */ /* 0x000fca00000e061b */
[----:B------:R0:W-:Y:S04]  /*3370*/  ST.E.64 desc[UR6][R24.64], R34 ;  /* 0x0000002218007985 */ /* 0x0001e8000c101b06 */
[----:B------:R-:W2:Y:S02]  /*3380*/  LDG.E.64 R16, desc[UR6][R2.64+0x519620] ;  /* 0x5196200602107981 */ /* 0x000ea4000c1e1b00 */
[----:B--2---:R-:W-:-:S05]  /*3390*/  IADD3 R22, P0, PT, R16, R0, RZ ;  /* 0x0000000010167210 */ /* 0x004fca0007f1e0ff */
[----:B------:R-:W-:Y:S01]  /*33a0*/  IMAD.X R23, R17, 0x1, R27, P0 ;  /* 0x0000000111177824 */ /* 0x000fe200000e061b */
[----:B------:R-:W-:-:S04]  /*33b0*/  CS2R R16, SRZ ;  /* 0x0000000000107805 */ /* 0x000fc8000001ff00 */
[----:B------:R0:W-:Y:S03]  /*33c0*/  ST.E.64 desc[UR6][R22.64], RZ ;  /* 0x000000ff16007985 */ /* 0x0001e6000c101b06 */
.L_x_2676:
[----:B------:R-:W-:Y:S05]  /*33d0*/  BSYNC.RECONVERGENT B2 ;  /* 0x0000000000027941 */ /* 0x000fea0003800200 */
.L_x_2675:
[----:B------:R-:W-:Y:S02]  /*33e0*/  ISETP.NE.U32.AND P0, PT, R33, 0x1, PT ;  /* 0x000000012100780c */ /* 0x000fe40003f05070 */
[----:B0-----:R-:W-:Y:S02]  /*33f0*/  IADD3 R22, P1, PT, R12, 0x1, RZ ;  /* 0x000000010c167810 */ /* 0x001fe40007f3e0ff */
[----:B------:R-:W-:-:S03]  /*3400*/  ISETP.NE.AND.EX P0, PT, RZ, RZ, PT, P0 ;  /* 0x000000ffff00720c */ /* 0x000fc60003f05300 */
[----:B------:R-:W-:-:S10]  /*3410*/  IMAD.X R23, RZ, RZ, R13, P1 ;  /* 0x000000ffff177224 */ /* 0x000fd400008e060d */
[----:B------:R-:W-:Y:S05]  /*3420*/  @!P0 BRA `(.L_x_2674) ;  /* 0x0000000400fc8947 */ /* 0x000fea0003800000 */
        /* <DEDUP_REMOVED lines=35> */
[C---:B------:R-:W-:Y:S02]  /*3660*/  ISETP.NE.U32.AND P1, PT, R29.reuse, RZ, PT ;  /* 0x000000ff1d00720c */ /* 0x040fe40003f25070 */
[----:B------:R-:W-:Y:S02]  /*3670*/  CS2R R16, SRZ ;  /* 0x0000000000107805 */ /* 0x000fe4000001ff00 */
[----:B------:R-:W-:Y:S02]  /*3680*/  IADD3 R29, P2, PT, R29, 0x1, RZ ;  /* 0x000000011d1d7810 */ /* 0x000fe40007f5e0ff */
[----:B------:R-:W-:Y:S02]  /*3690*/  ISETP.NE.AND.EX P1, PT, R31, RZ, PT, P1 ;  /* 0x000000ff1f00720c */ /* 0x000fe40003f25310 */
[----:B------:R-:W-:Y:S01]  /*36a0*/  ISETP.NE.U32.AND P0, PT, R9, RZ, PT ;  /* 0x000000ff0900720c */ /* 0x000fe20003f05070 */
[----:B------:R-:W-:Y:S01]  /*36b0*/  IMAD.X R31, RZ, RZ, R31, P2 ;  /* 0x000000ffff1f7224 */ /* 0x000fe200010e061f */
[----:B------:R-:W-:-:S02]  /*36c0*/  ISETP.GE.U32.AND P2, PT, R29, R26, PT ;  /* 0x0000001a1d00720c */ /* 0x000fc40003f46070 */
[----:B------:R-:W-:Y:S02]  /*36d0*/  ISETP.NE.AND.EX P0, PT, R10, RZ, PT, P0 ;  /* 0x000000ff0a00720c */ /* 0x000fe40003f05300 */
[----:B------:R-:W-:Y:S02]  /*36e0*/  ISETP.GE.U32.AND.EX P2, PT, R31, R4, PT, P2 ;  /* 0x000000041f00720c */ /* 0x000fe40003f46120 */
[----:B------:R-:W-:-:S05]  /*36f0*/  IADD3 R34, P3, PT, R34, 0x98, RZ ;  /* 0x0000009822227810 */ /* 0x000fca0007f7e0ff */
[----:B------:R-:W-:-:S04]  /*3700*/  IMAD.X R35, RZ, RZ, R35, P3 ;  /* 0x000000ffff237224 */ /* 0x000fc800018e0623 */
[----:B------:R-:W-:Y:S02]  /*3710*/  @P0 SEL R34, R18, R34, !P1 ;  /* 0x0000002212220207 */ /* 0x000fe40004800000 */
[----:B------:R-:W-:Y:S01]  /*3720*/  @P0 SEL R35, R19, R35, !P1 ;  /* 0x0000002313230207 */ /* 0x000fe20004800000 */
        /* <DEDUP_REMOVED lines=11> */
.L_x_2678:
[----:B------:R-:W-:Y:S05]  /*37e0*/  BSYNC.RECONVERGENT B2 ;  /* 0x0000000000027941 */ /* 0x000fea0003800200 */
.L_x_2677:
        /* <DEDUP_REMOVED lines=12> */
[----:B------:R-:W-:Y:S04]  /*38b0*/  ST.E.64 desc[UR6][R20.64], R22 ;  /* 0x0000001614007985 */ /* 0x000fe8000c101b06 */
[----:B------:R-:W2:Y:S02]  /*38c0*/  LDG.E.64 R24, desc[UR6][R2.64+0x519618] ;  /* 0x5196180602187981 */ /* 0x000ea4000c1e1b00 */
[----:B--2---:R-:W-:-:S04]  /*38d0*/  LEA R36, P0, R11, R24, 0x2 ;  /* 0x000000180b247211 */ /* 0x004fc800078010ff */
[----:B------:R-:W-:-:S05]  /*38e0*/  LEA.HI.X R37, R11, R25, R28, 0x2, P0 ;  /* 0x000000190b257211 */ /* 0x000fca00000f141c */
[----:B------:R-:W2:Y:S02]  /*38f0*/  LD.E R24, desc[UR6][R36.64] ;  /* 0x0000000624187980 */ /* 0x000ea4000c101900 */
[----:B--2---:R-:W-:-:S05]  /*3900*/  VIADD R33, R24, 0x1 ;  /* 0x0000000118217836 */ /* 0x004fca0000000000 */
[----:B------:R-:W-:Y:S04]  /*3910*/  ST.E desc[UR6][R36.64], R33 ;  /* 0x0000002124007985 */ /* 0x000fe8000c101906 */
[----:B------:R-:W2:Y:S02]  /*3920*/  LD.E.U16 R24, desc[UR6][R34.64+0x78] ;  /* 0x0000780622187980 */ /* 0x000ea4000c101500 */
[----:B--2---:R-:W-:-:S05]  /*3930*/  VIADD R25, R24, 0x1 ;  /* 0x0000000118197836 */ /* 0x004fca0000000000 */
        /* <DEDUP_REMOVED lines=43> */
.L_x_2680:
[----:B------:R-:W-:Y:S05]  /*3bf0*/  BSYNC.RECONVERGENT B2 ;  /* 0x0000000000027941 */ /* 0x000fea0003800200 */
.L_x_2679:
[----:B0-----:R-:W-:-:S05]  /*3c00*/  IADD3 R22, P0, PT, R12, 0x3, RZ ;  /* 0x000000030c167810 */ /* 0x001fca0007f1e0ff */
[----:B------:R-:W-:-:S08]  /*3c10*/  IMAD.X R23, RZ, RZ, R13, P0 ;  /* 0x000000ffff177224 */ /* 0x000fd000000e060d */
.L_x_2674:
[----:B------:R-:W-:Y:S05]  /*3c20*/  BSYNC.RECONVERGENT B0 ;  /* 0x0000000000007941 */ /* 0x000fea0003800200 */
.L_x_2673:
[----:B------:R-:W-:Y:S01]  /*3c30*/  IADD3 R0, P0, PT, R12, -R14, RZ ;  /* 0x8000000e0c007210 */ /* 0x000fe20007f1e0ff */
[----:B------:R-:W-:Y:S04]  /*3c40*/  BSSY.RECONVERGENT B0, `(.L_x_2681) ;  /* 0x0000113000007945 */ /* 0x000fe80003800200 */
[----:B------:R-:W-:Y:S01]  /*3c50*/  IMAD.X R2, R13, 0x1, ~R15, P0 ;  /* 0x000000010d027824 */ /* 0x000fe200000e0e0f */
[----:B------:R-:W-:-:S04]  /*3c60*/  ISETP.GT.U32.AND P0, PT, R0, -0x4, PT ;  /* 0xfffffffc0000780c */ /* 0x000fc80003f04070 */
[----:B------:R-:W-:-:S13]  /*3c70*/  ISETP.GT.U32.AND.EX P0, PT, R2, -0x1, PT, P0 ;  /* 0xffffffff0200780c */ /* 0x000fda0003f04100 */
[----:B------:R-:W-:Y:S05]  /*3c80*/  @P0 BRA `(.L_x_2682) ;  /* 0x0000001000380947 */ /* 0x000fea0003800000 */
.L_x_2691:
[----:B-1----:R-:W1:Y:S02]  /*3c90*/  LDCU.64 UR4, c[0x0][0x3e8] ;  /* 0x00007d00ff0477ac */ /* 0x002e640008000a00 */
[----:B-1----:R-:W-:-:S04]  /*3ca0*/  LEA R24, P0, R22, UR4, 0x3 ;  /* 0x0000000416187c11 */ /* 0x002fc8000f8018ff */
[----:B------:R-:W-:-:S05]  /*3cb0*/  LEA.HI.X R25, R22, UR5, R23, 0x3, P0 ;  /* 0x0000000516197c11 */ /* 0x000fca00080f1c17 */
[----:B0-----:R-:W2:Y:S01]  /*3cc0*/  LDG.E.64 R20, desc[UR6][R24.64] ;  /* 0x0000000618147981 */ /* 0x001ea2000c1e1b00 */
[----:B------:R-:W-:Y:S01]  /*3cd0*/  BSSY.RECONVERGENT B2, `(.L_x_2683) ;  /* 0x000003f000027945 */ /* 0x000fe20003800200 */
[----:B--2---:R-:W-:-:S04]  /*3ce0*/  ISETP.NE.U32.AND P0, PT, R20, 0x3b9aca00, PT ;  /* 0x3b9aca001400780c */ /* 0x004fc80003f05070 */
[----:B------:R-:W-:-:S13]  /*3cf0*/  ISETP.NE.AND.EX P0, PT, R21, RZ, PT, P0 ;  /* 0x000000ff1500720c */ /* 0x000fda0003f05300 */
[----:B------:R-:W-:Y:S05]  /*3d00*/  @!P0 BRA `(.L_x_2684) ;  /* 0x0000000000ec8947 */ /* 0x000fea0003800000 */
[----:B------:R-:W0:Y:S01]  /*3d10*/  LDCU.64 UR4, c[0x0][0x3b8] ;  /* 0x00007700ff0477ac */ /* 0x000e220008000a00 */
[----:B------:R-:W-:-:S04]  /*3d20*/  LEA R12, P0, R16, R34, 0x3 ;  /* 0x00000022100c7211 */ /* 0x000fc800078018ff */
[----:B------:R-:W-:-:S05]  /*3d30*/  LEA.HI.X R13, R16, R35, R17, 0x3, P0 ;  /* 0x00000023100d7211 */ /* 0x000fca00000f1c11 */
[----:B------:R-:W-:Y:S01]  /*3d40*/  ST.E.64 desc[UR6][R12.64], R20 ;  /* 0x000000140c007985 */ /* 0x000fe2000c101b06 */
[----:B0-----:R-:W-:-:S04]  /*3d50*/  UIADD3 UR8, UP0, UPT, UR4, 0x18000000, URZ ;  /* 0x1800000004087890 */ /* 0x001fc8000ff1e0ff */
[----:B------:R-:W-:Y:S02]  /*3d60*/  UIADD3.X UR4, UPT, UPT, URZ, UR5, URZ, UP0, !UPT ;  /* 0x00000005ff047290 */ /* 0x000fe400087fe4ff */
[----:B------:R-:W-:-:S04]  /*3d70*/  IMAD.U32 R2, RZ, RZ, UR8 ;  /* 0x00000008ff027e24 */ /* 0x000fc8000f8e00ff */
[----:B------:R-:W-:-:S05]  /*3d80*/  IMAD.U32 R3, RZ, RZ, UR4 ;  /* 0x00000004ff037e24 */ /* 0x000fca000f8e00ff */
[----:B------:R-:W2:Y:S02]  /*3d90*/  LDG.E.64 R36, desc[UR6][R2.64+0x519618] ;  /* 0x5196180602247981 */ /* 0x000ea4000c1e1b00 */
[----:B--2---:R-:W-:-:S04]  /*3da0*/  LEA R36, P0, R11, R36, 0x2 ;  /* 0x000000240b247211 */ /* 0x004fc800078010ff */
[----:B------:R-:W-:-:S05]  /*3db0*/  LEA.HI.X R37, R11, R37, R28, 0x2, P0 ;  /* 0x000000250b257211 */ /* 0x000fca00000f141c */
[----:B------:R-:W2:Y:S02]  /*3dc0*/  LD.E R0, desc[UR6][R36.64] ;  /* 0x0000000624007980 */ /* 0x000ea4000c101900 */
[----:B--2---:R-:W-:-:S05]  /*3dd0*/  VIADD R27, R0, 0x1 ;  /* 0x00000001001b7836 */ /* 0x004fca0000000000 */
[----:B------:R0:W-:Y:S04]  /*3de0*/  ST.E desc[UR6][R36.64], R27 ;  /* 0x0000001b24007985 */ /* 0x0001e8000c101906 */
        /* <DEDUP_REMOVED lines=8> */
[----:B------:R-:W-:-:S04]  /*3e70*/  ISETP.GE.U32.AND P1, PT, R29, R26, PT ;  /* 0x0000001a1d00720c */ /* 0x000fc80003f26070 */
[----:B------:R-:W-:Y:S02]  /*3e80*/  ISETP.GE.U32.AND.EX P1, PT, R31, R4, PT, P1 ;  /* 0x000000041f00720c */ /* 0x000fe40003f26110 */
[----:B--2---:R-:W-:-:S05]  /*3e90*/  IADD3 R12, P0, PT, R12, 0x1, RZ ;  /* 0x000000010c0c7810 */ /* 0x004fca0007f1e0ff */
[----:B------:R-:W-:Y:S01]  /*3ea0*/  IMAD.X R13, RZ, RZ, R13, P0 ;  /* 0x000000ffff0d7224 */ /* 0x000fe200000e060d */
[----:B------:R-:W-:Y:S01]  /*3eb0*/  ISETP.GE.U32.AND P0, PT, R27, R14, PT ;  /* 0x0000000e1b00720c */ /* 0x000fe20003f06070 */
[----:B------:R-:W-:Y:S01]  /*3ec0*/  IMAD.X R27, RZ, RZ, R23, P2 ;  /* 0x000000ffff1b7224 */ /* 0x000fe200010e0617 */
[----:B------:R-:W-:Y:S02]  /*3ed0*/  IADD3 R16, P2, PT, R16, 0x1, RZ ;  /* 0x0000000110107810 */ /* 0x000fe40007f5e0ff */
[----:B------:R1:W-:Y:S02]  /*3ee0*/  ST.E.64 desc[UR6][R20.64], R12 ;  /* 0x0000000c14007985 */ /* 0x0003e4000c101b06 */
[----:B------:R-:W-:Y:S01]  /*3ef0*/  ISETP.GE.U32.OR.EX P0, PT, R27, R15, P1, P0 ;  /* 0x0000000f1b00720c */ /* 0x000fe20000f06500 */
[----:B------:R-:W-:Y:S01]  /*3f00*/  IMAD.X R17, RZ, RZ, R17, P2 ;  /* 0x000000ffff117224 */ /* 0x000fe200010e0611 */
[----:B------:R-:W-:-:S04]  /*3f10*/  ISETP.LT.U32.AND P1, PT, R16, 0xf, PT ;  /* 0x0000000f1000780c */ /* 0x000fc80003f21070 */
[----:B------:R-:W-:-:S13]  /*3f20*/  ISETP.LT.U32.OR.EX P0, PT, R17, RZ, P0, P1 ;  /* 0x000000ff1100720c */ /* 0x000fda0000701510 */
[----:B-1----:R-:W-:Y:S05]  /*3f30*/  @P0 BRA `(.L_x_2684) ;  /* 0x0000000000600947 */ /* 0x002fea0003800000 */
[C---:B------:R-:W-:Y:S02]  /*3f40*/  ISETP.NE.U32.AND P2, PT, R29.reuse, RZ, PT ;  /* 0x000000ff1d00720c */ /* 0x040fe40003f45070 */
[----:B------:R-:W-:Y:S02]  /*3f50*/  IADD3 R29, P1, PT, R29, 0x1, RZ ;  /* 0x000000011d1d7810 */ /* 0x000fe40007f3e0ff */
[----:B------:R-:W-:Y:S02]  /*3f60*/  ISETP.NE.U32.AND P0, PT, R9, RZ, PT ;  /* 0x000000ff0900720c */ /* 0x000fe40003f05070 */
[----:B------:R-:W-:Y:S01]  /*3f70*/  ISETP.NE.AND.EX P2, PT, R31, RZ, PT, P2 ;  /* 0x000000ff1f00720c */ /* 0x000fe20003f45320 */
[----:B------:R-:W-:Y:S01]  /*3f80*/  IMAD.X R31, RZ, RZ, R31, P1 ;  /* 0x000000ffff1f7224 */ /* 0x000fe200008e061f */
[----:B------:R-:W-:Y:S02]  /*3f90*/  ISETP.NE.AND.EX P0, PT, R10, RZ, PT, P0 ;  /* 0x000000ff0a00720c */ /* 0x000fe40003f05300 */
[----:B------:R-:W-:-:S02]  /*3fa0*/  ISETP.GE.U32.AND P1, PT, R29, R26, PT ;  /* 0x0000001a1d00720c */ /* 0x000fc40003f26070 */
[----:B------:R-:W-:Y:S02]  /*3fb0*/  IADD3 R34, P3, PT, R34, 0x98, RZ ;  /* 0x0000009822227810 */ /* 0x000fe40007f7e0ff */
[----:B------:R-:W-:-:S03]  /*3fc0*/  ISETP.GE.U32.AND.EX P1, PT, R31, R4, PT, P1 ;  /* 0x000000041f00720c */ /* 0x000fc60003f26110 */
[----:B------:R-:W-:-:S04]  /*3fd0*/  IMAD.X R35, RZ, RZ, R35, P3 ;  /* 0x000000ffff237224 */ /* 0x000fc800018e0623 */
[----:B------:R-:W-:Y:S02]  /*3fe0*/  @P0 SEL R34, R18, R34, !P2 ;  /* 0x0000002212220207 */ /* 0x000fe40005000000 */
[----:B------:R-:W-:-:S05]  /*3ff0*/  @P0 SEL R35, R19, R35, !P2 ;  /* 0x0000002313230207 */ /* 0x000fca0005000000 */
[----:B------:R0:W-:Y:S04]  /*4000*/  @!P1 ST.E.U16 desc[UR6][R34.64+0x78], RZ ;  /* 0x000078ff22009985 */ /* 0x0001e8000c101506 */
[----:B------:R-:W2:Y:S01]  /*4010*/  @!P1 LDG.E.64 R12, desc[UR6][R2.64+0x519628] ;  /* 0x51962806020c9981 */ /* 0x000ea2000c1e1b00 */
[C---:B------:R-:W-:Y:S01]  /*4020*/  @!P1 IMAD.SHL.U32 R27, R11.reuse, 0x8, RZ ;  /* 0x000000080b1b9824 */ /* 0x040fe200078e00ff */
[----:B------:R-:W-:-:S04]  /*4030*/  @!P1 SHF.L.U64.HI R21, R11, 0x3, R28 ;  /* 0x000000030b159819 */ /* 0x000fc8000001021c */
[----:B--2---:R-:W-:-:S05]  /*4040*/  @!P1 IADD3 R12, P0, PT, R12, R27, RZ ;  /* 0x0000001b0c0c9210 */ /* 0x004fca0007f1e0ff */
[----:B------:R-:W-:-:S05]  /*4050*/  @!P1 IMAD.X R13, R13, 0x1, R21, P0 ;  /* 0x000000010d0d9824 */ /* 0x000fca00000e0615 */
[----:B------:R0:W-:Y:S04]  /*4060*/  @!P1 ST.E.64 desc[UR6][R12.64], R34 ;  /* 0x000000220c009985 */ /* 0x0001e8000c101b06 */
[----:B------:R-:W2:Y:S02]  /*4070*/  @!P1 LDG.E.64 R16, desc[UR6][R2.64+0x519620] ;  /* 0x5196200602109981 */ /* 0x000ea4000c1e1b00 */
[----:B--2---:R-:W-:-:S05]  /*4080*/  @!P1 IADD3 R20, P0, PT, R16, R27, RZ ;  /* 0x0000001b10149210 */ /* 0x004fca0007f1e0ff */
[----:B------:R-:W-:Y:S01]  /*4090*/  @!P1 IMAD.X R21, R17, 0x1, R21, P0 ;  /* 0x0000000111159824 */ /* 0x000fe200000e0615 */
[----:B------:R-:W-:-:S04]  /*40a0*/  CS2R R16, SRZ ;  /* 0x0000000000107805 */ /* 0x000fc8000001ff00 */
[----:B------:R0:W-:Y:S03]  /*40b0*/  @!P1 ST.E.64 desc[UR6][R20.64], RZ ;  /* 0x000000ff14009985 */ /* 0x0001e6000c101b06 */
.L_x_2684:
[----:B------:R-:W-:Y:S05]  /*40c0*/  BSYNC.RECONVERGENT B2 ;  /* 0x0000000000027941 */ /* 0x000fea0003800200 */
.L_x_2683:
        /* <DEDUP_REMOVED lines=64> */
.L_x_2686:
[----:B------:R-:W-:Y:S05]  /*44d0*/  BSYNC.RECONVERGENT B2 ;  /* 0x0000000000027941 */ /* 0x000fea0003800200 */
.L_x_2685:
        /* <DEDUP_REMOVED lines=64> */
.L_x_2688:
[----:B------:R-:W-:Y:S05]  /*48e0*/  BSYNC.RECONVERGENT B2 ;  /* 0x0000000000027941 */ /* 0x000fea0003800200 */
.L_x_2687:
[----:B------:R-:W2:Y:S01]  /*48f0*/  LDG.E.64 R24, desc[UR6][R24.64+0x18] ;  /* 0x0000180618187981 */ /* 0x000ea2000c1e1b00 */
[----:B------:R-:W-:Y:S01]  /*4900*/  BSSY.RECONVERGENT B2, `(.L_x_2689) ;  /* 0x0000041000027945 */ /* 0x000fe20003800200 */
[----:B--2---:R-:W-:-:S04]  /*4910*/  ISETP.NE.U32.AND P0, PT, R24, 0x3b9aca00, PT ;  /* 0x3b9aca001800780c */ /* 0x004fc80003f05070 */
[----:B------:R-:W-:-:S13]  /*4920*/  ISETP.NE.AND.EX P0, PT, R25, RZ, PT, P0 ;  /* 0x000000ff1900720c */ /* 0x000fda0003f05300 */
[----:B------:R-:W-:Y:S05]  /*4930*/  @!P0 BRA `(.L_x_2690) ;  /* 0x0000000000f48947 */ /* 0x000fea0003800000 */
[----:B------:R-:W1:Y:S01]  /*4940*/  LDCU.64 UR4, c[0x0][0x3b8] ;  /* 0x00007700ff0477ac */ /* 0x000e620008000a00 */
[----:B0-----:R-:W-:-:S04]  /*4950*/  LEA R12, P0, R16, R34, 0x3 ;  /* 0x00000022100c7211 */ /* 0x001fc800078018ff */
[----:B------:R-:W-:-:S05]  /*4960*/  LEA.HI.X R13, R16, R35, R17, 0x3, P0 ;  /* 0x00000023100d7211 */ /* 0x000fca00000f1c11 */
[----:B------:R0:W-:Y:S01]  /*4970*/  ST.E.64 desc[UR6][R12.64], R24 ;  /* 0x000000180c007985 */ /* 0x0001e2000c101b06 */
[----:B-1----:R-:W-:-:S04]  /*4980*/  UIADD3 UR8, UP0, UPT, UR4, 0x18000000, URZ ;  /* 0x1800000004087890 */ /* 0x002fc8000ff1e0ff */
        /* <DEDUP_REMOVED lines=12> */
[----:B------:R-:W2:Y:S02]  /*4a50*/  LDG.E.64 R20, desc[UR6][R2.64+0x519620] ;  /* 0x5196200602147981 */ /* 0x000ea4000c1e1b00 */
[----:B--2---:R-:W-:-:S04]  /*4a60*/  LEA R20, P0, R11, R20, 0x3 ;  /* 0x000000140b147211 */ /* 0x004fc800078018ff */
[----:B------:R-:W-:-:S05]  /*4a70*/  LEA.HI.X R21, R11, R21, R28, 0x3, P0 ;  /* 0x000000150b157211 */ /* 0x000fca00000f1c1c */
[----:B0-----:R-:W2:Y:S01]  /*4a80*/  LD.E.64 R12, desc[UR6][R20.64] ;  /* 0x00000006140c7980 */ /* 0x001ea2000c101b00 */
        /* <DEDUP_REMOVED lines=29> */
[----:B------:R-:W2:Y:S01]  /*4c60*/  LDG.E.64 R12, desc[UR6][R2.64+0x519628] ;  /* 0x51962806020c7981 */ /* 0x000ea2000c1e1b00 */
[C---:B------:R-:W-:Y:S01]  /*4c70*/  IMAD.SHL.U32 R25, R11.reuse, 0x8, RZ ;  /* 0x000000080b197824 */ /* 0x040fe200078e00ff */
[----:B------:R-:W-:-:S04]  /*4c80*/  SHF.L.U64.HI R21, R11, 0x3, R28 ;  /* 0x000000030b157819 */ /* 0x000fc8000001021c */
        /* <DEDUP_REMOVED lines=8> */
.L_x_2690:
[----:B------:R-:W-:Y:S05]  /*4d10*/  BSYNC.RECONVERGENT B2 ;  /* 0x0000000000027941 */ /* 0x000fea0003800200 */
.L_x_2689:
[----:B------:R-:W-:-:S05]  /*4d20*/  IADD3 R22, P0, PT, R22, 0x4, RZ ;  /* 0x0000000416167810 */ /* 0x000fca0007f1e0ff */
[----:B------:R-:W-:Y:S01]  /*4d30*/  IMAD.X R23, RZ, RZ, R23, P0 ;  /* 0x000000ffff177224 */ /* 0x000fe200000e0617 */
[----:B------:R-:W-:-:S04]  /*4d40*/  ISETP.GE.U32.AND P0, PT, R22, R14, PT ;  /* 0x0000000e1600720c */ /* 0x000fc80003f06070 */
[----:B------:R-:W-:-:S13]  /*4d50*/  ISETP.GE.U32.AND.EX P0, PT, R23, R15, PT, P0 ;  /* 0x0000000f1700720c */ /* 0x000fda0003f06100 */
[----:B------:R-:W-:Y:S05]  /*4d60*/  @!P0 BRA `(.L_x_2691) ;  /* 0xffffffec00c88947 */ /* 0x000fea000383ffff */
.L_x_2682:
[----:B------:R-:W-:Y:S05]  /*4d70*/  BSYNC.RECONVERGENT B0 ;  /* 0x0000000000007941 */ /* 0x000fea0003800200 */
.L_x_2681:
[----:B------:R-:W2:Y:S02]  /*4d80*/  LDCU.64 UR4, c[0x0][0x3b8] ;  /* 0x00007700ff0477ac */ /* 0x000ea40008000a00 */
[----:B--2---:R-:W-:-:S04]  /*4d90*/  UIADD3 UR8, UP0, UPT, UR4, 0x18000000, URZ ;  /* 0x1800000004087890 */ /* 0x004fc8000ff1e0ff */
[----:B------:R-:W-:Y:S02]  /*4da0*/  UIADD3.X UR4, UPT, UPT, URZ, UR5, URZ, UP0, !UPT ;  /* 0x00000005ff047290 */ /* 0x000fe400087fe4ff */
[----:B01----:R-:W-:-:S04]  /*4db0*/  IMAD.U32 R12, RZ, RZ, UR8 ;  /* 0x00000008ff0c7e24 */ /* 0x003fc8000f8e00ff */
[----:B------:R-:W-:-:S05]  /*4dc0*/  IMAD.U32 R13, RZ, RZ, UR4 ;  /* 0x00000004ff0d7e24 */ /* 0x000fca000f8e00ff */
[----:B------:R-:W2:Y:S02]  /*4dd0*/  LDG.E.64 R2, desc[UR6][R12.64+0x519620] ;  /* 0x519620060c027981 */ /* 0x000ea4000c1e1b00 */
[----:B--2---:R-:W-:-:S04]  /*4de0*/  LEA R10, P0, R11, R2, 0x3 ;  /* 0x000000020b0a7211 */ /* 0x004fc800078018ff */
[----:B------:R-:W-:-:S05]  /*4df0*/  LEA.HI.X R11, R11, R3, R28, 0x3, P0 ;  /* 0x000000030b0b7211 */ /* 0x000fca00000f1c1c */
[----:B------:R-:W2:Y:S02]  /*4e00*/  LD.E.64 R2, desc[UR6][R10.64] ;  /* 0x000000060a027980 */ /* 0x000ea4000c101b00 */
[----:B--2---:R-:W-:-:S04]  /*4e10*/  ISETP.NE.U32.AND P0, PT, R2, 0xf, PT ;  /* 0x0000000f0200780c */ /* 0x004fc80003f05070 */
[----:B------:R-:W-:-:S13]  /*4e20*/  ISETP.NE.AND.EX P0, PT, R3, RZ, PT, P0 ;  /* 0x000000ff0300720c */ /* 0x000fda0003f05300 */
[----:B------:R0:W-:Y:S02]  /*4e30*/  @!P0 ST.E.64 desc[UR6][R10.64], RZ ;  /* 0x000000ff0a008985 */ /* 0x0001e4000c101b06 */
.L_x_2631:
[----:B------:R-:W-:Y:S05]  /*4e40*/  BSYNC.RECONVERGENT B1 ;  /* 0x0000000000017941 */ /* 0x000fea0003800200 */
.L_x_2630:
[----:B------:R-:W-:-:S04]  /*4e50*/  ISETP.GE.U32.AND P0, PT, R8, R5, PT ;  /* 0x000000050800720c */ /* 0x000fc80003f06070 */
[----:B------:R-:W-:-:S13]  /*4e60*/  ISETP.GE.U32.AND.EX P0, PT, R7, R6, PT, P0 ;  /* 0x000000060700720c */ /* 0x000fda0003f06100 */
[----:B------:R-:W-:Y:S05]  /*4e70*/  @!P0 BRA `(.L_x_2692) ;  /* 0xffffffb4001c8947 */ /* 0x000fea000383ffff */
[----:B------:R-:W-:Y:S05]  /*4e80*/  EXIT ;  /* 0x000000000000794d */ /* 0x000fea0003800000 */
        .weak           $__internal_22_$__cuda_sm20_div_rn_f64_full
        .type           $__internal_22_$__cuda_sm20_div_rn_f64_full,@function
        .size           $__internal_22_$__cuda_sm20_div_rn_f64_full,(.L_x_2845 - $__internal_22_$__cuda_sm20_div_rn_f64_full)
$__internal_22_$__cuda_sm20_div_rn_f64_full:
[C---:B------:R-:W-:Y:S01]  /*4e90*/  FSETP.GEU.AND P0, PT, |R17|.reuse, 1.469367938527859385e-39, PT ;  /* 0x001000001100780b */ /* 0x040fe20003f0e200 */
[----:B------:R-:W-:Y:S01]  /*4ea0*/  IMAD.MOV.U32 R20, RZ, RZ, 0x1 ;  /* 0x00000001ff147424 */ /* 0x000fe200078e00ff */
[----:B------:R-:W-:Y:S01]  /*4eb0*/  LOP3.LUT R34, R17, 0x800fffff, RZ, 0xc0, !PT ;  /* 0x800fffff11227812 */ /* 0x000fe200078ec0ff */
[----:B------:R-:W-:Y:S01]  /*4ec0*/  IMAD.MOV.U32 R29, RZ, RZ, 0x1ca00000 ;  /* 0x1ca00000ff1d7424 */ /* 0x000fe200078e00ff */
[C---:B------:R-:W-:Y:S01]  /*4ed0*/  FSETP.GEU.AND P2, PT, |R3|.reuse, 1.469367938527859385e-39, PT ;  /* 0x001000000300780b */ /* 0x040fe20003f4e200 */
[----:B------:R-:W-:Y:S01]  /*4ee0*/  IMAD.MOV.U32 R26, RZ, RZ, R2 ;  /* 0x000000ffff1a7224 */ /* 0x000fe200078e0002 */
[----:B------:R-:W-:Y:S01]  /*4ef0*/  LOP3.LUT R35, R34, 0x3ff00000, RZ, 0xfc, !PT ;  /* 0x3ff0000022237812 */ /* 0x000fe200078efcff */
[----:B------:R-:W-:Y:S01]  /*4f00*/  IMAD.MOV.U32 R34, RZ, RZ, R16 ;  /* 0x000000ffff227224 */ /* 0x000fe200078e0010 */
[----:B------:R-:W-:Y:S01]  /*4f10*/  LOP3.LUT R4, R3, 0x7ff00000, RZ, 0xc0, !PT ;  /* 0x7ff0000003047812 */ /* 0x000fe200078ec0ff */
[----:B------:R-:W-:Y:S01]  /*4f20*/  BSSY.RECONVERGENT B3, `(.L_x_2693) ;  /* 0x000004e000037945 */ /* 0x000fe20003800200 */
[----:B------:R-:W-:-:S03]  /*4f30*/  LOP3.LUT R31, R17, 0x7ff00000, RZ, 0xc0, !PT ;  /* 0x7ff00000111f7812 */ /* 0x000fc600078ec0ff */
[----:B------:R-:W-:Y:S01]  /*4f40*/  @!P0 DMUL R34, R16, 8.98846567431157953865e+307 ;  /* 0x7fe0000010228828 */ /* 0x000fe20000000000 */
[----:B------:R-:W-:-:S03]  /*4f50*/  ISETP.GE.U32.AND P1, PT, R4, R31, PT ;  /* 0x0000001f0400720c */ /* 0x000fc60003f26070 */
[----:B------:R-:W-:Y:S02]  /*4f60*/  @!P2 LOP3.LUT R25, R17, 0x7ff00000, RZ, 0xc0, !PT ;  /* 0x7ff000001119a812 */ /* 0x000fe400078ec0ff */
[----:B------:R-:W0:Y:S01]  /*4f70*/  MUFU.RCP64H R21, R35 ;  /* 0x0000002300157308 */ /* 0x000e220000001800 */
[----:B------:R-:W-:Y:S02]  /*4f80*/  SEL R27, R29, 0x63400000, !P1 ;  /* 0x634000001d1b7807 */ /* 0x000fe40004800000 */
[----:B------:R-:W-:Y:S02]  /*4f90*/  @!P2 ISETP.GE.U32.AND P3, PT, R4, R25, PT ;  /* 0x000000190400a20c */ /* 0x000fe40003f66070 */
[----:B------:R-:W-:Y:S02]  /*4fa0*/  LOP3.LUT R27, R27, 0x800fffff, R3, 0xf8, !PT ;  /* 0x800fffff1b1b7812 */ /* 0x000fe400078ef803 */
[----:B------:R-:W-:Y:S01]  /*4fb0*/  @!P0 LOP3.LUT R31, R35, 0x7ff00000, RZ, 0xc0, !PT ;  /* 0x7ff00000231f8812 */ /* 0x000fe200078ec0ff */
[----:B0-----:R-:W-:-:S08]  /*4fc0*/  DFMA R22, R20, -R34, 1 ;  /* 0x3ff000001416742b */ /* 0x001fd00000000822 */
[----:B------:R-:W-:-:S08]  /*4fd0*/  DFMA R22, R22, R22, R22 ;  /* 0x000000161616722b */ /* 0x000fd00000000016 */
[----:B------:R-:W-:Y:S01]  /*4fe0*/  DFMA R22, R20, R22, R20 ;  /* 0x000000161416722b */ /* 0x000fe20000000014 */
[----:B------:R-:W-:-:S04]  /*4ff0*/  @!P2 SEL R21, R29, 0x63400000, !P3 ;  /* 0x634000001d15a807 */ /* 0x000fc80005800000 */
[----:B------:R-:W-:-:S03]  /*5000*/  @!P2 LOP3.LUT R24, R21, 0x80000000, R3, 0xf8, !PT ;  /* 0x800000001518a812 */ /* 0x000fc600078ef803 */
[----:B------:R-:W-:Y:S01]  /*5010*/  DFMA R20, R22, -R34, 1 ;  /* 0x3ff000001614742b */ /* 0x000fe20000000822 */
[----:B------:R-:W-:Y:S01]  /*5020*/  @!P2 LOP3.LUT R25, R24, 0x100000, RZ, 0xfc, !PT ;  /* 0x001000001819a812 */ /* 0x000fe200078efcff */
[----:B------:R-:W-:-:S06]  /*5030*/  @!P2 IMAD.MOV.U32 R24, RZ, RZ, RZ ;  /* 0x000000ffff18a224 */ /* 0x000fcc00078e00ff */
[----:B------:R-:W-:Y:S02]  /*5040*/  DFMA R20, R22, R20, R22 ;  /* 0x000000141614722b */ /* 0x000fe40000000016 */
[----:B------:R-:W-:-:S08]  /*5050*/  @!P2 DFMA R26, R26, 2, -R24 ;  /* 0x400000001a1aa82b */ /* 0x000fd00000000818 */
[----:B------:R-:W-:-:S08]  /*5060*/  DMUL R22, R20, R26 ;  /* 0x0000001a14167228 */ /* 0x000fd00000000000 */
[----:B------:R-:W-:-:S08]  /*5070*/  DFMA R24, R22, -R34, R26 ;  /* 0x800000221618722b */ /* 0x000fd0000000001a */
[----:B------:R-:W-:Y:S01]  /*5080*/  DFMA R24, R20, R24, R22 ;  /* 0x000000181418722b */ /* 0x000fe20000000016 */
[----:B------:R-:W-:Y:S01]  /*5090*/  IMAD.MOV.U32 R22, RZ, RZ, R4 ;  /* 0x000000ffff167224 */ /* 0x000fe200078e0004 */
[----:B------:R-:W-:-:S05]  /*50a0*/  @!P2 LOP3.LUT R22, R27, 0x7ff00000, RZ, 0xc0, !PT ;  /* 0x7ff000001b16a812 */ /* 0x000fca00078ec0ff */
[----:B------:R-:W-:-:S05]  /*50b0*/  VIADD R20, R22, 0xffffffff ;  /* 0xffffffff16147836 */ /* 0x000fca0000000000 */
[----:B------:R-:W-:Y:S01]  /*50c0*/  ISETP.GT.U32.AND P0, PT, R20, 0x7feffffe, PT ;  /* 0x7feffffe1400780c */ /* 0x000fe20003f04070 */
[----:B------:R-:W-:-:S05]  /*50d0*/  VIADD R20, R31, 0xffffffff ;  /* 0xffffffff1f147836 */ /* 0x000fca0000000000 */
        /* <DEDUP_REMOVED lines=29> */
.L_x_2694:
        /* <DEDUP_REMOVED lines=16> */
.L_x_2697:
[----:B------:R-:W-:Y:S01]  /*53b0*/  LOP3.LUT R21, R17, 0x80000, RZ, 0xfc, !PT ;  /* 0x0008000011157812 */ /* 0x000fe200078efcff */
[----:B------:R-:W-:Y:S01]  /*53c0*/  IMAD.MOV.U32 R20, RZ, RZ, R16 ;  /* 0x000000ffff147224 */ /* 0x000fe200078e0010 */
[----:B------:R-:W-:Y:S06]  /*53d0*/  BRA `(.L_x_2695) ;  /* 0x0000000000087947 */ /* 0x000fec0003800000 */
.L_x_2696:
[----:B------:R-:W-:Y:S01]  /*53e0*/  LOP3.LUT R21, R3, 0x80000, RZ, 0xfc, !PT ;  /* 0x0008000003157812 */ /* 0x000fe200078efcff */
[----:B------:R-:W-:-:S07]  /*53f0*/  IMAD.MOV.U32 R20, RZ, RZ, R2 ;  /* 0x000000ffff147224 */ /* 0x000fce00078e0002 */
.L_x_2695:
[----:B------:R-:W-:Y:S05]  /*5400*/  BSYNC.RECONVERGENT B3 ;  /* 0x0000000000037941 */ /* 0x000fea0003800200 */
.L_x_2693:
[----:B------:R-:W-:Y:S02]  /*5410*/  IMAD.MOV.U32 R2, RZ, RZ, R0 ;  /* 0x000000ffff027224 */ /* 0x000fe400078e0000 */
[----:B------:R-:W-:Y:S02]  /*5420*/  IMAD.MOV.U32 R3, RZ, RZ, 0x0 ;  /* 0x00000000ff037424 */ /* 0x000fe400078e00ff */
[----:B------:R-:W-:Y:S02]  /*5430*/  IMAD.MOV.U32 R16, RZ, RZ, R20 ;  /* 0x000000ffff107224 */ /* 0x000fe400078e0014 */
[----:B------:R-:W-:Y:S01]  /*5440*/  IMAD.MOV.U32 R17, RZ, RZ, R21 ;  /* 0x000000ffff117224 */ /* 0x000fe200078e0015 */
[----:B------:R-:W-:Y:S06]  /*5450*/  RET.REL.NODEC R2 `(_Z27adjacency_list_kernel_VC_LBP10edge_blockPmmmmS1_mP27vertex_dictionary_structuremmmmS1_S1_S1_m) ;  /* 0xffffffa802e87950 */ /* 0x000fec0003c3ffff */
.L_x_2698:
        /* <DEDUP_REMOVED lines=10> */
.L_x_2845:


//--------------------- .text._Z29adjacency_list_init_modded_v5P10edge_blockPmmmmS1_mP27vertex_dictionary_structuremmmmS1_S1_S1_ --------------------------
	.section	.text._Z29adjacency_list_init_modded_v5P10edge_blockPmmmmS1_mP27vertex_dictionary_structuremmmmS1_S1_S1_,"ax",@progbits
	.align	128
        .global         _Z29adjacency_list_init_modded_v5P10edge_blockPmmmmS1_mP27vertex_dictionary_structuremmmmS1_S1_S1_
        .type           _Z29adjacency_list_init_modded_v5P10edge_blockPmmmmS1_mP27vertex_dictionary_structuremmmmS1_S1_S1_,@function
        .size           _Z29adjacency_list_init_modded_v5P10edge_blockPmmmmS1_mP27vertex_dictionary_structuremmmmS1_S1_S1_,(.L_x_2846 - _Z29adjacency_list_init_modded_v5P10edge_blockPmmmmS1_mP27vertex_dictionary_structuremmmmS1_S1_S1_)
        .other          _Z29adjacency_list_init_modded_v5P10edge_blockPmmmmS1_mP27vertex_dictionary_structuremmmmS1_S1_S1_,@"STO_CUDA_ENTRY STV_DEFAULT"
_Z29adjacency_list_init_modded_v5P10edge_blockPmmmmS1_mP27vertex_dictionary_structuremmmmS1_S1_S1_:
.text._Z29adjacency_list_init_modded_v5P10edge_blockPmmmmS1_mP27vertex_dictionary_structuremmmmS1_S1_S1_:
[----:B------:R-:W-:Y:S01]  /*0000*/  LDC R1, c[0x0][0x37c] ;  /* 0x0000df00ff017b82 */ /* 0x000fe20000000800 */
[----:B------:R-:W0:Y:S07]  /*0010*/  S2R R3, SR_TID.X ;  /* 0x0000000000037919 */ /* 0x000e2e0000002100 */
[----:B------:R-:W0:Y:S01]  /*0020*/  S2UR UR4, SR_CTAID.X ;  /* 0x00000000000479c3 */ /* 0x000e220000002500 */
[----:B------:R-:W1:Y:S07]  /*0030*/  LDCU.64 UR6, c[0x0][0x398] ;  /* 0x00007300ff0677ac */ /* 0x000e6e0008000a00 */
[----:B------:R-:W0:Y:S02]  /*0040*/  LDC R6, c[0x0][0x360] ;  /* 0x0000d800ff067b82 */ /* 0x000e240000000800 */
[----:B0-----:R-:W-:-:S06]  /*0050*/  IMAD R6, R6, UR4, R3 ;  /* 0x0000000406067c24 */ /* 0x001fcc000f8e0203 */
[----:B------:R-:W-:Y:S01]  /*0060*/  BAR.SYNC.DEFER_BLOCKING 0x0 ;  /* 0x0000000000007b1d */ /* 0x000fe20000010000 */
        /* <DEDUP_REMOVED lines=14> */
[----:B------:R-:W-:-:S05]  /*0150*/  IMAD.X R11, R5, 0x1, R6, P0 ;  /* 0x00000001050b7824 */ /* 0x000fca00000e0606 */
[----:B------:R-:W2:Y:S01]  /*0160*/  LD.E.64 R4, desc[UR6][R10.64] ;  /* 0x000000060a047980 */ /* 0x000ea2000c101b00 */
[----:B0-----:R-:W-:-:S04]  /*0170*/  IADD3 R8, P1, PT, R3, UR4, RZ ;  /* 0x0000000403087c10 */ /* 0x001fc8000ff3e0ff */
[----:B------:R-:W-:-:S05]  /*0180*/  IADD3.X R9, PT, PT, R6, UR5, RZ, P1, !PT ;  /* 0x0000000506097c10 */ /* 0x000fca0008ffe4ff */
[----:B------:R-:W3:Y:S04]  /*0190*/  LDG.E.64 R12, desc[UR6][R8.64+0x8] ;  /* 0x00000806080c7981 */ /* 0x000ee8000c1e1b00 */
[----:B------:R-:W3:Y:S01]  /*01a0*/  LDG.E.64 R14, desc[UR6][R8.64] ;  /* 0x00000006080e7981 */ /* 0x000ee2000c1e1b00 */
[----:B--2---:R-:W-:-:S04]  /*01b0*/  ISETP.NE.U32.AND P0, PT, R4, RZ, PT ;  /* 0x000000ff0400720c */ /* 0x004fc80003f05070 */
[----:B------:R-:W-:-:S13]  /*01c0*/  ISETP.NE.AND.EX P0, PT, R5, RZ, PT, P0 ;  /* 0x000000ff0500720c */ /* 0x000fda0003f05300 */
[----:B------:R-:W2:Y:S01]  /*01d0*/  @P0 LDG.E.64 R4, desc[UR6][R16.64+0x519620] ;  /* 0x5196200610040981 */ /* 0x000ea2000c1e1b00 */
[----:B---3--:R-:W-:-:S04]  /*01e0*/  ISETP.GT.U32.AND P1, PT, R12, R14, PT ;  /* 0x0000000e0c00720c */ /* 0x008fc80003f24070 */
[----:B------:R-:W-:Y:S02]  /*01f0*/  ISETP.GT.U32.AND.EX P1, PT, R13, R15, PT, P1 ;  /* 0x0000000f0d00720c */ /* 0x000fe40003f24110 */
[----:B--2---:R-:W-:-:S05]  /*0200*/  @P0 IADD3 R4, P2, PT, R4, R3, RZ ;  /* 0x0000000304040210 */ /* 0x004fca0007f5e0ff */
[----:B------:R-:W-:-:S06]  /*0210*/  @P0 IMAD.X R5, R5, 0x1, R6, P2 ;  /* 0x0000000105050824 */ /* 0x000fcc00010e0606 */
[----:B------:R-:W5:Y:S01]  /*0220*/  @P0 LD.E.64 R4, desc[UR6][R4.64] ;  /* 0x0000000604040980 */ /* 0x000f62000c101b00 */
[----:B------:R-:W-:Y:S05]  /*0230*/  @!P1 EXIT ;  /* 0x000000000000994d */ /* 0x000fea0003800000 */
[----:B------:R-:W0:Y:S02]  /*0240*/  LDCU.64 UR4, c[0x0][0x3f0] ;  /* 0x00007e00ff0477ac */ /* 0x000e240008000a00 */
[----:B0-----:R-:W-:-:S04]  /*0250*/  IADD3 R8, P1, PT, R3, UR4, RZ ;  /* 0x0000000403087c10 */ /* 0x001fc8000ff3e0ff */
[----:B------:R-:W-:-:S06]  /*0260*/  IADD3.X R9, PT, PT, R6, UR5, RZ, P1, !PT ;  /* 0x0000000506097c10 */ /* 0x000fcc0008ffe4ff */
[----:B------:R-:W2:Y:S01]  /*0270*/  LDG.E.64 R8, desc[UR6][R8.64] ;  /* 0x0000000608087981 */ /* 0x000ea2000c1e1b00 */
[C---:B-----5:R-:W-:Y:S01]  /*0280*/  @P0 ISETP.NE.U32.AND P1, PT, R4.reuse, RZ, PT ;  /* 0x000000ff0400020c */ /* 0x060fe20003f25070 */
[----:B------:R-:W-:Y:S01]  /*0290*/  IMAD.MOV.U32 R0, RZ, RZ, RZ ;  /* 0x000000ffff007224 */ /* 0x000fe200078e00ff */
[----:B------:R-:W-:Y:S01]  /*02a0*/  @P0 IADD3 R4, P2, PT, -R4, 0xf, RZ ;  /* 0x0000000f04040810 */ /* 0x000fe20007f5e1ff */
[----:B------:R-:W-:Y:S01]  /*02b0*/  IMAD.MOV.U32 R2, RZ, RZ, RZ ;  /* 0x000000ffff027224 */ /* 0x000fe200078e00ff */
[----:B------:R-:W-:Y:S01]  /*02c0*/  @P0 ISETP.NE.AND.EX P1, PT, R5, RZ, PT, P1 ;  /* 0x000000ff0500020c */ /* 0x000fe20003f25310 */
[----:B------:R-:W-:Y:S02]  /*02d0*/  BSSY.RECONVERGENT B0, `(.L_x_2699) ;  /* 0x0000270000007945 */ /* 0x000fe40003800200 */
[----:B------:R-:W-:Y:S01]  /*02e0*/  @P0 IMAD.X R5, RZ, RZ, ~R5, P2 ;  /* 0x000000ffff050224 */ /* 0x000fe200010e0e05 */
[----:B------:R-:W-:-:S04]  /*02f0*/  @P0 SEL R0, R4, RZ, P1 ;  /* 0x000000ff04000207 */ /* 0x000fc80000800000 */
[----:B------:R-:W-:Y:S02]  /*0300*/  @P0 SEL R2, R5, RZ, P1 ;  /* 0x000000ff05020207 */ /* 0x000fe40000800000 */
[----:B--2---:R-:W-:-:S04]  /*0310*/  ISETP.GT.U32.AND P0, PT, R8, R0, PT ;  /* 0x000000000800720c */ /* 0x004fc80003f04070 */
[----:B------:R-:W-:-:S13]  /*0320*/  ISETP.GT.U32.AND.EX P0, PT, R9, R2, PT, P0 ;  /* 0x000000020900720c */ /* 0x000fda0003f04100 */
[----:B------:R-:W-:Y:S05]  /*0330*/  @!P0 BRA `(.L_x_2700) ;  /* 0x0000002400948947 */ /* 0x000fea0003800000 */
[----:B------:R-:W0:Y:S01]  /*0340*/  MUFU.RCP64H R5, 15 ;  /* 0x402e000000057908 */ /* 0x000e220000001800 */
[----:B------:R-:W-:Y:S01]  /*0350*/  IMAD.MOV.U32 R16, RZ, RZ, 0x0 ;  /* 0x00000000ff107424 */ /* 0x000fe200078e00ff */
[----:B------:R-:W-:Y:S01]  /*0360*/  IADD3 R18, P0, PT, R8, -R0, RZ ;  /* 0x8000000008127210 */ /* 0x000fe20007f1e0ff */
[----:B------:R-:W-:Y:S01]  /*0370*/  IMAD.MOV.U32 R17, RZ, RZ, 0x402e0000 ;  /* 0x402e0000ff117424 */ /* 0x000fe200078e00ff */
[----:B------:R-:W-:Y:S01]  /*0380*/  BSSY.RECONVERGENT B1, `(.L_x_2701) ;  /* 0x0000014000017945 */ /* 0x000fe20003800200 */
[----:B------:R-:W-:Y:S02]  /*0390*/  IMAD.MOV.U32 R4, RZ, RZ, 0x1 ;  /* 0x00000001ff047424 */ /* 0x000fe400078e00ff */
[----:B------:R-:W-:-:S04]  /*03a0*/  IMAD.X R19, R9, 0x1, ~R2, P0 ;  /* 0x0000000109137824 */ /* 0x000fc800000e0e02 */
        /* <DEDUP_REMOVED lines=14> */
[----:B------:R-:W-:Y:S05]  /*0490*/  CALL.REL.NOINC `($__internal_23_$__cuda_sm20_div_rn_f64_full) ;  /* 0x0000004000547944 */ /* 0x000fea0003c00000 */
[----:B------:R-:W-:Y:S02]  /*04a0*/  IMAD.MOV.U32 R16, RZ, RZ, R20 ;  /* 0x000000ffff107224 */ /* 0x000fe400078e0014 */
[----:B------:R-:W-:-:S07]  /*04b0*/  IMAD.MOV.U32 R17, RZ, RZ, R21 ;  /* 0x000000ffff117224 */ /* 0x000fce00078e0015 */
.L_x_2702:
[----:B------:R-:W-:Y:S05]  /*04c0*/  BSYNC.RECONVERGENT B1 ;  /* 0x0000000000017941 */ /* 0x000fea0003800200 */
.L_x_2701:
[----:B------:R-:W0:Y:S01]  /*04d0*/  F2I.U64.F64.CEIL R16, R16 ;  /* 0x0000001000107311 */ /* 0x000e220000309800 */
[----:B------:R-:W-:Y:S02]  /*04e0*/  CS2R R4, SRZ ;  /* 0x0000000000047805 */ /* 0x000fe4000001ff00 */
        /* <DEDUP_REMOVED lines=12> */
[----:B0-----:R-:W-:-:S04]  /*05b0*/  IADD3 R4, P0, PT, R3, UR4, RZ ;  /* 0x0000000403047c10 */ /* 0x001fc8000ff1e0ff */
[----:B------:R-:W-:-:S06]  /*05c0*/  IADD3.X R5, PT, PT, R6, UR5, RZ, P0, !PT ;  /* 0x0000000506057c10 */ /* 0x000fcc00087fe4ff */
        /* <DEDUP_REMOVED lines=11> */
.L_x_2704:
[----:B------:R-:W-:Y:S05]  /*0680*/  WARPSYNC.ALL ;  /* 0x0000000000007948 */ /* 0x000fea0003800000 */
[----:B------:R-:W1:Y:S01]  /*0690*/  LDCU.64 UR4, c[0x0][0x3b8] ;  /* 0x00007700ff0477ac */ /* 0x000e620008000a00 */
[----:B------:R-:W-:Y:S01]  /*06a0*/  BAR.SYNC.DEFER_BLOCKING 0x0 ;  /* 0x0000000000007b1d */ /* 0x000fe20000010000 */
[----:B-1----:R-:W-:-:S04]  /*06b0*/  UIADD3 UR8, UP0, UPT, UR4, 0x18000000, URZ ;  /* 0x1800000004087890 */ /* 0x002fc8000ff1e0ff */
[----:B------:R-:W-:Y:S02]  /*06c0*/  UIADD3.X UR4, UPT, UPT, URZ, UR5, URZ, UP0, !UPT ;  /* 0x00000005ff047290 */ /* 0x000fe400087fe4ff */
[----:B------:R-:W-:-:S04]  /*06d0*/  IMAD.U32 R20, RZ, RZ, UR8 ;  /* 0x00000008ff147e24 */ /* 0x000fc8000f8e00ff */
[----:B------:R-:W-:-:S05]  /*06e0*/  IMAD.U32 R21, RZ, RZ, UR4 ;  /* 0x00000004ff157e24 */ /* 0x000fca000f8e00ff */
[----:B------:R-:W2:Y:S02]  /*06f0*/  LDG.E.64 R4, desc[UR6][R20.64+0x519608] ;  /* 0x5196080614047981 */ /* 0x000ea4000c1e1b00 */
[----:B--2---:R-:W-:-:S05]  /*0700*/  IADD3 R4, P0, PT, R4, R3, RZ ;  /* 0x0000000304047210 */ /* 0x004fca0007f1e0ff */
[----:B------:R-:W-:-:S05]  /*0710*/  IMAD.X R5, R5, 0x1, R6, P0 ;  /* 0x0000000105057824 */ /* 0x000fca00000e0606 */
[----:B0-----:R-:W2:Y:S02]  /*0720*/  LD.E.64 R8, desc[UR6][R4.64] ;  /* 0x0000000604087980 */ /* 0x001ea4000c101b00 */
        /* <DEDUP_REMOVED lines=9> */
[----:B0-----:R-:W-:Y:S05]  /*07c0*/  @P0 BRA `(.L_x_2705) ;  /* 0x0000001c00240947 */ /* 0x001fea0003800000 */
[----:B------:R-:W-:Y:S01]  /*07d0*/  ISETP.NE.U32.AND P0, PT, R16, 0x1, PT ;  /* 0x000000011000780c */ /* 0x000fe20003f05070 */
[----:B------:R-:W-:Y:S01]  /*07e0*/  BSSY.RECONVERGENT B2, `(.L_x_2706) ;  /* 0x0000119000027945 */ /* 0x000fe20003800200 */
[----:B------:R-:W-:Y:S01]  /*07f0*/  IMAD.MOV.U32 R3, RZ, RZ, RZ ;  /* 0x000000ffff037224 */ /* 0x000fe200078e00ff */
[----:B------:R-:W-:Y:S02]  /*0800*/  CS2R R6, SRZ ;  /* 0x0000000000067805 */ /* 0x000fe4000001ff00 */
[----:B------:R-:W-:Y:S01]  /*0810*/  ISETP.NE.AND.EX P0, PT, R17, RZ, PT, P0 ;  /* 0x000000ff1100720c */ /* 0x000fe20003f05300 */
[----:B------:R-:W-:Y:S02]  /*0820*/  IMAD.MOV.U32 R9, RZ, RZ, RZ ;  /* 0x000000ffff097224 */ /* 0x000fe400078e00ff */
[----:B-----5:R-:W-:Y:S02]  /*0830*/  IMAD.MOV.U32 R36, RZ, RZ, R18 ;  /* 0x000000ffff247224 */ /* 0x020fe400078e0012 */
[----:B------:R-:W-:-:S08]  /*0840*/  IMAD.MOV.U32 R37, RZ, RZ, R19 ;  /* 0x000000ffff257224 */ /* 0x000fd000078e0013 */
[----:B------:R-:W-:Y:S05]  /*0850*/  @!P0 BRA `(.L_x_2707) ;  /* 0x0000001000448947 */ /* 0x000fea0003800000 */
[--C-:B------:R-:W-:Y:S01]  /*0860*/  SHF.R.U64 R34, R16, 0x1, R17.reuse ;  /* 0x0000000110227819 */ /* 0x100fe20000001211 */
[----:B------:R-:W-:Y:S01]  /*0870*/  BSSY.RECONVERGENT B1, `(.L_x_2708) ;  /* 0x00000ed000017945 */ /* 0x000fe20003800200 */
[----:B------:R-:W-:Y:S01]  /*0880*/  SHF.R.U32.HI R8, RZ, 0x1, R17 ;  /* 0x00000001ff087819 */ /* 0x000fe20000011611 */
[----:B------:R-:W-:Y:S01]  /*0890*/  IMAD.MOV.U32 R9, RZ, RZ, 0x1 ;  /* 0x00000001ff097424 */ /* 0x000fe200078e00ff */
[----:B------:R-:W-:Y:S02]  /*08a0*/  IADD3 R21, P1, PT, R34, -0x1, RZ ;  /* 0xffffffff22157810 */ /* 0x000fe40007f3e0ff */
[----:B------:R-:W-:Y:S01]  /*08b0*/  CS2R R6, SRZ ;  /* 0x0000000000067805 */ /* 0x000fe2000001ff00 */
[----:B------:R-:W-:Y:S01]  /*08c0*/  IMAD.MOV.U32 R3, RZ, RZ, RZ ;  /* 0x000000ffff037224 */ /* 0x000fe200078e00ff */
[----:B------:R-:W-:Y:S01]  /*08d0*/  ISETP.NE.U32.AND P0, PT, R21, RZ, PT ;  /* 0x000000ff1500720c */ /* 0x000fe20003f05070 */
[----:B------:R-:W-:Y:S01]  /*08e0*/  IMAD.MOV.U32 R4, RZ, RZ, R18 ;  /* 0x000000ffff047224 */ /* 0x000fe200078e0012 */
[----:B------:R-:W-:Y:S01]  /*08f0*/  IADD3.X R20, PT, PT, R8, -0x1, RZ, P1, !PT ;  /* 0xffffffff08147810 */ /* 0x000fe20000ffe4ff */
[----:B------:R-:W-:-:S03]  /*0900*/  IMAD.MOV.U32 R5, RZ, RZ, R19 ;  /* 0x000000ffff057224 */ /* 0x000fc600078e0013 */
[----:B------:R-:W-:-:S13]  /*0910*/  ISETP.NE.AND.EX P0, PT, R20, RZ, PT, P0 ;  /* 0x000000ff1400720c */ /* 0x000fda0003f05300 */
[----:B------:R-:W-:Y:S05]  /*0920*/  @!P0 BRA `(.L_x_2709) ;  /* 0x0000000c00848947 */ /* 0x000fea0003800000 */
[----:B------:R-:W-:Y:S01]  /*0930*/  IADD3 R3, P1, PT, R34, -0x2, RZ ;  /* 0xfffffffe22037810 */ /* 0x000fe20007f3e0ff */
[----:B------:R-:W-:Y:S01]  /*0940*/  BSSY.RECONVERGENT B3, `(.L_x_2710) ;  /* 0x0000067000037945 */ /* 0x000fe20003800200 */
[----:B------:R-:W-:Y:S02]  /*0950*/  IMAD.MOV.U32 R6, RZ, RZ, RZ ;  /* 0x000000ffff067224 */ /* 0x000fe400078e00ff */
[----:B------:R-:W-:Y:S02]  /*0960*/  ISETP.GE.U32.AND P0, PT, R3, 0x7, PT ;  /* 0x000000070300780c */ /* 0x000fe40003f06070 */
[----:B------:R-:W-:-:S04]  /*0970*/  IADD3.X R3, PT, PT, R8, -0x1, RZ, P1, !PT ;  /* 0xffffffff08037810 */ /* 0x000fc80000ffe4ff */
[----:B------:R-:W-:Y:S01]  /*0980*/  ISETP.GE.U32.AND.EX P0, PT, R3, RZ, PT, P0 ;  /* 0x000000ff0300720c */ /* 0x000fe20003f06100 */
[----:B------:R-:W-:-:S12]  /*0990*/  IMAD.MOV.U32 R3, RZ, RZ, RZ ;  /* 0x000000ffff037224 */ /* 0x000fd800078e00ff */
[----:B------:R-:W-:Y:S05]  /*09a0*/  @!P0 BRA `(.L_x_2711) ;  /* 0x0000000400808947 */ /* 0x000fea0003800000 */
[C---:B------:R-:W-:Y:S01]  /*09b0*/  IADD3 R32, P0, PT, R18.reuse, 0x980, RZ ;  /* 0x0000098012207810 */ /* 0x040fe20007f1e0ff */
[----:B------:R-:W-:Y:S01]  /*09c0*/  BSSY.RECONVERGENT B4, `(.L_x_2712) ;  /* 0x000005c000047945 */ /* 0x000fe20003800200 */
[----:B------:R-:W-:Y:S01]  /*09d0*/  IADD3 R6, P1, PT, R18, 0x4b8, RZ ;  /* 0x000004b812067810 */ /* 0x000fe20007f3e0ff */
[----:B------:R-:W-:Y:S01]  /*09e0*/  IMAD.MOV.U32 R22, RZ, RZ, -0x1 ;  /* 0xffffffffff167424 */ /* 0x000fe200078e00ff */
[----:B------:R-:W-:Y:S01]  /*09f0*/  LOP3.LUT R33, R21, 0xfffffff8, RZ, 0xc0, !PT ;  /* 0xfffffff815217812 */ /* 0x000fe200078ec0ff */
[----:B------:R-:W-:Y:S02]  /*0a00*/  IMAD.MOV.U32 R23, RZ, RZ, -0x1 ;  /* 0xffffffffff177424 */ /* 0x000fe400078e00ff */
[--C-:B------:R-:W-:Y:S02]  /*0a10*/  IMAD.X R3, RZ, RZ, R19.reuse, P0 ;  /* 0x000000ffff037224 */ /* 0x100fe400000e0613 */
[----:B------:R-:W-:-:S07]  /*0a20*/  IMAD.X R7, RZ, RZ, R19, P1 ;  /* 0x000000ffff077224 */ /* 0x000fce00008e0613 */
.L_x_2713:
[C---:B------:R-:W-:Y:S01]  /*0a30*/  IADD3 R26, P0, PT, R32.reuse, -0x8e8, RZ ;  /* 0xfffff718201a7810 */ /* 0x040fe20007f1e0ff */
[----:B------:R-:W-:Y:S01]  /*0a40*/  IMAD.MOV.U32 R4, RZ, RZ, R6 ;  /* 0x000000ffff047224 */ /* 0x000fe200078e0006 */
[C---:B------:R-:W-:Y:S01]  /*0a50*/  IADD3 R28, P1, PT, R32.reuse, -0x850, RZ ;  /* 0xfffff7b0201c7810 */ /* 0x040fe20007f3e0ff */
[----:B------:R-:W-:Y:S01]  /*0a60*/  IMAD.MOV.U32 R5, RZ, RZ, R7 ;  /* 0x000000ffff057224 */ /* 0x000fe200078e0007 */
[C---:B------:R-:W-:Y:S01]  /*0a70*/  IADD3.X R27, PT, PT, R3.reuse, -0x1, RZ, P0, !PT ;  /* 0xffffffff031b7810 */ /* 0x040fe200007fe4ff */
[----:B------:R-:W-:Y:S01]  /*0a80*/  IMAD.MOV.U32 R10, RZ, RZ, R32 ;  /* 0x000000ffff0a7224 */ /* 0x000fe200078e0020 */
[----:B------:R-:W-:Y:S01]  /*0a90*/  IADD3 R30, P0, PT, R32, -0x7b8, RZ ;  /* 0xfffff848201e7810 */ /* 0x000fe20007f1e0ff */
[----:B------:R-:W-:Y:S01]  /*0aa0*/  IMAD.MOV.U32 R11, RZ, RZ, R3 ;  /* 0x000000ffff0b7224 */ /* 0x000fe200078e0003 */
[C---:B------:R-:W-:Y:S01]  /*0ab0*/  IADD3.X R29, PT, PT, R3.reuse, -0x1, RZ, P1, !PT ;  /* 0xffffffff031d7810 */ /* 0x040fe20000ffe4ff */
[----:B------:R0:W-:Y:S01]  /*0ac0*/  ST.E.64 desc[UR6][R4.64+-0x438], R26 ;  /* 0xfffbc81a04007985 */ /* 0x0001e2000c101b06 */
[----:B------:R-:W-:-:S02]  /*0ad0*/  IADD3.X R31, PT, PT, R3, -0x1, RZ, P0, !PT ;  /* 0xffffffff031f7810 */ /* 0x000fc400007fe4ff */
[C---:B------:R-:W-:Y:S01]  /*0ae0*/  IADD3 R8, P0, PT, R32.reuse, -0x688, RZ ;  /* 0xfffff97820087810 */ /* 0x040fe20007f1e0ff */
[----:B------:R1:W-:Y:S01]  /*0af0*/  ST.E.64 desc[UR6][R4.64+-0x8], R10 ;  /* 0xfffff80a04007985 */ /* 0x0003e2000c101b06 */
[C---:B------:R-:W-:Y:S02]  /*0b00*/  IADD3 R24, P1, PT, R32.reuse, -0x720, RZ ;  /* 0xfffff8e020187810 */ /* 0x040fe40007f3e0ff */
[C---:B------:R-:W-:Y:S01]  /*0b10*/  IADD3.X R9, PT, PT, R3.reuse, -0x1, RZ, P0, !PT ;  /* 0xffffffff03097810 */ /* 0x040fe200007fe4ff */
[----:B------:R2:W-:Y:S01]  /*0b20*/  ST.E.64 desc[UR6][R4.64+-0x430], R28 ;  /* 0xfffbd01c04007985 */ /* 0x0005e2000c101b06 */
[C---:B------:R-:W-:Y:S02]  /*0b30*/  IADD3.X R25, PT, PT, R3.reuse, -0x1, RZ, P1, !PT ;  /* 0xffffffff03197810 */ /* 0x040fe40000ffe4ff */
[C---:B------:R-:W-:Y:S01]  /*0b40*/  IADD3 R6, P1, PT, R32.reuse, -0x5f0, RZ ;  /* 0xfffffa1020067810 */ /* 0x040fe20007f3e0ff */
[----:B------:R3:W-:Y:S03]  /*0b50*/  ST.E.64 desc[UR6][R4.64+-0x3a0], R30 ;  /* 0xfffc601e04007985 */ /* 0x0007e6000c101b06 */
[----:B------:R-:W-:Y:S01]  /*0b60*/  IADD3.X R7, PT, PT, R3, -0x1, RZ, P1, !PT ;  /* 0xffffffff03077810 */ /* 0x000fe20000ffe4ff */
[----:B------:R4:W-:Y:S01]  /*0b70*/  ST.E.64 desc[UR6][R4.64+-0x398], R24 ;  /* 0xfffc681804007985 */ /* 0x0009e2000c101b06 */
[----:B0-----:R-:W-:-:S02]  /*0b80*/  IADD3 R26, P1, PT, R32, -0x4c0, RZ ;  /* 0xfffffb40201a7810 */ /* 0x001fc40007f3e0ff */
[C---:B-1----:R-:W-:Y:S01]  /*0b90*/  IADD3 R10, P0, PT, R32.reuse, -0x558, RZ ;  /* 0xfffffaa8200a7810 */ /* 0x042fe20007f1e0ff */
[----:B------:R0:W-:Y:S01]  /*0ba0*/  ST.E.64 desc[UR6][R4.64+-0x300], R6 ;  /* 0xfffd000604007985 */ /* 0x0001e2000c101b06 */
[C---:B------:R-:W-:Y:S02]  /*0bb0*/  IADD3.X R27, PT, PT, R3.reuse, -0x1, RZ, P1, !PT ;  /* 0xffffffff031b7810 */ /* 0x040fe40000ffe4ff */
[C---:B------:R-:W-:Y:S01]  /*0bc0*/  IADD3.X R11, PT, PT, R3.reuse, -0x1, RZ, P0, !PT ;  /* 0xffffffff030b7810 */ /* 0x040fe200007fe4ff */
[----:B------:R1:W-:Y:S01]  /*0bd0*/  ST.E.64 desc[UR6][R4.64+-0x308], R8 ;  /* 0xfffcf80804007985 */ /* 0x0003e2000c101b06 */
[C---:B--2---:R-:W-:Y:S02]  /*0be0*/  IADD3 R28, P0, PT, R32.reuse, -0x428, RZ ;  /* 0xfffffbd8201c7810 */ /* 0x044fe40007f1e0ff */
[----:B---3--:R-:W-:Y:S01]  /*0bf0*/  IADD3 R30, P1, PT, R32, -0x390, RZ ;  /* 0xfffffc70201e7810 */ /* 0x008fe20007f3e0ff */
[----:B------:R2:W-:Y:S01]  /*0c00*/  ST.E.64 desc[UR6][R4.64+-0x270], R10 ;  /* 0xfffd900a04007985 */ /* 0x0005e2000c101b06 */
[----:B------:R-:W-:-:S02]  /*0c10*/  IADD3.X R29, PT, PT, R3, -0x1, RZ, P0, !PT ;  /* 0xffffffff031d7810 */ /* 0x000fc400007fe4ff */
[C---:B----4-:R-:W-:Y:S01]  /*0c20*/  IADD3 R24, P0, PT, R32.reuse, -0x2f8, RZ ;  /* 0xfffffd0820187810 */ /* 0x050fe20007f1e0ff */
[----:B------:R3:W-:Y:S01]  /*0c30*/  ST.E.64 desc[UR6][R4.64+-0x268], R26 ;  /* 0xfffd981a04007985 */ /* 0x0007e2000c101b06 */
[C---:B------:R-:W-:Y:S02]  /*0c40*/  IADD3.X R31, PT, PT, R3.reuse, -0x1, RZ, P1, !PT ;  /* 0xffffffff031f7810 */ /* 0x040fe40000ffe4ff */
[C---:B------:R-:W-:Y:S01]  /*0c50*/  IADD3.X R25, PT, PT, R3.reuse, -0x1, RZ, P0, !PT ;  /* 0xffffffff03197810 */ /* 0x040fe200007fe4ff */
[----:B------:R4:W-:Y:S01]  /*0c60*/  ST.E.64 desc[UR6][R4.64+-0x1d8], R28 ;  /* 0xfffe281c04007985 */ /* 0x0009e2000c101b06 */
[C---:B0-----:R-:W-:Y:S02]  /*0c70*/  IADD3 R6, P0, PT, R32.reuse, -0x1c8, RZ ;  /* 0xfffffe3820067810 */ /* 0x041fe40007f1e0ff */
[----:B-1----:R-:W-:Y:S01]  /*0c80*/  IADD3 R8, P1, PT, R32, -0x260, RZ ;  /* 0xfffffda020087810 */ /* 0x002fe20007f3e0ff */
[----:B------:R0:W-:Y:S01]  /*0c90*/  ST.E.64 desc[UR6][R4.64+-0x140], R24 ;  /* 0xfffec01804007985 */ /* 0x0001e2000c101b06 */
[----:B------:R-:W-:-:S02]  /*0ca0*/  IADD3.X R7, PT, PT, R3, -0x1, RZ, P0, !PT ;  /* 0xffffffff03077810 */ /* 0x000fc400007fe4ff */
[C---:B------:R-:W-:Y:S01]  /*0cb0*/  IADD3.X R9, PT, PT, R3.reuse, -0x1, RZ, P1, !PT ;  /* 0xffffffff03097810 */ /* 0x040fe20000ffe4ff */
[----:B------:R1:W-:Y:S01]  /*0cc0*/  ST.E.64 desc[UR6][R4.64+-0x1d0], R30 ;  /* 0xfffe301e04007985 */ /* 0x0003e2000c101b06 */
[C---:B--2---:R-:W-:Y:S02]  /*0cd0*/  IADD3 R10, P1, PT, R32.reuse, -0x130, RZ ;  /* 0xfffffed0200a7810 */ /* 0x044fe40007f3e0ff */
[----:B---3--:R-:W-:Y:S01]  /*0ce0*/  IADD3 R26, P2, PT, R32, -0x98, RZ ;  /* 0xffffff68201a7810 */ /* 0x008fe20007f5e0ff */
[----:B------:R2:W-:Y:S01]  /*0cf0*/  ST.E.64 desc[UR6][R4.64+-0xa8], R6 ;  /* 0xffff580604007985 */ /* 0x0005e2000c101b06 */
[C---:B------:R-:W-:Y:S02]  /*0d00*/  IADD3.X R11, PT, PT, R3.reuse, -0x1, RZ, P1, !PT ;  /* 0xffffffff030b7810 */ /* 0x040fe40000ffe4ff */
[----:B----4-:R-:W-:Y:S01]  /*0d10*/  IADD3 R28, P0, PT, R4, -0x4b8, RZ ;  /* 0xfffffb48041c7810 */ /* 0x010fe20007f1e0ff */
[----:B------:R3:W-:Y:S01]  /*0d20*/  ST.E.64 desc[UR6][R4.64+-0x138], R8 ;  /* 0xfffec80804007985 */ /* 0x0007e2000c101b06 */
[----:B------:R-:W-:-:S02]  /*0d30*/  IADD3.X R27, PT, PT, R3, -0x1, RZ, P2, !PT ;  /* 0xffffffff031b7810 */ /* 0x000fc400017fe4ff */
[C---:B------:R-:W-:Y:S01]  /*0d40*/  IADD3.X R29, PT, PT, R5.reuse, -0x1, RZ, P0, !PT ;  /* 0xffffffff051d7810 */ /* 0x040fe200007fe4ff */
[----:B------:R4:W-:Y:S01]  /*0d50*/  ST.E.64 desc[UR6][R4.64+-0xa0], R10 ;  /* 0xffff600a04007985 */ /* 0x0009e2000c101b06 */
[C---:B0-----:R-:W-:Y:S02]  /*0d60*/  IADD3 R24, P0, PT, R4.reuse, -0x420, RZ ;  /* 0xfffffbe004187810 */ /* 0x041fe40007f1e0ff */
[C---:B-1----:R-:W-:Y:S01]  /*0d70*/  IADD3 R30, P1, PT, R4.reuse, -0x550, RZ ;  /* 0xfffffab0041e7810 */ /* 0x042fe20007f3e0ff */
[----:B------:R0:W-:Y:S01]  /*0d80*/  ST.E.64 desc[UR6][R4.64+-0x10], R26 ;  /* 0xfffff01a04007985 */ /* 0x0001e2000c101b06 */
[C---:B------:R-:W-:Y:S02]  /*0d90*/  IADD3.X R25, PT, PT, R5.reuse, -0x1, RZ, P0, !PT ;  /* 0xffffffff05197810 */ /* 0x040fe400007fe4ff */
[----:B--2---:R-:W-:Y:S01]  /*0da0*/  IADD3 R6, P0, PT, R4, -0x2f0, RZ ;  /* 0xfffffd1004067810 */ /* 0x004fe20007f1e0ff */
[----:B------:R1:W-:Y:S01]  /*0db0*/  ST.E.64 desc[UR6][R4.64+-0x390], R28 ;  /* 0xfffc701c04007985 */ /* 0x0003e2000c101b06 */
[----:B------:R-:W-:-:S02]  /*0dc0*/  IADD3.X R31, PT, PT, R5, -0x1, RZ, P1, !PT ;  /* 0xffffffff051f7810 */ /* 0x000fc40000ffe4ff */
[C---:B---3--:R-:W-:Y:S01]  /*0dd0*/  IADD3 R8, P1, PT, R4.reuse, -0x388, RZ ;  /* 0xfffffc7804087810 */ /* 0x048fe20007f3e0ff */
[----:B------:R-:W-:Y:S01]  /*0de0*/  ST.E.64 desc[UR6][R4.64+-0x2f8], R24 ;  /* 0xfffd081804007985 */ /* 0x000fe2000c101b06 */
[C---:B------:R-:W-:Y:S02]  /*0df0*/  IADD3.X R7, PT, PT, R5.reuse, -0x1, RZ, P0, !PT ;  /* 0xffffffff05077810 */ /* 0x040fe400007fe4ff */
[C---:B------:R-:W-:Y:S01]  /*0e00*/  IADD3.X R9, PT, PT, R5.reuse, -0x1, RZ, P1, !PT ;  /* 0xffffffff05097810 */ /* 0x040fe20000ffe4ff */
[----:B------:R-:W-:Y:S01]  /*0e10*/  ST.E.64 desc[UR6][R4.64+-0x428], R30 ;  /* 0xfffbd81e04007985 */ /* 0x000fe2000c101b06 */
[C---:B----4-:R-:W-:Y:S02]  /*0e20*/  IADD3 R10, P1, PT, R4.reuse, -0x258, RZ ;  /* 0xfffffda8040a7810 */ /* 0x050fe40007f3e0ff */
[----:B0-----:R-:W-:Y:S01]  /*0e30*/  IADD3 R26, P0, PT, R4, -0x1c0, RZ ;  /* 0xfffffe40041a7810 */ /* 0x001fe20007f1e0ff */
[----:B------:R0:W-:Y:S01]  /*0e40*/  ST.E.64 desc[UR6][R4.64+-0x260], R8 ;  /* 0xfffda00804007985 */ /* 0x0001e2000c101b06 */
[----:B------:R-:W-:-:S02]  /*0e50*/  IADD3.X R11, PT, PT, R5, -0x1, RZ, P1, !PT ;  /* 0xffffffff050b7810 */ /* 0x000fc40000ffe4ff */
[C---:B------:R-:W-:Y:S01]  /*0e60*/  IADD3.X R27, PT, PT, R5.reuse, -0x1, RZ, P0, !PT ;  /* 0xffffffff051b7810 */ /* 0x040fe200007fe4ff */
[----:B------:R2:W-:Y:S01]  /*0e70*/  ST.E.64 desc[UR6][R4.64+-0x1c8], R6 ;  /* 0xfffe380604007985 */ /* 0x0005e2000c101b06 */
[----:B-1----:R-:W-:Y:S02]  /*0e80*/  IADD3 R28, P2, PT, R4, -0x128, RZ ;  /* 0xfffffed8041c7810 */ /* 0x002fe40007f5e0ff */
[----:B------:R-:W-:Y:S01]  /*0e90*/  IADD3 R22, P0, PT, R22, 0x8, RZ ;  /* 0x0000000816167810 */ /* 0x000fe20007f1e0ff */
[----:B------:R1:W-:Y:S01]  /*0ea0*/  ST.E.64 desc[UR6][R4.64+-0x130], R10 ;  /* 0xfffed00a04007985 */ /* 0x0003e2000c101b06 */
[----:B------:R-:W-:-:S03]  /*0eb0*/  IADD3.X R29, PT, PT, R5, -0x1, RZ, P2, !PT ;  /* 0xffffffff051d7810 */ /* 0x000fc600017fe4ff */
[----:B------:R-:W-:Y:S01]  /*0ec0*/  IMAD.X R23, RZ, RZ, R23, P0 ;  /* 0x000000ffff177224 */ /* 0x000fe200000e0617 */
[----:B------:R1:W-:Y:S01]  /*0ed0*/  ST.E.64 desc[UR6][R4.64+-0x98], R26 ;  /* 0xffff681a04007985 */ /* 0x0003e2000c101b06 */
[----:B0-----:R-:W-:-:S03]  /*0ee0*/  IADD3 R8, P1, PT, R22, -R33, RZ ;  /* 0x8000002116087210 */ /* 0x001fc60007f3e0ff */
[----:B------:R1:W-:Y:S01]  /*0ef0*/  ST.E.64 desc[UR6][R4.64], R28 ;  /* 0x0000001c04007985 */ /* 0x0003e2000c101b06 */
[----:B------:R-:W-:Y:S01]  /*0f00*/  ISETP.NE.U32.AND P0, PT, R8, -0x1, PT ;  /* 0xffffffff0800780c */ /* 0x000fe20003f05070 */
[----:B------:R-:W-:Y:S01]  /*0f10*/  IMAD.X R8, R23, 0x1, ~R20, P1 ;  /* 0x0000000117087824 */ /* 0x000fe200008e0e14 */
[----:B------:R-:W-:Y:S02]  /*0f20*/  IADD3 R32, P1, PT, R32, 0x980, RZ ;  /* 0x0000098020207810 */ /* 0x000fe40007f3e0ff */
[----:B--2---:R-:W-:Y:S02]  /*0f30*/  IADD3 R6, P2, PT, R4, 0x4c0, RZ ;  /* 0x000004c004067810 */ /* 0x004fe40007f5e0ff */
[----:B------:R-:W-:Y:S01]  /*0f40*/  ISETP.NE.AND.EX P0, PT, R8, -0x1, PT, P0 ;  /* 0xffffffff0800780c */ /* 0x000fe20003f05300 */
[----:B------:R-:W-:Y:S02]  /*0f50*/  IMAD.X R3, RZ, RZ, R3, P1 ;  /* 0x000000ffff037224 */ /* 0x000fe400008e0603 */
[----:B------:R-:W-:-:S10]  /*0f60*/  IMAD.X R7, RZ, RZ, R5, P2 ;  /* 0x000000ffff077224 */ /* 0x000fd400010e0605 */
[----:B-1----:R-:W-:Y:S05]  /*0f70*/  @P0 BRA `(.L_x_2713) ;  /* 0xfffffff800ac0947 */ /* 0x002fea000383ffff */
[----:B------:R-:W-:Y:S05]  /*0f80*/  BSYNC.RECONVERGENT B4 ;  /* 0x0000000000047941 */ /* 0x000fea0003800200 */
.L_x_2712:
[----:B------:R-:W-:Y:S02]  /*0f90*/  IMAD.MOV.U32 R3, RZ, RZ, R33 ;  /* 0x000000ffff037224 */ /* 0x000fe400078e0021 */
[----:B------:R-:W-:-:S07]  /*0fa0*/  IMAD.MOV.U32 R6, RZ, RZ, R20 ;  /* 0x000000ffff067224 */ /* 0x000fce00078e0014 */
.L_x_2711:
[----:B------:R-:W-:Y:S05]  /*0fb0*/  BSYNC.RECONVERGENT B3 ;  /* 0x0000000000037941 */ /* 0x000fea0003800200 */
.L_x_2710:
        /* <DEDUP_REMOVED lines=13> */
[----:B------:R-:W-:Y:S01]  /*1090*/  IMAD R11, R6, 0x130, RZ ;  /* 0x00000130060b7824 */ /* 0x000fe200078e02ff */
[----:B------:R-:W-:Y:S01]  /*10a0*/  IADD3 R28, P4, PT, R26, 0x98, RZ ;  /* 0x000000981a1c7810 */ /* 0x000fe20007f9e0ff */
[----:B------:R-:W-:Y:S01]  /*10b0*/  IMAD R9, R6, 0x98, RZ ;  /* 0x0000009806097824 */ /* 0x000fe200078e02ff */
[C---:B------:R-:W-:Y:S01]  /*10c0*/  IADD3 R36, P3, PT, R26.reuse, 0x130, RZ ;  /* 0x000001301a247810 */ /* 0x040fe20007f7e0ff */
[----:B------:R-:W-:Y:S01]  /*10d0*/  IMAD.WIDE.U32 R4, R3, 0x98, R18 ;  /* 0x0000009803047825 */ /* 0x000fe200078e0012 */
[C---:B------:R-:W-:Y:S02]  /*10e0*/  IADD3 R10, P5, PT, R26.reuse, 0x260, RZ ;  /* 0x000002601a0a7810 */ /* 0x040fe40007fbe0ff */
[C---:B------:R-:W-:Y:S01]  /*10f0*/  IADD3 R20, P2, PT, R26.reuse, 0x2f8, RZ ;  /* 0x000002f81a147810 */ /* 0x040fe20007f5e0ff */
[----:B------:R-:W-:Y:S01]  /*1100*/  IMAD.IADD R27, R27, 0x1, R11 ;  /* 0x000000011b1b7824 */ /* 0x000fe200078e020b */
[C---:B------:R-:W-:Y:S01]  /*1110*/  IADD3 R8, P6, PT, R26.reuse, 0x1c8, RZ ;  /* 0x000001c81a087810 */ /* 0x040fe20007fde0ff */
[----:B------:R-:W-:Y:S01]  /*1120*/  IMAD.IADD R5, R5, 0x1, R9 ;  /* 0x0000000105057824 */ /* 0x000fe200078e0209 */
[C---:B------:R-:W-:Y:S01]  /*1130*/  IADD3 R22, P1, PT, R26.reuse, 0x390, RZ ;  /* 0x000003901a167810 */ /* 0x040fe20007f3e0ff */
[--C-:B------:R-:W-:Y:S01]  /*1140*/  IMAD.X R29, RZ, RZ, R27.reuse, P4 ;  /* 0x000000ffff1d7224 */ /* 0x100fe200020e061b */
[C---:B------:R-:W-:Y:S01]  /*1150*/  IADD3 R24, P4, PT, R26.reuse, 0x428, RZ ;  /* 0x000004281a187810 */ /* 0x040fe20007f9e0ff */
[--C-:B------:R-:W-:Y:S01]  /*1160*/  IMAD.X R37, RZ, RZ, R27.reuse, P3 ;  /* 0x000000ffff257224 */ /* 0x100fe200018e061b */
[----:B------:R-:W-:Y:S01]  /*1170*/  IADD3 R26, P3, PT, R26, 0x4c0, RZ ;  /* 0x000004c01a1a7810 */ /* 0x000fe20007f7e0ff */
[--C-:B------:R-:W-:Y:S01]  /*1180*/  IMAD.X R11, RZ, RZ, R27.reuse, P5 ;  /* 0x000000ffff0b7224 */ /* 0x100fe200028e061b */
[----:B------:R0:W-:Y:S01]  /*1190*/  ST.E.64 desc[UR6][R4.64+0x80], R28 ;  /* 0x0000801c04007985 */ /* 0x0001e2000c101b06 */
[--C-:B------:R-:W-:Y:S01]  /*11a0*/  IMAD.X R21, RZ, RZ, R27.reuse, P2 ;  /* 0x000000ffff157224 */ /* 0x100fe200010e061b */
[C---:B------:R-:W-:Y:S01]  /*11b0*/  IADD3 R30, P5, PT, R4.reuse, 0x98, RZ ;  /* 0x00000098041e7810 */ /* 0x040fe20007fbe0ff */
[--C-:B------:R-:W-:Y:S01]  /*11c0*/  IMAD.X R9, RZ, RZ, R27.reuse, P6 ;  /* 0x000000ffff097224 */ /* 0x100fe200030e061b */
[----:B------:R-:W-:Y:S01]  /*11d0*/  IADD3 R32, P2, PT, R4, 0x130, RZ ;  /* 0x0000013004207810 */ /* 0x000fe20007f5e0ff */
[--C-:B------:R-:W-:Y:S01]  /*11e0*/  IMAD.X R23, RZ, RZ, R27.reuse, P1 ;  /* 0x000000ffff177224 */ /* 0x100fe200008e061b */
[----:B------:R-:W-:Y:S01]  /*11f0*/  ST.E.64 desc[UR6][R4.64+0x88], R36 ;  /* 0x0000882404007985 */ /* 0x000fe2000c101b06 */
[----:B------:R-:W-:-:S02]  /*1200*/  IMAD.X R25, RZ, RZ, R27, P4 ;  /* 0x000000ffff197224 */ /* 0x000fc400020e061b */
[----:B------:R-:W-:Y:S01]  /*1210*/  IMAD.X R27, RZ, RZ, R27, P3 ;  /* 0x000000ffff1b7224 */ /* 0x000fe200018e061b */
[----:B------:R-:W-:Y:S01]  /*1220*/  ST.E.64 desc[UR6][R4.64+0x118], R8 ;  /* 0x0001180804007985 */ /* 0x000fe2000c101b06 */
[--C-:B------:R-:W-:Y:S02]  /*1230*/  IMAD.X R31, RZ, RZ, R5.reuse, P5 ;  /* 0x000000ffff1f7224 */ /* 0x100fe400028e0605 */
[----:B------:R-:W-:Y:S01]  /*1240*/  IMAD.X R33, RZ, RZ, R5, P2 ;  /* 0x000000ffff217224 */ /* 0x000fe200010e0605 */
[----:B0-----:R-:W-:Y:S01]  /*1250*/  IADD3 R28, P6, PT, R4, -0x98, RZ ;  /* 0xffffff68041c7810 */ /* 0x001fe20007fde0ff */
[----:B------:R-:W-:Y:S03]  /*1260*/  ST.E.64 desc[UR6][R4.64+0x120], R10 ;  /* 0x0001200a04007985 */ /* 0x000fe6000c101b06 */
[----:B------:R-:W-:Y:S01]  /*1270*/  IADD3.X R29, PT, PT, R5, -0x1, RZ, P6, !PT ;  /* 0xffffffff051d7810 */ /* 0x000fe200037fe4ff */
[----:B------:R-:W-:Y:S04]  /*1280*/  ST.E.64 desc[UR6][R4.64+0x1b0], R20 ;  /* 0x0001b01404007985 */ /* 0x000fe8000c101b06 */
[----:B------:R-:W-:Y:S04]  /*1290*/  ST.E.64 desc[UR6][R4.64+0x248], R24 ;  /* 0x0002481804007985 */ /* 0x000fe8000c101b06 */
[----:B------:R-:W-:Y:S04]  /*12a0*/  ST.E.64 desc[UR6][R4.64+0x250], R26 ;  /* 0x0002501a04007985 */ /* 0x000fe8000c101b06 */
[----:B------:R-:W-:Y:S04]  /*12b0*/  ST.E.64 desc[UR6][R4.64+0x90], R28 ;  /* 0x0000901c04007985 */ /* 0x000fe8000c101b06 */
[----:B------:R-:W-:Y:S04]  /*12c0*/  ST.E.64 desc[UR6][R4.64+0x1c0], R30 ;  /* 0x0001c01e04007985 */ /* 0x000fe8000c101b06 */
[----:B------:R-:W-:Y:S04]  /*12d0*/  ST.E.64 desc[UR6][R4.64+0x128], R4 ;  /* 0x0001280404007985 */ /* 0x000fe8000c101b06 */
[----:B------:R-:W-:Y:S04]  /*12e0*/  ST.E.64 desc[UR6][R4.64+0x258], R32 ;  /* 0x0002582004007985 */ /* 0x000fe8000c101b06 */
[----:B------:R0:W-:Y:S02]  /*12f0*/  ST.E.64 desc[UR6][R4.64+0x1b8], R22 ;  /* 0x0001b81604007985 */ /* 0x0001e4000c101b06 */
[----:B0-----:R-:W-:-:S02]  /*1300*/  IADD3 R22, P1, PT, R3, 0x3, RZ ;  /* 0x0000000303167810 */ /* 0x001fc40007f3e0ff */
[----:B------:R-:W-:-:S03]  /*1310*/  IADD3 R3, P2, PT, R3, 0x4, RZ ;  /* 0x0000000403037810 */ /* 0x000fc60007f5e0ff */
[--C-:B------:R-:W-:Y:S02]  /*1320*/  IMAD.X R23, RZ, RZ, R6.reuse, P1 ;  /* 0x000000ffff177224 */ /* 0x100fe400008e0606 */
[----:B------:R-:W-:-:S08]  /*1330*/  IMAD.X R6, RZ, RZ, R6, P2 ;  /* 0x000000ffff067224 */ /* 0x000fd000010e0606 */
.L_x_2717:
[----:B------:R-:W-:Y:S05]  /*1340*/  BSYNC.RECONVERGENT B4 ;  /* 0x0000000000047941 */ /* 0x000fea0003800200 */
.L_x_2716:
        /* <DEDUP_REMOVED lines=16> */
[----:B------:R0:W-:Y:S01]  /*1450*/  ST.E.64 desc[UR6][R4.64+0x128], R4 ;  /* 0x0001280404007985 */ /* 0x0001e2000c101b06 */
[C---:B------:R-:W-:Y:S01]  /*1460*/  IADD3 R20, P2, PT, R8.reuse, 0x130, RZ ;  /* 0x0000013008147810 */ /* 0x040fe20007f5e0ff */
[----:B------:R-:W-:Y:S01]  /*1470*/  IMAD.IADD R7, R9, 0x1, R11 ;  /* 0x0000000109077824 */ /* 0x000fe200078e020b */
[C---:B------:R-:W-:Y:S01]  /*1480*/  IADD3 R26, P3, PT, R8.reuse, 0x1c8, RZ ;  /* 0x000001c8081a7810 */ /* 0x040fe20007f7e0ff */
[----:B------:R0:W-:Y:S01]  /*1490*/  ST.E.64 desc[UR6][R4.64+0x90], R24 ;  /* 0x0000901804007985 */ /* 0x0001e2000c101b06 */
[----:B------:R-:W-:Y:S01]  /*14a0*/  IADD3 R8, P4, PT, R8, 0x260, RZ ;  /* 0x0000026008087810 */ /* 0x000fe20007f9e0ff */
[--C-:B------:R-:W-:Y:S01]  /*14b0*/  IMAD.X R11, RZ, RZ, R7.reuse, P1 ;  /* 0x000000ffff0b7224 */ /* 0x100fe200008e0607 */
[C---:B------:R-:W-:Y:S01]  /*14c0*/  IADD3 R22, P1, PT, R3.reuse, 0x1, RZ ;  /* 0x0000000103167810 */ /* 0x040fe20007f3e0ff */
[--C-:B------:R-:W-:Y:S01]  /*14d0*/  IMAD.X R21, RZ, RZ, R7.reuse, P2 ;  /* 0x000000ffff157224 */ /* 0x100fe200010e0607 */
[----:B------:R-:W-:Y:S01]  /*14e0*/  IADD3 R3, P2, PT, R3, 0x2, RZ ;  /* 0x0000000203037810 */ /* 0x000fe20007f5e0ff */
[--C-:B------:R-:W-:Y:S01]  /*14f0*/  IMAD.X R27, RZ, RZ, R7.reuse, P3 ;  /* 0x000000ffff1b7224 */ /* 0x100fe200018e0607 */
[----:B------:R0:W-:Y:S01]  /*1500*/  ST.E.64 desc[UR6][R4.64+0x80], R10 ;  /* 0x0000800a04007985 */ /* 0x0001e2000c101b06 */
[----:B------:R-:W-:-:S02]  /*1510*/  IMAD.X R9, RZ, RZ, R7, P4 ;  /* 0x000000ffff097224 */ /* 0x000fc400020e0607 */
[--C-:B------:R-:W-:Y:S01]  /*1520*/  IMAD.X R23, RZ, RZ, R6.reuse, P1 ;  /* 0x000000ffff177224 */ /* 0x100fe200008e0606 */
[----:B------:R0:W-:Y:S01]  /*1530*/  ST.E.64 desc[UR6][R4.64+0x88], R20 ;  /* 0x0000881404007985 */ /* 0x0001e2000c101b06 */
[----:B------:R-:W-:-:S03]  /*1540*/  IMAD.X R6, RZ, RZ, R6, P2 ;  /* 0x000000ffff067224 */ /* 0x000fc600010e0606 */
[----:B------:R0:W-:Y:S04]  /*1550*/  ST.E.64 desc[UR6][R4.64+0x118], R26 ;  /* 0x0001181a04007985 */ /* 0x0001e8000c101b06 */
[----:B------:R0:W-:Y:S02]  /*1560*/  ST.E.64 desc[UR6][R4.64+0x120], R8 ;  /* 0x0001200804007985 */ /* 0x0001e4000c101b06 */
.L_x_2719:
[----:B------:R-:W-:Y:S05]  /*1570*/  BSYNC.RECONVERGENT B4 ;  /* 0x0000000000047941 */ /* 0x000fea0003800200 */
.L_x_2718:
[----:B------:R-:W-:Y:S05]  /*1580*/  @!P0 BRA `(.L_x_2715) ;  /* 0x0000000000548947 */ /* 0x000fea0003800000 */
[----:B0-----:R-:W-:-:S04]  /*1590*/  IMAD.WIDE.U32 R8, R3, 0x130, R18 ;  /* 0x0000013003087825 */ /* 0x001fc800078e0012 */
        /* <DEDUP_REMOVED lines=20> */
.L_x_2715:
[----:B------:R-:W-:Y:S05]  /*16e0*/  BSYNC.RECONVERGENT B3 ;  /* 0x0000000000037941 */ /* 0x000fea0003800200 */
.L_x_2714:
[----:B------:R-:W-:Y:S01]  /*16f0*/  IMAD R7, R6, 0x98, RZ ;  /* 0x0000009806077824 */ /* 0x000fe200078e02ff */
[----:B01----:R-:W-:Y:S01]  /*1700*/  IADD3 R9, P0, PT, R22, 0x2, RZ ;  /* 0x0000000216097810 */ /* 0x003fe20007f1e0ff */
[----:B------:R-:W-:-:S04]  /*1710*/  IMAD.WIDE.U32 R4, R3, 0x98, R18 ;  /* 0x0000009803047825 */ /* 0x000fc800078e0012 */
[----:B------:R-:W-:Y:S02]  /*1720*/  IMAD.IADD R5, R5, 0x1, R7 ;  /* 0x0000000105057824 */ /* 0x000fe400078e0207 */
[----:B------:R-:W-:-:S07]  /*1730*/  IMAD.X R7, RZ, RZ, R23, P0 ;  /* 0x000000ffff077224 */ /* 0x000fce00000e0617 */
.L_x_2709:
[----:B------:R-:W-:Y:S05]  /*1740*/  BSYNC.RECONVERGENT B1 ;  /* 0x0000000000017941 */ /* 0x000fea0003800200 */
.L_x_2708:
[----:B------:R-:W-:Y:S01]  /*1750*/  LOP3.LUT R8, R16, 0x1, RZ, 0xc0, !PT ;  /* 0x0000000110087812 */ /* 0x000fe200078ec0ff */
[----:B------:R-:W-:Y:S03]  /*1760*/  BSSY.RECONVERGENT B1, `(.L_x_2720) ;  /* 0x000001b000017945 */ /* 0x000fe60003800200 */
[----:B------:R-:W-:-:S04]  /*1770*/  ISETP.NE.U32.AND P0, PT, R8, 0x1, PT ;  /* 0x000000010800780c */ /* 0x000fc80003f05070 */
[----:B------:R-:W-:-:S13]  /*1780*/  ISETP.NE.U32.AND.EX P0, PT, RZ, RZ, PT, P0 ;  /* 0x000000ffff00720c */ /* 0x000fda0003f05100 */
[----:B------:R-:W-:Y:S05]  /*1790*/  @P0 BRA `(.L_x_2721) ;  /* 0x0000000000380947 */ /* 0x000fea0003800000 */
[----:B------:R-:W-:-:S04]  /*17a0*/  IMAD.WIDE.U32 R10, R3, 0x130, R18 ;  /* 0x00000130030a7825 */ /* 0x000fc800078e0012 */
[----:B------:R-:W-:Y:S01]  /*17b0*/  IMAD R21, R6, 0x130, RZ ;  /* 0x0000013006157824 */ /* 0x000fe200078e02ff */
[----:B------:R-:W-:Y:S01]  /*17c0*/  IADD3 R20, P0, PT, R10, 0x98, RZ ;  /* 0x000000980a147810 */ /* 0x000fe20007f1e0ff */
        /* <DEDUP_REMOVED lines=11> */
.L_x_2721:
        /* <DEDUP_REMOVED lines=9> */
.L_x_2722:
[----:B------:R-:W-:Y:S05]  /*1910*/  BSYNC.RECONVERGENT B1 ;  /* 0x0000000000017941 */ /* 0x000fea0003800200 */
.L_x_2720:
[----:B------:R-:W-:Y:S01]  /*1920*/  IADD3 R3, P0, PT, R3, 0x1, RZ ;  /* 0x0000000103037810 */ /* 0x000fe20007f1e0ff */
[----:B01----:R-:W-:Y:S02]  /*1930*/  IMAD R5, R7, 0x98, RZ ;  /* 0x0000009807057824 */ /* 0x003fe400078e02ff */
[----:B------:R-:W-:-:S04]  /*1940*/  IMAD.WIDE.U32 R36, R9, 0x98, R18 ;  /* 0x0000009809247825 */ /* 0x000fc800078e0012 */
[----:B------:R-:W-:Y:S02]  /*1950*/  IMAD.X R6, RZ, RZ, R6, P0 ;  /* 0x000000ffff067224 */ /* 0x000fe400000e0606 */
[----:B------:R-:W-:-:S07]  /*1960*/  IMAD.IADD R37, R37, 0x1, R5 ;  /* 0x0000000125257824 */ /* 0x000fce00078e0205 */
.L_x_2707:
[----:B------:R-:W-:Y:S05]  /*1970*/  BSYNC.RECONVERGENT B2 ;  /* 0x0000000000027941 */ /* 0x000fea0003800200 */
.L_x_2706:
[----:B------:R-:W-:Y:S01]  /*1980*/  ISETP.GE.U32.AND P0, PT, R3, R16, PT ;  /* 0x000000100300720c */ /* 0x000fe20003f06070 */
[----:B------:R-:W-:Y:S02]  /*1990*/  IMAD.MOV.U32 R4, RZ, RZ, R16 ;  /* 0x000000ffff047224 */ /* 0x000fe400078e0010 */
[----:B------:R-:W-:Y:S01]  /*19a0*/  IMAD.MOV.U32 R5, RZ, RZ, R17 ;  /* 0x000000ffff057224 */ /* 0x000fe200078e0011 */
[----:B------:R-:W-:-:S13]  /*19b0*/  ISETP.GE.U32.AND.EX P0, PT, R6, R17, PT, P0 ;  /* 0x000000110600720c */ /* 0x000fda0003f06100 */
[----:B------:R-:W-:Y:S05]  /*19c0*/  @P0 BRA `(.L_x_2703) ;  /* 0x0000001000000947 */ /* 0x000fea0003800000 */
[-C--:B------:R-:W-:Y:S01]  /*19d0*/  IADD3 R4, P1, PT, -R16, R3.reuse, RZ ;  /* 0x0000000310047210 */ /* 0x080fe20007f3e1ff */
[----:B------:R-:W-:Y:S03]  /*19e0*/  BSSY.RECONVERGENT B1, `(.L_x_2723) ;  /* 0x000004f000017945 */ /* 0x000fe60003800200 */
[----:B------:R-:W-:Y:S01]  /*19f0*/  ISETP.GT.U32.AND P0, PT, R4, -0x8, PT ;  /* 0xfffffff80400780c */ /* 0x000fe20003f04070 */
[----:B------:R-:W-:Y:S01]  /*1a00*/  IMAD.X R4, R6, 0x1, ~R17, P1 ;  /* 0x0000000106047824 */ /* 0x000fe200008e0e11 */
[----:B------:R-:W-:-:S04]  /*1a10*/  IADD3 R8, P1, PT, R16, -R3, RZ ;  /* 0x8000000310087210 */ /* 0x000fc80007f3e0ff */
[----:B------:R-:W-:-:S13]  /*1a20*/  ISETP.GT.U32.AND.EX P0, PT, R4, -0x1, PT, P0 ;  /* 0xffffffff0400780c */ /* 0x000fda0003f04100 */
[----:B------:R-:W-:Y:S05]  /*1a30*/  @P0 BRA `(.L_x_2724) ;  /* 0x0000000400240947 */ /* 0x000fea0003800000 */
[----:B------:R-:W-:Y:S01]  /*1a40*/  BSSY.RECONVERGENT B2, `(.L_x_2725) ;  /* 0x0000045000027945 */ /* 0x000fe20003800200 */
[--C-:B------:R-:W-:Y:S01]  /*1a50*/  IMAD.X R10, R17, 0x1, ~R6.reuse, P1 ;  /* 0x00000001110a7824 */ /* 0x100fe200008e0e06 */
[----:B------:R-:W-:Y:S01]  /*1a60*/  LOP3.LUT R33, R8, 0xfffffff8, RZ, 0xc0, !PT ;  /* 0xfffffff808217812 */ /* 0x000fe200078ec0ff */
[----:B------:R-:W-:Y:S02]  /*1a70*/  IMAD.MOV.U32 R11, RZ, RZ, R3 ;  /* 0x000000ffff0b7224 */ /* 0x000fe400078e0003 */
[----:B------:R-:W-:Y:S02]  /*1a80*/  IMAD.MOV.U32 R28, RZ, RZ, R6 ;  /* 0x000000ffff1c7224 */ /* 0x000fe400078e0006 */
[----:B------:R-:W-:Y:S02]  /*1a90*/  IMAD.MOV.U32 R29, RZ, RZ, R9 ;  /* 0x000000ffff1d7224 */ /* 0x000fe400078e0009 */
[----:B------:R-:W-:Y:S02]  /*1aa0*/  IMAD.MOV.U32 R30, RZ, RZ, R7 ;  /* 0x000000ffff1e7224 */ /* 0x000fe400078e0007 */
[----:B------:R-:W-:-:S02]  /*1ab0*/  IMAD.MOV.U32 R31, RZ, RZ, R9 ;  /* 0x000000ffff1f7224 */ /* 0x000fc400078e0009 */
[----:B------:R-:W-:Y:S02]  /*1ac0*/  IMAD.MOV.U32 R32, RZ, RZ, R7 ;  /* 0x000000ffff207224 */ /* 0x000fe400078e0007 */
[----:B------:R-:W-:Y:S02]  /*1ad0*/  IMAD.MOV.U32 R4, RZ, RZ, R18 ;  /* 0x000000ffff047224 */ /* 0x000fe400078e0012 */
[----:B------:R-:W-:-:S07]  /*1ae0*/  IMAD.MOV.U32 R5, RZ, RZ, R19 ;  /* 0x000000ffff057224 */ /* 0x000fce00078e0013 */
.L_x_2726:
[----:B------:R-:W-:Y:S01]  /*1af0*/  IMAD R21, R28, 0x98, RZ ;  /* 0x000000981c157824 */ /* 0x000fe200078e02ff */
[----:B------:R-:W-:Y:S01]  /*1b00*/  ST.E.64 desc[UR6][R36.64+0x80], RZ ;  /* 0x000080ff24007985 */ /* 0x000fe2000c101b06 */
[----:B------:R-:W-:Y:S01]  /*1b10*/  IMAD.WIDE.U32 R22, R11, 0x98, R4 ;  /* 0x000000980b167825 */ /* 0x000fe200078e0004 */
[----:B------:R-:W-:Y:S02]  /*1b20*/  IADD3 R9, P2, PT, R9, 0x8, RZ ;  /* 0x0000000809097810 */ /* 0x000fe40007f5e0ff */
[----:B------:R-:W-:Y:S01]  /*1b30*/  ST.E.64 desc[UR6][R36.64+0x88], RZ ;  /* 0x000088ff24007985 */ /* 0x000fe2000c101b06 */
[----:B------:R-:W-:Y:S01]  /*1b40*/  IMAD.IADD R23, R23, 0x1, R21 ;  /* 0x0000000117177824 */ /* 0x000fe200078e0215 */
[----:B------:R-:W-:Y:S01]  /*1b50*/  IADD3 R24, P0, PT, R22, -0x98, RZ ;  /* 0xffffff6816187810 */ /* 0x000fe20007f1e0ff */
[----:B------:R-:W-:Y:S01]  /*1b60*/  IMAD R27, R32, 0x98, RZ ;  /* 0x00000098201b7824 */ /* 0x000fe200078e02ff */
[----:B------:R-:W-:Y:S01]  /*1b70*/  IADD3 R3, P3, PT, R3, 0x8, RZ ;  /* 0x0000000803037810 */ /* 0x000fe20007f7e0ff */
[----:B------:R-:W-:Y:S01]  /*1b80*/  IMAD.WIDE.U32 R20, R31, 0x98, R4 ;  /* 0x000000981f147825 */ /* 0x000fe200078e0004 */
[----:B------:R-:W-:-:S02]  /*1b90*/  IADD3.X R25, PT, PT, R23, -0x1, RZ, P0, !PT ;  /* 0xffffffff17197810 */ /* 0x000fc400007fe4ff */
[----:B------:R-:W-:Y:S01]  /*1ba0*/  IADD3 R26, P0, PT, R22, 0x98, RZ ;  /* 0x00000098161a7810 */ /* 0x000fe20007f1e0ff */
[----:B------:R-:W-:Y:S01]  /*1bb0*/  IMAD.IADD R21, R21, 0x1, R27 ;  /* 0x0000000115157824 */ /* 0x000fe200078e021b */
[----:B------:R-:W-:Y:S01]  /*1bc0*/  IADD3 R34, P1, PT, R20, 0x4c0, RZ ;  /* 0x000004c014227810 */ /* 0x000fe20007f3e0ff */
[----:B------:R-:W-:Y:S01]  /*1bd0*/  ST.E.64 desc[UR6][R36.64+0x90], R24 ;  /* 0x0000901824007985 */ /* 0x000fe2000c101b06 */
[----:B------:R-:W-:Y:S01]  /*1be0*/  IADD3 R4, P4, PT, R4, 0x4c0, RZ ;  /* 0x000004c004047810 */ /* 0x000fe20007f9e0ff */
[----:B------:R-:W-:Y:S02]  /*1bf0*/  IMAD.X R27, RZ, RZ, R23, P0 ;  /* 0x000000ffff1b7224 */ /* 0x000fe400000e0617 */
[----:B------:R-:W-:Y:S01]  /*1c00*/  ST.E.64 desc[UR6][R20.64+0x128], R22 ;  /* 0x0001281614007985 */ /* 0x000fe2000c101b06 */
[----:B------:R-:W-:Y:S02]  /*1c10*/  IMAD.X R7, RZ, RZ, R7, P2 ;  /* 0x000000ffff077224 */ /* 0x000fe400010e0607 */
[----:B------:R-:W-:Y:S01]  /*1c20*/  IMAD.X R6, RZ, RZ, R6, P3 ;  /* 0x000000ffff067224 */ /* 0x000fe200018e0606 */
[----:B------:R0:W-:Y:S01]  /*1c30*/  ST.E.64 desc[UR6][R20.64+0x1c0], R26 ;  /* 0x0001c01a14007985 */ /* 0x0001e2000c101b06 */
[----:B------:R-:W-:-:S03]  /*1c40*/  IMAD.X R5, RZ, RZ, R5, P4 ;  /* 0x000000ffff057224 */ /* 0x000fc600020e0605 */
        /* <DEDUP_REMOVED lines=10> */
[----:B------:R-:W-:Y:S04]  /*1cf0*/  ST.E.64 desc[UR6][R20.64+0x258], R26 ;  /* 0x0002581a14007985 */ /* 0x000fe8000c101b06 */
        /* <DEDUP_REMOVED lines=8> */
[----:B------:R-:W-:Y:S01]  /*1d80*/  IADD3 R26, P0, PT, R22, 0x390, RZ ;  /* 0x00000390161a7810 */ /* 0x000fe20007f1e0ff */
[----:B------:R-:W-:Y:S04]  /*1d90*/  ST.E.64 desc[UR6][R20.64+0x380], RZ ;  /* 0x000380ff14007985 */ /* 0x000fe8000c101b06 */
[----:B------:R-:W-:Y:S01]  /*1da0*/  IMAD.X R27, RZ, RZ, R23, P0 ;  /* 0x000000ffff1b7224 */ /* 0x000fe200000e0617 */
[----:B------:R-:W-:Y:S01]  /*1db0*/  IADD3 R33, P0, PT, R33, -0x8, RZ ;  /* 0xfffffff821217810 */ /* 0x000fe20007f1e0ff */
[----:B------:R-:W-:Y:S03]  /*1dc0*/  ST.E.64 desc[UR6][R20.64+0x420], R24 ;  /* 0x0004201814007985 */ /* 0x000fe6000c101b06 */
[----:B------:R-:W-:Y:S01]  /*1dd0*/  IADD3.X R10, PT, PT, R10, -0x1, RZ, P0, !PT ;  /* 0xffffffff0a0a7810 */ /* 0x000fe200007fe4ff */
[----:B------:R-:W-:Y:S01]  /*1de0*/  ST.E.64 desc[UR6][R20.64+0x4b8], R26 ;  /* 0x0004b81a14007985 */ /* 0x000fe2000c101b06 */
[----:B------:R-:W-:-:S03]  /*1df0*/  ISETP.NE.U32.AND P0, PT, R33, RZ, PT ;  /* 0x000000ff2100720c */ /* 0x000fc60003f05070 */
[----:B------:R-:W-:Y:S01]  /*1e00*/  ST.E.64 desc[UR6][R20.64+0x410], RZ ;  /* 0x000410ff14007985 */ /* 0x000fe2000c101b06 */
[----:B------:R-:W-:-:S03]  /*1e10*/  ISETP.NE.AND.EX P0, PT, R10, RZ, PT, P0 ;  /* 0x000000ff0a00720c */ /* 0x000fc60003f05300 */
[----:B------:R-:W-:Y:S04]  /*1e20*/  ST.E.64 desc[UR6][R20.64+0x418], RZ ;  /* 0x000418ff14007985 */ /* 0x000fe8000c101b06 */
[----:B------:R-:W-:Y:S04]  /*1e30*/  ST.E.64 desc[UR6][R20.64+0x4a8], RZ ;  /* 0x0004a8ff14007985 */ /* 0x000fe8000c101b06 */
[----:B------:R-:W-:Y:S04]  /*1e40*/  ST.E.64 desc[UR6][R20.64+0x4b0], RZ ;  /* 0x0004b0ff14007985 */ /* 0x000fe8000c101b06 */
[----:B------:R0:W-:Y:S02]  /*1e50*/  ST.E.64 desc[UR6][R20.64+0x388], R36 ;  /* 0x0003882414007985 */ /* 0x0001e4000c101b06 */
[----:B0-----:R-:W-:-:S02]  /*1e60*/  IMAD.X R37, RZ, RZ, R21, P1 ;  /* 0x000000ffff257224 */ /* 0x001fc400008e0615 */
[----:B------:R-:W-:Y:S01]  /*1e70*/  IMAD.MOV.U32 R36, RZ, RZ, R34 ;  /* 0x000000ffff247224 */ /* 0x000fe200078e0022 */
[----:B------:R-:W-:Y:S06]  /*1e80*/  @P0 BRA `(.L_x_2726) ;  /* 0xfffffffc00180947 */ /* 0x000fec000383ffff */
[----:B------:R-:W-:Y:S05]  /*1e90*/  BSYNC.RECONVERGENT B2 ;  /* 0x0000000000027941 */ /* 0x000fea0003800200 */
.L_x_2725:
[----:B------:R-:W-:Y:S02]  /*1ea0*/  IMAD R11, R30, 0x98, RZ ;  /* 0x000000981e0b7824 */ /* 0x000fe400078e02ff */
[----:B------:R-:W-:-:S04]  /*1eb0*/  IMAD.WIDE.U32 R36, R29, 0x98, R4 ;  /* 0x000000981d247825 */ /* 0x000fc800078e0004 */
[----:B------:R-:W-:-:S07]  /*1ec0*/  IMAD.IADD R37, R37, 0x1, R11 ;  /* 0x0000000125257824 */ /* 0x000fce00078e020b */
.L_x_2724:
[----:B------:R-:W-:Y:S05]  /*1ed0*/  BSYNC.RECONVERGENT B1 ;  /* 0x0000000000017941 */ /* 0x000fea0003800200 */
.L_x_2723:
[----:B------:R-:W-:Y:S01]  /*1ee0*/  LOP3.LUT R10, R8, 0x7, RZ, 0xc0, !PT ;  /* 0x00000007080a7812 */ /* 0x000fe200078ec0ff */
[----:B------:R-:W-:Y:S02]  /*1ef0*/  IMAD.MOV.U32 R4, RZ, RZ, R16 ;  /* 0x000000ffff047224 */ /* 0x000fe400078e0010 */
[----:B------:R-:W-:Y:S01]  /*1f00*/  IMAD.MOV.U32 R5, RZ, RZ, R17 ;  /* 0x000000ffff057224 */ /* 0x000fe200078e0011 */
        /* <DEDUP_REMOVED lines=10> */
[----:B------:R-:W-:Y:S01]  /*1fb0*/  IMAD R5, R6, 0x98, RZ ;  /* 0x0000009806057824 */ /* 0x000fe200078e02ff */
[----:B------:R-:W-:Y:S01]  /*1fc0*/  ST.E.64 desc[UR6][R36.64+0x80], RZ ;  /* 0x000080ff24007985 */ /* 0x000fe2000c101b06 */
[----:B------:R-:W-:-:S03]  /*1fd0*/  IMAD.WIDE.U32 R24, R3, 0x98, R18 ;  /* 0x0000009803187825 */ /* 0x000fc600078e0012 */
[----:B------:R-:W-:Y:S01]  /*1fe0*/  ST.E.64 desc[UR6][R36.64+0x88], RZ ;  /* 0x000088ff24007985 */ /* 0x000fe2000c101b06 */
[----:B------:R-:W-:Y:S01]  /*1ff0*/  IMAD.IADD R25, R25, 0x1, R5 ;  /* 0x0000000119197824 */ /* 0x000fe200078e0205 */
[C---:B------:R-:W-:Y:S01]  /*2000*/  IADD3 R4, P1, PT, R24.reuse, -0x98, RZ ;  /* 0xffffff6818047810 */ /* 0x040fe20007f3e0ff */
[----:B------:R-:W-:Y:S01]  /*2010*/  IMAD R11, R7, 0x98, RZ ;  /* 0x00000098070b7824 */ /* 0x000fe200078e02ff */
[C---:B------:R-:W-:Y:S01]  /*2020*/  IADD3 R10, P2, PT, R24.reuse, 0x98, RZ ;  /* 0x00000098180a7810 */ /* 0x040fe20007f5e0ff */
[----:B------:R-:W-:Y:S01]  /*2030*/  IMAD.WIDE.U32 R22, R9, 0x98, R18 ;  /* 0x0000009809167825 */ /* 0x000fe200078e0012 */
[----:B------:R-:W-:Y:S02]  /*2040*/  IADD3 R20, P3, PT, R24, 0x130, RZ ;  /* 0x0000013018147810 */ /* 0x000fe40007f7e0ff */
[----:B------:R-:W-:Y:S01]  /*2050*/  IADD3.X R5, PT, PT, R25, -0x1, RZ, P1, !PT ;  /* 0xffffffff19057810 */ /* 0x000fe20000ffe4ff */
[----:B------:R-:W-:Y:S01]  /*2060*/  IMAD.IADD R23, R23, 0x1, R11 ;  /* 0x0000000117177824 */ /* 0x000fe200078e020b */
[----:B------:R-:W-:Y:S01]  /*2070*/  IADD3 R9, P1, PT, R9, 0x4, RZ ;  /* 0x0000000409097810 */ /* 0x000fe20007f3e0ff */
[----:B------:R-:W-:-:S02]  /*2080*/  IMAD.X R11, RZ, RZ, R25, P2 ;  /* 0x000000ffff0b7224 */ /* 0x000fc400010e0619 */
[----:B------:R-:W-:Y:S01]  /*2090*/  IMAD.X R21, RZ, RZ, R25, P3 ;  /* 0x000000ffff157224 */ /* 0x000fe200018e0619 */
[----:B------:R0:W-:Y:S01]  /*20a0*/  ST.E.64 desc[UR6][R36.64+0x90], R4 ;  /* 0x0000900424007985 */ /* 0x0001e2000c101b06 */
[----:B------:R-:W-:Y:S01]  /*20b0*/  IADD3 R3, P3, PT, R3, 0x4, RZ ;  /* 0x0000000403037810 */ /* 0x000fe20007f7e0ff */
[----:B------:R-:W-:Y:S02]  /*20c0*/  IMAD.X R7, RZ, RZ, R7, P1 ;  /* 0x000000ffff077224 */ /* 0x000fe400008e0607 */
[----:B------:R1:W-:Y:S02]  /*20d0*/  ST.E.64 desc[UR6][R22.64+0x128], R24 ;  /* 0x0001281816007985 */ /* 0x0003e4000c101b06 */
[----:B------:R-:W-:Y:S02]  /*20e0*/  IMAD.X R6, RZ, RZ, R6, P3 ;  /* 0x000000ffff067224 */ /* 0x000fe400018e0606 */
[----:B------:R1:W-:Y:S04]  /*20f0*/  ST.E.64 desc[UR6][R22.64+0x1c0], R10 ;  /* 0x0001c00a16007985 */ /* 0x0003e8000c101b06 */
[----:B------:R1:W-:Y:S01]  /*2100*/  ST.E.64 desc[UR6][R22.64+0x258], R20 ;  /* 0x0002581416007985 */ /* 0x0003e2000c101b06 */
[----:B0-----:R-:W-:-:S03]  /*2110*/  IADD3 R36, P2, PT, R22, 0x260, RZ ;  /* 0x0000026016247810 */ /* 0x001fc60007f5e0ff */
[----:B------:R1:W-:Y:S02]  /*2120*/  ST.E.64 desc[UR6][R22.64+0x118], RZ ;  /* 0x000118ff16007985 */ /* 0x0003e4000c101b06 */
[----:B------:R-:W-:Y:S02]  /*2130*/  IMAD.X R37, RZ, RZ, R23, P2 ;  /* 0x000000ffff257224 */ /* 0x000fe400010e0617 */
[----:B------:R1:W-:Y:S04]  /*2140*/  ST.E.64 desc[UR6][R22.64+0x120], RZ ;  /* 0x000120ff16007985 */ /* 0x0003e8000c101b06 */
[----:B------:R1:W-:Y:S04]  /*2150*/  ST.E.64 desc[UR6][R22.64+0x1b0], RZ ;  /* 0x0001b0ff16007985 */ /* 0x0003e8000c101b06 */
[----:B------:R1:W-:Y:S04]  /*2160*/  ST.E.64 desc[UR6][R22.64+0x1b8], RZ ;  /* 0x0001b8ff16007985 */ /* 0x0003e8000c101b06 */
[----:B------:R1:W-:Y:S04]  /*2170*/  ST.E.64 desc[UR6][R22.64+0x248], RZ ;  /* 0x000248ff16007985 */ /* 0x0003e8000c101b06 */
[----:B------:R1:W-:Y:S02]  /*2180*/  ST.E.64 desc[UR6][R22.64+0x250], RZ ;  /* 0x000250ff16007985 */ /* 0x0003e4000c101b06 */
.L_x_2728:
[----:B------:R-:W-:Y:S05]  /*2190*/  BSYNC.RECONVERGENT B1 ;  /* 0x0000000000017941 */ /* 0x000fea0003800200 */
.L_x_2727:
[----:B------:R-:W-:Y:S02]  /*21a0*/  IMAD.MOV.U32 R4, RZ, RZ, R16 ;  /* 0x000000ffff047224 */ /* 0x000fe400078e0010 */
[----:B------:R-:W-:Y:S01]  /*21b0*/  IMAD.MOV.U32 R5, RZ, RZ, R17 ;  /* 0x000000ffff057224 */ /* 0x000fe200078e0011 */
[----:B------:R-:W-:Y:S06]  /*21c0*/  @!P0 BRA `(.L_x_2703) ;  /* 0x0000000800008947 */ /* 0x000fec0003800000 */
[----:B------:R-:W-:Y:S01]  /*21d0*/  ISETP.NE.U32.AND P0, PT, R26, 0x1, PT ;  /* 0x000000011a00780c */ /* 0x000fe20003f05070 */
[----:B------:R-:W-:Y:S01]  /*21e0*/  BSSY.RECONVERGENT B1, `(.L_x_2729) ;  /* 0x000001a000017945 */ /* 0x000fe20003800200 */
[----:B------:R-:W-:Y:S02]  /*21f0*/  LOP3.LUT R8, R8, 0x1, RZ, 0xc0, !PT ;  /* 0x0000000108087812 */ /* 0x000fe400078ec0ff */
[----:B------:R-:W-:Y:S02]  /*2200*/  ISETP.NE.AND.EX P0, PT, RZ, RZ, PT, P0 ;  /* 0x000000ffff00720c */ /* 0x000fe40003f05300 */
[----:B------:R-:W-:-:S04]  /*2210*/  ISETP.NE.U32.AND P1, PT, R8, 0x1, PT ;  /* 0x000000010800780c */ /* 0x000fc80003f25070 */
[----:B------:R-:W-:-:S07]  /*2220*/  ISETP.NE.U32.AND.EX P1, PT, RZ, RZ, PT, P1 ;  /* 0x000000ffff00720c */ /* 0x000fce0003f25110 */
[----:B------:R-:W-:Y:S06]  /*2230*/  @!P0 BRA `(.L_x_2730) ;  /* 0x0000000000508947 */ /* 0x000fec0003800000 */
[----:B-1----:R-:W-:Y:S01]  /*2240*/  IMAD R21, R6, 0x98, RZ ;  /* 0x0000009806157824 */ /* 0x002fe200078e02ff */
        /* <DEDUP_REMOVED lines=8> */
[----:B------:R-:W-:-:S03]  /*22d0*/  IADD3.X R9, PT, PT, R11, -0x1, RZ, P0, !PT ;  /* 0xffffffff0b097810 */ /* 0x000fc600007fe4ff */
[----:B------:R-:W-:Y:S01]  /*22e0*/  IMAD.IADD R5, R5, 0x1, R7 ;  /* 0x0000000105057824 */ /* 0x000fe200078e0207 */
[----:B------:R-:W-:Y:S01]  /*22f0*/  IADD3 R7, P0, PT, R4, 0x130, RZ ;  /* 0x0000013004077810 */ /* 0x000fe20007f1e0ff */
[----:B------:R0:W-:Y:S01]  /*2300*/  ST.E.64 desc[UR6][R36.64+0x90], R8 ;  /* 0x0000900824007985 */ /* 0x0001e2000c101b06 */
[----:B------:R-:W-:-:S03]  /*2310*/  IMAD.X R6, RZ, RZ, R6, P2 ;  /* 0x000000ffff067224 */ /* 0x000fc600010e0606 */
[----:B------:R2:W-:Y:S01]  /*2320*/  ST.E.64 desc[UR6][R4.64+0x128], R10 ;  /* 0x0001280a04007985 */ /* 0x0005e2000c101b06 */
[----:B------:R-:W-:-:S03]  /*2330*/  IMAD.X R20, RZ, RZ, R5, P0 ;  /* 0x000000ffff147224 */ /* 0x000fc600000e0605 */
[----:B------:R2:W-:Y:S04]  /*2340*/  ST.E.64 desc[UR6][R4.64+0x118], RZ ;  /* 0x000118ff04007985 */ /* 0x0005e8000c101b06 */
[----:B------:R2:W-:Y:S01]  /*2350*/  ST.E.64 desc[UR6][R4.64+0x120], RZ ;  /* 0x000120ff04007985 */ /* 0x0005e2000c101b06 */
[----:B0-----:R-:W-:Y:S02]  /*2360*/  IMAD.MOV.U32 R36, RZ, RZ, R7 ;  /* 0x000000ffff247224 */ /* 0x001fe400078e0007 */
[----:B------:R-:W-:-:S07]  /*2370*/  IMAD.MOV.U32 R37, RZ, RZ, R20 ;  /* 0x000000ffff257224 */ /* 0x000fce00078e0014 */
.L_x_2730:
[----:B------:R-:W-:Y:S05]  /*2380*/  BSYNC.RECONVERGENT B1 ;  /* 0x0000000000017941 */ /* 0x000fea0003800200 */
.L_x_2729:
[----:B--2---:R-:W-:Y:S02]  /*2390*/  IMAD.MOV.U32 R4, RZ, RZ, R16 ;  /* 0x000000ffff047224 */ /* 0x004fe400078e0010 */
        /* <DEDUP_REMOVED lines=10> */
[----:B------:R0:W-:Y:S01]  /*2440*/  ST.E.64 desc[UR6][R36.64+0x90], R6 ;  /* 0x0000900624007985 */ /* 0x0001e2000c101b06 */
[----:B------:R-:W-:Y:S05]  /*2450*/  BRA `(.L_x_2703) ;  /* 0x00000004005c7947 */ /* 0x000fea0003800000 */
.L_x_2705:
[----:B------:R-:W-:Y:S01]  /*2460*/  BSSY.RECONVERGENT B1, `(.L_x_2731) ;  /* 0x0000051000017945 */ /* 0x000fe20003800200 */
[----:B------:R-:W-:Y:S02]  /*2470*/  IMAD.MOV.U32 R5, RZ, RZ, RZ ;  /* 0x000000ffff057224 */ /* 0x000fe400078e00ff */
[----:B------:R-:W-:-:S07]  /*2480*/  IMAD.MOV.U32 R7, RZ, RZ, RZ ;  /* 0x000000ffff077224 */ /* 0x000fce00078e00ff */
.L_x_2737:
[----:B------:R-:W0:Y:S02]  /*2490*/  LDCU.64 UR4, c[0x0][0x3b8] ;  /* 0x00007700ff0477ac */ /* 0x000e240008000a00 */
[----:B0-----:R-:W-:-:S04]  /*24a0*/  UIADD3 UR8, UP0, UPT, UR4, 0x18000000, URZ ;  /* 0x1800000004087890 */ /* 0x001fc8000ff1e0ff */
[----:B------:R-:W-:Y:S02]  /*24b0*/  UIADD3.X UR4, UPT, UPT, URZ, UR5, URZ, UP0, !UPT ;  /* 0x00000005ff047290 */ /* 0x000fe400087fe4ff */
[----:B------:R-:W-:-:S04]  /*24c0*/  IMAD.U32 R26, RZ, RZ, UR8 ;  /* 0x00000008ff1a7e24 */ /* 0x000fc8000f8e00ff */
[----:B------:R-:W-:-:S05]  /*24d0*/  IMAD.U32 R27, RZ, RZ, UR4 ;  /* 0x00000004ff1b7e24 */ /* 0x000fca000f8e00ff */
[----:B------:R-:W2:Y:S01]  /*24e0*/  LDG.E.64 R8, desc[UR6][R26.64+0x519608] ;  /* 0x519608061a087981 */ /* 0x000ea2000c1e1b00 */
[----:B------:R-:W0:Y:S03]  /*24f0*/  LDCU.64 UR4, c[0x4][0x20] ;  /* 0x01000400ff0477ac */ /* 0x000e260008000a00 */
[----:B------:R-:W3:Y:S04]  /*2500*/  LDG.E.64 R10, desc[UR6][R26.64+0x519630] ;  /* 0x519630061a0a7981 */ /* 0x000ee8000c1e1b00 */
[----:B------:R-:W4:Y:S01]  /*2510*/  LDG.E.64 R20, desc[UR6][R26.64+0x519628] ;  /* 0x519628061a147981 */ /* 0x000f22000c1e1b00 */
[----:B--2---:R-:W-:-:S05]  /*2520*/  IADD3 R8, P0, PT, R8, R3, RZ ;  /* 0x0000000308087210 */ /* 0x004fca0007f1e0ff */
[----:B------:R-:W-:-:S06]  /*2530*/  IMAD.X R9, R9, 0x1, R6, P0 ;  /* 0x0000000109097824 */ /* 0x000fcc00000e0606 */
[----:B------:R-:W2:Y:S02]  /*2540*/  LD.E.64 R8, desc[UR6][R8.64] ;  /* 0x0000000608087980 */ /* 0x000ea4000c101b00 */
[----:B--2---:R-:W-:-:S04]  /*2550*/  IADD3 R4, P0, P1, R8, R5, -R16 ;  /* 0x0000000508047210 */ /* 0x004fc8000791e810 */
[----:B------:R-:W-:Y:S02]  /*2560*/  IADD3.X R23, PT, PT, R9, R7, ~R17, P0, P1 ;  /* 0x0000000709177210 */ /* 0x000fe400007e2c11 */
[----:B0-----:R-:W-:-:S04]  /*2570*/  LEA R22, P0, R4, UR4, 0x3 ;  /* 0x0000000404167c11 */ /* 0x001fc8000f8018ff */
[----:B------:R-:W-:-:S06]  /*2580*/  LEA.HI.X R23, R4, UR5, R23, 0x3, P0 ;  /* 0x0000000504177c11 */ /* 0x000fcc00080f1c17 */
[----:B------:R-:W2:Y:S01]  /*2590*/  LDG.E.64 R22, desc[UR6][R22.64] ;  /* 0x0000000616167981 */ /* 0x000ea2000c1e1b00 */
[-C--:B---3--:R-:W-:Y:S02]  /*25a0*/  IADD3 R24, P0, PT, R10, R3.reuse, RZ ;  /* 0x000000030a187210 */ /* 0x088fe40007f1e0ff */
[----:B----4-:R-:W-:-:S03]  /*25b0*/  IADD3 R10, P1, PT, R20, R3, RZ ;  /* 0x00000003140a7210 */ /* 0x010fc60007f3e0ff */
[--C-:B------:R-:W-:Y:S02]  /*25c0*/  IMAD.X R25, R11, 0x1, R6.reuse, P0 ;  /* 0x000000010b197824 */ /* 0x100fe400000e0606 */
[----:B------:R-:W-:-:S03]  /*25d0*/  IMAD.X R11, R21, 0x1, R6, P1 ;  /* 0x00000001150b7824 */ /* 0x000fc600008e0606 */
[----:B-----5:R0:W5:Y:S04]  /*25e0*/  LD.E.64 R8, desc[UR6][R24.64] ;  /* 0x0000000618087980 */ /* 0x020168000c101b00 */
[----:B------:R-:W5:Y:S01]  /*25f0*/  LD.E.64 R10, desc[UR6][R10.64] ;  /* 0x000000060a0a7980 */ /* 0x000f62000c101b00 */
[----:B------:R-:W-:Y:S01]  /*2600*/  BSSY.RECONVERGENT B2, `(.L_x_2732) ;  /* 0x000001d000027945 */ /* 0x000fe20003800200 */
[----:B--2---:R-:W-:-:S04]  /*2610*/  ISETP.GE.U32.AND P0, PT, R22, 0xb, PT ;  /* 0x0000000b1600780c */ /* 0x004fc80003f06070 */
[----:B------:R-:W-:-:S13]  /*2620*/  ISETP.GE.U32.AND.EX P0, PT, R23, RZ, PT, P0 ;  /* 0x000000ff1700720c */ /* 0x000fda0003f06100 */
[----:B0-----:R-:W-:Y:S05]  /*2630*/  @!P0 BRA `(.L_x_2733) ;  /* 0x0000000000648947 */ /* 0x001fea0003800000 */
[----:B------:R-:W-:Y:S01]  /*2640*/  BSSY.RECONVERGENT B3, `(.L_x_2734) ;  /* 0x0000017000037945 */ /* 0x000fe20003800200 */
[----:B------:R-:W-:Y:S02]  /*2650*/  IMAD.MOV.U32 R29, RZ, RZ, R22 ;  /* 0x000000ffff1d7224 */ /* 0x000fe400078e0016 */
[----:B------:R-:W-:-:S07]  /*2660*/  IMAD.MOV.U32 R4, RZ, RZ, R23 ;  /* 0x000000ffff047224 */ /* 0x000fce00078e0017 */
.L_x_2735:
        /* <DEDUP_REMOVED lines=21> */
.L_x_2734:
[----:B------:R-:W-:-:S07]  /*27c0*/  IMAD.MOV.U32 R22, RZ, RZ, R20 ;  /* 0x000000ffff167224 */ /* 0x000fce00078e0014 */
.L_x_2733:
[----:B------:R-:W-:Y:S05]  /*27d0*/  BSYNC.RECONVERGENT B2 ;  /* 0x0000000000027941 */ /* 0x000fea0003800200 */
.L_x_2732:
        /* <DEDUP_REMOVED lines=8> */
[----:B------:R-:W-:-:S02]  /*2860*/  ISETP.NE.U32.AND.EX P1, PT, RZ, RZ, PT, P1 ;  /* 0x000000ffff00720c */ /* 0x000fc40003f25110 */
[----:B------:R0:W-:Y:S04]  /*2870*/  ST.E.64 desc[UR6][R22.64+0x80], RZ ;  /* 0x000080ff16007985 */ /* 0x0001e8000c101b06 */
[----:B------:R0:W-:Y:S01]  /*2880*/  ST.E.64 desc[UR6][R22.64+0x88], RZ ;  /* 0x000088ff16007985 */ /* 0x0001e2000c101b06 */
[----:B------:R-:W-:-:S04]  /*2890*/  @P0 IADD3 R20, P2, PT, R22, -0x98, RZ ;  /* 0xffffff6816140810 */ /* 0x000fc80007f5e0ff */
[----:B------:R-:W-:-:S05]  /*28a0*/  @P0 IADD3.X R21, PT, PT, R23, -0x1, RZ, P2, !PT ;  /* 0xffffffff17150810 */ /* 0x000fca00017fe4ff */
[----:B------:R0:W-:Y:S04]  /*28b0*/  @P0 ST.E.64 desc[UR6][R22.64+0x90], R20 ;  /* 0x0000901416000985 */ /* 0x0001e8000c101b06 */
[----:B-----5:R0:W-:Y:S01]  /*28c0*/  @!P0 ST.E.64 desc[UR6][R22.64+0x90], R10 ;  /* 0x0000900a16008985 */ /* 0x0201e2000c101b06 */
[----:B------:R-:W-:Y:S01]  /*28d0*/  IADD3 R25, P0, PT, R5, 0x1, RZ ;  /* 0x0000000105197810 */ /* 0x000fe20007f1e0ff */
[----:B------:R-:W-:Y:S02]  /*28e0*/  IMAD.MOV.U32 R5, RZ, RZ, R17 ;  /* 0x000000ffff057224 */ /* 0x000fe400078e0011 */
[----:B------:R0:W-:Y:S02]  /*28f0*/  @!P1 ST.E.64 desc[UR6][R8.64+0x80], R22 ;  /* 0x0000801608009985 */ /* 0x0001e4000c101b06 */
[----:B------:R-:W-:Y:S01]  /*2900*/  IMAD.X R7, RZ, RZ, R7, P0 ;  /* 0x000000ffff077224 */ /* 0x000fe200000e0607 */
[----:B------:R-:W-:Y:S01]  /*2910*/  ISETP.NE.U32.AND P0, PT, R25, R16, PT ;  /* 0x000000101900720c */ /* 0x000fe20003f05070 */
[----:B------:R0:W-:Y:S03]  /*2920*/  @P1 ST.E.64 desc[UR6][R8.64+0x88], R22 ;  /* 0x0000881608001985 */ /* 0x0001e6000c101b06 */
[----:B------:R-:W-:-:S13]  /*2930*/  ISETP.NE.AND.EX P0, PT, R7, R17, PT, P0 ;  /* 0x000000110700720c */ /* 0x000fda0003f05300 */
[----:B0-----:R-:W-:Y:S05]  /*2940*/  @!P0 BRA `(.L_x_2736) ;  /* 0x0000000000088947 */ /* 0x001fea0003800000 */
[----:B------:R-:W-:Y:S01]  /*2950*/  IMAD.MOV.U32 R5, RZ, RZ, R25 ;  /* 0x000000ffff057224 */ /* 0x000fe200078e0019 */
[----:B------:R-:W-:Y:S06]  /*2960*/  BRA `(.L_x_2737) ;  /* 0xfffffff800c87947 */ /* 0x000fec000383ffff */
.L_x_2736:
[----:B------:R-:W-:Y:S05]  /*2970*/  BSYNC.RECONVERGENT B1 ;  /* 0x0000000000017941 */ /* 0x000fea0003800200 */
.L_x_2731:
[----:B------:R-:W-:Y:S05]  /*2980*/  BRA `(.L_x_2703) ;  /* 0x0000000000107947 */ /* 0x000fea0003800000 */
.L_x_2700:
[----:B------:R-:W-:-:S04]  /*2990*/  ISETP.NE.U32.AND P0, PT, R8, RZ, PT ;  /* 0x000000ff0800720c */ /* 0x000fc80003f05070 */
[----:B------:R-:W-:-:S13]  /*29a0*/  ISETP.NE.AND.EX P0, PT, R9, RZ, PT, P0 ;  /* 0x000000ff0900720c */ /* 0x000fda0003f05300 */
[----:B------:R-:W-:Y:S05]  /*29b0*/  @!P0 EXIT ;  /* 0x000000000000894d */ /* 0x000fea0003800000 */
[----:B------:R-:W-:-:S07]  /*29c0*/  CS2R R4, SRZ ;  /* 0x0000000000047805 */ /* 0x000fce000001ff00 */
.L_x_2703:
[----:B------:R-:W-:Y:S05]  /*29d0*/  BSYNC.RECONVERGENT B0 ;  /* 0x0000000000007941 */ /* 0x000fea0003800200 */
.L_x_2699:
[----:B------:R-:W2:Y:S02]  /*29e0*/  LDCU.64 UR4, c[0x0][0x3b8] ;  /* 0x00007700ff0477ac */ /* 0x000ea40008000a00 */
[----:B--2---:R-:W-:-:S04]  /*29f0*/  UIADD3 UR8, UP0, UPT, UR4, 0x18000000, URZ ;  /* 0x1800000004087890 */ /* 0x004fc8000ff1e0ff */
[----:B------:R-:W-:Y:S02]  /*2a00*/  UIADD3.X UR4, UPT, UPT, URZ, UR5, URZ, UP0, !UPT ;  /* 0x00000005ff047290 */ /* 0x000fe400087fe4ff */
[----:B------:R-:W-:-:S04]  /*2a10*/  IMAD.U32 R8, RZ, RZ, UR8 ;  /* 0x00000008ff087e24 */ /* 0x000fc8000f8e00ff */
[----:B------:R-:W-:-:S05]  /*2a20*/  IMAD.U32 R9, RZ, RZ, UR4 ;  /* 0x00000004ff097e24 */ /* 0x000fca000f8e00ff */
[----:B0-----:R-:W2:Y:S01]  /*2a30*/  LDG.E.64 R6, desc[UR6][R8.64+0x519630] ;  /* 0x5196300608067981 */ /* 0x001ea2000c1e1b00 */
[----:B------:R-:W0:Y:S01]  /*2a40*/  S2UR UR4, SR_CTAID.X ;  /* 0x00000000000479c3 */ /* 0x000e220000002500 */
[----:B-1----:R-:W0:Y:S07]  /*2a50*/  S2R R10, SR_TID.X ;  /* 0x00000000000a7919 */ /* 0x002e2e0000002100 */
[----:B------:R-:W0:Y:S02]  /*2a60*/  LDC R3, c[0x0][0x360] ;  /* 0x0000d800ff037b82 */ /* 0x000e240000000800 */
[----:B0-----:R-:W-:-:S04]  /*2a70*/  IMAD R3, R3, UR4, R10 ;  /* 0x0000000403037c24 */ /* 0x001fc8000f8e020a */
[----:B--2---:R-:W-:-:S06]  /*2a80*/  IMAD.WIDE.U32 R6, R3, 0x8, R6 ;  /* 0x0000000803067825 */ /* 0x004fcc00078e0006 */
[----:B------:R-:W2:Y:S01]  /*2a90*/  LD.E.64 R6, desc[UR6][R6.64] ;  /* 0x0000000606067980 */ /* 0x000ea2000c101b00 */
[----:B------:R-:W-:Y:S01]  /*2aa0*/  BSSY.RECONVERGENT B0, `(.L_x_2738) ;  /* 0x000002e000007945 */ /* 0x000fe20003800200 */
[----:B--2---:R-:W-:-:S04]  /*2ab0*/  ISETP.NE.U32.AND P0, PT, R6, RZ, PT ;  /* 0x000000ff0600720c */ /* 0x004fc80003f05070 */
[----:B------:R-:W-:-:S13]  /*2ac0*/  ISETP.NE.AND.EX P0, PT, R7, RZ, PT, P0 ;  /* 0x000000ff0700720c */ /* 0x000fda0003f05300 */
[----:B------:R-:W-:Y:S05]  /*2ad0*/  @P0 BRA `(.L_x_2739) ;  /* 0x0000000000500947 */ /* 0x000fea0003800000 */
[----:B------:R-:W2:Y:S02]  /*2ae0*/  LDG.E.64 R6, desc[UR6][R8.64+0x519618] ;  /* 0x5196180608067981 */ /* 0x000ea4000c1e1b00 */
[----:B--2---:R-:W-:-:S04]  /*2af0*/  LEA R10, P0, R3, R6, 0x2 ;  /* 0x00000006030a7211 */ /* 0x004fc800078010ff */
[----:B------:R-:W-:-:S05]  /*2b00*/  LEA.HI.X R11, R3, R7, RZ, 0x2, P0 ;  /* 0x00000007030b7211 */ /* 0x000fca00000f14ff */
[----:B------:R1:W-:Y:S04]  /*2b10*/  ST.E desc[UR6][R10.64], RZ ;  /* 0x000000ff0a007985 */ /* 0x0003e8000c101906 */
[----:B------:R1:W-:Y:S04]  /*2b20*/  ST.E.U16 desc[UR6][R18.64+0x78], RZ ;  /* 0x000078ff12007985 */ /* 0x0003e8000c101506 */
[----:B------:R-:W2:Y:S01]  /*2b30*/  LDG.E.64 R6, desc[UR6][R8.64+0x519630] ;  /* 0x5196300608067981 */ /* 0x000ea2000c1e1b00 */
[----:B------:R-:W-:Y:S01]  /*2b40*/  IMAD.SHL.U32 R25, R3, 0x8, RZ ;  /* 0x0000000803197824 */ /* 0x000fe200078e00ff */
[----:B------:R-:W-:-:S04]  /*2b50*/  SHF.R.U32.HI R17, RZ, 0x1d, R3 ;  /* 0x0000001dff117819 */ /* 0x000fc80000011603 */
[----:B--2---:R-:W-:-:S05]  /*2b60*/  IADD3 R20, P0, PT, R6, R25, RZ ;  /* 0x0000001906147210 */ /* 0x004fca0007f1e0ff */
[----:B------:R-:W-:-:S05]  /*2b70*/  IMAD.X R21, R7, 0x1, R17, P0 ;  /* 0x0000000107157824 */ /* 0x000fca00000e0611 */
[----:B------:R1:W-:Y:S04]  /*2b80*/  ST.E.64 desc[UR6][R20.64], R18 ;  /* 0x0000001214007985 */ /* 0x0003e8000c101b06 */
[----:B------:R-:W2:Y:S01]  /*2b90*/  LDG.E.64 R6, desc[UR6][R8.64+0x519628] ;  /* 0x5196280608067981 */ /* 0x000ea2000c1e1b00 */
[----:B------:R-:W-:Y:S01]  /*2ba0*/  IMAD.MOV.U32 R16, RZ, RZ, R18 ;  /* 0x000000ffff107224 */ /* 0x000fe200078e0012 */
[----:B------:R-:W-:Y:S02]  /*2bb0*/  CS2R R22, SRZ ;  /* 0x0000000000167805 */ /* 0x000fe4000001ff00 */
[----:B--2---:R-:W-:-:S05]  /*2bc0*/  IADD3 R24, P0, PT, R6, R25, RZ ;  /* 0x0000001906187210 */ /* 0x004fca0007f1e0ff */
[----:B------:R-:W-:Y:S01]  /*2bd0*/  IMAD.X R25, R7, 0x1, R17, P0 ;  /* 0x0000000107197824 */ /* 0x000fe200000e0611 */
[----:B------:R-:W-:Y:S01]  /*2be0*/  CS2R R6, SRZ ;  /* 0x0000000000067805 */ /* 0x000fe2000001ff00 */
[----:B------:R-:W-:-:S03]  /*2bf0*/  IMAD.MOV.U32 R17, RZ, RZ, R19 ;  /* 0x000000ffff117224 */ /* 0x000fc600078e0013 */
[----:B------:R1:W-:Y:S01]  /*2c00*/  ST.E.64 desc[UR6][R24.64], R18 ;  /* 0x0000001218007985 */ /* 0x0003e2000c101b06 */
[----:B------:R-:W-:Y:S05]  /*2c10*/  BRA `(.L_x_2740) ;  /* 0x0000000000587947 */ /* 0x000fea0003800000 */
.L_x_2739:
[----:B------:R-:W2:Y:S04]  /*2c20*/  LDG.E.64 R6, desc[UR6][R8.64+0x519620] ;  /* 0x5196200608067981 */ /* 0x000ea8000c1e1b00 */
[----:B------:R-:W3:Y:S01]  /*2c30*/  LDG.E.64 R10, desc[UR6][R8.64+0x519628] ;  /* 0x51962806080a7981 */ /* 0x000ee2000c1e1b00 */
[----:B------:R-:W-:Y:S01]  /*2c40*/  ISETP.NE.U32.AND P0, PT, R0, RZ, PT ;  /* 0x000000ff0000720c */ /* 0x000fe20003f05070 */
[----:B------:R-:W-:Y:S01]  /*2c50*/  IMAD.SHL.U32 R25, R3, 0x8, RZ ;  /* 0x0000000803197824 */ /* 0x000fe200078e00ff */
[----:B------:R-:W-:Y:S02]  /*2c60*/  SHF.R.U32.HI R27, RZ, 0x1d, R3 ;  /* 0x0000001dff1b7819 */ /* 0x000fe40000011603 */
[----:B------:R-:W-:Y:S02]  /*2c70*/  ISETP.NE.AND.EX P0, PT, R2, RZ, PT, P0 ;  /* 0x000000ff0200720c */ /* 0x000fe40003f05300 */
[----:B--2---:R-:W-:-:S02]  /*2c80*/  IADD3 R20, P1, PT, R6, R25, RZ ;  /* 0x0000001906147210 */ /* 0x004fc40007f3e0ff */
[----:B---3--:R-:W-:-:S03]  /*2c90*/  IADD3 R10, P2, PT, R10, R25, RZ ;  /* 0x000000190a0a7210 */ /* 0x008fc60007f5e0ff */
[--C-:B------:R-:W-:Y:S02]  /*2ca0*/  IMAD.X R21, R7, 0x1, R27.reuse, P1 ;  /* 0x0000000107157824 */ /* 0x100fe400008e061b */
[----:B------:R-:W-:-:S03]  /*2cb0*/  IMAD.X R11, R11, 0x1, R27, P2 ;  /* 0x000000010b0b7824 */ /* 0x000fc600010e061b */
[----:B------:R0:W2:Y:S04]  /*2cc0*/  LD.E.64 R22, desc[UR6][R20.64] ;  /* 0x0000000614167980 */ /* 0x0000a8000c101b00 */
[----:B------:R0:W3:Y:S04]  /*2cd0*/  LD.E.64 R16, desc[UR6][R10.64] ;  /* 0x000000060a107980 */ /* 0x0000e8000c101b00 */
[----:B------:R0:W-:Y:S04]  /*2ce0*/  @!P0 ST.E.U16 desc[UR6][R18.64+0x78], RZ ;  /* 0x000078ff12008985 */ /* 0x0001e8000c101506 */
[----:B------:R-:W4:Y:S01]  /*2cf0*/  @!P0 LDG.E.64 R8, desc[UR6][R8.64+0x519628] ;  /* 0x5196280608088981 */ /* 0x000f22000c1e1b00 */
[----:B------:R-:W-:-:S02]  /*2d00*/  CS2R R6, SRZ ;  /* 0x0000000000067805 */ /* 0x000fc4000001ff00 */
[----:B------:R-:W-:Y:S01]  /*2d10*/  @!P0 IMAD.MOV.U32 R7, RZ, RZ, 0x1 ;  /* 0x00000001ff078424 */ /* 0x000fe200078e00ff */
[----:B----4-:R-:W-:-:S05]  /*2d20*/  @!P0 IADD3 R24, P1, PT, R8, R25, RZ ;  /* 0x0000001908188210 */ /* 0x010fca0007f3e0ff */
[----:B------:R-:W-:-:S05]  /*2d30*/  @!P0 IMAD.X R25, R9, 0x1, R27, P1 ;  /* 0x0000000109198824 */ /* 0x000fca00008e061b */
[----:B------:R0:W-:Y:S01]  /*2d40*/  @!P0 ST.E.64 desc[UR6][R24.64], R18 ;  /* 0x0000001218008985 */ /* 0x0001e2000c101b06 */
[----:B---3--:R-:W-:Y:S01]  /*2d50*/  @!P0 IMAD.MOV.U32 R16, RZ, RZ, R18 ;  /* 0x000000ffff108224 */ /* 0x008fe200078e0012 */
[----:B--2---:R-:W-:Y:S01]  /*2d60*/  @!P0 CS2R R22, SRZ ;  /* 0x0000000000168805 */ /* 0x004fe2000001ff00 */
[----:B------:R-:W-:-:S07]  /*2d70*/  @!P0 IMAD.MOV.U32 R17, RZ, RZ, R19 ;  /* 0x000000ffff118224 */ /* 0x000fce00078e0013 */
.L_x_2740:
[----:B------:R-:W-:Y:S05]  /*2d80*/  BSYNC.RECONVERGENT B0 ;  /* 0x0000000000007941 */ /* 0x000fea0003800200 */
.L_x_2738:
[--C-:B01----:R-:W-:Y:S01]  /*2d90*/  IMAD.IADD R11, R12, 0x1, -R14.reuse ;  /* 0x000000010c0b7824 */ /* 0x103fe200078e0a0e */
[----:B------:R-:W-:Y:S01]  /*2da0*/  BSSY.RECONVERGENT B0, `(.L_x_2741) ;  /* 0x0000059000007945 */ /* 0x000fe20003800200 */
[----:B------:R-:W-:Y:S02]  /*2db0*/  IMAD.MOV.U32 R9, RZ, RZ, R14 ;  /* 0x000000ffff097224 */ /* 0x000fe400078e000e */
[----:B------:R-:W-:Y:S01]  /*2dc0*/  IMAD.MOV.U32 R8, RZ, RZ, R15 ;  /* 0x000000ffff087224 */ /* 0x000fe200078e000f */
[----:B------:R-:W-:-:S04]  /*2dd0*/  LOP3.LUT R11, R11, 0x3, RZ, 0xc0, !PT ;  /* 0x000000030b0b7812 */ /* 0x000fc800078ec0ff */
[----:B------:R-:W-:-:S04]  /*2de0*/  ISETP.NE.U32.AND P0, PT, R11, RZ, PT ;  /* 0x000000ff0b00720c */ /* 0x000fc80003f05070 */
[----:B------:R-:W-:-:S13]  /*2df0*/  ISETP.NE.AND.EX P0, PT, RZ, RZ, PT, P0 ;  /* 0x000000ffff00720c */ /* 0x000fda0003f05300 */
[----:B------:R-:W-:Y:S05]  /*2e00*/  @!P0 BRA `(.L_x_2742) ;  /* 0x0000000400488947 */ /* 0x000fea0003800000 */
[----:B------:R-:W0:Y:S01]  /*2e10*/  LDCU.64 UR4, c[0x0][0x3e8] ;  /* 0x00007d00ff0477ac */ /* 0x000e220008000a00 */
[----:B------:R-:W-:Y:S02]  /*2e20*/  IMAD.MOV.U32 R30, RZ, RZ, RZ ;  /* 0x000000ffff1e7224 */ /* 0x000fe400078e00ff */
[----:B------:R-:W-:Y:S02]  /*2e30*/  IMAD.MOV.U32 R9, RZ, RZ, R14 ;  /* 0x000000ffff097224 */ /* 0x000fe400078e000e */
[----:B------:R-:W-:Y:S01]  /*2e40*/  IMAD.MOV.U32 R8, RZ, RZ, R15 ;  /* 0x000000ffff087224 */ /* 0x000fe200078e000f */
[----:B0-----:R-:W-:-:S04]  /*2e50*/  LEA R10, P0, R14, UR4, 0x3 ;  /* 0x000000040e0a7c11 */ /* 0x001fc8000f8018ff */
[----:B------:R-:W-:-:S09]  /*2e60*/  LEA.HI.X R31, R14, UR5, R15, 0x3, P0 ;  /* 0x000000050e1f7c11 */ /* 0x000fd200080f1c0f */
.L_x_2745:
[----:B------:R-:W-:Y:S02]  /*2e70*/  IMAD.MOV.U32 R20, RZ, RZ, R10 ;  /* 0x000000ffff147224 */ /* 0x000fe400078e000a */
[----:B------:R-:W-:-:S05]  /*2e80*/  IMAD.MOV.U32 R21, RZ, RZ, R31 ;  /* 0x000000ffff157224 */ /* 0x000fca00078e001f */
[----:B0-----:R-:W2:Y:S01]  /*2e90*/  LDG.E.64 R24, desc[UR6][R20.64] ;  /* 0x0000000614187981 */ /* 0x001ea2000c1e1b00 */
[----:B------:R-:W-:Y:S01]  /*2ea0*/  IADD3 R11, P0, PT, R11, -0x1, RZ ;  /* 0xffffffff0b0b7810 */ /* 0x000fe20007f1e0ff */
[----:B------:R-:W-:Y:S03]  /*2eb0*/  BSSY.RECONVERGENT B1, `(.L_x_2743) ;  /* 0x0000042000017945 */ /* 0x000fe60003800200 */
[----:B------:R-:W-:Y:S02]  /*2ec0*/  IADD3.X R30, PT, PT, R30, -0x1, RZ, P0, !PT ;  /* 0xffffffff1e1e7810 */ /* 0x000fe400007fe4ff */
[----:B------:R-:W-:-:S04]  /*2ed0*/  ISETP.NE.U32.AND P0, PT, R11, RZ, PT ;  /* 0x000000ff0b00720c */ /* 0x000fc80003f05070 */
[----:B------:R-:W-:Y:S02]  /*2ee0*/  ISETP.NE.AND.EX P0, PT, R30, RZ, PT, P0 ;  /* 0x000000ff1e00720c */ /* 0x000fe40003f05300 */
[----:B--2---:R-:W-:-:S04]  /*2ef0*/  ISETP.NE.U32.AND P1, PT, R24, 0x3b9aca00, PT ;  /* 0x3b9aca001800780c */ /* 0x004fc80003f25070 */
[----:B------:R-:W-:-:S13]  /*2f00*/  ISETP.NE.AND.EX P1, PT, R25, RZ, PT, P1 ;  /* 0x000000ff1900720c */ /* 0x000fda0003f25310 */
[----:B------:R-:W-:Y:S05]  /*2f10*/  @!P1 BRA `(.L_x_2744) ;  /* 0x0000000000ec9947 */ /* 0x000fea0003800000 */
[----:B------:R-:W0:Y:S01]  /*2f20*/  LDCU.64 UR4, c[0x0][0x3b8] ;  /* 0x00007700ff0477ac */ /* 0x000e220008000a00 */
[----:B------:R-:W-:-:S04]  /*2f30*/  LEA R26, P1, R22, R16, 0x3 ;  /* 0x00000010161a7211 */ /* 0x000fc800078218ff */
[----:B------:R-:W-:-:S05]  /*2f40*/  LEA.HI.X R27, R22, R17, R23, 0x3, P1 ;  /* 0x00000011161b7211 */ /* 0x000fca00008f1c17 */
[----:B------:R1:W-:Y:S01]  /*2f50*/  ST.E.64 desc[UR6][R26.64], R24 ;  /* 0x000000181a007985 */ /* 0x0003e2000c101b06 */
[----:B0-----:R-:W-:-:S04]  /*2f60*/  UIADD3 UR8, UP0, UPT, UR4, 0x18000000, URZ ;  /* 0x1800000004087890 */ /* 0x001fc8000ff1e0ff */
[----:B------:R-:W-:Y:S02]  /*2f70*/  UIADD3.X UR4, UPT, UPT, URZ, UR5, URZ, UP0, !UPT ;  /* 0x00000005ff047290 */ /* 0x000fe400087fe4ff */
[----:B------:R-:W-:-:S04]  /*2f80*/  IMAD.U32 R20, RZ, RZ, UR8 ;  /* 0x00000008ff147e24 */ /* 0x000fc8000f8e00ff */
[----:B------:R-:W-:-:S05]  /*2f90*/  IMAD.U32 R21, RZ, RZ, UR4 ;  /* 0x00000004ff157e24 */ /* 0x000fca000f8e00ff */
[----:B------:R-:W2:Y:S02]  /*2fa0*/  LDG.E.64 R32, desc[UR6][R20.64+0x519618] ;  /* 0x5196180614207981 */ /* 0x000ea4000c1e1b00 */
[----:B--2---:R-:W-:-:S05]  /*2fb0*/  IMAD.WIDE.U32 R32, R3, 0x4, R32 ;  /* 0x0000000403207825 */ /* 0x004fca00078e0020 */
[----:B------:R-:W2:Y:S02]  /*2fc0*/  LD.E R28, desc[UR6][R32.64] ;  /* 0x00000006201c7980 */ /* 0x000ea4000c101900 */
[----:B--2---:R-:W-:-:S05]  /*2fd0*/  VIADD R35, R28, 0x1 ;  /* 0x000000011c237836 */ /* 0x004fca0000000000 */
[----:B------:R0:W-:Y:S04]  /*2fe0*/  ST.E desc[UR6][R32.64], R35 ;  /* 0x0000002320007985 */ /* 0x0001e8000c101906 */
[----:B------:R-:W2:Y:S02]  /*2ff0*/  LD.E.U16 R28, desc[UR6][R16.64+0x78] ;  /* 0x00007806101c7980 */ /* 0x000ea4000c101500 */
[----:B--2---:R-:W-:-:S05]  /*3000*/  VIADD R37, R28, 0x1 ;  /* 0x000000011c257836 */ /* 0x004fca0000000000 */
[----:B------:R0:W-:Y:S04]  /*3010*/  ST.E.U16 desc[UR6][R16.64+0x78], R37 ;  /* 0x0000782510007985 */ /* 0x0001e8000c101506 */
[----:B------:R-:W2:Y:S02]  /*3020*/  LDG.E.64 R28, desc[UR6][R20.64+0x519620] ;  /* 0x51962006141c7981 */ /* 0x000ea4000c1e1b00 */
[----:B--2---:R-:W-:-:S05]  /*3030*/  IMAD.WIDE.U32 R28, R3, 0x8, R28 ;  /* 0x00000008031c7825 */ /* 0x004fca00078e001c */
[----:B-1----:R-:W2:Y:S01]  /*3040*/  LD.E.64 R24, desc[UR6][R28.64] ;  /* 0x000000061c187980 */ /* 0x002ea2000c101b00 */
        /* <DEDUP_REMOVED lines=30> */
[----:B------:R-:W-:Y:S01]  /*3230*/  IMAD.SHL.U32 R27, R3, 0x8, RZ ;  /* 0x00000008031b7824 */ /* 0x000fe200078e00ff */
[----:B------:R-:W-:-:S04]  /*3240*/  SHF.R.U32.HI R29, RZ, 0x1d, R3 ;  /* 0x0000001dff1d7819 */ /* 0x000fc80000011603 */
        /* <DEDUP_REMOVED lines=8> */
.L_x_2744:
[----:B------:R-:W-:Y:S05]  /*32d0*/  BSYNC.RECONVERGENT B1 ;  /* 0x0000000000017941 */ /* 0x000fea0003800200 */
.L_x_2743:
[----:B------:R-:W-:Y:S02]  /*32e0*/  IADD3 R9, P2, PT, R9, 0x1, RZ ;  /* 0x0000000109097810 */ /* 0x000fe40007f5e0ff */
[----:B------:R-:W-:-:S03]  /*32f0*/  IADD3 R10, P1, PT, R10, 0x8, RZ ;  /* 0x000000080a0a7810 */ /* 0x000fc60007f3e0ff */
[----:B------:R-:W-:Y:S02]  /*3300*/  IMAD.X R8, RZ, RZ, R8, P2 ;  /* 0x000000ffff087224 */ /* 0x000fe400010e0608 */
[----:B------:R-:W-:Y:S01]  /*3310*/  IMAD.X R31, RZ, RZ, R31, P1 ;  /* 0x000000ffff1f7224 */ /* 0x000fe200008e061f */
[----:B------:R-:W-:Y:S07]  /*3320*/  @P0 BRA `(.L_x_2745) ;  /* 0xfffffff800d00947 */ /* 0x000fee000383ffff */
.L_x_2742:
[----:B------:R-:W-:Y:S05]  /*3330*/  BSYNC.RECONVERGENT B0 ;  /* 0x0000000000007941 */ /* 0x000fea0003800200 */
.L_x_2741:
[----:B------:R-:W1:Y:S01]  /*3340*/  S2R R10, SR_TID.X ;  /* 0x00000000000a7919 */ /* 0x000e620000002100 */
[----:B------:R-:W1:Y:S01]  /*3350*/  S2UR UR4, SR_CTAID.X ;  /* 0x00000000000479c3 */ /* 0x000e620000002500 */
[----:B------:R-:W-:Y:S01]  /*3360*/  IADD3 R11, P1, PT, R14, -R12, RZ ;  /* 0x8000000c0e0b7210 */ /* 0x000fe20007f3e0ff */
[----:B------:R-:W-:Y:S03]  /*3370*/  BSSY.RECONVERGENT B0, `(.L_x_2746) ;  /* 0x0000119000007945 */ /* 0x000fe60003800200 */
[----:B------:R-:W-:Y:S01]  /*3380*/  ISETP.GT.U32.AND P0, PT, R11, -0x4, PT ;  /* 0xfffffffc0b00780c */ /* 0x000fe20003f04070 */
[----:B------:R-:W-:Y:S02]  /*3390*/  IMAD.X R11, R15, 0x1, ~R13, P1 ;  /* 0x000000010f0b7824 */ /* 0x000fe400008e0e0d */
[----:B------:R-:W1:Y:S03]  /*33a0*/  LDC R3, c[0x0][0x360] ;  /* 0x0000d800ff037b82 */ /* 0x000e660000000800 */
[----:B------:R-:W-:Y:S01]  /*33b0*/  ISETP.GT.U32.AND.EX P0, PT, R11, -0x1, PT, P0 ;  /* 0xffffffff0b00780c */ /* 0x000fe20003f04100 */
[----:B-1----:R-:W-:-:S12]  /*33c0*/  IMAD R3, R3, UR4, R10 ;  /* 0x0000000403037c24 */ /* 0x002fd8000f8e020a */
[----:B------:R-:W-:Y:S05]  /*33d0*/  @P0 BRA `(.L_x_2747) ;  /* 0x0000001000480947 */ /* 0x000fea0003800000 */
[----:B------:R-:W1:Y:S02]  /*33e0*/  LDCU.64 UR4, c[0x0][0x3e8] ;  /* 0x00007d00ff0477ac */ /* 0x000e640008000a00 */
[----:B-1----:R-:W-:-:S04]  /*33f0*/  LEA R10, P0, R9, UR4, 0x3 ;  /* 0x00000004090a7c11 */ /* 0x002fc8000f8018ff */
[----:B------:R-:W-:Y:S02]  /*3400*/  IADD3 R10, P1, PT, R10, 0x10, RZ ;  /* 0x000000100a0a7810 */ /* 0x000fe40007f3e0ff */
[----:B------:R-:W-:-:S05]  /*3410*/  LEA.HI.X R11, R9, UR5, R8, 0x3, P0 ;  /* 0x00000005090b7c11 */ /* 0x000fca00080f1c08 */
[----:B------:R-:W-:-:S07]  /*3420*/  IMAD.X R11, RZ, RZ, R11, P1 ;  /* 0x000000ffff0b7224 */ /* 0x000fce00008e060b */
.L_x_2756:
        /* <DEDUP_REMOVED lines=14> */
[----:B--2---:R-:W-:-:S04]  /*3510*/  LEA R28, P0, R3, R20, 0x2 ;  /* 0x00000014031c7211 */ /* 0x004fc800078010ff */
[----:B------:R-:W-:-:S05]  /*3520*/  LEA.HI.X R29, R3, R21, RZ, 0x2, P0 ;  /* 0x00000015031d7211 */ /* 0x000fca00000f14ff */
[----:B------:R-:W2:Y:S02]  /*3530*/  LD.E R20, desc[UR6][R28.64] ;  /* 0x000000061c147980 */ /* 0x000ea4000c101900 */
[----:B--2---:R-:W-:-:S05]  /*3540*/  VIADD R31, R20, 0x1 ;  /* 0x00000001141f7836 */ /* 0x004fca0000000000 */
[----:B------:R0:W-:Y:S04]  /*3550*/  ST.E desc[UR6][R28.64], R31 ;  /* 0x0000001f1c007985 */ /* 0x0001e8000c101906 */
[----:B------:R-:W2:Y:S02]  /*3560*/  LD.E.U16 R20, desc[UR6][R16.64+0x78] ;  /* 0x0000780610147980 */ /* 0x000ea4000c101500 */
[----:B--2---:R-:W-:-:S05]  /*3570*/  VIADD R33, R20, 0x1 ;  /* 0x0000000114217836 */ /* 0x004fca0000000000 */
[----:B------:R2:W-:Y:S04]  /*3580*/  ST.E.U16 desc[UR6][R16.64+0x78], R33 ;  /* 0x0000782110007985 */ /* 0x0005e8000c101506 */
[----:B------:R-:W3:Y:S01]  /*3590*/  LDG.E.64 R20, desc[UR6][R14.64+0x519620] ;  /* 0x519620060e147981 */ /* 0x000ee2000c1e1b00 */
[----:B-1----:R-:W-:Y:S01]  /*35a0*/  IMAD.SHL.U32 R27, R3, 0x8, RZ ;  /* 0x00000008031b7824 */ /* 0x002fe200078e00ff */
[----:B------:R-:W-:-:S04]  /*35b0*/  SHF.R.U32.HI R26, RZ, 0x1d, R3 ;  /* 0x0000001dff1a7819 */ /* 0x000fc80000011603 */
[----:B---3--:R-:W-:-:S05]  /*35c0*/  IADD3 R20, P0, PT, R20, R27, RZ ;  /* 0x0000001b14147210 */ /* 0x008fca0007f1e0ff */
[----:B------:R-:W-:-:S05]  /*35d0*/  IMAD.X R21, R21, 0x1, R26, P0 ;  /* 0x0000000115157824 */ /* 0x000fca00000e061a */
[----:B------:R-:W3:Y:S01]  /*35e0*/  LD.E.64 R24, desc[UR6][R20.64] ;  /* 0x0000000614187980 */ /* 0x000ee2000c101b00 */
[----:B0-----:R-:W-:Y:S02]  /*35f0*/  IADD3 R29, P2, PT, R9, 0x1, RZ ;  /* 0x00000001091d7810 */ /* 0x001fe40007f5e0ff */
[----:B------:R-:W-:-:S04]  /*3600*/  ISETP.GE.U32.AND P1, PT, R7, R4, PT ;  /* 0x000000040700720c */ /* 0x000fc80003f26070 */
[----:B------:R-:W-:Y:S02]  /*3610*/  ISETP.GE.U32.AND.EX P1, PT, R6, R5, PT, P1 ;  /* 0x000000050600720c */ /* 0x000fe40003f26110 */
[----:B---3--:R-:W-:-:S05]  /*3620*/  IADD3 R24, P0, PT, R24, 0x1, RZ ;  /* 0x0000000118187810 */ /* 0x008fca0007f1e0ff */
        /* <DEDUP_REMOVED lines=9> */
[----:B--2---:R-:W-:Y:S05]  /*36c0*/  @P0 BRA `(.L_x_2749) ;  /* 0x0000000000580947 */ /* 0x004fea0003800000 */
        /* <DEDUP_REMOVED lines=13> */
[----:B------:R-:W2:Y:S02]  /*37a0*/  @!P2 LDG.E.64 R20, desc[UR6][R14.64+0x519628] ;  /* 0x519628060e14a981 */ /* 0x000ea4000c1e1b00 */
[----:B--2---:R-:W-:-:S05]  /*37b0*/  @!P2 IADD3 R24, P0, PT, R20, R27, RZ ;  /* 0x0000001b1418a210 */ /* 0x004fca0007f1e0ff */
[----:B------:R-:W-:-:S05]  /*37c0*/  @!P2 IMAD.X R25, R21, 0x1, R26, P0 ;  /* 0x000000011519a824 */ /* 0x000fca00000e061a */
[----:B------:R0:W-:Y:S04]  /*37d0*/  @!P2 ST.E.64 desc[UR6][R24.64], R16 ;  /* 0x000000101800a985 */ /* 0x0001e8000c101b06 */
[----:B------:R-:W2:Y:S01]  /*37e0*/  @!P2 LDG.E.64 R20, desc[UR6][R14.64+0x519620] ;  /* 0x519620060e14a981 */ /* 0x000ea2000c1e1b00 */
[----:B------:R-:W-:Y:S02]  /*37f0*/  CS2R R22, SRZ ;  /* 0x0000000000167805 */ /* 0x000fe4000001ff00 */
[----:B--2---:R-:W-:-:S05]  /*3800*/  @!P2 IADD3 R20, P0, PT, R20, R27, RZ ;  /* 0x0000001b1414a210 */ /* 0x004fca0007f1e0ff */
[----:B------:R-:W-:-:S05]  /*3810*/  @!P2 IMAD.X R21, R21, 0x1, R26, P0 ;  /* 0x000000011515a824 */ /* 0x000fca00000e061a */
[----:B------:R0:W-:Y:S03]  /*3820*/  @!P2 ST.E.64 desc[UR6][R20.64], RZ ;  /* 0x000000ff1400a985 */ /* 0x0001e6000c101b06 */
.L_x_2749:
[----:B------:R-:W-:Y:S05]  /*3830*/  BSYNC.RECONVERGENT B1 ;  /* 0x0000000000017941 */ /* 0x000fea0003800200 */
.L_x_2748:
        /* <DEDUP_REMOVED lines=64> */
.L_x_2751:
[----:B------:R-:W-:Y:S05]  /*3c40*/  BSYNC.RECONVERGENT B1 ;  /* 0x0000000000017941 */ /* 0x000fea0003800200 */
.L_x_2750:
        /* <DEDUP_REMOVED lines=64> */
.L_x_2753:
[----:B------:R-:W-:Y:S05]  /*4050*/  BSYNC.RECONVERGENT B1 ;  /* 0x0000000000017941 */ /* 0x000fea0003800200 */
.L_x_2752:
        /* <DEDUP_REMOVED lines=61> */
[----:B------:R-:W2:Y:S01]  /*4430*/  LDG.E.64 R20, desc[UR6][R14.64+0x519620] ;  /* 0x519620060e147981 */ /* 0x000ea2000c1e1b00 */
[----:B------:R-:W-:Y:S02]  /*4440*/  CS2R R22, SRZ ;  /* 0x0000000000167805 */ /* 0x000fe4000001ff00 */
[----:B--2---:R-:W-:-:S05]  /*4450*/  IADD3 R20, P0, PT, R20, R27, RZ ;  /* 0x0000001b14147210 */ /* 0x004fca0007f1e0ff */
[----:B------:R-:W-:-:S05]  /*4460*/  IMAD.X R21, R21, 0x1, R26, P0 ;  /* 0x0000000115157824 */ /* 0x000fca00000e061a */
[----:B------:R0:W-:Y:S03]  /*4470*/  ST.E.64 desc[UR6][R20.64], RZ ;  /* 0x000000ff14007985 */ /* 0x0001e6000c101b06 */
.L_x_2755:
[----:B------:R-:W-:Y:S05]  /*4480*/  BSYNC.RECONVERGENT B1 ;  /* 0x0000000000017941 */ /* 0x000fea0003800200 */
.L_x_2754:
[----:B------:R-:W-:Y:S02]  /*4490*/  IADD3 R9, P0, PT, R9, 0x4, RZ ;  /* 0x0000000409097810 */ /* 0x000fe40007f1e0ff */
[----:B------:R-:W-:-:S03]  /*44a0*/  IADD3 R10, P1, PT, R10, 0x20, RZ ;  /* 0x000000200a0a7810 */ /* 0x000fc60007f3e0ff */
[----:B------:R-:W-:Y:S01]  /*44b0*/  IMAD.X R8, RZ, RZ, R8, P0 ;  /* 0x000000ffff087224 */ /* 0x000fe200000e0608 */
[----:B------:R-:W-:Y:S01]  /*44c0*/  ISETP.GE.U32.AND P0, PT, R9, R12, PT ;  /* 0x0000000c0900720c */ /* 0x000fe20003f06070 */
[----:B------:R-:W-:-:S03]  /*44d0*/  IMAD.X R11, RZ, RZ, R11, P1 ;  /* 0x000000ffff0b7224 */ /* 0x000fc600008e060b */
[----:B------:R-:W-:-:S13]  /*44e0*/  ISETP.GE.U32.AND.EX P0, PT, R8, R13, PT, P0 ;  /* 0x0000000d0800720c */ /* 0x000fda0003f06100 */
[----:B------:R-:W-:Y:S05]  /*44f0*/  @!P0 BRA `(.L_x_2756) ;  /* 0xffffffec00cc8947 */ /* 0x000fea000383ffff */
.L_x_2747:
[----:B------:R-:W-:Y:S05]  /*4500*/  BSYNC.RECONVERGENT B0 ;  /* 0x0000000000007941 */ /* 0x000fea0003800200 */
.L_x_2746:
[----:B------:R-:W1:Y:S02]  /*4510*/  LDCU.64 UR4, c[0x0][0x3b8] ;  /* 0x00007700ff0477ac */ /* 0x000e640008000a00 */
[----:B-1----:R-:W-:-:S04]  /*4520*/  UIADD3 UR8, UP0, UPT, UR4, 0x18000000, URZ ;  /* 0x1800000004087890 */ /* 0x002fc8000ff1e0ff */
[----:B------:R-:W-:Y:S02]  /*4530*/  UIADD3.X UR4, UPT, UPT, URZ, UR5, URZ, UP0, !UPT ;  /* 0x00000005ff047290 */ /* 0x000fe400087fe4ff */
[----:B------:R-:W-:-:S04]  /*4540*/  IMAD.U32 R6, RZ, RZ, UR8 ;  /* 0x00000008ff067e24 */ /* 0x000fc8000f8e00ff */
[----:B------:R-:W-:-:S05]  /*4550*/  IMAD.U32 R7, RZ, RZ, UR4 ;  /* 0x00000004ff077e24 */ /* 0x000fca000f8e00ff */
[----:B------:R-:W2:Y:S02]  /*4560*/  LDG.E.64 R4, desc[UR6][R6.64+0x519620] ;  /* 0x5196200606047981 */ /* 0x000ea4000c1e1b00 */
[----:B--2---:R-:W-:-:S04]  /*4570*/  LEA R2, P0, R3, R4, 0x3 ;  /* 0x0000000403027211 */ /* 0x004fc800078018ff */
[----:B------:R-:W-:-:S05]  /*4580*/  LEA.HI.X R3, R3, R5, RZ, 0x3, P0 ;  /* 0x0000000503037211 */ /* 0x000fca00000f1cff */
[----:B------:R-:W2:Y:S02]  /*4590*/  LD.E.64 R4, desc[UR6][R2.64] ;  /* 0x0000000602047980 */ /* 0x000ea4000c101b00 */
[----:B--2---:R-:W-:-:S04]  /*45a0*/  ISETP.NE.U32.AND P0, PT, R4, 0xf, PT ;  /* 0x0000000f0400780c */ /* 0x004fc80003f05070 */
[----:B------:R-:W-:-:S13]  /*45b0*/  ISETP.NE.AND.EX P0, PT, R5, RZ, PT, P0 ;  /* 0x000000ff0500720c */ /* 0x000fda0003f05300 */
[----:B------:R-:W-:Y:S05]  /*45c0*/  @P0 EXIT ;  /* 0x000000000000094d */ /* 0x000fea0003800000 */
[----:B------:R-:W-:Y:S01]  /*45d0*/  ST.E.64 desc[UR6][R2.64], RZ ;  /* 0x000000ff02007985 */ /* 0x000fe2000c101b06 */
[----:B------:R-:W-:Y:S05]  /*45e0*/  EXIT ;  /* 0x000000000000794d */ /* 0x000fea0003800000 */
        .weak           $__internal_23_$__cuda_sm20_div_rn_f64_full
        .type           $__internal_23_$__cuda_sm20_div_rn_f64_full,@function
        .size           $__internal_23_$__cuda_sm20_div_rn_f64_full,(.L_x_2846 - $__internal_23_$__cuda_sm20_div_rn_f64_full)
$__internal_23_$__cuda_sm20_div_rn_f64_full:
        /* <DEDUP_REMOVED lines=8> */
[C---:B------:R-:W-:Y:S01]  /*4670*/  FSETP.GEU.AND P1, PT, |R5|.reuse, 1.469367938527859385e-39, PT ;  /* 0x001000000500780b */ /* 0x040fe20003f2e200 */
[----:B------:R-:W-:Y:S01]  /*4680*/  IMAD.MOV.U32 R25, RZ, RZ, 0x40200000 ;  /* 0x40200000ff197424 */ /* 0x000fe200078e00ff */
[----:B------:R-:W-:-:S03]  /*4690*/  LOP3.LUT R7, R5, 0x7ff00000, RZ, 0xc0, !PT ;  /* 0x7ff0000005077812 */ /* 0x000fc600078ec0ff */
[----:B------:R-:W-:Y:S01]  /*46a0*/  VIADD R27, R25, 0xffffffff ;  /* 0xffffffff191b7836 */ /* 0x000fe20000000000 */
[----:B------:R-:W-:Y:S01]  /*46b0*/  ISETP.GE.U32.AND P0, PT, R7, 0x40200000, PT ;  /* 0x402000000700780c */ /* 0x000fe20003f06070 */
[----:B------:R-:W-:Y:S01]  /*46c0*/  IMAD.MOV.U32 R24, RZ, RZ, R7 ;  /* 0x000000ffff187224 */ /* 0x000fe200078e0007 */
[----:B0-----:R-:W-:Y:S02]  /*46d0*/  DFMA R18, R10, -R8, 1 ;  /* 0x3ff000000a12742b */ /* 0x001fe40000000808 */
[----:B------:R-:W-:-:S06]  /*46e0*/  SEL R17, R17, 0x63400000, !P0 ;  /* 0x6340000011117807 */ /* 0x000fcc0004000000 */
[----:B------:R-:W-:-:S08]  /*46f0*/  DFMA R18, R18, R18, R18 ;  /* 0x000000121212722b */ /* 0x000fd00000000012 */
[----:B------:R-:W-:Y:S01]  /*4700*/  DFMA R20, R10, R18, R10 ;  /* 0x000000120a14722b */ /* 0x000fe2000000000a */
[C-C-:B------:R-:W-:Y:S01]  /*4710*/  @!P1 LOP3.LUT R18, R17.reuse, 0x80000000, R5.reuse, 0xf8, !PT ;  /* 0x8000000011129812 */ /* 0x140fe200078ef805 */
[----:B------:R-:W-:Y:S01]  /*4720*/  IMAD.MOV.U32 R10, RZ, RZ, R4 ;  /* 0x000000ffff0a7224 */ /* 0x000fe200078e0004 */
[----:B------:R-:W-:Y:S02]  /*4730*/  LOP3.LUT R11, R17, 0x800fffff, R5, 0xf8, !PT ;  /* 0x800fffff110b7812 */ /* 0x000fe400078ef805 */
[----:B------:R-:W-:Y:S01]  /*4740*/  @!P1 LOP3.LUT R19, R18, 0x100000, RZ, 0xfc, !PT ;  /* 0x0010000012139812 */ /* 0x000fe200078efcff */
[----:B------:R-:W-:Y:S02]  /*4750*/  @!P1 IMAD.MOV.U32 R18, RZ, RZ, RZ ;  /* 0x000000ffff129224 */ /* 0x000fe400078e00ff */
[----:B------:R-:W-:-:S04]  /*4760*/  DFMA R22, R20, -R8, 1 ;  /* 0x3ff000001416742b */ /* 0x000fc80000000808 */
[----:B------:R-:W-:-:S04]  /*4770*/  @!P1 DFMA R10, R10, 2, -R18 ;  /* 0x400000000a0a982b */ /* 0x000fc80000000812 */
[----:B------:R-:W-:-:S06]  /*4780*/  DFMA R18, R20, R22, R20 ;  /* 0x000000161412722b */ /* 0x000fcc0000000014 */
[----:B------:R-:W-:Y:S02]  /*4790*/  @!P1 LOP3.LUT R24, R11, 0x7ff00000, RZ, 0xc0, !PT ;  /* 0x7ff000000b189812 */ /* 0x000fe400078ec0ff */
[----:B------:R-:W-:-:S03]  /*47a0*/  DMUL R22, R18, R10 ;  /* 0x0000000a12167228 */ /* 0x000fc60000000000 */
[----:B------:R-:W-:-:S05]  /*47b0*/  VIADD R26, R24, 0xffffffff ;  /* 0xffffffff181a7836 */ /* 0x000fca0000000000 */
[----:B------:R-:W-:Y:S01]  /*47c0*/  DFMA R20, R22, -R8, R10 ;  /* 0x800000081614722b */ /* 0x000fe2000000000a */
[----:B------:R-:W-:-:S04]  /*47d0*/  ISETP.GT.U32.AND P0, PT, R26, 0x7feffffe, PT ;  /* 0x7feffffe1a00780c */ /* 0x000fc80003f04070 */
[----:B------:R-:W-:-:S03]  /*47e0*/  ISETP.GT.U32.OR P0, PT, R27, 0x7feffffe, P0 ;  /* 0x7feffffe1b00780c */ /* 0x000fc60000704470 */
[----:B------:R-:W-:-:S10]  /*47f0*/  DFMA R18, R18, R20, R22 ;  /* 0x000000141212722b */ /* 0x000fd40000000016 */
        /* <DEDUP_REMOVED lines=10> */
[----:B------:R-:W-:-:S10]  /*48a0*/  DFMA R8, R18, -R8, R10 ;  /* 0x800000081208722b */ /* 0x000fd4000000000a */
[C---:B------:R-:W-:Y:S02]  /*48b0*/  FSETP.NEU.AND P0, PT, R9.reuse, RZ, PT ;  /* 0x000000ff0900720b */ /* 0x040fe40003f0d000 */
[----:B------:R-:W-:-:S04]  /*48c0*/  LOP3.LUT R4, R9, 0x402e0000, RZ, 0x3c, !PT ;  /* 0x402e000009047812 */ /* 0x000fc800078e3cff */
[----:B------:R-:W-:Y:S01]  /*48d0*/  LOP3.LUT R7, R4, 0x80000000, RZ, 0xc0, !PT ;  /* 0x8000000004077812 */ /* 0x000fe200078ec0ff */
[----:B------:R-:W-:-:S03]  /*48e0*/  IMAD.MOV.U32 R4, RZ, RZ, RZ ;  /* 0x000000ffff047224 */ /* 0x000fc600078e00ff */
[----:B------:R-:W-:-:S03]  /*48f0*/  LOP3.LUT R5, R7, R5, RZ, 0xfc, !PT ;  /* 0x0000000507057212 */ /* 0x000fc600078efcff */
        /* <DEDUP_REMOVED lines=11> */
.L_x_2758:
        /* <DEDUP_REMOVED lines=15> */
.L_x_2760:
[----:B------:R-:W-:Y:S01]  /*4aa0*/  LOP3.LUT R21, R5, 0x80000, RZ, 0xfc, !PT ;  /* 0x0008000005157812 */ /* 0x000fe200078efcff */
[----:B------:R-:W-:-:S07]  /*4ab0*/  IMAD.MOV.U32 R20, RZ, RZ, R4 ;  /* 0x000000ffff147224 */ /* 0x000fce00078e0004 */
.L_x_2759:
[----:B------:R-:W-:Y:S05]  /*4ac0*/  BSYNC.RECONVERGENT B2 ;  /* 0x0000000000027941 */ /* 0x000fea0003800200 */
.L_x_2757:
[----:B------:R-:W-:-:S04]  /*4ad0*/  IMAD.MOV.U32 R17, RZ, RZ, 0x0 ;  /* 0x00000000ff117424 */ /* 0x000fc800078e00ff */
[----:B------:R-:W-:Y:S05]  /*4ae0*/  RET.REL.NODEC R16 `(_Z29adjacency_list_init_modded_v5P10edge_blockPmmmmS1_mP27vertex_dictionary_structuremmmmS1_S1_S1_) ;  /* 0xffffffb410447950 */ /* 0x000fea0003c3ffff */
.L_x_2761:
        /* <DEDUP_REMOVED lines=9> */
.L_x_2846:


//--------------------- .text._Z29adjacency_list_init_modded_v4P10edge_blockPmmmmS1_mP27vertex_dictionary_structuremmmmS1_S1_ --------------------------
	.section	.text._Z29adjacency_list_init_modded_v4P10edge_blockPmmmmS1_mP27vertex_dictionary_structuremmmmS1_S1_,"ax",@progbits
	.align	128
        .global         _Z29adjacency_list_init_modded_v4P10edge_blockPmmmmS1_mP27vertex_dictionary_structuremmmmS1_S1_
        .type           _Z29adjacency_list_init_modded_v4P10edge_blockPmmmmS1_mP27vertex_dictionary_structuremmmmS1_S1_,@function
        .size           _Z29adjacency_list_init_modded_v4P10edge_blockPmmmmS1_mP27vertex_dictionary_structuremmmmS1_S1_,(.L_x_2847 - _Z29adjacency_list_init_modded_v4P10edge_blockPmmmmS1_mP27vertex_dictionary_structuremmmmS1_S1_)
        .other          _Z29adjacency_list_init_modded_v4P10edge_blockPmmmmS1_mP27vertex_dictionary_structuremmmmS1_S1_,@"STO_CUDA_ENTRY STV_DEFAULT"
_Z29adjacency_list_init_modded_v4P10edge_blockPmmmmS1_mP27vertex_dictionary_structuremmmmS1_S1_:
.text._Z29adjacency_list_init_modded_v4P10edge_blockPmmmmS1_mP27vertex_dictionary_structuremmmmS1_S1_:
[----:B------:R-:W0:Y:S01]  /*0000*/  LDC R1, c[0x0][0x37c] ;  /* 0x0000df00ff017b82 */ /* 0x000e220000000800 */
[----:B------:R-:W1:Y:S07]  /*0010*/  S2R R3, SR_TID.X ;  /* 0x0000000000037919 */ /* 0x000e6e0000002100 */
[----:B------:R-:W1:Y:S01]  /*0020*/  S2UR UR4, SR_CTAID.X ;  /* 0x00000000000479c3 */ /* 0x000e620000002500 */
[----:B------:R-:W2:Y:S01]  /*0030*/  LDCU.64 UR6, c[0x0][0x398] ;  /* 0x00007300ff0677ac */ /* 0x000ea20008000a00 */
[----:B0-----:R-:W-:-:S06]  /*0040*/  VIADD R1, R1, 0xfffffce0 ;  /* 0xfffffce001017836 */ /* 0x001fcc0000000000 */
[----:B------:R-:W1:Y:S02]  /*0050*/  LDC R20, c[0x0][0x360] ;  /* 0x0000d800ff147b82 */ /* 0x000e640000000800 */
[----:B-1----:R-:W-:-:S06]  /*0060*/  IMAD R20, R20, UR4, R3 ;  /* 0x0000000414147c24 */ /* 0x002fcc000f8e0203 */
[----:B------:R-:W-:Y:S01]  /*0070*/  BAR.SYNC.DEFER_BLOCKING 0x0 ;  /* 0x0000000000007b1d */ /* 0x000fe20000010000 */
[----:B--2---:R-:W-:-:S04]  /*0080*/  ISETP.GE.U32.AND P0, PT, R20, UR6, PT ;  /* 0x0000000614007c0c */ /* 0x004fc8000bf06070 */
        /* <DEDUP_REMOVED lines=8> */
[----:B------:R-:W-:Y:S01]  /*0110*/  IADD3.X R27, PT, PT, R20, UR7, RZ, P0, !PT ;  /* 0x00000007141b7c10 */ /* 0x000fe200087fe4ff */
[----:B------:R-:W0:Y:S05]  /*0120*/  LDCU.64 UR6, c[0x0][0x3e0] ;  /* 0x00007c00ff0677ac */ /* 0x000e2a0008000a00 */
[----:B-1----:R-:W3:Y:S01]  /*0130*/  LDG.E.64 R26, desc[UR4][R26.64+0x8] ;  /* 0x000008041a1a7981 */ /* 0x002ee2000c1e1b00 */
[----:B0-----:R-:W-:-:S03]  /*0140*/  IADD3 R10, P0, PT, R21, UR6, RZ ;  /* 0x00000006150a7c10 */ /* 0x001fc6000ff1e0ff */
[----:B---3--:R-:W3:Y:S01]  /*0150*/  LD.E.64 R2, desc[UR4][R26.64+0x20] ;  /* 0x000020041a027980 */ /* 0x008ee2000c101b00 */
[----:B------:R-:W-:-:S05]  /*0160*/  IADD3.X R11, PT, PT, R20, UR7, RZ, P0, !PT ;  /* 0x00000007140b7c10 */ /* 0x000fca00087fe4ff */
[----:B------:R-:W2:Y:S04]  /*0170*/  LDG.E.64 R4, desc[UR4][R10.64] ;  /* 0x000000040a047981 */ /* 0x000ea8000c1e1b00 */
[----:B------:R-:W4:Y:S01]  /*0180*/  LDG.E.64 R12, desc[UR4][R10.64+0x8] ;  /* 0x000008040a0c7981 */ /* 0x000f22000c1e1b00 */
[----:B---3--:R-:W-:-:S04]  /*0190*/  ISETP.NE.U32.AND P0, PT, R2, RZ, PT ;  /* 0x000000ff0200720c */ /* 0x008fc80003f05070 */
[----:B------:R-:W-:-:S13]  /*01a0*/  ISETP.NE.AND.EX P0, PT, R3, RZ, PT, P0 ;  /* 0x000000ff0300720c */ /* 0x000fda0003f05300 */
[----:B------:R-:W3:Y:S01]  /*01b0*/  @P0 LD.E.64 R8, desc[UR4][R26.64+0x10] ;  /* 0x000010041a080980 */ /* 0x000ee2000c101b00 */
[----:B--2---:R-:W-:Y:S02]  /*01c0*/  ISETP.GT.U32.AND P1, PT, R4, UR8, PT ;  /* 0x0000000804007c0c */ /* 0x004fe4000bf24070 */
[----:B----4-:R-:W-:Y:S02]  /*01d0*/  ISETP.LT.U32.AND P2, PT, R12, UR10, PT ;  /* 0x0000000a0c007c0c */ /* 0x010fe4000bf41070 */
[----:B------:R-:W-:Y:S02]  /*01e0*/  ISETP.GT.U32.AND.EX P1, PT, R5, UR9, PT, P1 ;  /* 0x0000000905007c0c */ /* 0x000fe4000bf24110 */
[----:B------:R-:W-:Y:S02]  /*01f0*/  ISETP.LT.U32.AND.EX P2, PT, R13, UR11, PT, P2 ;  /* 0x0000000b0d007c0c */ /* 0x000fe4000bf41120 */
[----:B------:R-:W-:Y:S02]  /*0200*/  SEL R7, R4, UR8, P1 ;  /* 0x0000000804077c07 */ /* 0x000fe40008800000 */
[----:B------:R-:W-:-:S02]  /*0210*/  SEL R6, R12, UR10, P2 ;  /* 0x0000000a0c067c07 */ /* 0x000fc40009000000 */
[----:B------:R-:W-:Y:S02]  /*0220*/  SEL R4, R13, UR11, P2 ;  /* 0x0000000b0d047c07 */ /* 0x000fe40009000000 */
[----:B------:R-:W-:Y:S02]  /*0230*/  SEL R5, R5, UR9, P1 ;  /* 0x0000000905057c07 */ /* 0x000fe40008800000 */
[----:B------:R-:W-:-:S04]  /*0240*/  ISETP.GT.U32.AND P2, PT, R6, R7, PT ;  /* 0x000000070600720c */ /* 0x000fc80003f44070 */
[----:B------:R-:W-:Y:S02]  /*0250*/  ISETP.GT.U32.AND.EX P2, PT, R4, R5, PT, P2 ;  /* 0x000000050400720c */ /* 0x000fe40003f44120 */
[----:B------:R-:W-:Y:S02]  /*0260*/  CS2R R2, SRZ ;  /* 0x0000000000027805 */ /* 0x000fe4000001ff00 */
[C---:B---3--:R-:W-:Y:S02]  /*0270*/  @P0 ISETP.NE.U32.AND P1, PT, R8.reuse, RZ, PT ;  /* 0x000000ff0800020c */ /* 0x048fe40003f25070 */
[----:B------:R-:W-:Y:S02]  /*0280*/  @P0 IADD3 R0, P3, PT, -R8, 0xf, RZ ;  /* 0x0000000f08000810 */ /* 0x000fe40007f7e1ff */
[----:B------:R-:W-:-:S03]  /*0290*/  @P0 ISETP.NE.AND.EX P1, PT, R9, RZ, PT, P1 ;  /* 0x000000ff0900020c */ /* 0x000fc60003f25310 */
[----:B------:R-:W-:Y:S01]  /*02a0*/  @P0 IMAD.X R8, RZ, RZ, ~R9, P3 ;  /* 0x000000ffff080224 */ /* 0x000fe200018e0e09 */
[----:B------:R-:W-:Y:S01]  /*02b0*/  @P0 SEL R3, R0, RZ, P1 ;  /* 0x000000ff00030207 */ /* 0x000fe20000800000 */
[----:B------:R-:W-:Y:S08]  /*02c0*/  @!P2 EXIT ;  /* 0x000000000000a94d */ /* 0x000ff00003800000 */
[----:B------:R-:W-:Y:S01]  /*02d0*/  IADD3 R0, P2, PT, R6, -R7, RZ ;  /* 0x8000000706007210 */ /* 0x000fe20007f5e0ff */
[----:B------:R-:W-:Y:S01]  /*02e0*/  BSSY.RECONVERGENT B0, `(.L_x_2762) ;  /* 0x00000f5000007945 */ /* 0x000fe20003800200 */
[----:B------:R-:W-:Y:S02]  /*02f0*/  @P0 SEL R2, R8, RZ, P1 ;  /* 0x000000ff08020207 */ /* 0x000fe40000800000 */
[----:B------:R-:W-:Y:S01]  /*0300*/  ISETP.GT.U32.AND P0, PT, R0, R3, PT ;  /* 0x000000030000720c */ /* 0x000fe20003f04070 */
[----:B------:R-:W-:-:S05]  /*0310*/  IMAD.X R11, R4, 0x1, ~R5, P2 ;  /* 0x00000001040b7824 */ /* 0x000fca00010e0e05 */
[----:B------:R-:W-:-:S13]  /*0320*/  ISETP.GT.U32.AND.EX P0, PT, R11, R2, PT, P0 ;  /* 0x000000020b00720c */ /* 0x000fda0003f04100 */
[----:B------:R-:W-:Y:S05]  /*0330*/  @!P0 BRA `(.L_x_2763) ;  /* 0x0000000c00ac8947 */ /* 0x000fea0003800000 */
[----:B------:R-:W0:Y:S01]  /*0340*/  MUFU.RCP64H R13, 15 ;  /* 0x402e0000000d7908 */ /* 0x000e220000001800 */
[----:B------:R-:W-:Y:S01]  /*0350*/  IMAD.MOV.U32 R8, RZ, RZ, 0x0 ;  /* 0x00000000ff087424 */ /* 0x000fe200078e00ff */
[----:B------:R-:W-:Y:S01]  /*0360*/  IADD3 R10, P0, PT, -R3, R0, RZ ;  /* 0x00000000030a7210 */ /* 0x000fe20007f1e1ff */
        /* <DEDUP_REMOVED lines=18> */
[----:B------:R-:W-:Y:S05]  /*0490*/  CALL.REL.NOINC `($__internal_24_$__cuda_sm20_div_rn_f64_full) ;  /* 0x0000002000207944 */ /* 0x000fea0003c00000 */
[----:B------:R-:W-:-:S07]  /*04a0*/  IMAD.MOV.U32 R23, RZ, RZ, R15 ;  /* 0x000000ffff177224 */ /* 0x000fce00078e000f */
.L_x_2765:
[----:B------:R-:W-:Y:S05]  /*04b0*/  BSYNC.RECONVERGENT B1 ;  /* 0x0000000000017941 */ /* 0x000fea0003800200 */
.L_x_2764:
        /* <DEDUP_REMOVED lines=26> */
[----:B------:R-:W2:Y:S04]  /*0660*/  @!P0 LDG.E.64 R24, desc[UR4][R8.64+0x10] ;  /* 0x0000100408188981 */ /* 0x000ea8000c1e1b00 */
[----:B--2---:R0:W-:Y:S02]  /*0670*/  @!P0 STL.64 [R1], R24 ;  /* 0x0000001801008387 */ /* 0x0041e40000100a00 */
.L_x_2767:
[----:B------:R-:W-:Y:S05]  /*0680*/  WARPSYNC.ALL ;  /* 0x0000000000007948 */ /* 0x000fea0003800000 */
[----:B------:R-:W-:Y:S06]  /*0690*/  BAR.SYNC.DEFER_BLOCKING 0x0 ;  /* 0x0000000000007b1d */ /* 0x000fec0000010000 */
[----:B------:R-:W2:Y:S04]  /*06a0*/  LD.E.64 R8, desc[UR4][R26.64] ;  /* 0x000000041a087980 */ /* 0x000ea8000c101b00 */
[----:B------:R-:W3:Y:S01]  /*06b0*/  LD.E.64 R10, desc[UR4][R26.64+0x20] ;  /* 0x000020041a0a7980 */ /* 0x000ee2000c101b00 */
[----:B--2---:R-:W-:Y:S01]  /*06c0*/  IADD3 R12, P0, PT, R22, R8, RZ ;  /* 0x00000008160c7210 */ /* 0x004fe20007f1e0ff */
[----:B------:R-:W-:-:S04]  /*06d0*/  IMAD.MOV.U32 R8, RZ, RZ, R23 ;  /* 0x000000ffff087224 */ /* 0x000fc800078e0017 */
[----:B------:R-:W-:Y:S01]  /*06e0*/  IMAD.X R13, R23, 0x1, R9, P0 ;  /* 0x00000001170d7824 */ /* 0x000fe200000e0609 */
[----:B---3--:R-:W-:Y:S01]  /*06f0*/  ISETP.NE.U32.AND P0, PT, R10, RZ, PT ;  /* 0x000000ff0a00720c */ /* 0x008fe20003f05070 */
[----:B------:R-:W-:-:S03]  /*0700*/  IMAD.MOV.U32 R9, RZ, RZ, R22 ;  /* 0x000000ffff097224 */ /* 0x000fc600078e0016 */
[----:B------:R1:W-:Y:S01]  /*0710*/  ST.E.64 desc[UR4][R26.64], R12 ;  /* 0x0000000c1a007985 */ /* 0x0003e2000c101b04 */
[----:B------:R-:W-:-:S13]  /*0720*/  ISETP.NE.AND.EX P0, PT, R11, RZ, PT, P0 ;  /* 0x000000ff0b00720c */ /* 0x000fda0003f05300 */
[----:B-1----:R-:W-:Y:S05]  /*0730*/  @P0 BRA `(.L_x_2766) ;  /* 0x0000000800bc0947 */ /* 0x002fea0003800000 */
[----:B------:R-:W-:Y:S01]  /*0740*/  ISETP.NE.U32.AND P0, PT, R22, 0x1, PT ;  /* 0x000000011600780c */ /* 0x000fe20003f05070 */
[----:B------:R-:W-:Y:S01]  /*0750*/  BSSY.RECONVERGENT B2, `(.L_x_2768) ;  /* 0x000006e000027945 */ /* 0x000fe20003800200 */
[----:B------:R-:W-:Y:S02]  /*0760*/  IMAD.MOV.U32 R15, RZ, RZ, RZ ;  /* 0x000000ffff0f7224 */ /* 0x000fe400078e00ff */
[----:B------:R-:W-:Y:S01]  /*0770*/  ISETP.NE.AND.EX P0, PT, R23, RZ, PT, P0 ;  /* 0x000000ff1700720c */ /* 0x000fe20003f05300 */
[----:B------:R-:W-:Y:S02]  /*0780*/  IMAD.MOV.U32 R13, RZ, RZ, RZ ;  /* 0x000000ffff0d7224 */ /* 0x000fe400078e00ff */
[----:B------:R-:W-:Y:S02]  /*0790*/  IMAD.MOV.U32 R18, RZ, RZ, RZ ;  /* 0x000000ffff127224 */ /* 0x000fe400078e00ff */
[----:B------:R-:W-:Y:S02]  /*07a0*/  IMAD.MOV.U32 R10, RZ, RZ, R24 ;  /* 0x000000ffff0a7224 */ /* 0x000fe400078e0018 */
[----:B------:R-:W-:-:S06]  /*07b0*/  IMAD.MOV.U32 R11, RZ, RZ, R25 ;  /* 0x000000ffff0b7224 */ /* 0x000fcc00078e0019 */
[----:B------:R-:W-:Y:S05]  /*07c0*/  @!P0 BRA `(.L_x_2769) ;  /* 0x0000000400988947 */ /* 0x000fea0003800000 */
[--C-:B------:R-:W-:Y:S01]  /*07d0*/  SHF.R.U64 R8, R22, 0x1, R23.reuse ;  /* 0x0000000116087819 */ /* 0x100fe20000001217 */
[----:B------:R-:W-:Y:S01]  /*07e0*/  BSSY.RECONVERGENT B1, `(.L_x_2770) ;  /* 0x0000056000017945 */ /* 0x000fe20003800200 */
[----:B------:R-:W-:Y:S01]  /*07f0*/  SHF.R.U32.HI R9, RZ, 0x1, R23 ;  /* 0x00000001ff097819 */ /* 0x000fe20000011617 */
[----:B------:R-:W-:Y:S01]  /*0800*/  IMAD.MOV.U32 R18, RZ, RZ, 0x1 ;  /* 0x00000001ff127424 */ /* 0x000fe200078e00ff */
[----:B------:R-:W-:Y:S02]  /*0810*/  ISETP.NE.U32.AND P0, PT, R8, 0x1, PT ;  /* 0x000000010800780c */ /* 0x000fe40003f05070 */
[----:B------:R-:W-:Y:S01]  /*0820*/  CS2R R20, SRZ ;  /* 0x0000000000147805 */ /* 0x000fe2000001ff00 */
[----:B------:R-:W-:Y:S01]  /*0830*/  IMAD.MOV.U32 R28, RZ, RZ, R24 ;  /* 0x000000ffff1c7224 */ /* 0x000fe200078e0018 */
[----:B------:R-:W-:Y:S01]  /*0840*/  ISETP.NE.AND.EX P0, PT, R9, RZ, PT, P0 ;  /* 0x000000ff0900720c */ /* 0x000fe20003f05300 */
[----:B------:R-:W-:-:S12]  /*0850*/  IMAD.MOV.U32 R29, RZ, RZ, R25 ;  /* 0x000000ffff1d7224 */ /* 0x000fd800078e0019 */
[----:B------:R-:W-:Y:S05]  /*0860*/  @!P0 BRA `(.L_x_2771) ;  /* 0x0000000400348947 */ /* 0x000fea0003800000 */
[----:B------:R-:W-:Y:S01]  /*0870*/  IADD3 R10, P1, PT, R8, -0x2, RZ ;  /* 0xfffffffe080a7810 */ /* 0x000fe20007f3e0ff */
[----:B------:R-:W-:Y:S01]  /*0880*/  BSSY.RECONVERGENT B3, `(.L_x_2772) ;  /* 0x000002c000037945 */ /* 0x000fe20003800200 */
[----:B------:R-:W-:Y:S01]  /*0890*/  CS2R R20, SRZ ;  /* 0x0000000000147805 */ /* 0x000fe2000001ff00 */
[----:B------:R-:W-:Y:S01]  /*08a0*/  IMAD.MOV.U32 R28, RZ, RZ, R24 ;  /* 0x000000ffff1c7224 */ /* 0x000fe200078e0018 */
[----:B------:R-:W-:Y:S01]  /*08b0*/  ISETP.GE.U32.AND P0, PT, R10, 0x3, PT ;  /* 0x000000030a00780c */ /* 0x000fe20003f06070 */
[----:B------:R-:W-:Y:S01]  /*08c0*/  IMAD.MOV.U32 R29, RZ, RZ, R25 ;  /* 0x000000ffff1d7224 */ /* 0x000fe200078e0019 */
[----:B------:R-:W-:-:S04]  /*08d0*/  IADD3.X R10, PT, PT, R9, -0x1, RZ, P1, !PT ;  /* 0xffffffff090a7810 */ /* 0x000fc80000ffe4ff */
[----:B------:R-:W-:-:S13]  /*08e0*/  ISETP.GE.U32.AND.EX P0, PT, R10, RZ, PT, P0 ;  /* 0x000000ff0a00720c */ /* 0x000fda0003f06100 */
[----:B------:R-:W-:Y:S05]  /*08f0*/  @!P0 BRA `(.L_x_2773) ;  /* 0x0000000000908947 */ /* 0x000fea0003800000 */
[----:B------:R-:W-:Y:S01]  /*0900*/  IADD3 R21, P0, PT, R8, -0x1, RZ ;  /* 0xffffffff08157810 */ /* 0x000fe20007f1e0ff */
[----:B------:R-:W-:Y:S01]  /*0910*/  BSSY.RECONVERGENT B4, `(.L_x_2773) ;  /* 0x0000022000047945 */ /* 0x000fe20003800200 */
[C---:B------:R-:W-:Y:S02]  /*0920*/  VIADD R16, R1.reuse, 0x10 ;  /* 0x0000001001107836 */ /* 0x040fe40000000000 */
[----:B------:R-:W-:Y:S01]  /*0930*/  VIADD R17, R1, 0x20 ;  /* 0x0000002001117836 */ /* 0x000fe20000000000 */
[----:B------:R-:W-:Y:S01]  /*0940*/  IADD3.X R20, PT, PT, R9, -0x1, RZ, P0, !PT ;  /* 0xffffffff09147810 */ /* 0x000fe200007fe4ff */
[----:B------:R-:W-:Y:S01]  /*0950*/  IMAD.MOV.U32 R18, RZ, RZ, -0x1 ;  /* 0xffffffffff127424 */ /* 0x000fe200078e00ff */
[----:B------:R-:W-:Y:S01]  /*0960*/  LOP3.LUT R21, R21, 0xfffffffc, RZ, 0xc0, !PT ;  /* 0xfffffffc15157812 */ /* 0x000fe200078ec0ff */
[----:B------:R-:W-:Y:S02]  /*0970*/  IMAD.MOV.U32 R19, RZ, RZ, -0x1 ;  /* 0xffffffffff137424 */ /* 0x000fe400078e00ff */
[----:B------:R-:W-:-:S02]  /*0980*/  IMAD.MOV.U32 R28, RZ, RZ, R24 ;  /* 0x000000ffff1c7224 */ /* 0x000fc400078e0018 */
[----:B------:R-:W-:-:S07]  /*0990*/  IMAD.MOV.U32 R29, RZ, RZ, R25 ;  /* 0x000000ffff1d7224 */ /* 0x000fce00078e0019 */
.L_x_2774:
[----:B------:R-:W2:Y:S04]  /*09a0*/  LDL.64 R8, [R17+-0x18] ;  /* 0xffffe80011087983 */ /* 0x000ea80000100a00 */
[----:B--2--5:R1:W-:Y:S04]  /*09b0*/  ST.E.64 desc[UR4][R28.64+0x80], R8 ;  /* 0x000080081c007985 */ /* 0x0243e8000c101b04 */
[----:B-1----:R-:W2:Y:S04]  /*09c0*/  LDL.128 R8, [R17+-0x10] ;  /* 0xfffff00011087983 */ /* 0x002ea80000100c00 */
[----:B--2---:R1:W-:Y:S04]  /*09d0*/  ST.E.64 desc[UR4][R28.64+0x88], R8 ;  /* 0x000088081c007985 */ /* 0x0043e8000c101b04 */
[----:B-1----:R-:W2:Y:S04]  /*09e0*/  LDL.64 R8, [R16+-0x8] ;  /* 0xfffff80010087983 */ /* 0x002ea80000100a00 */
[----:B--2---:R-:W-:Y:S04]  /*09f0*/  ST.E.64 desc[UR4][R8.64+0x80], R10 ;  /* 0x0000800a08007985 */ /* 0x004fe8000c101b04 */
[----:B------:R-:W2:Y:S04]  /*0a00*/  LDL.128 R12, [R17] ;  /* 0x00000000110c7983 */ /* 0x000ea80000100c00 */
[----:B--2---:R1:W-:Y:S04]  /*0a10*/  ST.E.64 desc[UR4][R8.64+0x88], R12 ;  /* 0x0000880c08007985 */ /* 0x0043e8000c101b04 */
[----:B-1----:R-:W2:Y:S04]  /*0a20*/  LDL.128 R8, [R16] ;  /* 0x0000000010087983 */ /* 0x002ea80000100c00 */
[----:B--2---:R1:W-:Y:S04]  /*0a30*/  ST.E.64 desc[UR4][R8.64+0x80], R14 ;  /* 0x0000800e08007985 */ /* 0x0043e8000c101b04 */
[----:B-1----:R-:W2:Y:S01]  /*0a40*/  LDL.128 R12, [R17+0x10] ;  /* 0x00001000110c7983 */ /* 0x002ea20000100c00 */
[----:B------:R-:W-:-:S03]  /*0a50*/  IADD3 R18, P0, PT, R18, 0x4, RZ ;  /* 0x0000000412127810 */ /* 0x000fc60007f1e0ff */
[----:B--2---:R1:W-:Y:S04]  /*0a60*/  ST.E.64 desc[UR4][R8.64+0x88], R12 ;  /* 0x0000880c08007985 */ /* 0x0043e8000c101b04 */
[----:B------:R-:W-:Y:S04]  /*0a70*/  ST.E.64 desc[UR4][R10.64+0x80], R14 ;  /* 0x0000800e0a007985 */ /* 0x000fe8000c101b04 */
[----:B-1----:R1:W2:Y:S01]  /*0a80*/  LDL.64 R8, [R17+0x20] ;  /* 0x0000200011087983 */ /* 0x0022a20000100a00 */
[----:B------:R-:W-:Y:S02]  /*0a90*/  IMAD.X R19, RZ, RZ, R19, P0 ;  /* 0x000000ffff137224 */ /* 0x000fe400000e0613 */
[----:B-1----:R-:W-:Y:S01]  /*0aa0*/  VIADD R17, R17, 0x40 ;  /* 0x0000004011117836 */ /* 0x002fe20000000000 */
[----:B--2---:R1:W-:Y:S04]  /*0ab0*/  ST.E.64 desc[UR4][R10.64+0x88], R8 ;  /* 0x000088080a007985 */ /* 0x0043e8000c101b04 */
[----:B------:R2:W5:Y:S02]  /*0ac0*/  LDL.64 R28, [R16+0x10] ;  /* 0x00001000101c7983 */ /* 0x0005640000100a00 */
[----:B--2---:R-:W-:Y:S01]  /*0ad0*/  VIADD R16, R16, 0x20 ;  /* 0x0000002010107836 */ /* 0x004fe20000000000 */
[----:B-1----:R-:W-:-:S04]  /*0ae0*/  IADD3 R10, P1, PT, R18, -R21, RZ ;  /* 0x80000015120a7210 */ /* 0x002fc80007f3e0ff */
[----:B------:R-:W-:Y:S01]  /*0af0*/  ISETP.NE.U32.AND P0, PT, R10, -0x1, PT ;  /* 0xffffffff0a00780c */ /* 0x000fe20003f05070 */
[----:B------:R-:W-:-:S05]  /*0b00*/  IMAD.X R12, R19, 0x1, ~R20, P1 ;  /* 0x00000001130c7824 */ /* 0x000fca00008e0e14 */
[----:B------:R-:W-:-:S13]  /*0b10*/  ISETP.NE.AND.EX P0, PT, R12, -0x1, PT, P0 ;  /* 0xffffffff0c00780c */ /* 0x000fda0003f05300 */
[----:B------:R-:W-:Y:S05]  /*0b20*/  @P0 BRA `(.L_x_2774) ;  /* 0xfffffffc009c0947 */ /* 0x000fea000383ffff */
[----:B------:R-:W-:Y:S05]  /*0b30*/  BSYNC.RECONVERGENT B4 ;  /* 0x0000000000047941 */ /* 0x000fea0003800200 */
.L_x_2773:
[----:B------:R-:W-:Y:S05]  /*0b40*/  BSYNC.RECONVERGENT B3 ;  /* 0x0000000000037941 */ /* 0x000fea0003800200 */
.L_x_2772:
[----:B------:R-:W-:Y:S01]  /*0b50*/  SHF.R.U64 R8, R22, 0x1, R23 ;  /* 0x0000000116087819 */ /* 0x000fe20000001217 */
[----:B------:R-:W-:Y:S04]  /*0b60*/  BSSY.RECONVERGENT B3, `(.L_x_2775) ;  /* 0x000001c000037945 */ /* 0x000fe80003800200 */
[----:B------:R-:W-:-:S05]  /*0b70*/  VIADD R8, R8, 0xffffffff ;  /* 0xffffffff08087836 */ /* 0x000fca0000000000 */
[----:B------:R-:W-:-:S04]  /*0b80*/  LOP3.LUT R14, R8, 0x3, RZ, 0xc0, !PT ;  /* 0x00000003080e7812 */ /* 0x000fc800078ec0ff */
[----:B------:R-:W-:-:S04]  /*0b90*/  ISETP.NE.U32.AND P0, PT, R14, RZ, PT ;  /* 0x000000ff0e00720c */ /* 0x000fc80003f05070 */
[----:B------:R-:W-:-:S13]  /*0ba0*/  ISETP.NE.AND.EX P0, PT, RZ, RZ, PT, P0 ;  /* 0x000000ffff00720c */ /* 0x000fda0003f05300 */
[----:B------:R-:W-:Y:S05]  /*0bb0*/  @!P0 BRA `(.L_x_2776) ;  /* 0x0000000000588947 */ /* 0x000fea0003800000 */
[C-C-:B------:R-:W-:Y:S01]  /*0bc0*/  IMAD.U32 R13, R21.reuse, 0x8, R1.reuse ;  /* 0x00000008150d7824 */ /* 0x140fe200078e0001 */
[----:B------:R-:W-:Y:S01]  /*0bd0*/  BSSY.RECONVERGENT B4, `(.L_x_2776) ;  /* 0x0000014000047945 */ /* 0x000fe20003800200 */
[----:B------:R-:W-:Y:S02]  /*0be0*/  IMAD.U32 R12, R21, 0x10, R1 ;  /* 0x00000010150c7824 */ /* 0x000fe400078e0001 */
[----:B------:R-:W-:Y:S02]  /*0bf0*/  IMAD.MOV.U32 R15, RZ, RZ, RZ ;  /* 0x000000ffff0f7224 */ /* 0x000fe400078e00ff */
[----:B------:R-:W-:Y:S02]  /*0c00*/  VIADD R13, R13, 0x8 ;  /* 0x000000080d0d7836 */ /* 0x000fe40000000000 */
[----:B------:R-:W-:-:S07]  /*0c10*/  VIADD R12, R12, 0x10 ;  /* 0x000000100c0c7836 */ /* 0x000fce0000000000 */
.L_x_2777:
[----:B------:R-:W2:Y:S01]  /*0c20*/  LDL.64 R8, [R12+-0x8] ;  /* 0xfffff8000c087983 */ /* 0x000ea20000100a00 */
[----:B------:R-:W-:-:S04]  /*0c30*/  IADD3 R14, P0, PT, R14, -0x1, RZ ;  /* 0xffffffff0e0e7810 */ /* 0x000fc80007f1e0ff */
[----:B------:R-:W-:Y:S02]  /*0c40*/  IADD3.X R15, PT, PT, R15, -0x1, RZ, P0, !PT ;  /* 0xffffffff0f0f7810 */ /* 0x000fe400007fe4ff */
[----:B------:R-:W-:-:S04]  /*0c50*/  ISETP.NE.U32.AND P0, PT, R14, RZ, PT ;  /* 0x000000ff0e00720c */ /* 0x000fc80003f05070 */
[----:B------:R-:W-:Y:S01]  /*0c60*/  ISETP.NE.AND.EX P0, PT, R15, RZ, PT, P0 ;  /* 0x000000ff0f00720c */ /* 0x000fe20003f05300 */
[----:B--2--5:R-:W-:Y:S04]  /*0c70*/  ST.E.64 desc[UR4][R28.64+0x80], R8 ;  /* 0x000080081c007985 */ /* 0x024fe8000c101b04 */
[----:B------:R1:W2:Y:S01]  /*0c80*/  LDL.64 R10, [R12] ;  /* 0x000000000c0a7983 */ /* 0x0002a20000100a00 */
[----:B------:R-:W-:Y:S01]  /*0c90*/  IMAD.MOV.U32 R18, RZ, RZ, R21 ;  /* 0x000000ffff127224 */ /* 0x000fe200078e0015 */
[----:B------:R-:W-:-:S05]  /*0ca0*/  IADD3 R21, P1, PT, R21, 0x1, RZ ;  /* 0x0000000115157810 */ /* 0x000fca0007f3e0ff */
[----:B------:R-:W-:Y:S02]  /*0cb0*/  IMAD.X R20, RZ, RZ, R20, P1 ;  /* 0x000000ffff147224 */ /* 0x000fe400008e0614 */
[----:B-1----:R-:W-:Y:S01]  /*0cc0*/  VIADD R12, R12, 0x10 ;  /* 0x000000100c0c7836 */ /* 0x002fe20000000000 */
[----:B--2---:R1:W-:Y:S04]  /*0cd0*/  ST.E.64 desc[UR4][R28.64+0x88], R10 ;  /* 0x0000880a1c007985 */ /* 0x0043e8000c101b04 */
[----:B-1----:R1:W5:Y:S02]  /*0ce0*/  LDL.64 R28, [R13] ;  /* 0x000000000d1c7983 */ /* 0x0023640000100a00 */
[----:B-1----:R-:W-:Y:S01]  /*0cf0*/  VIADD R13, R13, 0x8 ;  /* 0x000000080d0d7836 */ /* 0x002fe20000000000 */
[----:B------:R-:W-:Y:S06]  /*0d00*/  @P0 BRA `(.L_x_2777) ;  /* 0xfffffffc00c40947 */ /* 0x000fec000383ffff */
[----:B------:R-:W-:Y:S05]  /*0d10*/  BSYNC.RECONVERGENT B4 ;  /* 0x0000000000047941 */ /* 0x000fea0003800200 */
.L_x_2776:
[----:B------:R-:W-:Y:S05]  /*0d20*/  BSYNC.RECONVERGENT B3 ;  /* 0x0000000000037941 */ /* 0x000fea0003800200 */
.L_x_2775:
[----:B------:R-:W-:-:S07]  /*0d30*/  VIADD R18, R18, 0x2 ;  /* 0x0000000212127836 */ /* 0x000fce0000000000 */
.L_x_2771:
[----:B------:R-:W-:Y:S05]  /*0d40*/  BSYNC.RECONVERGENT B1 ;  /* 0x0000000000017941 */ /* 0x000fea0003800200 */
.L_x_2770:
[----:B------:R-:W-:Y:S01]  /*0d50*/  LOP3.LUT R8, R22, 0x1, RZ, 0xc0, !PT ;  /* 0x0000000116087812 */ /* 0x000fe200078ec0ff */
[----:B------:R-:W-:-:S03]  /*0d60*/  IMAD.U32 R16, R21, 0x10, R1 ;  /* 0x0000001015107824 */ /* 0x000fc600078e0001 */
[----:B------:R-:W-:-:S04]  /*0d70*/  ISETP.NE.U32.AND P0, PT, R8, 0x1, PT ;  /* 0x000000010800780c */ /* 0x000fc80003f05070 */
[----:B------:R-:W-:-:S13]  /*0d80*/  ISETP.NE.U32.AND.EX P0, PT, RZ, RZ, PT, P0 ;  /* 0x000000ffff00720c */ /* 0x000fda0003f05100 */
[----:B------:R-:W2:Y:S04]  /*0d90*/  @!P0 LDL.64 R8, [R16+0x8] ;  /* 0x0000080010088983 */ /* 0x000ea80000100a00 */
[----:B--2--5:R-:W-:Y:S04]  /*0da0*/  @!P0 ST.E.64 desc[UR4][R28.64+0x80], R8 ;  /* 0x000080081c008985 */ /* 0x024fe8000c101b04 */
[----:B------:R-:W2:Y:S01]  /*0db0*/  @!P0 LDL.64 R12, [R16+0x10] ;  /* 0x00001000100c8983 */ /* 0x000ea20000100a00 */
[----:B------:R-:W-:-:S03]  /*0dc0*/  IMAD.U32 R10, R18, 0x8, R1 ;  /* 0x00000008120a7824 */ /* 0x000fc600078e0001 */
[----:B--2---:R-:W-:Y:S04]  /*0dd0*/  @!P0 ST.E.64 desc[UR4][R28.64+0x88], R12 ;  /* 0x0000880c1c008985 */ /* 0x004fe8000c101b04 */
[----:B------:R-:W2:Y:S04]  /*0de0*/  @P0 LDL.64 R14, [R16+0x8] ;  /* 0x00000800100e0983 */ /* 0x000ea80000100a00 */
[----:B--2---:R1:W-:Y:S04]  /*0df0*/  @P0 ST.E.64 desc[UR4][R28.64+0x80], R14 ;  /* 0x0000800e1c000985 */ /* 0x0043e8000c101b04 */
[----:B------:R-:W5:Y:S01]  /*0e00*/  LDL.64 R10, [R10] ;  /* 0x000000000a0a7983 */ /* 0x000f620000100a00 */
[----:B-1----:R-:W-:-:S05]  /*0e10*/  IADD3 R15, P0, PT, R21, 0x1, RZ ;  /* 0x00000001150f7810 */ /* 0x002fca0007f1e0ff */
[----:B------:R-:W-:-:S08]  /*0e20*/  IMAD.X R13, RZ, RZ, R20, P0 ;  /* 0x000000ffff0d7224 */ /* 0x000fd000000e0614 */
.L_x_2769:
[----:B------:R-:W-:Y:S05]  /*0e30*/  BSYNC.RECONVERGENT B2 ;  /* 0x0000000000027941 */ /* 0x000fea0003800200 */
.L_x_2768:
[----:B------:R-:W-:Y:S01]  /*0e40*/  ISETP.GE.U32.AND P0, PT, R15, R22, PT ;  /* 0x000000160f00720c */ /* 0x000fe20003f06070 */
[----:B------:R-:W-:Y:S02]  /*0e50*/  IMAD.MOV.U32 R9, RZ, RZ, R22 ;  /* 0x000000ffff097224 */ /* 0x000fe400078e0016 */
[----:B------:R-:W-:Y:S01]  /*0e60*/  IMAD.MOV.U32 R8, RZ, RZ, R23 ;  /* 0x000000ffff087224 */ /* 0x000fe200078e0017 */
[----:B------:R-:W-:-:S13]  /*0e70*/  ISETP.GE.U32.AND.EX P0, PT, R13, R23, PT, P0 ;  /* 0x000000170d00720c */ /* 0x000fda0003f06100 */
[----:B------:R-:W-:Y:S05]  /*0e80*/  @P0 BRA `(.L_x_2766) ;  /* 0x0000000000e80947 */ /* 0x000fea0003800000 */
[C---:B------:R-:W-:Y:S01]  /*0e90*/  IMAD.IADD R9, R22.reuse, 0x1, -R15 ;  /* 0x0000000116097824 */ /* 0x040fe200078e0a0f */
[----:B------:R-:W-:Y:S01]  /*0ea0*/  IADD3 R8, P2, PT, -R22, R15, RZ ;  /* 0x0000000f16087210 */ /* 0x000fe20007f5e1ff */
[----:B------:R-:W-:Y:S03]  /*0eb0*/  BSSY.RECONVERGENT B1, `(.L_x_2778) ;  /* 0x0000017000017945 */ /* 0x000fe60003800200 */
[----:B------:R-:W-:Y:S02]  /*0ec0*/  LOP3.LUT R9, R9, 0x3, RZ, 0xc0, !PT ;  /* 0x0000000309097812 */ /* 0x000fe400078ec0ff */
[----:B------:R-:W-:Y:S01]  /*0ed0*/  ISETP.GT.U32.AND P0, PT, R8, -0x4, PT ;  /* 0xfffffffc0800780c */ /* 0x000fe20003f04070 */
[----:B------:R-:W-:Y:S01]  /*0ee0*/  IMAD.X R8, R13, 0x1, ~R23, P2 ;  /* 0x000000010d087824 */ /* 0x000fe200010e0e17 */
[----:B------:R-:W-:-:S04]  /*0ef0*/  ISETP.NE.U32.AND P1, PT, R9, RZ, PT ;  /* 0x000000ff0900720c */ /* 0x000fc80003f25070 */
[----:B------:R-:W-:Y:S02]  /*0f00*/  ISETP.NE.AND.EX P1, PT, RZ, RZ, PT, P1 ;  /* 0x000000ffff00720c */ /* 0x000fe40003f25310 */
[----:B------:R-:W-:-:S11]  /*0f10*/  ISETP.GT.U32.AND.EX P0, PT, R8, -0x1, PT, P0 ;  /* 0xffffffff0800780c */ /* 0x000fd60003f04100 */
[----:B------:R-:W-:Y:S05]  /*0f20*/  @!P1 BRA `(.L_x_2779) ;  /* 0x00000000003c9947 */ /* 0x000fea0003800000 */
[----:B------:R-:W-:Y:S02]  /*0f30*/  IMAD.U32 R8, R18, 0x8, R1 ;  /* 0x0000000812087824 */ /* 0x000fe400078e0001 */
[----:B------:R-:W-:Y:S02]  /*0f40*/  IMAD.MOV.U32 R12, RZ, RZ, RZ ;  /* 0x000000ffff0c7224 */ /* 0x000fe400078e00ff */
[----:B------:R-:W-:-:S07]  /*0f50*/  VIADD R8, R8, 0x8 ;  /* 0x0000000808087836 */ /* 0x000fce0000000000 */
.L_x_2780:
[----:B------:R-:W-:Y:S01]  /*0f60*/  IADD3 R9, P1, PT, R9, -0x1, RZ ;  /* 0xffffffff09097810 */ /* 0x000fe20007f3e0ff */
[----:B-----5:R-:W-:Y:S03]  /*0f70*/  ST.E.64 desc[UR4][R10.64+0x80], RZ ;  /* 0x000080ff0a007985 */ /* 0x020fe6000c101b04 */
[----:B------:R-:W-:Y:S01]  /*0f80*/  IADD3.X R12, PT, PT, R12, -0x1, RZ, P1, !PT ;  /* 0xffffffff0c0c7810 */ /* 0x000fe20000ffe4ff */
[----:B------:R1:W-:Y:S01]  /*0f90*/  ST.E.64 desc[UR4][R10.64+0x88], RZ ;  /* 0x000088ff0a007985 */ /* 0x0003e2000c101b04 */
[----:B------:R-:W-:-:S04]  /*0fa0*/  ISETP.NE.U32.AND P1, PT, R9, RZ, PT ;  /* 0x000000ff0900720c */ /* 0x000fc80003f25070 */
[----:B------:R-:W-:Y:S02]  /*0fb0*/  ISETP.NE.AND.EX P1, PT, R12, RZ, PT, P1 ;  /* 0x000000ff0c00720c */ /* 0x000fe40003f25310 */
[----:B------:R-:W-:Y:S01]  /*0fc0*/  IADD3 R15, P2, PT, R15, 0x1, RZ ;  /* 0x000000010f0f7810 */ /* 0x000fe20007f5e0ff */
[----:B------:R-:W-:Y:S01]  /*0fd0*/  VIADD R18, R18, 0x1 ;  /* 0x0000000112127836 */ /* 0x000fe20000000000 */
[----:B-1----:R1:W5:Y:S03]  /*0fe0*/  LDL.64 R10, [R8] ;  /* 0x00000000080a7983 */ /* 0x0023660000100a00 */
[----:B------:R-:W-:Y:S02]  /*0ff0*/  IMAD.X R13, RZ, RZ, R13, P2 ;  /* 0x000000ffff0d7224 */ /* 0x000fe400010e060d */
[----:B-1----:R-:W-:-:S04]  /*1000*/  VIADD R8, R8, 0x8 ;  /* 0x0000000808087836 */ /* 0x002fc80000000000 */
[----:B------:R-:W-:Y:S05]  /*1010*/  @P1 BRA `(.L_x_2780) ;  /* 0xfffffffc00d01947 */ /* 0x000fea000383ffff */
.L_x_2779:
[----:B------:R-:W-:Y:S05]  /*1020*/  BSYNC.RECONVERGENT B1 ;  /* 0x0000000000017941 */ /* 0x000fea0003800200 */
.L_x_2778:
[----:B------:R-:W-:Y:S02]  /*1030*/  IMAD.MOV.U32 R9, RZ, RZ, R22 ;  /* 0x000000ffff097224 */ /* 0x000fe400078e0016 */
[----:B------:R-:W-:Y:S01]  /*1040*/  IMAD.MOV.U32 R8, RZ, RZ, R23 ;  /* 0x000000ffff087224 */ /* 0x000fe200078e0017 */
[----:B------:R-:W-:Y:S06]  /*1050*/  @P0 BRA `(.L_x_2766) ;  /* 0x0000000000740947 */ /* 0x000fec0003800000 */
[----:B------:R-:W-:Y:S01]  /*1060*/  IMAD.U32 R12, R18, 0x8, R1 ;  /* 0x00000008120c7824 */ /* 0x000fe200078e0001 */
[----:B------:R-:W-:Y:S03]  /*1070*/  BSSY.RECONVERGENT B1, `(.L_x_2781) ;  /* 0x0000014000017945 */ /* 0x000fe60003800200 */
[----:B------:R-:W-:-:S07]  /*1080*/  VIADD R12, R12, 0x20 ;  /* 0x000000200c0c7836 */ /* 0x000fce0000000000 */
.L_x_2782:
[----:B-----5:R-:W-:Y:S04]  /*1090*/  ST.E.64 desc[UR4][R10.64+0x80], RZ ;  /* 0x000080ff0a007985 */ /* 0x020fe8000c101b04 */
[----:B------:R1:W-:Y:S04]  /*10a0*/  ST.E.64 desc[UR4][R10.64+0x88], RZ ;  /* 0x000088ff0a007985 */ /* 0x0003e8000c101b04 */
[----:B------:R-:W2:Y:S04]  /*10b0*/  LDL.64 R8, [R12+-0x18] ;  /* 0xffffe8000c087983 */ /* 0x000ea80000100a00 */
[----:B--2---:R2:W-:Y:S04]  /*10c0*/  ST.E.64 desc[UR4][R8.64+0x80], RZ ;  /* 0x000080ff08007985 */ /* 0x0045e8000c101b04 */
[----:B------:R2:W-:Y:S04]  /*10d0*/  ST.E.64 desc[UR4][R8.64+0x88], RZ ;  /* 0x000088ff08007985 */ /* 0x0005e8000c101b04 */
[----:B------:R-:W3:Y:S01]  /*10e0*/  LDL.64 R16, [R12+-0x10] ;  /* 0xfffff0000c107983 */ /* 0x000ee20000100a00 */
[----:B------:R-:W-:-:S05]  /*10f0*/  IADD3 R15, P0, PT, R15, 0x4, RZ ;  /* 0x000000040f0f7810 */ /* 0x000fca0007f1e0ff */
[----:B------:R-:W-:Y:S01]  /*1100*/  IMAD.X R13, RZ, RZ, R13, P0 ;  /* 0x000000ffff0d7224 */ /* 0x000fe200000e060d */
[----:B------:R-:W-:-:S04]  /*1110*/  ISETP.GE.U32.AND P0, PT, R15, R22, PT ;  /* 0x000000160f00720c */ /* 0x000fc80003f06070 */
[----:B------:R-:W-:Y:S01]  /*1120*/  ISETP.GE.U32.AND.EX P0, PT, R13, R23, PT, P0 ;  /* 0x000000170d00720c */ /* 0x000fe20003f06100 */
[----:B---3--:R2:W-:Y:S04]  /*1130*/  ST.E.64 desc[UR4][R16.64+0x80], RZ ;  /* 0x000080ff10007985 */ /* 0x0085e8000c101b04 */
[----:B------:R2:W-:Y:S04]  /*1140*/  ST.E.64 desc[UR4][R16.64+0x88], RZ ;  /* 0x000088ff10007985 */ /* 0x0005e8000c101b04 */
[----:B------:R-:W3:Y:S04]  /*1150*/  LDL.64 R18, [R12+-0x8] ;  /* 0xfffff8000c127983 */ /* 0x000ee80000100a00 */
[----:B---3--:R2:W-:Y:S04]  /*1160*/  ST.E.64 desc[UR4][R18.64+0x80], RZ ;  /* 0x000080ff12007985 */ /* 0x0085e8000c101b04 */
[----:B------:R2:W-:Y:S04]  /*1170*/  ST.E.64 desc[UR4][R18.64+0x88], RZ ;  /* 0x000088ff12007985 */ /* 0x0005e8000c101b04 */
[----:B-1----:R1:W5:Y:S02]  /*1180*/  LDL.64 R10, [R12] ;  /* 0x000000000c0a7983 */ /* 0x0023640000100a00 */
[----:B-1----:R-:W-:Y:S01]  /*1190*/  VIADD R12, R12, 0x20 ;  /* 0x000000200c0c7836 */ /* 0x002fe20000000000 */
[----:B--2---:R-:W-:Y:S06]  /*11a0*/  @!P0 BRA `(.L_x_2782) ;  /* 0xfffffffc00b88947 */ /* 0x004fec000383ffff */
[----:B------:R-:W-:Y:S05]  /*11b0*/  BSYNC.RECONVERGENT B1 ;  /* 0x0000000000017941 */ /* 0x000fea0003800200 */
.L_x_2781:
[----:B------:R-:W-:Y:S02]  /*11c0*/  IMAD.MOV.U32 R9, RZ, RZ, R22 ;  /* 0x000000ffff097224 */ /* 0x000fe400078e0016 */
[----:B------:R-:W-:Y:S01]  /*11d0*/  IMAD.MOV.U32 R8, RZ, RZ, R23 ;  /* 0x000000ffff087224 */ /* 0x000fe200078e0017 */
[----:B------:R-:W-:Y:S06]  /*11e0*/  BRA `(.L_x_2766) ;  /* 0x0000000000107947 */ /* 0x000fec0003800000 */
.L_x_2763:
[----:B------:R-:W-:-:S04]  /*11f0*/  ISETP.NE.U32.AND P0, PT, R0, RZ, PT ;  /* 0x000000ff0000720c */ /* 0x000fc80003f05070 */
[----:B------:R-:W-:-:S13]  /*1200*/  ISETP.NE.AND.EX P0, PT, R11, RZ, PT, P0 ;  /* 0x000000ff0b00720c */ /* 0x000fda0003f05300 */
[----:B------:R-:W-:Y:S05]  /*1210*/  @!P0 EXIT ;  /* 0x000000000000894d */ /* 0x000fea0003800000 */
[----:B------:R-:W-:-:S07]  /*1220*/  CS2R R8, SRZ ;  /* 0x0000000000087805 */ /* 0x000fce000001ff00 */
.L_x_2766:
[----:B------:R-:W-:Y:S05]  /*1230*/  BSYNC.RECONVERGENT B0 ;  /* 0x0000000000007941 */ /* 0x000fea0003800200 */
.L_x_2762:
[----:B-----5:R-:W2:Y:S01]  /*1240*/  LD.E.64 R10, desc[UR4][R26.64+0x20] ;  /* 0x000020041a0a7980 */ /* 0x020ea2000c101b00 */
[----:B------:R-:W-:Y:S01]  /*1250*/  LOP3.LUT R28, R0, 0x3, RZ, 0xc0, !PT ;  /* 0x00000003001c7812 */ /* 0x000fe200078ec0ff */
[----:B------:R-:W-:Y:S03]  /*1260*/  BSSY.RECONVERGENT B0, `(.L_x_2783) ;  /* 0x000001a000007945 */ /* 0x000fe60003800200 */
[----:B------:R-:W-:-:S04]  /*1270*/  ISETP.NE.U32.AND P1, PT, R28, RZ, PT ;  /* 0x000000ff1c00720c */ /* 0x000fc80003f25070 */
[----:B------:R-:W-:Y:S02]  /*1280*/  ISETP.NE.AND.EX P1, PT, RZ, RZ, PT, P1 ;  /* 0x000000ffff00720c */ /* 0x000fe40003f25310 */
[----:B--2---:R-:W-:-:S04]  /*1290*/  ISETP.NE.U32.AND P0, PT, R10, RZ, PT ;  /* 0x000000ff0a00720c */ /* 0x004fc80003f05070 */
[----:B------:R-:W-:-:S13]  /*12a0*/  ISETP.NE.AND.EX P0, PT, R11, RZ, PT, P0 ;  /* 0x000000ff0b00720c */ /* 0x000fda0003f05300 */
[----:B------:R1:W-:Y:S01]  /*12b0*/  @!P0 ST.E.64 desc[UR4][R26.64+0x8], RZ ;  /* 0x000008ff1a008985 */ /* 0x0003e2000c101b04 */
[----:B------:R-:W-:Y:S01]  /*12c0*/  @!P0 IMAD.MOV.U32 R0, RZ, RZ, RZ ;  /* 0x000000ffff008224 */ /* 0x000fe200078e00ff */
[----:B------:R-:W-:Y:S01]  /*12d0*/  @!P0 CS2R R12, SRZ ;  /* 0x00000000000c8805 */ /* 0x000fe2000001ff00 */
[----:B------:R-:W-:Y:S01]  /*12e0*/  @!P0 IMAD.MOV.U32 R18, RZ, RZ, RZ ;  /* 0x000000ffff128224 */ /* 0x000fe200078e00ff */
[----:B------:R1:W-:Y:S01]  /*12f0*/  @!P0 ST.E.U16 desc[UR4][R24.64+0x78], RZ ;  /* 0x000078ff18008985 */ /* 0x0003e2000c101504 */
[----:B------:R-:W-:Y:S02]  /*1300*/  @!P0 IMAD.MOV.U32 R10, RZ, RZ, R24 ;  /* 0x000000ffff0a8224 */ /* 0x000fe400078e0018 */
[----:B------:R-:W-:Y:S01]  /*1310*/  @!P0 IMAD.MOV.U32 R11, RZ, RZ, R25 ;  /* 0x000000ffff0b8224 */ /* 0x000fe200078e0019 */
[----:B------:R1:W-:Y:S04]  /*1320*/  @!P0 ST.E.64 desc[UR4][R26.64+0x20], R24 ;  /* 0x000020181a008985 */ /* 0x0003e8000c101b04 */
[----:B------:R1:W-:Y:S01]  /*1330*/  @!P0 ST.E.64 desc[UR4][R26.64+0x18], R24 ;  /* 0x000018181a008985 */ /* 0x0003e2000c101b04 */
[----:B------:R-:W-:Y:S05]  /*1340*/  @!P0 BRA `(.L_x_2784) ;  /* 0x00000000002c8947 */ /* 0x000fea0003800000 */
[----:B------:R2:W3:Y:S04]  /*1350*/  LD.E.64 R10, desc[UR4][R26.64+0x18] ;  /* 0x000018041a0a7980 */ /* 0x0004e8000c101b00 */
[----:B------:R2:W4:Y:S01]  /*1360*/  LD.E.64 R12, desc[UR4][R26.64+0x10] ;  /* 0x000010041a0c7980 */ /* 0x000522000c101b00 */
[----:B------:R-:W-:Y:S01]  /*1370*/  ISETP.NE.U32.AND P0, PT, R3, RZ, PT ;  /* 0x000000ff0300720c */ /* 0x000fe20003f05070 */
[----:B------:R-:W-:Y:S02]  /*1380*/  IMAD.MOV.U32 R0, RZ, RZ, RZ ;  /* 0x000000ffff007224 */ /* 0x000fe400078e00ff */
[----:B------:R-:W-:Y:S01]  /*1390*/  IMAD.MOV.U32 R18, RZ, RZ, RZ ;  /* 0x000000ffff127224 */ /* 0x000fe200078e00ff */
[----:B------:R-:W-:-:S13]  /*13a0*/  ISETP.NE.AND.EX P0, PT, R2, RZ, PT, P0 ;  /* 0x000000ff0200720c */ /* 0x000fda0003f05300 */
[----:B------:R2:W-:Y:S01]  /*13b0*/  @!P0 ST.E.U16 desc[UR4][R24.64+0x78], RZ ;  /* 0x000078ff18008985 */ /* 0x0005e2000c101504 */
[----:B------:R-:W-:Y:S02]  /*13c0*/  @!P0 IMAD.MOV.U32 R0, RZ, RZ, 0x1 ;  /* 0x00000001ff008424 */ /* 0x000fe400078e00ff */
[----:B---3--:R-:W-:Y:S02]  /*13d0*/  @!P0 IMAD.MOV.U32 R10, RZ, RZ, R24 ;  /* 0x000000ffff0a8224 */ /* 0x008fe400078e0018 */
[----:B------:R-:W-:Y:S01]  /*13e0*/  @!P0 IMAD.MOV.U32 R11, RZ, RZ, R25 ;  /* 0x000000ffff0b8224 */ /* 0x000fe200078e0019 */
[----:B--2-4-:R-:W-:-:S07]  /*13f0*/  @!P0 CS2R R12, SRZ ;  /* 0x00000000000c8805 */ /* 0x014fce000001ff00 */
.L_x_2784:
[----:B------:R-:W-:Y:S05]  /*1400*/  BSYNC.RECONVERGENT B0 ;  /* 0x0000000000007941 */ /* 0x000fea0003800200 */
.L_x_2783:
[----:B------:R-:W-:Y:S01]  /*1410*/  BSSY.RECONVERGENT B0, `(.L_x_2785) ;  /* 0x0000041000007945 */ /* 0x000fe20003800200 */
[----:B------:R-:W-:Y:S02]  /*1420*/  IMAD.MOV.U32 R19, RZ, RZ, R7 ;  /* 0x000000ffff137224 */ /* 0x000fe400078e0007 */
[----:B------:R-:W-:Y:S01]  /*1430*/  IMAD.MOV.U32 R20, RZ, RZ, R5 ;  /* 0x000000ffff147224 */ /* 0x000fe200078e0005 */
[----:B------:R-:W-:Y:S06]  /*1440*/  @!P1 BRA `(.L_x_2786) ;  /* 0x0000000000f49947 */ /* 0x000fec0003800000 */
[----:B------:R-:W2:Y:S01]  /*1450*/  LDCU.64 UR6, c[0x0][0x3e8] ;  /* 0x00007d00ff0677ac */ /* 0x000ea20008000a00 */
[----:B------:R-:W-:Y:S02]  /*1460*/  IMAD.MOV.U32 R22, RZ, RZ, RZ ;  /* 0x000000ffff167224 */ /* 0x000fe400078e00ff */
[----:B------:R-:W-:Y:S02]  /*1470*/  IMAD.MOV.U32 R19, RZ, RZ, R7 ;  /* 0x000000ffff137224 */ /* 0x000fe400078e0007 */
[----:B------:R-:W-:Y:S01]  /*1480*/  IMAD.MOV.U32 R20, RZ, RZ, R5 ;  /* 0x000000ffff147224 */ /* 0x000fe200078e0005 */
[----:B--2---:R-:W-:-:S04]  /*1490*/  LEA R23, P0, R7, UR6, 0x3 ;  /* 0x0000000607177c11 */ /* 0x004fc8000f8018ff */
[----:B------:R-:W-:-:S09]  /*14a0*/  LEA.HI.X R21, R7, UR7, R5, 0x3, P0 ;  /* 0x0000000707157c11 */ /* 0x000fd200080f1c05 */
.L_x_2789:
[----:B---3--:R-:W-:Y:S02]  /*14b0*/  IMAD.MOV.U32 R14, RZ, RZ, R23 ;  /* 0x000000ffff0e7224 */ /* 0x008fe400078e0017 */
[----:B------:R-:W-:-:S06]  /*14c0*/  IMAD.MOV.U32 R15, RZ, RZ, R21 ;  /* 0x000000ffff0f7224 */ /* 0x000fcc00078e0015 */
[----:B--2---:R-:W2:Y:S01]  /*14d0*/  LDG.E.64 R14, desc[UR4][R14.64] ;  /* 0x000000040e0e7981 */ /* 0x004ea2000c1e1b00 */
[----:B------:R-:W-:Y:S02]  /*14e0*/  LEA R16, P0, R12, R10, 0x3 ;  /* 0x0000000a0c107211 */ /* 0x000fe400078018ff */
[----:B------:R-:W-:Y:S02]  /*14f0*/  ISETP.GE.U32.AND P1, PT, R0, R9, PT ;  /* 0x000000090000720c */ /* 0x000fe40003f26070 */
[C---:B------:R-:W-:Y:S02]  /*1500*/  LEA.HI.X R17, R12.reuse, R11, R13, 0x3, P0 ;  /* 0x0000000b0c117211 */ /* 0x040fe400000f1c0d */
[----:B------:R-:W-:Y:S02]  /*1510*/  IADD3 R19, P0, PT, R19, 0x1, RZ ;  /* 0x0000000113137810 */ /* 0x000fe40007f1e0ff */
[----:B------:R-:W-:Y:S02]  /*1520*/  IADD3 R29, P3, PT, R12, 0x1, RZ ;  /* 0x000000010c1d7810 */ /* 0x000fe40007f7e0ff */
[----:B------:R-:W-:Y:S01]  /*1530*/  ISETP.GE.U32.AND.EX P1, PT, R18, R8, PT, P1 ;  /* 0x000000081200720c */ /* 0x000fe20003f26110 */
[----:B------:R-:W-:Y:S01]  /*1540*/  IMAD.X R20, RZ, RZ, R20, P0 ;  /* 0x000000ffff147224 */ /* 0x000fe200000e0614 */
[----:B------:R-:W-:-:S02]  /*1550*/  ISETP.GE.U32.AND P0, PT, R19, R6, PT ;  /* 0x000000061300720c */ /* 0x000fc40003f06070 */
[----:B------:R-:W-:Y:S02]  /*1560*/  ISETP.GE.U32.AND P4, PT, R19, R6, PT ;  /* 0x000000061300720c */ /* 0x000fe40003f86070 */
[CC--:B------:R-:W-:Y:S02]  /*1570*/  ISETP.GE.U32.AND.EX P0, PT, R20.reuse, R4.reuse, PT, P0 ;  /* 0x000000041400720c */ /* 0x0c0fe40003f06100 */
[C---:B------:R-:W-:Y:S02]  /*1580*/  ISETP.LT.U32.AND P2, PT, R29.reuse, 0xf, PT ;  /* 0x0000000f1d00780c */ /* 0x040fe40003f41070 */
[----:B------:R-:W-:Y:S02]  /*1590*/  ISETP.GE.U32.OR.EX P1, PT, R20, R4, P1, P4 ;  /* 0x000000041400720c */ /* 0x000fe40000f26540 */
[----:B------:R-:W-:Y:S01]  /*15a0*/  SEL R12, R29, R12, !P0 ;  /* 0x0000000c1d0c7207 */ /* 0x000fe20004000000 */
[----:B--2---:R2:W-:Y:S02]  /*15b0*/  ST.E.64 desc[UR4][R16.64], R14 ;  /* 0x0000000e10007985 */ /* 0x0045e4000c101b04 */
[----:B--2---:R-:W-:-:S05]  /*15c0*/  IMAD.X R14, RZ, RZ, R13, P3 ;  /* 0x000000ffff0e7224 */ /* 0x004fca00018e060d */
[C---:B------:R-:W-:Y:S02]  /*15d0*/  ISETP.LT.U32.OR.EX P2, PT, R14.reuse, RZ, P1, P2 ;  /* 0x000000ff0e00720c */ /* 0x040fe40000f41520 */
[----:B------:R-:W-:Y:S02]  /*15e0*/  SEL R13, R14, R13, !P0 ;  /* 0x0000000d0e0d7207 */ /* 0x000fe40004000000 */
[----:B------:R-:W2:Y:S02]  /*15f0*/  LD.E.64 R14, desc[UR4][R26.64+0x8] ;  /* 0x000008041a0e7980 */ /* 0x000ea4000c101b00 */
[----:B--2---:R-:W-:-:S05]  /*1600*/  IADD3 R14, P0, PT, R14, 0x1, RZ ;  /* 0x000000010e0e7810 */ /* 0x004fca0007f1e0ff */
[----:B------:R-:W-:-:S05]  /*1610*/  IMAD.X R15, RZ, RZ, R15, P0 ;  /* 0x000000ffff0f7224 */ /* 0x000fca00000e060f */
[----:B------:R2:W-:Y:S04]  /*1620*/  ST.E.64 desc[UR4][R26.64+0x8], R14 ;  /* 0x0000080e1a007985 */ /* 0x0005e8000c101b04 */
[----:B------:R-:W3:Y:S02]  /*1630*/  LD.E.U16 R16, desc[UR4][R10.64+0x78] ;  /* 0x000078040a107980 */ /* 0x000ee4000c101500 */
[----:B---3--:R-:W-:-:S05]  /*1640*/  VIADD R17, R16, 0x1 ;  /* 0x0000000110117836 */ /* 0x008fca0000000000 */
[----:B------:R3:W-:Y:S04]  /*1650*/  ST.E.U16 desc[UR4][R10.64+0x78], R17 ;  /* 0x000078110a007985 */ /* 0x0007e8000c101504 */
[----:B--2---:R-:W2:Y:S01]  /*1660*/  LD.E.64 R14, desc[UR4][R26.64+0x10] ;  /* 0x000010041a0e7980 */ /* 0x004ea2000c101b00 */
[----:B------:R-:W-:Y:S01]  /*1670*/  BSSY.RECONVERGENT B1, `(.L_x_2787) ;  /* 0x0000018000017945 */ /* 0x000fe20003800200 */
[----:B------:R-:W-:Y:S02]  /*1680*/  IADD3 R23, P3, PT, R23, 0x8, RZ ;  /* 0x0000000817177810 */ /* 0x000fe40007f7e0ff */
[----:B--2---:R-:W-:-:S05]  /*1690*/  IADD3 R14, P0, PT, R14, 0x1, RZ ;  /* 0x000000010e0e7810 */ /* 0x004fca0007f1e0ff */
[----:B------:R-:W-:Y:S01]  /*16a0*/  IMAD.X R15, RZ, RZ, R15, P0 ;  /* 0x000000ffff0f7224 */ /* 0x000fe200000e060f */
[----:B------:R-:W-:-:S04]  /*16b0*/  IADD3 R28, P0, PT, R28, -0x1, RZ ;  /* 0xffffffff1c1c7810 */ /* 0x000fc80007f1e0ff */
[----:B------:R3:W-:Y:S01]  /*16c0*/  ST.E.64 desc[UR4][R26.64+0x10], R14 ;  /* 0x0000100e1a007985 */ /* 0x0007e2000c101b04 */
[----:B------:R-:W-:Y:S02]  /*16d0*/  IADD3.X R22, PT, PT, R22, -0x1, RZ, P0, !PT ;  /* 0xffffffff16167810 */ /* 0x000fe400007fe4ff */
[----:B------:R-:W-:-:S04]  /*16e0*/  ISETP.NE.U32.AND P0, PT, R28, RZ, PT ;  /* 0x000000ff1c00720c */ /* 0x000fc80003f05070 */
[----:B------:R-:W-:Y:S01]  /*16f0*/  ISETP.NE.AND.EX P0, PT, R22, RZ, PT, P0 ;  /* 0x000000ff1600720c */ /* 0x000fe20003f05300 */
[----:B------:R-:W-:-:S12]  /*1700*/  @P2 BRA `(.L_x_2788) ;  /* 0x0000000000382947 */ /* 0x000fd80003800000 */
[----:B------:R-:W-:Y:S02]  /*1710*/  ISETP.NE.U32.AND P1, PT, R3, RZ, PT ;  /* 0x000000ff0300720c */ /* 0x000fe40003f25070 */
[----:B------:R-:W-:Y:S02]  /*1720*/  CS2R R12, SRZ ;  /* 0x00000000000c7805 */ /* 0x000fe4000001ff00 */
[----:B---3--:R-:W-:Y:S02]  /*1730*/  IADD3 R10, P4, PT, R10, 0x98, RZ ;  /* 0x000000980a0a7810 */ /* 0x008fe40007f9e0ff */
[----:B------:R-:W-:Y:S02]  /*1740*/  ISETP.NE.AND.EX P1, PT, R2, RZ, PT, P1 ;  /* 0x000000ff0200720c */ /* 0x000fe40003f25310 */
[----:B------:R-:W-:Y:S01]  /*1750*/  ISETP.NE.U32.AND P2, PT, R0, RZ, PT ;  /* 0x000000ff0000720c */ /* 0x000fe20003f45070 */
[----:B------:R-:W-:-:S03]  /*1760*/  IMAD.X R11, RZ, RZ, R11, P4 ;  /* 0x000000ffff0b7224 */ /* 0x000fc600020e060b */
[----:B------:R-:W-:-:S07]  /*1770*/  ISETP.NE.AND.EX P2, PT, R18, RZ, PT, P2 ;  /* 0x000000ff1200720c */ /* 0x000fce0003f45320 */
[----:B------:R-:W-:Y:S02]  /*1780*/  @P1 SEL R10, R24, R10, !P2 ;  /* 0x0000000a180a1207 */ /* 0x000fe40005000000 */
[----:B------:R-:W-:Y:S02]  /*1790*/  @P1 SEL R11, R25, R11, !P2 ;  /* 0x0000000b190b1207 */ /* 0x000fe40005000000 */
[----:B------:R-:W-:-:S03]  /*17a0*/  IADD3 R0, P1, PT, R0, 0x1, RZ ;  /* 0x0000000100007810 */ /* 0x000fc60007f3e0ff */
[----:B------:R2:W-:Y:S02]  /*17b0*/  ST.E.U16 desc[UR4][R10.64+0x78], RZ ;  /* 0x000078ff0a007985 */ /* 0x0005e4000c101504 */
[----:B------:R-:W-:Y:S02]  /*17c0*/  IMAD.X R18, RZ, RZ, R18, P1 ;  /* 0x000000ffff127224 */ /* 0x000fe400008e0612 */
[----:B------:R2:W-:Y:S04]  /*17d0*/  ST.E.64 desc[UR4][R26.64+0x18], R10 ;  /* 0x0000180a1a007985 */ /* 0x0005e8000c101b04 */
[----:B------:R2:W-:Y:S02]  /*17e0*/  ST.E.64 desc[UR4][R26.64+0x10], RZ ;  /* 0x000010ff1a007985 */ /* 0x0005e4000c101b04 */
.L_x_2788:
[----:B------:R-:W-:Y:S05]  /*17f0*/  BSYNC.RECONVERGENT B1 ;  /* 0x0000000000017941 */ /* 0x000fea0003800200 */
.L_x_2787:
[----:B------:R-:W-:Y:S01]  /*1800*/  IMAD.X R21, RZ, RZ, R21, P3 ;  /* 0x000000ffff157224 */ /* 0x000fe200018e0615 */
[----:B------:R-:W-:Y:S06]  /*1810*/  @P0 BRA `(.L_x_2789) ;  /* 0xfffffffc00240947 */ /* 0x000fec000383ffff */
.L_x_2786:
[----:B------:R-:W-:Y:S05]  /*1820*/  BSYNC.RECONVERGENT B0 ;  /* 0x0000000000007941 */ /* 0x000fea0003800200 */
.L_x_2785:
[----:B------:R-:W-:-:S04]  /*1830*/  IADD3 R7, P1, PT, -R6, R7, RZ ;  /* 0x0000000706077210 */ /* 0x000fc80007f3e1ff */
[----:B------:R-:W-:Y:S01]  /*1840*/  ISETP.GT.U32.AND P0, PT, R7, -0x4, PT ;  /* 0xfffffffc0700780c */ /* 0x000fe20003f04070 */
[----:B------:R-:W-:-:S05]  /*1850*/  IMAD.X R5, R5, 0x1, ~R4, P1 ;  /* 0x0000000105057824 */ /* 0x000fca00008e0e04 */
[----:B------:R-:W-:-:S13]  /*1860*/  ISETP.GT.U32.AND.EX P0, PT, R5, -0x1, PT, P0 ;  /* 0xffffffff0500780c */ /* 0x000fda0003f04100 */
[----:B------:R-:W-:Y:S05]  /*1870*/  @P0 EXIT ;  /* 0x000000000000094d */ /* 0x000fea0003800000 */
[----:B------:R-:W3:Y:S02]  /*1880*/  LDCU.64 UR6, c[0x0][0x3e8] ;  /* 0x00007d00ff0677ac */ /* 0x000ee40008000a00 */
[----:B---3--:R-:W-:-:S04]  /*1890*/  LEA R17, P0, R19, UR6, 0x3 ;  /* 0x0000000613117c11 */ /* 0x008fc8000f8018ff */
[----:B------:R-:W-:Y:S02]  /*18a0*/  IADD3 R17, P1, PT, R17, 0x10, RZ ;  /* 0x0000001011117810 */ /* 0x000fe40007f3e0ff */
[----:B------:R-:W-:-:S05]  /*18b0*/  LEA.HI.X R15, R19, UR7, R20, 0x3, P0 ;  /* 0x00000007130f7c11 */ /* 0x000fca00080f1c14 */
[----:B------:R-:W-:-:S07]  /*18c0*/  IMAD.X R15, RZ, RZ, R15, P1 ;  /* 0x000000ffff0f7224 */ /* 0x000fce00008e060f */
.L_x_2792:
[----:B------:R-:W-:-:S05]  /*18d0*/  IMAD.MOV.U32 R14, RZ, RZ, R17 ;  /* 0x000000ffff0e7224 */ /* 0x000fca00078e0011 */
[----:B------:R-:W3:Y:S01]  /*18e0*/  LDG.E.64 R22, desc[UR4][R14.64+-0x10] ;  /* 0xfffff0040e167981 */ /* 0x000ee2000c1e1b00 */
[----:B------:R-:W-:-:S04]  /*18f0*/  LEA R16, P0, R12, R10, 0x3 ;  /* 0x0000000a0c107211 */ /* 0x000fc800078018ff */
[----:B------:R-:W-:-:S05]  /*1900*/  LEA.HI.X R17, R12, R11, R13, 0x3, P0 ;  /* 0x0000000b0c117211 */ /* 0x000fca00000f1c0d */
[----:B---3--:R3:W-:Y:S04]  /*1910*/  ST.E.64 desc[UR4][R16.64], R22 ;  /* 0x0000001610007985 */ /* 0x0087e8000c101b04 */
[----:B---3--:R-:W3:Y:S02]  /*1920*/  LD.E.64 R16, desc[UR4][R26.64+0x8] ;  /* 0x000008041a107980 */ /* 0x008ee4000c101b00 */
[----:B---3--:R-:W-:-:S05]  /*1930*/  IADD3 R16, P0, PT, R16, 0x1, RZ ;  /* 0x0000000110107810 */ /* 0x008fca0007f1e0ff */
[----:B------:R-:W-:-:S05]  /*1940*/  IMAD.X R17, RZ, RZ, R17, P0 ;  /* 0x000000ffff117224 */ /* 0x000fca00000e0611 */
[----:B------:R3:W-:Y:S04]  /*1950*/  ST.E.64 desc[UR4][R26.64+0x8], R16 ;  /* 0x000008101a007985 */ /* 0x0007e8000c101b04 */
[----:B------:R-:W4:Y:S01]  /*1960*/  LD.E.U16 R5, desc[UR4][R10.64+0x78] ;  /* 0x000078040a057980 */ /* 0x000f22000c101500 */
[----:B------:R-:W-:Y:S02]  /*1970*/  IADD3 R29, P0, PT, R19, 0x1, RZ ;  /* 0x00000001131d7810 */ /* 0x000fe40007f1e0ff */
[----:B------:R-:W-:Y:S02]  /*1980*/  ISETP.GE.U32.AND P2, PT, R0, R9, PT ;  /* 0x000000090000720c */ /* 0x000fe40003f46070 */
[----:B------:R-:W-:Y:S01]  /*1990*/  ISETP.GE.U32.AND P3, PT, R29, R6, PT ;  /* 0x000000061d00720c */ /* 0x000fe20003f66070 */
[----:B------:R-:W-:Y:S01]  /*19a0*/  IMAD.X R7, RZ, RZ, R20, P0 ;  /* 0x000000ffff077224 */ /* 0x000fe200000e0614 */
[----:B------:R-:W-:-:S04]  /*19b0*/  ISETP.GE.U32.AND.EX P2, PT, R18, R8, PT, P2 ;  /* 0x000000081200720c */ /* 0x000fc80003f46120 */
[----:B------:R-:W-:Y:S01]  /*19c0*/  ISETP.GE.U32.OR.EX P2, PT, R7, R4, P2, P3 ;  /* 0x000000040700720c */ /* 0x000fe20001746530 */
[----:B----4-:R-:W-:-:S05]  /*19d0*/  VIADD R21, R5, 0x1 ;  /* 0x0000000105157836 */ /* 0x010fca0000000000 */
[----:B------:R4:W-:Y:S04]  /*19e0*/  ST.E.U16 desc[UR4][R10.64+0x78], R21 ;  /* 0x000078150a007985 */ /* 0x0009e8000c101504 */
[----:B---3--:R-:W3:Y:S01]  /*19f0*/  LD.E.64 R16, desc[UR4][R26.64+0x10] ;  /* 0x000010041a107980 */ /* 0x008ee2000c101b00 */
[----:B------:R-:W-:Y:S02]  /*1a00*/  IADD3 R5, P4, PT, R12, 0x1, RZ ;  /* 0x000000010c057810 */ /* 0x000fe40007f9e0ff */
[----:B------:R-:W-:Y:S02]  /*1a10*/  PLOP3.LUT P3, PT, PT, PT, PT, 0x8, 0x80 ;  /* 0x000000000080781c */ /* 0x000fe40003f6e170 */
[----:B------:R-:W-:Y:S01]  /*1a20*/  ISETP.LT.U32.AND P1, PT, R5, 0xf, PT ;  /* 0x0000000f0500780c */ /* 0x000fe20003f21070 */
[----:B------:R-:W-:Y:S01]  /*1a30*/  IMAD.X R22, RZ, RZ, R13, P4 ;  /* 0x000000ffff167224 */ /* 0x000fe200020e060d */
[----:B------:R-:W-:-:S04]  /*1a40*/  ISETP.GE.U32.AND P0, PT, R29, R6, PT ;  /* 0x000000061d00720c */ /* 0x000fc80003f06070 */
[----:B------:R-:W-:-:S13]  /*1a50*/  ISETP.LT.U32.OR.EX P1, PT, R22, RZ, P2, P1 ;  /* 0x000000ff1600720c */ /* 0x000fda0001721510 */
[----:B------:R-:W-:Y:S02]  /*1a60*/  @!P1 ISETP.NE.U32.AND P2, PT, R3, RZ, PT ;  /* 0x000000ff0300920c */ /* 0x000fe40003f45070 */
[----:B----4-:R-:W-:Y:S02]  /*1a70*/  @!P1 IADD3 R21, P4, PT, R10, 0x98, RZ ;  /* 0x000000980a159810 */ /* 0x010fe40007f9e0ff */
[----:B------:R-:W-:-:S03]  /*1a80*/  @!P1 ISETP.NE.AND.EX P2, PT, R2, RZ, PT, P2 ;  /* 0x000000ff0200920c */ /* 0x000fc60003f45320 */
[----:B------:R-:W-:Y:S01]  /*1a90*/  @!P1 IMAD.X R23, RZ, RZ, R11, P4 ;  /* 0x000000ffff179224 */ /* 0x000fe200020e060b */
[----:B------:R-:W-:Y:S02]  /*1aa0*/  @!P1 PLOP3.LUT P3, PT, P2, PT, PT, 0x80, 0x8 ;  /* 0x000000000008981c */ /* 0x000fe4000176f070 */
[----:B------:R-:W-:-:S04]  /*1ab0*/  @!P1 ISETP.NE.U32.AND P2, PT, R0, RZ, PT ;  /* 0x000000ff0000920c */ /* 0x000fc80003f45070 */
[----:B------:R-:W-:-:S07]  /*1ac0*/  @!P1 ISETP.NE.AND.EX P2, PT, R18, RZ, PT, P2 ;  /* 0x000000ff1200920c */ /* 0x000fce0003f45320 */
[----:B------:R-:W-:Y:S02]  /*1ad0*/  @P3 SEL R21, R24, R21, !P2 ;  /* 0x0000001518153207 */ /* 0x000fe40005000000 */
[----:B------:R-:W-:-:S03]  /*1ae0*/  @P3 SEL R23, R25, R23, !P2 ;  /* 0x0000001719173207 */ /* 0x000fc60005000000 */
[----:B--2---:R-:W-:Y:S02]  /*1af0*/  @!P1 IMAD.MOV.U32 R10, RZ, RZ, R21 ;  /* 0x000000ffff0a9224 */ /* 0x004fe400078e0015 */
[----:B------:R-:W-:Y:S01]  /*1b00*/  @!P1 IMAD.MOV.U32 R11, RZ, RZ, R23 ;  /* 0x000000ffff0b9224 */ /* 0x000fe200078e0017 */
[----:B---3--:R-:W-:-:S05]  /*1b10*/  IADD3 R16, P2, PT, R16, 0x1, RZ ;  /* 0x0000000110107810 */ /* 0x008fca0007f5e0ff */
[----:B------:R-:W-:-:S05]  /*1b20*/  IMAD.X R17, RZ, RZ, R17, P2 ;  /* 0x000000ffff117224 */ /* 0x000fca00010e0611 */
[----:B------:R2:W-:Y:S04]  /*1b30*/  ST.E.64 desc[UR4][R26.64+0x10], R16 ;  /* 0x000010101a007985 */ /* 0x0005e8000c101b04 */
[----:B------:R-:W-:Y:S04]  /*1b40*/  @!P1 ST.E.U16 desc[UR4][R10.64+0x78], RZ ;  /* 0x000078ff0a009985 */ /* 0x000fe8000c101504 */
[----:B------:R-:W-:Y:S04]  /*1b50*/  @!P1 ST.E.64 desc[UR4][R26.64+0x18], R10 ;  /* 0x0000180a1a009985 */ /* 0x000fe8000c101b04 */
[----:B------:R-:W-:Y:S04]  /*1b60*/  @!P1 ST.E.64 desc[UR4][R26.64+0x10], RZ ;  /* 0x000010ff1a009985 */ /* 0x000fe8000c101b04 */
[----:B--2---:R-:W2:Y:S01]  /*1b70*/  LDG.E.64 R16, desc[UR4][R14.64+-0x8] ;  /* 0xfffff8040e107981 */ /* 0x004ea2000c1e1b00 */
[----:B------:R-:W-:-:S04]  /*1b80*/  ISETP.GE.U32.AND.EX P0, PT, R7, R4, PT, P0 ;  /* 0x000000040700720c */ /* 0x000fc80003f06100 */
[----:B------:R-:W-:Y:S01]  /*1b90*/  SEL R5, R5, R12, !P0 ;  /* 0x0000000c05057207 */ /* 0x000fe20004000000 */
[----:B------:R-:W-:Y:S01]  /*1ba0*/  @!P1 IMAD.MOV.U32 R5, RZ, RZ, RZ ;  /* 0x000000ffff059224 */ /* 0x000fe200078e00ff */
[----:B------:R-:W-:Y:S01]  /*1bb0*/  SEL R7, R22, R13, !P0 ;  /* 0x0000000d16077207 */ /* 0x000fe20004000000 */
[----:B------:R-:W-:-:S03]  /*1bc0*/  @!P1 IMAD.MOV.U32 R7, RZ, RZ, RZ ;  /* 0x000000ffff079224 */ /* 0x000fc600078e00ff */
[----:B------:R-:W-:-:S04]  /*1bd0*/  LEA R12, P0, R5, R10, 0x3 ;  /* 0x0000000a050c7211 */ /* 0x000fc800078018ff */
[----:B------:R-:W-:-:S05]  /*1be0*/  LEA.HI.X R13, R5, R11, R7, 0x3, P0 ;  /* 0x0000000b050d7211 */ /* 0x000fca00000f1c07 */
[----:B--2---:R2:W-:Y:S04]  /*1bf0*/  ST.E.64 desc[UR4][R12.64], R16 ;  /* 0x000000100c007985 */ /* 0x0045e8000c101b04 */
[----:B--2---:R-:W2:Y:S02]  /*1c00*/  LD.E.64 R12, desc[UR4][R26.64+0x8] ;  /* 0x000008041a0c7980 */ /* 0x004ea4000c101b00 */
[----:B--2---:R-:W-:-:S05]  /*1c10*/  IADD3 R12, P0, PT, R12, 0x1, RZ ;  /* 0x000000010c0c7810 */ /* 0x004fca0007f1e0ff */
[----:B------:R-:W-:-:S05]  /*1c20*/  IMAD.X R13, RZ, RZ, R13, P0 ;  /* 0x000000ffff0d7224 */ /* 0x000fca00000e060d */
[----:B------:R2:W-:Y:S04]  /*1c30*/  ST.E.64 desc[UR4][R26.64+0x8], R12 ;  /* 0x0000080c1a007985 */ /* 0x0005e8000c101b04 */
[----:B------:R-:W3:Y:S01]  /*1c40*/  LD.E.U16 R21, desc[UR4][R10.64+0x78] ;  /* 0x000078040a157980 */ /* 0x000ee2000c101500 */
[----:B------:R-:W-:Y:S02]  /*1c50*/  @!P1 IADD3 R0, P2, PT, R0, 0x1, RZ ;  /* 0x0000000100009810 */ /* 0x000fe40007f5e0ff */
[----:B------:R-:W-:Y:S02]  /*1c60*/  IADD3 R23, P0, PT, R19, 0x2, RZ ;  /* 0x0000000213177810 */ /* 0x000fe40007f1e0ff */
[----:B------:R-:W-:Y:S01]  /*1c70*/  ISETP.GE.U32.AND P3, PT, R0, R9, PT ;  /* 0x000000090000720c */ /* 0x000fe20003f66070 */
[----:B------:R-:W-:Y:S01]  /*1c80*/  @!P1 IMAD.X R18, RZ, RZ, R18, P2 ;  /* 0x000000ffff129224 */ /* 0x000fe200010e0612 */
[----:B------:R-:W-:Y:S01]  /*1c90*/  IADD3 R22, P4, PT, R5, 0x1, RZ ;  /* 0x0000000105167810 */ /* 0x000fe20007f9e0ff */
[----:B------:R-:W-:Y:S01]  /*1ca0*/  IMAD.X R17, RZ, RZ, R20, P0 ;  /* 0x000000ffff117224 */ /* 0x000fe200000e0614 */
[----:B------:R-:W-:-:S02]  /*1cb0*/  ISETP.GE.U32.AND P2, PT, R23, R6, PT ;  /* 0x000000061700720c */ /* 0x000fc40003f46070 */
[----:B------:R-:W-:Y:S01]  /*1cc0*/  ISETP.GE.U32.AND.EX P3, PT, R18, R8, PT, P3 ;  /* 0x000000081200720c */ /* 0x000fe20003f66130 */
[----:B------:R-:W-:Y:S01]  /*1cd0*/  IMAD.X R16, RZ, RZ, R7, P4 ;  /* 0x000000ffff107224 */ /* 0x000fe200020e0607 */
[----:B------:R-:W-:Y:S02]  /*1ce0*/  ISETP.LT.U32.AND P1, PT, R22, 0xf, PT ;  /* 0x0000000f1600780c */ /* 0x000fe40003f21070 */
[----:B------:R-:W-:-:S04]  /*1cf0*/  ISETP.GE.U32.OR.EX P2, PT, R17, R4, P3, P2 ;  /* 0x000000041100720c */ /* 0x000fc80001f46520 */
[----:B------:R-:W-:Y:S01]  /*1d00*/  ISETP.LT.U32.OR.EX P1, PT, R16, RZ, P2, P1 ;  /* 0x000000ff1000720c */ /* 0x000fe20001721510 */
[----:B---3--:R-:W-:-:S05]  /*1d10*/  VIADD R21, R21, 0x1 ;  /* 0x0000000115157836 */ /* 0x008fca0000000000 */
[----:B------:R3:W-:Y:S04]  /*1d20*/  ST.E.U16 desc[UR4][R10.64+0x78], R21 ;  /* 0x000078150a007985 */ /* 0x0007e8000c101504 */
[----:B--2---:R-:W2:Y:S03]  /*1d30*/  LD.E.64 R12, desc[UR4][R26.64+0x10] ;  /* 0x000010041a0c7980 */ /* 0x004ea6000c101b00 */
[----:B------:R-:W-:Y:S02]  /*1d40*/  @!P1 ISETP.NE.U32.AND P2, PT, R3, RZ, PT ;  /* 0x000000ff0300920c */ /* 0x000fe40003f45070 */
[----:B------:R-:W-:Y:S02]  /*1d50*/  PLOP3.LUT P3, PT, PT, PT, PT, 0x8, 0x80 ;  /* 0x000000000080781c */ /* 0x000fe40003f6e170 */
[----:B------:R-:W-:-:S02]  /*1d60*/  @!P1 ISETP.NE.AND.EX P2, PT, R2, RZ, PT, P2 ;  /* 0x000000ff0200920c */ /* 0x000fc40003f45320 */
[----:B------:R-:W-:Y:S02]  /*1d70*/  ISETP.GE.U32.AND P0, PT, R23, R6, PT ;  /* 0x000000061700720c */ /* 0x000fe40003f06070 */
[----:B------:R-:W-:Y:S02]  /*1d80*/  @!P1 PLOP3.LUT P3, PT, P2, PT, PT, 0x80, 0x8 ;  /* 0x000000000008981c */ /* 0x000fe4000176f070 */
[----:B---3--:R-:W-:Y:S02]  /*1d90*/  @!P1 IADD3 R21, P4, PT, R10, 0x98, RZ ;  /* 0x000000980a159810 */ /* 0x008fe40007f9e0ff */
[----:B------:R-:W-:-:S03]  /*1da0*/  @!P1 ISETP.NE.U32.AND P2, PT, R0, RZ, PT ;  /* 0x000000ff0000920c */ /* 0x000fc60003f45070 */
[----:B------:R-:W-:Y:S01]  /*1db0*/  @!P1 IMAD.X R23, RZ, RZ, R11, P4 ;  /* 0x000000ffff179224 */ /* 0x000fe200020e060b */
[----:B------:R-:W-:-:S05]  /*1dc0*/  @!P1 ISETP.NE.AND.EX P2, PT, R18, RZ, PT, P2 ;  /* 0x000000ff1200920c */ /* 0x000fca0003f45320 */
[----:B------:R-:W-:Y:S02]  /*1dd0*/  @P3 SEL R21, R24, R21, !P2 ;  /* 0x0000001518153207 */ /* 0x000fe40005000000 */
[----:B------:R-:W-:-:S03]  /*1de0*/  @P3 SEL R23, R25, R23, !P2 ;  /* 0x0000001719173207 */ /* 0x000fc60005000000 */
[----:B------:R-:W-:Y:S02]  /*1df0*/  @!P1 IMAD.MOV.U32 R10, RZ, RZ, R21 ;  /* 0x000000ffff0a9224 */ /* 0x000fe400078e0015 */
[----:B------:R-:W-:Y:S01]  /*1e00*/  @!P1 IMAD.MOV.U32 R11, RZ, RZ, R23 ;  /* 0x000000ffff0b9224 */ /* 0x000fe200078e0017 */
[----:B--2---:R-:W-:-:S05]  /*1e10*/  IADD3 R12, P2, PT, R12, 0x1, RZ ;  /* 0x000000010c0c7810 */ /* 0x004fca0007f5e0ff */
        /* <DEDUP_REMOVED lines=66> */
[----:B------:R-:W3:Y:S02]  /*2240*/  LD.E.U16 R21, desc[UR4][R10.64+0x78] ;  /* 0x000078040a157980 */ /* 0x000ee4000c101500 */
[----:B---3--:R-:W-:-:S05]  /*2250*/  VIADD R21, R21, 0x1 ;  /* 0x0000000115157836 */ /* 0x008fca0000000000 */
[----:B------:R-:W-:Y:S04]  /*2260*/  ST.E.U16 desc[UR4][R10.64+0x78], R21 ;  /* 0x000078150a007985 */ /* 0x000fe8000c101504 */
[----:B--2---:R-:W2:Y:S01]  /*2270*/  LD.E.64 R12, desc[UR4][R26.64+0x10] ;  /* 0x000010041a0c7980 */ /* 0x004ea2000c101b00 */
[----:B------:R-:W-:Y:S01]  /*2280*/  @!P1 IADD3 R0, P3, PT, R0, 0x1, RZ ;  /* 0x0000000100009810 */ /* 0x000fe20007f7e0ff */
[----:B------:R-:W-:Y:S01]  /*2290*/  BSSY.RECONVERGENT B0, `(.L_x_2790) ;  /* 0x0000025000007945 */ /* 0x000fe20003800200 */
[----:B------:R-:W-:-:S03]  /*22a0*/  IADD3 R19, P2, PT, R19, 0x4, RZ ;  /* 0x0000000413137810 */ /* 0x000fc60007f5e0ff */
[----:B------:R-:W-:Y:S01]  /*22b0*/  @!P1 IMAD.X R18, RZ, RZ, R18, P3 ;  /* 0x000000ffff129224 */ /* 0x000fe200018e0612 */
[----:B------:R-:W-:Y:S01]  /*22c0*/  IADD3 R16, P1, PT, R5, 0x1, RZ ;  /* 0x0000000105107810 */ /* 0x000fe20007f3e0ff */
[----:B------:R-:W-:Y:S01]  /*22d0*/  IMAD.X R20, RZ, RZ, R20, P2 ;  /* 0x000000ffff147224 */ /* 0x000fe200010e0614 */
[CC--:B------:R-:W-:Y:S02]  /*22e0*/  ISETP.GE.U32.AND P4, PT, R19.reuse, R6.reuse, PT ;  /* 0x000000061300720c */ /* 0x0c0fe40003f86070 */
[----:B------:R-:W-:Y:S01]  /*22f0*/  ISETP.LT.U32.AND P2, PT, R16, 0xf, PT ;  /* 0x0000000f1000780c */ /* 0x000fe20003f41070 */
[----:B------:R-:W-:Y:S01]  /*2300*/  IMAD.X R22, RZ, RZ, R7, P1 ;  /* 0x000000ffff167224 */ /* 0x000fe200008e0607 */
[----:B------:R-:W-:Y:S02]  /*2310*/  ISETP.GE.U32.AND P1, PT, R19, R6, PT ;  /* 0x000000061300720c */ /* 0x000fe40003f26070 */
[----:B------:R-:W-:Y:S02]  /*2320*/  IADD3 R17, P3, PT, R14, 0x20, RZ ;  /* 0x000000200e117810 */ /* 0x000fe40007f7e0ff */
[----:B------:R-:W-:-:S02]  /*2330*/  ISETP.GE.U32.AND.EX P1, PT, R20, R4, PT, P1 ;  /* 0x000000041400720c */ /* 0x000fc40003f26110 */
[----:B--2---:R-:W-:-:S05]  /*2340*/  IADD3 R12, P0, PT, R12, 0x1, RZ ;  /* 0x000000010c0c7810 */ /* 0x004fca0007f1e0ff */
[----:B------:R-:W-:Y:S01]  /*2350*/  IMAD.X R13, RZ, RZ, R13, P0 ;  /* 0x000000ffff0d7224 */ /* 0x000fe200000e060d */
[----:B------:R-:W-:-:S04]  /*2360*/  ISETP.GE.U32.AND P0, PT, R0, R9, PT ;  /* 0x000000090000720c */ /* 0x000fc80003f06070 */
[----:B------:R-:W-:Y:S01]  /*2370*/  ISETP.GE.U32.AND.EX P0, PT, R18, R8, PT, P0 ;  /* 0x000000081200720c */ /* 0x000fe20003f06100 */
[----:B------:R2:W-:Y:S03]  /*2380*/  ST.E.64 desc[UR4][R26.64+0x10], R12 ;  /* 0x0000100c1a007985 */ /* 0x0005e6000c101b04 */
[----:B------:R-:W-:Y:S02]  /*2390*/  ISETP.GE.U32.OR.EX P4, PT, R20, R4, P0, P4 ;  /* 0x000000041400720c */ /* 0x000fe40000786540 */
[----:B------:R-:W-:Y:S02]  /*23a0*/  ISETP.GE.U32.AND P0, PT, R19, R6, PT ;  /* 0x000000061300720c */ /* 0x000fe40003f06070 */
[----:B------:R-:W-:Y:S02]  /*23b0*/  ISETP.LT.U32.OR.EX P2, PT, R22, RZ, P4, P2 ;  /* 0x000000ff1600720c */ /* 0x000fe40002741520 */
[----:B------:R-:W-:-:S04]  /*23c0*/  ISETP.GE.U32.AND.EX P0, PT, R20, R4, PT, P0 ;  /* 0x000000041400720c */ /* 0x000fc80003f06100 */
[----:B--2---:R-:W-:Y:S02]  /*23d0*/  SEL R12, R16, R5, !P0 ;  /* 0x00000005100c7207 */ /* 0x004fe40004000000 */
[----:B------:R-:W-:-:S05]  /*23e0*/  SEL R13, R22, R7, !P0 ;  /* 0x00000007160d7207 */ /* 0x000fca0004000000 */
[----:B------:R-:W-:Y:S05]  /*23f0*/  @P2 BRA `(.L_x_2791) ;  /* 0x0000000000382947 */ /* 0x000fea0003800000 */
[----:B------:R-:W-:Y:S02]  /*2400*/  ISETP.NE.U32.AND P0, PT, R3, RZ, PT ;  /* 0x000000ff0300720c */ /* 0x000fe40003f05070 */
[----:B------:R-:W-:Y:S02]  /*2410*/  CS2R R12, SRZ ;  /* 0x00000000000c7805 */ /* 0x000fe4000001ff00 */
[----:B------:R-:W-:Y:S02]  /*2420*/  IADD3 R10, P4, PT, R10, 0x98, RZ ;  /* 0x000000980a0a7810 */ /* 0x000fe40007f9e0ff */
        /* <DEDUP_REMOVED lines=11> */
.L_x_2791:
[----:B------:R-:W-:Y:S05]  /*24e0*/  BSYNC.RECONVERGENT B0 ;  /* 0x0000000000007941 */ /* 0x000fea0003800200 */
.L_x_2790:
[----:B------:R-:W-:Y:S01]  /*24f0*/  IMAD.X R15, RZ, RZ, R15, P3 ;  /* 0x000000ffff0f7224 */ /* 0x000fe200018e060f */
[----:B------:R-:W-:Y:S06]  /*2500*/  @!P1 BRA `(.L_x_2792) ;  /* 0xfffffff000f09947 */ /* 0x000fec000383ffff */
[----:B------:R-:W-:Y:S05]  /*2510*/  EXIT ;  /* 0x000000000000794d */ /* 0x000fea0003800000 */
        .weak           $__internal_24_$__cuda_sm20_div_rn_f64_full
        .type           $__internal_24_$__cuda_sm20_div_rn_f64_full,@function
        .size           $__internal_24_$__cuda_sm20_div_rn_f64_full,(.L_x_2847 - $__internal_24_$__cuda_sm20_div_rn_f64_full)
$__internal_24_$__cuda_sm20_div_rn_f64_full:
[----:B------:R-:W-:Y:S01]  /*2520*/  IMAD.MOV.U32 R9, RZ, RZ, 0x3ffe0000 ;  /* 0x3ffe0000ff097424 */ /* 0x000fe200078e00ff */
[C---:B------:R-:W-:Y:S01]  /*2530*/  FSETP.GEU.AND P1, PT, |R11|.reuse, 1.469367938527859385e-39, PT ;  /* 0x001000000b00780b */ /* 0x040fe20003f2e200 */
[----:B------:R-:W-:Y:S01]  /*2540*/  IMAD.MOV.U32 R8, RZ, RZ, 0x0 ;  /* 0x00000000ff087424 */ /* 0x000fe200078e00ff */
[----:B------:R-:W-:Y:S01]  /*2550*/  LOP3.LUT R24, R11, 0x7ff00000, RZ, 0xc0, !PT ;  /* 0x7ff000000b187812 */ /* 0x000fe200078ec0ff */
[----:B------:R-:W0:Y:S01]  /*2560*/  MUFU.RCP64H R13, R9 ;  /* 0x00000009000d7308 */ /* 0x000e220000001800 */
[----:B------:R-:W-:Y:S01]  /*2570*/  IMAD.MOV.U32 R12, RZ, RZ, 0x1 ;  /* 0x00000001ff0c7424 */ /* 0x000fe200078e00ff */
[----:B------:R-:W-:Y:S01]  /*2580*/  BSSY.RECONVERGENT B2, `(.L_x_2793) ;  /* 0x0000045000027945 */ /* 0x000fe20003800200 */
[----:B------:R-:W-:Y:S01]  /*2590*/  IMAD.MOV.U32 R22, RZ, RZ, 0x1ca00000 ;  /* 0x1ca00000ff167424 */ /* 0x000fe200078e00ff */
[----:B------:R-:W-:-:S04]  /*25a0*/  ISETP.GE.U32.AND P0, PT, R24, 0x40200000, PT ;  /* 0x402000001800780c */ /* 0x000fc80003f06070 */
[----:B------:R-:W-:-:S04]  /*25b0*/  SEL R22, R22, 0x63400000, !P0 ;  /* 0x6340000016167807 */ /* 0x000fc80004000000 */
[----:B------:R-:W-:-:S04]  /*25c0*/  @!P1 LOP3.LUT R18, R22, 0x80000000, R11, 0xf8, !PT ;  /* 0x8000000016129812 */ /* 0x000fc800078ef80b */
[----:B------:R-:W-:Y:S01]  /*25d0*/  @!P1 LOP3.LUT R19, R18, 0x100000, RZ, 0xfc, !PT ;  /* 0x0010000012139812 */ /* 0x000fe200078efcff */
[----:B0-----:R-:W-:Y:S01]  /*25e0*/  DFMA R16, R12, -R8, 1 ;  /* 0x3ff000000c10742b */ /* 0x001fe20000000808 */
[----:B------:R-:W-:-:S07]  /*25f0*/  @!P1 IMAD.MOV.U32 R18, RZ, RZ, RZ ;  /* 0x000000ffff129224 */ /* 0x000fce00078e00ff */
[----:B------:R-:W-:-:S08]  /*2600*/  DFMA R16, R16, R16, R16 ;  /* 0x000000101010722b */ /* 0x000fd00000000010 */
[----:B------:R-:W-:Y:S01]  /*2610*/  DFMA R16, R12, R16, R12 ;  /* 0x000000100c10722b */ /* 0x000fe2000000000c */
[----:B------:R-:W-:Y:S01]  /*2620*/  LOP3.LUT R13, R22, 0x800fffff, R11, 0xf8, !PT ;  /* 0x800fffff160d7812 */ /* 0x000fe200078ef80b */
[----:B------:R-:W-:-:S06]  /*2630*/  IMAD.MOV.U32 R12, RZ, RZ, R10 ;  /* 0x000000ffff0c7224 */ /* 0x000fcc00078e000a */
[----:B------:R-:W-:Y:S02]  /*2640*/  DFMA R14, R16, -R8, 1 ;  /* 0x3ff00000100e742b */ /* 0x000fe40000000808 */
[----:B------:R-:W-:-:S06]  /*2650*/  @!P1 DFMA R12, R12, 2, -R18 ;  /* 0x400000000c0c982b */ /* 0x000fcc0000000812 */
[----:B------:R-:W-:-:S08]  /*2660*/  DFMA R14, R16, R14, R16 ;  /* 0x0000000e100e722b */ /* 0x000fd00000000010 */
[----:B------:R-:W-:-:S08]  /*2670*/  DMUL R16, R14, R12 ;  /* 0x0000000c0e107228 */ /* 0x000fd00000000000 */
[----:B------:R-:W-:-:S08]  /*2680*/  DFMA R18, R16, -R8, R12 ;  /* 0x800000081012722b */ /* 0x000fd0000000000c */
[----:B------:R-:W-:Y:S01]  /*2690*/  DFMA R18, R14, R18, R16 ;  /* 0x000000120e12722b */ /* 0x000fe20000000010 */
[----:B------:R-:W-:Y:S01]  /*26a0*/  IMAD.MOV.U32 R16, RZ, RZ, R24 ;  /* 0x000000ffff107224 */ /* 0x000fe200078e0018 */
[----:B------:R-:W-:Y:S01]  /*26b0*/  @!P1 LOP3.LUT R16, R13, 0x7ff00000, RZ, 0xc0, !PT ;  /* 0x7ff000000d109812 */ /* 0x000fe200078ec0ff */
[----:B------:R-:W-:-:S04]  /*26c0*/  IMAD.MOV.U32 R17, RZ, RZ, 0x40200000 ;  /* 0x40200000ff117424 */ /* 0x000fc800078e00ff */
[----:B------:R-:W-:-:S05]  /*26d0*/  VIADD R14, R16, 0xffffffff ;  /* 0xffffffff100e7836 */ /* 0x000fca0000000000 */
[----:B------:R-:W-:Y:S01]  /*26e0*/  ISETP.GT.U32.AND P0, PT, R14, 0x7feffffe, PT ;  /* 0x7feffffe0e00780c */ /* 0x000fe20003f04070 */
[----:B------:R-:W-:-:S05]  /*26f0*/  VIADD R14, R17, 0xffffffff ;  /* 0xffffffff110e7836 */ /* 0x000fca0000000000 */
[----:B------:R-:W-:-:S13]  /*2700*/  ISETP.GT.U32.OR P0, PT, R14, 0x7feffffe, P0 ;  /* 0x7feffffe0e00780c */ /* 0x000fda0000704470 */
        /* <DEDUP_REMOVED lines=17> */
[----:B------:R-:W-:Y:S01]  /*2820*/  IMAD.MOV R9, RZ, RZ, -R22 ;  /* 0x000000ffff097224 */ /* 0x000fe200078e0a16 */
[----:B------:R-:W-:Y:S01]  /*2830*/  DMUL.RP R10, R18, R10 ;  /* 0x0000000a120a7228 */ /* 0x000fe20000008000 */
[----:B------:R-:W-:-:S06]  /*2840*/  IMAD.MOV.U32 R8, RZ, RZ, RZ ;  /* 0x000000ffff087224 */ /* 0x000fcc00078e00ff */
[----:B------:R-:W-:-:S06]  /*2850*/  DFMA R8, R14, -R8, R18 ;  /* 0x800000080e08722b */ /* 0x000fcc0000000012 */
[----:B------:R-:W-:-:S04]  /*2860*/  IADD3 R8, PT, PT, -R22, -0x43300000, RZ ;  /* 0xbcd0000016087810 */ /* 0x000fc80007ffe1ff */
[----:B------:R-:W-:Y:S02]  /*2870*/  FSETP.NEU.AND P0, PT, |R9|, R8, PT ;  /* 0x000000080900720b */ /* 0x000fe40003f0d200 */
[----:B------:R-:W-:Y:S02]  /*2880*/  LOP3.LUT R9, R11, R12, RZ, 0x3c, !PT ;  /* 0x0000000c0b097212 */ /* 0x000fe400078e3cff */
[----:B------:R-:W-:Y:S02]  /*2890*/  FSEL R14, R10, R14, !P0 ;  /* 0x0000000e0a0e7208 */ /* 0x000fe40004000000 */
[----:B------:R-:W-:Y:S01]  /*28a0*/  FSEL R15, R9, R15, !P0 ;  /* 0x0000000f090f7208 */ /* 0x000fe20004000000 */
[----:B------:R-:W-:Y:S06]  /*28b0*/  BRA `(.L_x_2795) ;  /* 0x0000000000447947 */ /* 0x000fec0003800000 */
.L_x_2794:
        /* <DEDUP_REMOVED lines=15> */
.L_x_2796:
[----:B------:R-:W-:Y:S01]  /*29b0*/  LOP3.LUT R15, R11, 0x80000, RZ, 0xfc, !PT ;  /* 0x000800000b0f7812 */ /* 0x000fe200078efcff */
[----:B------:R-:W-:-:S07]  /*29c0*/  IMAD.MOV.U32 R14, RZ, RZ, R10 ;  /* 0x000000ffff0e7224 */ /* 0x000fce00078e000a */
.L_x_2795:
[----:B------:R-:W-:Y:S05]  /*29d0*/  BSYNC.RECONVERGENT B2 ;  /* 0x0000000000027941 */ /* 0x000fea0003800200 */
.L_x_2793:
[----:B------:R-:W-:Y:S02]  /*29e0*/  IMAD.MOV.U32 R8, RZ, RZ, R23 ;  /* 0x000000ffff087224 */ /* 0x000fe400078e0017 */
[----:B------:R-:W-:Y:S02]  /*29f0*/  IMAD.MOV.U32 R9, RZ, RZ, 0x0 ;  /* 0x00000000ff097424 */ /* 0x000fe400078e00ff */
[----:B------:R-:W-:Y:S02]  /*2a00*/  IMAD.MOV.U32 R22, RZ, RZ, R14 ;  /* 0x000000ffff167224 */ /* 0x000fe400078e000e */
[----:B------:R-:W-:Y:S05]  /*2a10*/  RET.REL.NODEC R8 `(_Z29adjacency_list_init_modded_v4P10edge_blockPmmmmS1_mP27vertex_dictionary_structuremmmmS1_S1_) ;  /* 0xffffffd408787950 */ /* 0x000fea0003c3ffff */
.L_x_2797:
        /* <DEDUP_REMOVED lines=14> */
.L_x_2847:


//--------------------- .text._Z34parallel_vertex_dictionary_init_v1P22adjacency_sentinel_newmPmP27vertex_dictionary_structure --------------------------
	.section	.text._Z34parallel_vertex_dictionary_init_v1P22adjacency_sentinel_newmPmP27vertex_dictionary_structure,"ax",@progbits
	.align	128
        .global         _Z34parallel_vertex_dictionary_init_v1P22adjacency_sentinel_newmPmP27vertex_dictionary_structure
        .type           _Z34parallel_vertex_dictionary_init_v1P22adjacency_sentinel_newmPmP27vertex_dictionary_structure,@function
        .size           _Z34parallel_vertex_dictionary_init_v1P22adjacency_sentinel_newmPmP27vertex_dictionary_structure,(.L_x_2973 - _Z34parallel_vertex_dictionary_init_v1P22adjacency_sentinel_newmPmP27vertex_dictionary_structure)
        .other          _Z34parallel_vertex_dictionary_init_v1P22adjacency_sentinel_newmPmP27vertex_dictionary_structure,@"STO_CUDA_ENTRY STV_DEFAULT"
_Z34parallel_vertex_dictionary_init_v1P22adjacency_sentinel_newmPmP27vertex_dictionary_structure:
.text._Z34parallel_vertex_dictionary_init_v1P22adjacency_sentinel_newmPmP27vertex_dictionary_structure:
        /* <DEDUP_REMOVED lines=10> */
[----:B------:R-:W-:Y:S01]  /*00a0*/  ISETP.NE.AND P0, PT, R9, RZ, PT ;  /* 0x000000ff0900720c */ /* 0x000fe20003f05270 */
[----:B------:R-:W1:-:S12]  /*00b0*/  LDCU.64 UR4, c[0x0][0x358] ;  /* 0x00006b00ff0477ac */ /* 0x000e580008000a00 */
[----:B0-----:R-:W-:-:S05]  /*00c0*/  @!P0 IADD3 R10, P1, PT, R2, 0x18000000, RZ ;  /* 0x18000000020a8810 */ /* 0x001fca0007f3e0ff */
[----:B------:R-:W-:-:S05]  /*00d0*/  @!P0 IMAD.X R11, RZ, RZ, R3, P1 ;  /* 0x000000ffff0b8224 */ /* 0x000fca00008e0603 */
[----:B-1----:R-:W2:Y:S02]  /*00e0*/  @!P0 LDG.E.64 R4, desc[UR4][R10.64+0x519610] ;  /* 0x519610040a048981 */ /* 0x002ea4000c1e1b00 */
[----:B--2---:R-:W-:-:S04]  /*00f0*/  @!P0 IADD3 R4, P1, PT, R4, UR6, RZ ;  /* 0x0000000604048c10 */ /* 0x004fc8000ff3e0ff */
[----:B------:R-:W-:-:S05]  /*0100*/  @!P0 IADD3.X R5, PT, PT, R5, UR7, RZ, P1, !PT ;  /* 0x0000000705058c10 */ /* 0x000fca0008ffe4ff */
[----:B------:R-:W-:Y:S04]  /*0110*/  @!P0 STG.E.64 desc[UR4][R10.64+0x519610], R4 ;  /* 0x519610040a008986 */ /* 0x000fe8000c101b04 */
[----:B------:R-:W2:Y:S01]  /*0120*/  LDG.E.64 R2, desc[UR4][R2.64] ;  /* 0x0000000402027981 */ /* 0x000ea2000c1e1b00 */
[----:B------:R-:W-:-:S05]  /*0130*/  IADD3 R6, P0, PT, R9, 0x1, RZ ;  /* 0x0000000109067810 */ /* 0x000fca0007f1e0ff */
[----:B------:R-:W-:Y:S01]  /*0140*/  IMAD.X R7, RZ, RZ, RZ, P0 ;  /* 0x000000ffff077224 */ /* 0x000fe200000e06ff */
[----:B--2---:R-:W-:-:S04]  /*0150*/  LEA R8, P1, R9, R2, 0x3 ;  /* 0x0000000209087211 */ /* 0x004fc800078218ff */
[----:B------:R-:W-:-:S05]  /*0160*/  LEA.HI.X R9, R9, R3, RZ, 0x3, P1 ;  /* 0x0000000309097211 */ /* 0x000fca00008f1cff */
[----:B------:R-:W-:Y:S01]  /*0170*/  STG.E.64 desc[UR4][R8.64], R6 ;  /* 0x0000000608007986 */ /* 0x000fe2000c101b04 */
[----:B------:R-:W-:Y:S05]  /*0180*/  EXIT ;  /* 0x000000000000794d */ /* 0x000fea0003800000 */
.L_x_2798:
        /* <DEDUP_REMOVED lines=15> */
.L_x_2973:


//--------------------- .text._Z26parallel_push_queue_updatem --------------------------
	.section	.text._Z26parallel_push_queue_updatem,"ax",@progbits
	.align	128
        .global         _Z26parallel_push_queue_updatem
        .type           _Z26parallel_push_queue_updatem,@function
        .size           _Z26parallel_push_queue_updatem,(.L_x_2974 - _Z26parallel_push_queue_updatem)
        .other          _Z26parallel_push_queue_updatem,@"STO_CUDA_ENTRY STV_DEFAULT"
_Z26parallel_push_queue_updatem:
.text._Z26parallel_push_queue_updatem:
[----:B------:R-:W0:Y:S08]  /*0000*/  LDC R1, c[0x0][0x37c] ;  /* 0x0000df00ff017b82 */ /* 0x000e300000000800 */
[----:B------:R-:W1:Y:S01]  /*0010*/  LDC.64 R6, c[0x4][0x18] ;  /* 0x01000600ff067b82 */ /* 0x000e620000000a00 */
[----:B------:R-:W1:Y:S01]  /*0020*/  LDCU.64 UR4, c[0x0][0x358] ;  /* 0x00006b00ff0477ac */ /* 0x000e620008000a00 */
[----:B0-----:R-:W-:Y:S01]  /*0030*/  VIADD R1, R1, 0xffffffe0 ;  /* 0xffffffe001017836 */ /* 0x001fe20000000000 */
[----:B------:R-:W0:Y:S05]  /*0040*/  LDCU.64 UR6, c[0x4][0x240] ;  /* 0x01004800ff0677ac */ /* 0x000e2a0008000a00 */
[----:B------:R-:W2:Y:S08]  /*0050*/  LDC R13, c[0x0][0x380] ;  /* 0x0000e000ff0d7b82 */ /* 0x000eb00000000800 */
[----:B------:R-:W3:Y:S01]  /*0060*/  LDC.64 R10, c[0x4][0x18] ;  /* 0x01000600ff0a7b82 */ /* 0x000ee20000000a00 */
[----:B-1----:R-:W2:Y:S04]  /*0070*/  LDG.E R4, desc[UR4][R6.64+0x4] ;  /* 0x0000040406047981 */ /* 0x002ea8000c1e1900 */
[----:B------:R-:W4:Y:S04]  /*0080*/  LDG.E R0, desc[UR4][R6.64] ;  /* 0x0000000406007981 */ /* 0x000f28000c1e1900 */
[----:B------:R-:W5:Y:S01]  /*0090*/  LDG.E.64 R2, desc[UR4][R6.64+0x8] ;  /* 0x0000080406027981 */ /* 0x000f62000c1e1b00 */
[----:B--2---:R-:W-:Y:S01]  /*00a0*/  IMAD.IADD R8, R4, 0x1, R13 ;  /* 0x0000000104087824 */ /* 0x004fe200078e020d */
[----:B---3--:R-:W-:-:S02]  /*00b0*/  IADD3 R4, P2, PT, R10, 0x10, RZ ;  /* 0x000000100a047810 */ /* 0x008fc40007f5e0ff */
[----:B----4-:R-:W-:Y:S01]  /*00c0*/  ISETP.NE.AND P0, PT, R0, -0x1, PT ;  /* 0xffffffff0000780c */ /* 0x010fe20003f05270 */
[----:B------:R-:W-:Y:S01]  /*00d0*/  IMAD.HI.U32 R5, R8, 0x6b5fca6b, RZ ;  /* 0x6b5fca6b08057827 */ /* 0x000fe200078e00ff */
[----:B-----5:R-:W-:-:S04]  /*00e0*/  IADD3 R12, P1, PT, R2, R13, RZ ;  /* 0x0000000d020c7210 */ /* 0x020fc80007f3e0ff */
[----:B------:R-:W-:Y:S02]  /*00f0*/  SHF.R.U32.HI R9, RZ, 0x1a, R5 ;  /* 0x0000001aff097819 */ /* 0x000fe40000011605 */
[----:B------:R-:W-:Y:S02]  /*0100*/  IADD3.X R5, PT, PT, RZ, R11, RZ, P2, !PT ;  /* 0x0000000bff057210 */ /* 0x000fe400017fe4ff */
[----:B------:R-:W-:Y:S01]  /*0110*/  IADD3.X R13, PT, PT, RZ, R3, RZ, P1, !PT ;  /* 0x00000003ff0d7210 */ /* 0x000fe20000ffe4ff */
[----:B------:R-:W-:Y:S02]  /*0120*/  IMAD R2, R9, -0x9896800, R8 ;  /* 0xf676980009027824 */ /* 0x000fe400078e0208 */
[----:B------:R-:W-:Y:S01]  /*0130*/  @!P0 IMAD.MOV.U32 R0, RZ, RZ, RZ ;  /* 0x000000ffff008224 */ /* 0x000fe200078e00ff */
[----:B------:R-:W-:Y:S03]  /*0140*/  @!P0 STG.E desc[UR4][R6.64], RZ ;  /* 0x000000ff06008986 */ /* 0x000fe6000c101904 */
[--C-:B------:R-:W-:Y:S01]  /*0150*/  IMAD.WIDE.U32 R8, R0, 0x8, R4.reuse ;  /* 0x0000000800087825 */ /* 0x100fe200078e0004 */
[----:B------:R-:W-:Y:S03]  /*0160*/  STG.E desc[UR4][R6.64+0x4], R2 ;  /* 0x0000040206007986 */ /* 0x000fe6000c101904 */
[----:B------:R-:W-:Y:S01]  /*0170*/  IMAD.WIDE.U32 R4, R2, 0x8, R4 ;  /* 0x0000000802047825 */ /* 0x000fe200078e0004 */
[----:B------:R1:W-:Y:S04]  /*0180*/  STG.E.64 desc[UR4][R6.64+0x8], R12 ;  /* 0x0000080c06007986 */ /* 0x0003e8000c101b04 */
[----:B------:R-:W2:Y:S04]  /*0190*/  LDG.E.64 R8, desc[UR4][R8.64] ;  /* 0x0000000408087981 */ /* 0x000ea8000c1e1b00 */
[----:B------:R0:W3:Y:S01]  /*01a0*/  LDG.E.64 R10, desc[UR4][R4.64] ;  /* 0x00000004040a7981 */ /* 0x0000e2000c1e1b00 */
[----:B------:R-:W-:Y:S01]  /*01b0*/  MOV R3, 0x378 ;  /* 0x0000037800037802 */ /* 0x000fe20000000f00 */
[----:B------:R-:W4:Y:S02]  /*01c0*/  LDCU UR4, c[0x0][0x2f8] ;  /* 0x00005f00ff0477ac */ /* 0x000f240008000800 */
[----:B------:R2:W-:Y:S01]  /*01d0*/  STL [R1+0x10], R2 ;  /* 0x0000100201007387 */ /* 0x0005e20000100800 */
[----:B-1----:R1:W1:Y:S01]  /*01e0*/  LDC.64 R12, c[0x4][R3] ;  /* 0x01000000030c7b82 */ /* 0x0022620000000a00 */
[----:B------:R-:W5:Y:S02]  /*01f0*/  LDCU UR5, c[0x0][0x2fc] ;  /* 0x00005f80ff0577ac */ /* 0x000f640008000800 */
[----:B------:R1:W-:Y:S01]  /*0200*/  STL [R1], R0 ;  /* 0x0000000001007387 */ /* 0x0003e20000100800 */
[----:B0-----:R-:W-:Y:S01]  /*0210*/  IMAD.U32 R4, RZ, RZ, UR6 ;  /* 0x00000006ff047e24 */ /* 0x001fe2000f8e00ff */
[----:B------:R-:W-:-:S02]  /*0220*/  MOV R5, UR7 ;  /* 0x0000000700057c02 */ /* 0x000fc40008000f00 */
[----:B----4-:R-:W-:-:S05]  /*0230*/  IADD3 R6, P0, PT, R1, UR4, RZ ;  /* 0x0000000401067c10 */ /* 0x010fca000ff1e0ff */
[----:B-----5:R-:W-:Y:S01]  /*0240*/  IMAD.X R7, RZ, RZ, UR5, P0 ;  /* 0x00000005ff077e24 */ /* 0x020fe200080e06ff */
[----:B--2---:R0:W-:Y:S04]  /*0250*/  STL.64 [R1+0x8], R8 ;  /* 0x0000080801007387 */ /* 0x0041e80000100a00 */
[----:B-1-3--:R0:W-:Y:S03]  /*0260*/  STL.64 [R1+0x18], R10 ;  /* 0x0000180a01007387 */ /* 0x00a1e60000100a00 */
[----:B------:R-:W-:-:S07]  /*0270*/  LEPC R20, `(.L_x_2799) ;  /* 0x000000001014794e */ /* 0x000fce0000000000 */
[----:B0-----:R-:W-:Y:S05]  /*0280*/  CALL.ABS.NOINC R12 ;  /* 0x000000000c007343 */ /* 0x001fea0003c00000 */
.L_x_2799:
[----:B------:R-:W-:Y:S05]  /*0290*/  EXIT ;  /* 0x000000000000794d */ /* 0x000fea0003800000 */
.L_x_2800:
        /* <DEDUP_REMOVED lines=14> */
.L_x_2974:


//--------------------- .text._Z54parallel_push_edge_preallocate_list_to_device_queue_v1P10edge_blockm --------------------------
	.section	.text._Z54parallel_push_edge_preallocate_list_to_device_queue_v1P10edge_blockm,"ax",@progbits
	.align	128
        .global         _Z54parallel_push_edge_preallocate_list_to_device_queue_v1P10edge_blockm
        .type           _Z54parallel_push_edge_preallocate_list_to_device_queue_v1P10edge_blockm,@function
        .size           _Z54parallel_push_edge_preallocate_list_to_device_queue_v1P10edge_blockm,(.L_x_2975 - _Z54parallel_push_edge_preallocate_list_to_device_queue_v1P10edge_blockm)
        .other          _Z54parallel_push_edge_preallocate_list_to_device_queue_v1P10edge_blockm,@"STO_CUDA_ENTRY STV_DEFAULT"
_Z54parallel_push_edge_preallocate_list_to_device_queue_v1P10edge_blockm:
.text._Z54parallel_push_edge_preallocate_list_to_device_queue_v1P10edge_blockm:
        /* <DEDUP_REMOVED lines=10> */
[----:B------:R-:W0:Y:S02]  /*00a0*/  LDCU.64 UR6, c[0x0][0x358] ;  /* 0x00006b00ff0677ac */ /* 0x000e240008000a00 */
[----:B0-----:R-:W2:Y:S02]  /*00b0*/  LDG.E.64 R2, desc[UR6][R4.64+0x8] ;  /* 0x0000080604027981 */ /* 0x001ea4000c1e1b00 */
[----:B--2---:R-:W-:-:S05]  /*00c0*/  IADD3 R2, P0, PT, -R2, 0x9896800, RZ ;  /* 0x0989680002027810 */ /* 0x004fca0007f1e1ff */
[----:B------:R-:W-:Y:S01]  /*00d0*/  IMAD.X R3, RZ, RZ, ~R3, P0 ;  /* 0x000000ffff037224 */ /* 0x000fe200000e0e03 */
[----:B------:R-:W-:-:S04]  /*00e0*/  ISETP.GE.U32.AND P0, PT, R2, UR8, PT ;  /* 0x0000000802007c0c */ /* 0x000fc8000bf06070 */
[----:B------:R-:W-:-:S13]  /*00f0*/  ISETP.GE.U32.AND.EX P0, PT, R3, UR9, PT, P0 ;  /* 0x0000000903007c0c */ /* 0x000fda000bf06100 */
[----:B------:R-:W-:Y:S05]  /*0100*/  @!P0 EXIT ;  /* 0x000000000000894d */ /* 0x000fea0003800000 */
[----:B------:R-:W2:Y:S02]  /*0110*/  LDG.E.64 R4, desc[UR6][R4.64] ;  /* 0x0000000604047981 */ /* 0x000ea4000c1e1b00 */
[----:B--2---:R-:W-:-:S05]  /*0120*/  IADD3 R10, P0, PT, R5, UR8, RZ ;  /* 0x00000008050a7c10 */ /* 0x004fca000ff1e0ff */
[----:B------:R-:W-:-:S04]  /*0130*/  IMAD.X R11, RZ, RZ, UR9, P0 ;  /* 0x00000009ff0b7e24 */ /* 0x000fc800080e06ff */
        /* <DEDUP_REMOVED lines=10> */
[----:B------:R-:W-:Y:S01]  /*01e0*/  IMAD R5, R5, -0x9896800, RZ ;  /* 0xf676980005057824 */ /* 0x000fe200078e02ff */
[----:B------:R-:W-:-:S04]  /*01f0*/  ISETP.NE.U32.AND P0, PT, R2, R4, PT ;  /* 0x000000040200720c */ /* 0x000fc80003f05070 */
[----:B------:R-:W-:-:S04]  /*0200*/  IADD3 R3, PT, PT, R3, -R7, R5 ;  /* 0x8000000703037210 */ /* 0x000fc80007ffe005 */
[----:B------:R-:W-:-:S13]  /*0210*/  ISETP.NE.AND.EX P0, PT, R3, RZ, PT, P0 ;  /* 0x000000ff0300720c */ /* 0x000fda0003f05300 */
[----:B------:R-:W-:Y:S05]  /*0220*/  @!P0 EXIT ;  /* 0x000000000000894d */ /* 0x000fea0003800000 */
[----:B------:R-:W0:Y:S01]  /*0230*/  LDC.64 R2, c[0x0][0x380] ;  /* 0x0000e000ff027b82 */ /* 0x000e220000000a00 */
[----:B------:R-:W1:Y:S02]  /*0240*/  LDCU.64 UR4, c[0x4][0x18] ;  /* 0x01000300ff0477ac */ /* 0x000e640008000a00 */
[----:B-1----:R-:W-:Y:S01]  /*0250*/  LEA R4, P0, R0, UR4, 0x3 ;  /* 0x0000000400047c11 */ /* 0x002fe2000f8018ff */
[----:B------:R-:W-:-:S03]  /*0260*/  UMOV UR4, URZ ;  /* 0x000000ff00047c82 */ /* 0x000fc60008000000 */
[C---:B------:R-:W-:Y:S01]  /*0270*/  LEA.HI.X R5, R0.reuse, UR5, RZ, 0x3, P0 ;  /* 0x0000000500057c11 */ /* 0x040fe200080f1cff */
[----:B0-----:R-:W-:-:S04]  /*0280*/  IMAD.WIDE.U32 R2, R0, 0x98, R2 ;  /* 0x0000009800027825 */ /* 0x001fc800078e0002 */
[----:B------:R-:W-:-:S05]  /*0290*/  VIADD R3, R3, UR4 ;  /* 0x0000000403037c36 */ /* 0x000fca0008000000 */
[----:B------:R-:W-:Y:S01]  /*02a0*/  STG.E.64 desc[UR6][R4.64+0x10], R2 ;  /* 0x0000100204007986 */ /* 0x000fe2000c101b06 */
[----:B------:R-:W-:Y:S05]  /*02b0*/  EXIT ;  /* 0x000000000000794d */ /* 0x000fea0003800000 */
.L_x_2801:
        /* <DEDUP_REMOVED lines=12> */
.L_x_2975:


//--------------------- .text._Z51parallel_push_edge_preallocate_list_to_device_queueP10edge_blockPP18adjacency_sentinelPmm --------------------------
	.section	.text._Z51parallel_push_edge_preallocate_list_to_device_queueP10edge_blockPP18adjacency_sentinelPmm,"ax",@progbits
	.align	128
        .global         _Z51parallel_push_edge_preallocate_list_to_device_queueP10edge_blockPP18adjacency_sentinelPmm
        .type           _Z51parallel_push_edge_preallocate_list_to_device_queueP10edge_blockPP18adjacency_sentinelPmm,@function
        .size           _Z51parallel_push_edge_preallocate_list_to_device_queueP10edge_blockPP18adjacency_sentinelPmm,(.L_x_2976 - _Z51parallel_push_edge_preallocate_list_to_device_queueP10edge_blockPP18adjacency_sentinelPmm)
        .other          _Z51parallel_push_edge_preallocate_list_to_device_queueP10edge_blockPP18adjacency_sentinelPmm,@"STO_CUDA_ENTRY STV_DEFAULT"
_Z51parallel_push_edge_preallocate_list_to_device_queueP10edge_blockPP18adjacency_sentinelPmm:
.text._Z51parallel_push_edge_preallocate_list_to_device_queueP10edge_blockPP18adjacency_sentinelPmm:
        /* <DEDUP_REMOVED lines=44> */
.L_x_2802:
        /* <DEDUP_REMOVED lines=12> */
.L_x_2976:


//--------------------- .text._Z19data_structure_initP27vertex_dictionary_structurePmS1_PjS1_PP10edge_blockS5_ --------------------------
	.section	.text._Z19data_structure_initP27vertex_dictionary_structurePmS1_PjS1_PP10edge_blockS5_,"ax",@progbits
	.align	128
        .global         _Z19data_structure_initP27vertex_dictionary_structurePmS1_PjS1_PP10edge_blockS5_
        .type           _Z19data_structure_initP27vertex_dictionary_structurePmS1_PjS1_PP10edge_blockS5_,@function
        .size           _Z19data_structure_initP27vertex_dictionary_structurePmS1_PjS1_PP10edge_blockS5_,(.L_x_2977 - _Z19data_structure_initP27vertex_dictionary_structurePmS1_PjS1_PP10edge_blockS5_)
        .other          _Z19data_structure_initP27vertex_dictionary_structurePmS1_PjS1_PP10edge_blockS5_,@"STO_CUDA_ENTRY STV_DEFAULT"
_Z19data_structure_initP27vertex_dictionary_structurePmS1_PjS1_PP10edge_blockS5_:
.text._Z19data_structure_initP27vertex_dictionary_structurePmS1_PjS1_PP10edge_blockS5_:
[----:B------:R-:W-:Y:S08]  /*0000*/  LDC R1, c[0x0][0x37c] ;  /* 0x0000df00ff017b82 */ /* 0x000ff00000000800 */
[----:B------:R-:W0:Y:S01]  /*0010*/  LDC.64 R6, c[0x0][0x380] ;  /* 0x0000e000ff067b82 */ /* 0x000e220000000a00 */
[----:B------:R-:W1:Y:S01]  /*0020*/  LDCU.64 UR4, c[0x0][0x358] ;  /* 0x00006b00ff0477ac */ /* 0x000e620008000a00 */
[----:B------:R-:W-:Y:S01]  /*0030*/  IMAD.MOV.U32 R8, RZ, RZ, -0x1 ;  /* 0xffffffffff087424 */ /* 0x000fe200078e00ff */
[----:B------:R-:W-:Y:S01]  /*0040*/  MOV R9, 0xffffffff ;  /* 0xffffffff00097802 */ /* 0x000fe20000000f00 */
[----:B------:R-:W-:Y:S01]  /*0050*/  IMAD.MOV.U32 R24, RZ, RZ, -0x1 ;  /* 0xffffffffff187424 */ /* 0x000fe200078e00ff */
[----:B------:R-:W-:-:S03]  /*0060*/  MOV R25, 0xffffffff ;  /* 0xffffffff00197802 */ /* 0x000fc60000000f00 */
[----:B------:R-:W1:Y:S08]  /*0070*/  LDC.64 R2, c[0x4][0x8] ;  /* 0x01000200ff027b82 */ /* 0x000e700000000a00 */
[----:B------:R-:W2:Y:S08]  /*0080*/  LDC.64 R4, c[0x4][0x18] ;  /* 0x01000600ff047b82 */ /* 0x000eb00000000a00 */
[----:B------:R-:W3:Y:S01]  /*0090*/  LDC.64 R12, c[0x0][0x388] ;  /* 0x0000e200ff0c7b82 */ /* 0x000ee20000000a00 */
[----:B0-----:R-:W-:-:S05]  /*00a0*/  IADD3 R10, P0, PT, R6, 0x18000000, RZ ;  /* 0x18000000060a7810 */ /* 0x001fca0007f1e0ff */
[----:B------:R-:W-:Y:S02]  /*00b0*/  IMAD.X R11, RZ, RZ, R7, P0 ;  /* 0x000000ffff0b7224 */ /* 0x000fe400000e0607 */
[----:B------:R-:W0:Y:S01]  /*00c0*/  LDC.64 R14, c[0x0][0x390] ;  /* 0x0000e400ff0e7b82 */ /* 0x000e220000000a00 */
[----:B-1----:R-:W-:Y:S04]  /*00d0*/  STG.E.64 desc[UR4][R2.64], R8 ;  /* 0x0000000802007986 */ /* 0x002fe8000c101b04 */
[----:B------:R-:W-:Y:S03]  /*00e0*/  STG.E.64 desc[UR4][R2.64+0x8], R8 ;  /* 0x0000080802007986 */ /* 0x000fe6000c101b04 */
[----:B------:R-:W1:Y:S01]  /*00f0*/  LDC.64 R16, c[0x0][0x398] ;  /* 0x0000e600ff107b82 */ /* 0x000e620000000a00 */
[----:B------:R-:W-:Y:S04]  /*0100*/  STG.E.64 desc[UR4][R2.64+0x10], RZ ;  /* 0x000010ff02007986 */ /* 0x000fe8000c101b04 */
[----:B--2---:R-:W-:Y:S03]  /*0110*/  STG.E.64 desc[UR4][R4.64], R24 ;  /* 0x0000001804007986 */ /* 0x004fe6000c101b04 */
[----:B------:R-:W2:Y:S01]  /*0120*/  LDC.64 R18, c[0x0][0x3a0] ;  /* 0x0000e800ff127b82 */ /* 0x000ea20000000a00 */
[----:B------:R-:W-:Y:S04]  /*0130*/  STG.E.64 desc[UR4][R4.64+0x8], RZ ;  /* 0x000008ff04007986 */ /* 0x000fe8000c101b04 */
[----:B------:R-:W-:Y:S03]  /*0140*/  STG.E.64 desc[UR4][R10.64+0x519610], RZ ;  /* 0x519610ff0a007986 */ /* 0x000fe6000c101b04 */
[----:B------:R-:W4:Y:S01]  /*0150*/  LDC.64 R20, c[0x0][0x3a8] ;  /* 0x0000ea00ff147b82 */ /* 0x000f220000000a00 */
[----:B---3--:R-:W-:Y:S04]  /*0160*/  STG.E.64 desc[UR4][R6.64], R12 ;  /* 0x0000000c06007986 */ /* 0x008fe8000c101b04 */
[----:B0-----:R-:W-:Y:S03]  /*0170*/  STG.E.64 desc[UR4][R10.64+0x519608], R14 ;  /* 0x5196080e0a007986 */ /* 0x001fe6000c101b04 */
[----:B------:R-:W0:Y:S01]  /*0180*/  LDC.64 R22, c[0x0][0x3b0] ;  /* 0x0000ec00ff167b82 */ /* 0x000e220000000a00 */
[----:B-1----:R-:W-:Y:S04]  /*0190*/  STG.E.64 desc[UR4][R10.64+0x519618], R16 ;  /* 0x519618100a007986 */ /* 0x002fe8000c101b04 */
[----:B--2---:R-:W-:Y:S04]  /*01a0*/  STG.E.64 desc[UR4][R10.64+0x519620], R18 ;  /* 0x519620120a007986 */ /* 0x004fe8000c101b04 */
[----:B----4-:R-:W-:Y:S04]  /*01b0*/  STG.E.64 desc[UR4][R10.64+0x519628], R20 ;  /* 0x519628140a007986 */ /* 0x010fe8000c101b04 */
[----:B0-----:R-:W-:Y:S01]  /*01c0*/  STG.E.64 desc[UR4][R10.64+0x519630], R22 ;  /* 0x519630160a007986 */ /* 0x001fe2000c101b04 */
[----:B------:R-:W-:Y:S05]  /*01d0*/  EXIT ;  /* 0x000000000000794d */ /* 0x000fea0003800000 */
.L_x_2803:
        /* <DEDUP_REMOVED lines=10> */
.L_x_2977:


//--------------------- .text._Z16print_bit_stringv --------------------------
	.section	.text._Z16print_bit_stringv,"ax",@progbits
	.align	128
        .global         _Z16print_bit_stringv
        .type           _Z16print_bit_stringv,@function
        .size           _Z16print_bit_stringv,(.L_x_2978 - _Z16print_bit_stringv)
        .other          _Z16print_bit_stringv,@"STO_CUDA_ENTRY STV_DEFAULT"
_Z16print_bit_stringv:
.text._Z16print_bit_stringv:
[----:B------:R-:W0:Y:S01]  /*0000*/  LDC R1, c[0x0][0x37c] ;  /* 0x0000df00ff017b82 */ /* 0x000e220000000800 */
[----:B------:R-:W1:Y:S01]  /*0010*/  LDCU.64 UR4, c[0x4][0x20] ;  /* 0x01000400ff0477ac */ /* 0x000e620008000a00 */
[----:B0-----:R-:W-:Y:S02]  /*0020*/  VIADD R1, R1, 0xfffffff0 ;  /* 0xfffffff001017836 */ /* 0x001fe40000000000 */
[----:B------:R-:W-:Y:S01]  /*0030*/  IMAD.MOV.U32 R18, RZ, RZ, 0x4 ;  /* 0x00000004ff127424 */ /* 0x000fe200078e00ff */
[----:B------:R-:W0:Y:S01]  /*0040*/  LDCU UR6, c[0x0][0x2f8] ;  /* 0x00005f00ff0677ac */ /* 0x000e220008000800 */
[----:B------:R-:W-:Y:S01]  /*0050*/  IMAD.MOV.U32 R19, RZ, RZ, RZ ;  /* 0x000000ffff137224 */ /* 0x000fe200078e00ff */
[----:B------:R-:W2:Y:S01]  /*0060*/  LDCU UR7, c[0x0][0x2fc] ;  /* 0x00005f80ff0777ac */ /* 0x000ea20008000800 */
[----:B------:R-:W3:Y:S01]  /*0070*/  LDCU.64 UR36, c[0x0][0x358] ;  /* 0x00006b00ff2477ac */ /* 0x000ee20008000a00 */
[----:B-1----:R-:W-:-:S04]  /*0080*/  UIADD3 UR4, UP0, UPT, UR4, 0x10, URZ ;  /* 0x0000001004047890 */ /* 0x002fc8000ff1e0ff */
[----:B------:R-:W-:Y:S01]  /*0090*/  UIADD3.X UR5, UPT, UPT, URZ, UR5, URZ, UP0, !UPT ;  /* 0x00000005ff057290 */ /* 0x000fe200087fe4ff */
[----:B0-----:R-:W-:Y:S02]  /*00a0*/  IADD3 R2, P0, PT, R1, UR6, RZ ;  /* 0x0000000601027c10 */ /* 0x001fe4000ff1e0ff */
[----:B------:R-:W-:-:S03]  /*00b0*/  MOV R22, UR4 ;  /* 0x0000000400167c02 */ /* 0x000fc60008000f00 */
[----:B--2---:R-:W-:Y:S02]  /*00c0*/  IMAD.X R16, RZ, RZ, UR7, P0 ;  /* 0x00000007ff107e24 */ /* 0x004fe400080e06ff */
[----:B---3--:R-:W-:-:S07]  /*00d0*/  IMAD.U32 R23, RZ, RZ, UR5 ;  /* 0x00000005ff177e24 */ /* 0x008fce000f8e00ff */
.L_x_2808:
[----:B------:R-:W2:Y:S01]  /*00e0*/  LDG.E.64 R10, desc[UR36][R22.64+-0x10] ;  /* 0xfffff024160a7981 */ /* 0x000ea2000c1e1b00 */
[----:B------:R-:W-:Y:S01]  /*00f0*/  IADD3 R8, P0, PT, R18, -0x3, RZ ;  /* 0xfffffffd12087810 */ /* 0x000fe20007f1e0ff */
[----:B------:R-:W0:Y:S01]  /*0100*/  LDCU.64 UR4, c[0x4][0x238] ;  /* 0x01004700ff0477ac */ /* 0x000e220008000a00 */
[----:B------:R-:W-:Y:S01]  /*0110*/  MOV R17, 0x378 ;  /* 0x0000037800117802 */ /* 0x000fe20000000f00 */
[----:B------:R-:W-:Y:S01]  /*0120*/  IMAD.MOV.U32 R7, RZ, RZ, R16 ;  /* 0x000000ffff077224 */ /* 0x000fe200078e0010 */
[----:B------:R-:W-:Y:S02]  /*0130*/  IADD3.X R9, PT, PT, R19, -0x1, RZ, P0, !PT ;  /* 0xffffffff13097810 */ /* 0x000fe400007fe4ff */
[----:B------:R1:W3:Y:S01]  /*0140*/  LDC.64 R12, c[0x4][R17] ;  /* 0x01000000110c7b82 */ /* 0x0002e20000000a00 */
[----:B------:R-:W-:Y:S01]  /*0150*/  MOV R6, R2 ;  /* 0x0000000200067202 */ /* 0x000fe20000000f00 */
[----:B0-----:R-:W-:Y:S02]  /*0160*/  IMAD.U32 R4, RZ, RZ, UR4 ;  /* 0x00000004ff047e24 */ /* 0x001fe4000f8e00ff */
[----:B------:R-:W-:Y:S01]  /*0170*/  IMAD.U32 R5, RZ, RZ, UR5 ;  /* 0x00000005ff057e24 */ /* 0x000fe2000f8e00ff */
[----:B--23--:R1:W-:Y:S06]  /*0180*/  STL.128 [R1], R8 ;  /* 0x0000000801007387 */ /* 0x00c3ec0000100c00 */
[----:B------:R-:W-:-:S07]  /*0190*/  LEPC R20, `(.L_x_2804) ;  /* 0x000000001014794e */ /* 0x000fce0000000000 */
[----:B-1----:R-:W-:Y:S05]  /*01a0*/  CALL.ABS.NOINC R12 ;  /* 0x000000000c007343 */ /* 0x002fea0003c00000 */
.L_x_2804:
[----:B------:R-:W2:Y:S01]  /*01b0*/  LDG.E.64 R10, desc[UR36][R22.64+-0x8] ;  /* 0xfffff824160a7981 */ /* 0x000ea2000c1e1b00 */
[----:B------:R-:W-:Y:S01]  /*01c0*/  IADD3 R8, P0, PT, R18, -0x2, RZ ;  /* 0xfffffffe12087810 */ /* 0x000fe20007f1e0ff */
[----:B------:R0:W1:Y:S01]  /*01d0*/  LDC.64 R12, c[0x4][R17] ;  /* 0x01000000110c7b82 */ /* 0x0000620000000a00 */
[----:B------:R-:W3:Y:S01]  /*01e0*/  LDCU.64 UR4, c[0x4][0x238] ;  /* 0x01004700ff0477ac */ /* 0x000ee20008000a00 */
[----:B------:R-:W-:Y:S01]  /*01f0*/  MOV R6, R2 ;  /* 0x0000000200067202 */ /* 0x000fe20000000f00 */
[----:B------:R-:W-:Y:S01]  /*0200*/  IMAD.MOV.U32 R7, RZ, RZ, R16 ;  /* 0x000000ffff077224 */ /* 0x000fe200078e0010 */
[----:B------:R-:W-:Y:S01]  /*0210*/  IADD3.X R9, PT, PT, R19, -0x1, RZ, P0, !PT ;  /* 0xffffffff13097810 */ /* 0x000fe200007fe4ff */
[----:B---3--:R-:W-:Y:S02]  /*0220*/  IMAD.U32 R4, RZ, RZ, UR4 ;  /* 0x00000004ff047e24 */ /* 0x008fe4000f8e00ff */
[----:B------:R-:W-:Y:S02]  /*0230*/  IMAD.U32 R5, RZ, RZ, UR5 ;  /* 0x00000005ff057e24 */ /* 0x000fe4000f8e00ff */
[----:B-12---:R0:W-:Y:S05]  /*0240*/  STL.128 [R1], R8 ;  /* 0x0000000801007387 */ /* 0x0061ea0000100c00 */
[----:B------:R-:W-:-:S07]  /*0250*/  LEPC R20, `(.L_x_2805) ;  /* 0x000000001014794e */ /* 0x000fce0000000000 */
[----:B0-----:R-:W-:Y:S05]  /*0260*/  CALL.ABS.NOINC R12 ;  /* 0x000000000c007343 */ /* 0x001fea0003c00000 */
.L_x_2805:
        /* <DEDUP_REMOVED lines=12> */
.L_x_2806:
[----:B------:R-:W2:Y:S01]  /*0330*/  LDG.E.64 R10, desc[UR36][R22.64+0x8] ;  /* 0x00000824160a7981 */ /* 0x000ea2000c1e1b00 */
[----:B------:R-:W-:Y:S01]  /*0340*/  IMAD.MOV.U32 R8, RZ, RZ, R18 ;  /* 0x000000ffff087224 */ /* 0x000fe200078e0012 */
[----:B------:R0:W1:Y:S01]  /*0350*/  LDC.64 R12, c[0x4][R17] ;  /* 0x01000000110c7b82 */ /* 0x0000620000000a00 */
[----:B------:R-:W-:Y:S01]  /*0360*/  IMAD.MOV.U32 R9, RZ, RZ, R19 ;  /* 0x000000ffff097224 */ /* 0x000fe200078e0013 */
[----:B------:R-:W3:Y:S01]  /*0370*/  LDCU.64 UR4, c[0x4][0x238] ;  /* 0x01004700ff0477ac */ /* 0x000ee20008000a00 */
[----:B------:R-:W-:Y:S02]  /*0380*/  IMAD.MOV.U32 R6, RZ, RZ, R2 ;  /* 0x000000ffff067224 */ /* 0x000fe400078e0002 */
[----:B------:R-:W-:Y:S01]  /*0390*/  IMAD.MOV.U32 R7, RZ, RZ, R16 ;  /* 0x000000ffff077224 */ /* 0x000fe200078e0010 */
[----:B---3--:R-:W-:Y:S01]  /*03a0*/  MOV R4, UR4 ;  /* 0x0000000400047c02 */ /* 0x008fe20008000f00 */
[----:B------:R-:W-:Y:S01]  /*03b0*/  IMAD.U32 R5, RZ, RZ, UR5 ;  /* 0x00000005ff057e24 */ /* 0x000fe2000f8e00ff */
[----:B-12---:R0:W-:Y:S06]  /*03c0*/  STL.128 [R1], R8 ;  /* 0x0000000801007387 */ /* 0x0061ec0000100c00 */
[----:B------:R-:W-:-:S07]  /*03d0*/  LEPC R20, `(.L_x_2807) ;  /* 0x000000001014794e */ /* 0x000fce0000000000 */
[----:B0-----:R-:W-:Y:S05]  /*03e0*/  CALL.ABS.NOINC R12 ;  /* 0x000000000c007343 */ /* 0x001fea0003c00000 */
.L_x_2807:
[----:B------:R-:W-:Y:S02]  /*03f0*/  IADD3 R18, P0, PT, R18, 0x4, RZ ;  /* 0x0000000412127810 */ /* 0x000fe40007f1e0ff */
[----:B------:R-:W-:Y:S02]  /*0400*/  IADD3 R22, P1, PT, R22, 0x20, RZ ;  /* 0x0000002016167810 */ /* 0x000fe40007f3e0ff */
[----:B------:R-:W-:Y:S02]  /*0410*/  IADD3.X R19, PT, PT, RZ, R19, RZ, P0, !PT ;  /* 0x00000013ff137210 */ /* 0x000fe400007fe4ff */
[----:B------:R-:W-:Y:S01]  /*0420*/  ISETP.NE.U32.AND P0, PT, R18, 0x68, PT ;  /* 0x000000681200780c */ /* 0x000fe20003f05070 */
[----:B------:R-:W-:-:S03]  /*0430*/  IMAD.X R23, RZ, RZ, R23, P1 ;  /* 0x000000ffff177224 */ /* 0x000fc600008e0617 */
[----:B------:R-:W-:-:S13]  /*0440*/  ISETP.NE.AND.EX P0, PT, R19, RZ, PT, P0 ;  /* 0x000000ff1300720c */ /* 0x000fda0003f05300 */
[----:B------:R-:W-:Y:S05]  /*0450*/  @P0 BRA `(.L_x_2808) ;  /* 0xfffffffc00200947 */ /* 0x000fea000383ffff */
[----:B------:R-:W-:Y:S05]  /*0460*/  EXIT ;  /* 0x000000000000794d */ /* 0x000fea0003800000 */
.L_x_2809:
        /* <DEDUP_REMOVED lines=9> */
.L_x_2978:


//--------------------- .text._Z23build_bit_string_lookupv --------------------------
	.section	.text._Z23build_bit_string_lookupv,"ax",@progbits
	.align	128
        .global         _Z23build_bit_string_lookupv
        .type           _Z23build_bit_string_lookupv,@function
        .size           _Z23build_bit_string_lookupv,(.L_x_2979 - _Z23build_bit_string_lookupv)
        .other          _Z23build_bit_string_lookupv,@"STO_CUDA_ENTRY STV_DEFAULT"
_Z23build_bit_string_lookupv:
.text._Z23build_bit_string_lookupv:
[----:B------:R-:W-:Y:S01]  /*0000*/  LDC R1, c[0x0][0x37c] ;  /* 0x0000df00ff017b82 */ /* 0x000fe20000000800 */
[----:B------:R-:W0:Y:S07]  /*0010*/  S2R R3, SR_TID.X ;  /* 0x0000000000037919 */ /* 0x000e2e0000002100 */
[----:B------:R-:W0:Y:S08]  /*0020*/  S2UR UR4, SR_CTAID.X ;  /* 0x00000000000479c3 */ /* 0x000e300000002500 */
[----:B------:R-:W0:Y:S02]  /*0030*/  LDC R0, c[0x0][0x360] ;  /* 0x0000d800ff007b82 */ /* 0x000e240000000800 */
[----:B0-----:R-:W-:-:S05]  /*0040*/  IMAD R0, R0, UR4, R3 ;  /* 0x0000000400007c24 */ /* 0x001fca000f8e0203 */
[----:B------:R-:W-:-:S13]  /*0050*/  ISETP.GT.U32.AND P0, PT, R0, 0xfff, PT ;  /* 0x00000fff0000780c */ /* 0x000fda0003f04070 */
[----:B------:R-:W-:Y:S05]  /*0060*/  @P0 EXIT ;  /* 0x000000000000094d */ /* 0x000fea0003800000 */
[----:B------:R-:W-:Y:S01]  /*0070*/  ISETP.NE.AND P0, PT, R0, RZ, PT ;  /* 0x000000ff0000720c */ /* 0x000fe20003f05270 */
[----:B------:R-:W-:Y:S01]  /*0080*/  BSSY.RECONVERGENT B0, `(.L_x_2810) ;  /* 0x0000014000007945 */ /* 0x000fe20003800200 */
[----:B------:R-:W-:Y:S02]  /*0090*/  IMAD.MOV.U32 R7, RZ, RZ, RZ ;  /* 0x000000ffff077224 */ /* 0x000fe400078e00ff */
[----:B------:R-:W-:-:S09]  /*00a0*/  IMAD.MOV.U32 R8, RZ, RZ, RZ ;  /* 0x000000ffff087224 */ /* 0x000fd200078e00ff */
[----:B------:R-:W-:Y:S05]  /*00b0*/  @!P0 BRA `(.L_x_2811) ;  /* 0x0000000000408947 */ /* 0x000fea0003800000 */
[----:B------:R-:W-:Y:S01]  /*00c0*/  IADD3 R5, P0, PT, R0, 0x1, RZ ;  /* 0x0000000100057810 */ /* 0x000fe20007f1e0ff */
[----:B------:R-:W-:Y:S02]  /*00d0*/  IMAD.MOV.U32 R7, RZ, RZ, RZ ;  /* 0x000000ffff077224 */ /* 0x000fe400078e00ff */
[----:B------:R-:W-:Y:S02]  /*00e0*/  IMAD.MOV.U32 R8, RZ, RZ, RZ ;  /* 0x000000ffff087224 */ /* 0x000fe400078e00ff */
[----:B------:R-:W-:-:S08]  /*00f0*/  IMAD.X R6, RZ, RZ, RZ, P0 ;  /* 0x000000ffff067224 */ /* 0x000fd000000e06ff */
.L_x_2812:
[----:B------:R-:W-:Y:S01]  /*0100*/  ISETP.GT.U32.AND P0, PT, R5, 0x3, PT ;  /* 0x000000030500780c */ /* 0x000fe20003f04070 */
[----:B------:R-:W-:-:S03]  /*0110*/  IMAD.WIDE.U32 R2, R7, 0xa, RZ ;  /* 0x0000000a07027825 */ /* 0x000fc600078e00ff */
[----:B------:R-:W-:Y:S01]  /*0120*/  ISETP.GT.U32.AND.EX P0, PT, R6, RZ, PT, P0 ;  /* 0x000000ff0600720c */ /* 0x000fe20003f04100 */
[----:B------:R-:W-:Y:S01]  /*0130*/  IMAD R9, R8, 0xa, RZ ;  /* 0x0000000a08097824 */ /* 0x000fe200078e02ff */
[----:B------:R-:W-:Y:S02]  /*0140*/  LOP3.LUT R4, R2, 0x1, R5, 0xf8, !PT ;  /* 0x0000000102047812 */ /* 0x000fe400078ef805 */
[--C-:B------:R-:W-:Y:S02]  /*0150*/  SHF.R.U64 R2, R5, 0x1, R6.reuse ;  /* 0x0000000105027819 */ /* 0x100fe40000001206 */
[----:B------:R-:W-:Y:S02]  /*0160*/  IADD3 R7, P1, PT, R4, 0x1, RZ ;  /* 0x0000000104077810 */ /* 0x000fe40007f3e0ff */
[----:B------:R-:W-:Y:S02]  /*0170*/  SHF.R.U32.HI R4, RZ, 0x1, R6 ;  /* 0x00000001ff047819 */ /* 0x000fe40000011606 */
[----:B------:R-:W-:Y:S01]  /*0180*/  MOV R5, R2 ;  /* 0x0000000200057202 */ /* 0x000fe20000000f00 */
[----:B------:R-:W-:-:S02]  /*0190*/  IMAD.X R8, R3, 0x1, R9, P1 ;  /* 0x0000000103087824 */ /* 0x000fc400008e0609 */
[----:B------:R-:W-:Y:S01]  /*01a0*/  IMAD.MOV.U32 R6, RZ, RZ, R4 ;  /* 0x000000ffff067224 */ /* 0x000fe200078e0004 */
[----:B------:R-:W-:Y:S06]  /*01b0*/  @P0 BRA `(.L_x_2812) ;  /* 0xfffffffc00d00947 */ /* 0x000fec000383ffff */
.L_x_2811:
[----:B------:R-:W-:Y:S05]  /*01c0*/  BSYNC.RECONVERGENT B0 ;  /* 0x0000000000007941 */ /* 0x000fea0003800200 */
.L_x_2810:
[----:B------:R-:W0:Y:S01]  /*01d0*/  LDCU.64 UR6, c[0x4][0x20] ;  /* 0x01000400ff0677ac */ /* 0x000e220008000a00 */
[----:B------:R-:W-:Y:S01]  /*01e0*/  MOV R2, R7 ;  /* 0x0000000700027202 */ /* 0x000fe20000000f00 */
[----:B------:R-:W-:Y:S01]  /*01f0*/  IMAD.MOV.U32 R3, RZ, RZ, R8 ;  /* 0x000000ffff037224 */ /* 0x000fe200078e0008 */
[----:B------:R-:W1:Y:S01]  /*0200*/  LDCU.64 UR4, c[0x0][0x358] ;  /* 0x00006b00ff0477ac */ /* 0x000e620008000a00 */
[----:B0-----:R-:W-:-:S04]  /*0210*/  LEA R4, P0, R0, UR6, 0x3 ;  /* 0x0000000600047c11 */ /* 0x001fc8000f8018ff */
[----:B------:R-:W-:-:S05]  /*0220*/  LEA.HI.X R5, R0, UR7, RZ, 0x3, P0 ;  /* 0x0000000700057c11 */ /* 0x000fca00080f1cff */
[----:B-1----:R-:W-:Y:S01]  /*0230*/  STG.E.64 desc[UR4][R4.64], R2 ;  /* 0x0000000204007986 */ /* 0x002fe2000c101b04 */
[----:B------:R-:W-:Y:S05]  /*0240*/  EXIT ;  /* 0x000000000000794d */ /* 0x000fea0003800000 */
.L_x_2813:
        /* <DEDUP_REMOVED lines=11> */
.L_x_2979:


//--------------------- .nv.global.init           --------------------------
	.section	.nv.global.init,"aw",@progbits
	.align	8
.nv.global.init:
	.type		d_prev_thread_count,@object
	.size		d_prev_thread_count,($str$17 - d_prev_thread_count)
d_prev_thread_count:
        /*0000*/ 	.byte	0x01, 0x00, 0x00, 0x00, 0x00, 0x00, 0x00, 0x00
	.type		$str$17,@object
	.size		$str$17,($str$27 - $str$17)
$str$17:
        /*0008*/ 	.byte	0x0a, 0x00
	.type		$str$27,@object
	.size		$str$27,($str$29 - $str$27)
$str$27:
        /*000a*/ 	.byte	0x0a, 0x0a, 0x00
	.type		$str$29,@object
	.size		$str$29,($str$33 - $str$29)
$str$29:
        /*000d*/ 	.byte	0x25, 0x75, 0x20, 0x00
	.type		$str$33,@object
	.size		$str$33,($str$5 - $str$33)
$str$33:
        /*0011*/ 	.byte	0x25, 0x75, 0x0a, 0x00
	.type		$str$5,@object
	.size		$str$5,($str$11 - $str$5)
$str$5:
        /*0015*/ 	.byte	0x25, 0x6c, 0x75, 0x20, 0x00
	.type		$str$11,@object
	.size		$str$11,($str$25 - $str$11)
$str$11:
        /*001a*/ 	.byte	0x4e, 0x75, 0x6c, 0x6c, 0x20, 0x68, 0x69, 0x74, 0x0a, 0x00
	.type		$str$25,@object
	.size		$str$25,($str$18 - $str$25)
$str$25:
        /*0024*/ 	.byte	0x48, 0x69, 0x74, 0x20, 0x68, 0x65, 0x72, 0x65, 0x0a, 0x00
	.type		$str$18,@object
	.size		$str$18,($str$8 - $str$18)
$str$18:
        /*002e*/ 	.byte	0x56, 0x44, 0x53, 0x20, 0x3d, 0x20, 0x25, 0x6c, 0x75, 0x0a, 0x00
	.type		$str$8,@object
	.size		$str$8,($str$6 - $str$8)
$str$8:
        /*0039*/ 	.byte	0x0a, 0x55, 0x6e, 0x64, 0x65, 0x72, 0x66, 0x6c, 0x6f, 0x77, 0x21, 0x21, 0x00
	.type		$str$6,@object
	.size		$str$6,($str$28 - $str$6)
$str$6:
        /*0046*/ 	.byte	0x48, 0x69, 0x74, 0x20, 0x64, 0x69, 0x73, 0x70, 0x75, 0x74, 0x65, 0x0a, 0x00
	.type		$str$28,@object
	.size		$str$28,($str$32 - $str$28)
$str$28:
        /*0053*/ 	.byte	0x0a, 0x53, 0x53, 0x53, 0x50, 0x20, 0x76, 0x61, 0x6c, 0x75, 0x65, 0x73, 0x0a, 0x00
	.type		$str$32,@object
	.size		$str$32,($str$48 - $str$32)
$str$32:
        /*0061*/ 	.byte	0x0a, 0x43, 0x53, 0x52, 0x20, 0x65, 0x64, 0x67, 0x65, 0x73, 0x09, 0x09, 0x0a, 0x00
	.type		$str$48,@object
	.size		$str$48,($str$31 - $str$48)
$str$48:
        /*006f*/ 	.byte	0x50, 0x72, 0x65, 0x66, 0x69, 0x78, 0x20, 0x53, 0x75, 0x6d, 0x3a, 0x20, 0x25, 0x75, 0x00
	.type		$str$31,@object
	.size		$str$31,($str$38 - $str$31)
$str$31:
        /*007e*/ 	.byte	0x0a, 0x43, 0x53, 0x52, 0x20, 0x6f, 0x66, 0x66, 0x73, 0x65, 0x74, 0x09, 0x09, 0x0a, 0x00
	.type		$str$38,@object
	.size		$str$38,($str$34 - $str$38)
$str$38:
        /*008d*/ 	.byte	0x52, 0x65, 0x61, 0x72, 0x20, 0x41, 0x66, 0x74, 0x65, 0x72, 0x3a, 0x20, 0x25, 0x75, 0x0a, 0x00
	.type		$str$34,@object
	.size		$str$34,($str$39 - $str$34)
$str$34:
        /*009d*/ 	.byte	0x52, 0x65, 0x61, 0x72, 0x20, 0x42, 0x65, 0x66, 0x6f, 0x72, 0x65, 0x3a, 0x20, 0x25, 0x75, 0x0a
        /*00ad*/ 	.byte	0x00
	.type		$str$39,@object
	.size		$str$39,($str$19 - $str$39)
$str$39:
        /*00ae*/ 	.byte	0x46, 0x72, 0x6f, 0x6e, 0x74, 0x20, 0x41, 0x66, 0x74, 0x65, 0x72, 0x3a, 0x20, 0x25, 0x75, 0x0a
        /*00be*/ 	.byte	0x00
	.type		$str$19,@object
	.size		$str$19,($str$35 - $str$19)
$str$19:
        /*00bf*/ 	.byte	0x4b, 0x32, 0x20, 0x63, 0x6f, 0x75, 0x6e, 0x74, 0x65, 0x72, 0x20, 0x3d, 0x20, 0x25, 0x75, 0x0a
        /*00cf*/ 	.byte	0x00
	.type		$str$35,@object
	.size		$str$35,($str$42 - $str$35)
$str$35:
        /*00d0*/ 	.byte	0x46, 0x72, 0x6f, 0x6e, 0x74, 0x20, 0x42, 0x65, 0x66, 0x6f, 0x72, 0x65, 0x3a, 0x20, 0x25, 0x75
        /*00e0*/ 	.byte	0x0a, 0x00
	.type		$str$42,@object
	.size		$str$42,($str$15 - $str$42)
$str$42:
        /*00e2*/ 	.byte	0x52, 0x65, 0x63, 0x6f, 0x76, 0x65, 0x72, 0x65, 0x64, 0x20, 0x4d, 0x65, 0x6d, 0x6f, 0x72, 0x79
        /*00f2*/ 	.byte	0x3a, 0x20, 0x25, 0x75, 0x0a, 0x00
	.type		$str$15,@object
	.size		$str$15,($str$22 - $str$15)
$str$15:
        /*00f8*/ 	.byte	0x50, 0x72, 0x69, 0x6e, 0x74, 0x69, 0x6e, 0x67, 0x20, 0x4c, 0x69, 0x6e, 0x6b, 0x65, 0x64, 0x20
        /*0108*/ 	.byte	0x4c, 0x69, 0x73, 0x74, 0x0a, 0x00
	.type		$str$22,@object
	.size		$str$22,($str$44 - $str$22)
$str$22:
        /*010e*/ 	.byte	0x50, 0x72, 0x69, 0x6e, 0x74, 0x69, 0x6e, 0x67, 0x20, 0x42, 0x75, 0x63, 0x6b, 0x65, 0x74, 0x20
        /*011e*/ 	.byte	0x53, 0x74, 0x61, 0x74, 0x73, 0x0a, 0x00
	.type		$str$44,@object
	.size		$str$44,($str$46 - $str$44)
$str$44:
        /*0125*/ 	.byte	0x52, 0x65, 0x63, 0x6c, 0x61, 0x69, 0x6d, 0x65, 0x64, 0x20, 0x4d, 0x65, 0x6d, 0x6f, 0x72, 0x79
        /*0135*/ 	.byte	0x3a, 0x20, 0x25, 0x66, 0x20, 0x25, 0x25, 0x0a, 0x00
	.type		$str$46,@object
	.size		$str$46,($str$20 - $str$46)
$str$46:
        /*013e*/ 	.byte	0x46, 0x69, 0x6e, 0x61, 0x6c, 0x20, 0x46, 0x72, 0x61, 0x67, 0x6d, 0x65, 0x6e, 0x74, 0x61, 0x74
        /*014e*/ 	.byte	0x69, 0x6f, 0x6e, 0x3a, 0x20, 0x25, 0x75, 0x0a, 0x00
	.type		$str$20,@object
	.size		$str$20,($str$45 - $str$20)
$str$20:
        /*0157*/ 	.byte	0x41, 0x63, 0x74, 0x69, 0x76, 0x65, 0x20, 0x56, 0x65, 0x72, 0x74, 0x65, 0x78, 0x20, 0x43, 0x6f
        /*0167*/ 	.byte	0x75, 0x6e, 0x74, 0x20, 0x3d, 0x20, 0x25, 0x6c, 0x75, 0x0a, 0x00
	.type		$str$45,@object
	.size		$str$45,($str$9 - $str$45)
$str$45:
        /*0172*/ 	.byte	0x49, 0x6e, 0x69, 0x74, 0x69, 0x61, 0x6c, 0x20, 0x46, 0x72, 0x61, 0x67, 0x6d, 0x65, 0x6e, 0x74
        /*0182*/ 	.byte	0x61, 0x74, 0x69, 0x6f, 0x6e, 0x3a, 0x20, 0x25, 0x75, 0x0a, 0x00
	.type		$str$9,@object
	.size		$str$9,($str$23 - $str$9)
$str$9:
        /*018d*/ 	.byte	0x0a, 0x42, 0x69, 0x74, 0x20, 0x53, 0x74, 0x72, 0x69, 0x6e, 0x67, 0x20, 0x66, 0x6f, 0x72, 0x20
        /*019d*/ 	.byte	0x25, 0x6c, 0x75, 0x20, 0x69, 0x73, 0x20, 0x25, 0x6c, 0x75, 0x0a, 0x00
	.type		$str$23,@object
	.size		$str$23,($str$12 - $str$23)
$str$23:
        /*01a9*/ 	.byte	0x48, 0x65, 0x69, 0x67, 0x68, 0x74, 0x20, 0x25, 0x6c, 0x75, 0x20, 0x68, 0x61, 0x73, 0x20, 0x25
        /*01b9*/ 	.byte	0x6c, 0x75, 0x20, 0x76, 0x65, 0x72, 0x74, 0x69, 0x63, 0x65, 0x73, 0x0a, 0x00
	.type		$str$12,@object
	.size		$str$12,($str$47 - $str$12)
$str$12:
        /*01c6*/ 	.byte	0x43, 0x68, 0x65, 0x63, 0x6b, 0x70, 0x6f, 0x69, 0x6e, 0x74, 0x20, 0x66, 0x69, 0x6e, 0x61, 0x6c
        /*01d6*/ 	.byte	0x20, 0x70, 0x72, 0x65, 0x70, 0x72, 0x6f, 0x63, 0x65, 0x73, 0x73, 0x69, 0x6e, 0x67, 0x0a, 0x00
	.type		$str$47,@object
	.size		$str$47,($str$41 - $str$47)
$str$47:
        /*01e6*/ 	.byte	0x46, 0x72, 0x61, 0x67, 0x6d, 0x65, 0x6e, 0x74, 0x61, 0x74, 0x69, 0x6f, 0x6e, 0x20, 0x52, 0x65
        /*01f6*/ 	.byte	0x64, 0x75, 0x63, 0x74, 0x69, 0x6f, 0x6e, 0x3a, 0x20, 0x25, 0x66, 0x20, 0x25, 0x25, 0x0a, 0x00
	.type		$str$41,@object
	.size		$str$41,($str$26 - $str$41)
$str$41:
        /*0206*/ 	.byte	0x4e, 0x75, 0x6d, 0x62, 0x65, 0x72, 0x20, 0x6f, 0x66, 0x20, 0x63, 0x6f, 0x6d, 0x70, 0x61, 0x63
        /*0216*/ 	.byte	0x74, 0x65, 0x64, 0x20, 0x62, 0x6c, 0x6f, 0x63, 0x6b, 0x73, 0x3a, 0x20, 0x25, 0x75, 0x0a, 0x00
	.type		$str$26,@object
	.size		$str$26,($str$43 - $str$26)
$str$26:
        /*0226*/ 	.byte	0x0a, 0x50, 0x65, 0x72, 0x2d, 0x76, 0x65, 0x72, 0x74, 0x65, 0x78, 0x20, 0x74, 0x72, 0x69, 0x61
        /*0236*/ 	.byte	0x6e, 0x67, 0x6c, 0x65, 0x20, 0x63, 0x6f, 0x75, 0x6e, 0x74, 0x20, 0x76, 0x61, 0x6c, 0x75, 0x65
        /*0246*/ 	.byte	0x73, 0x0a, 0x00
	.type		$str$43,@object
	.size		$str$43,($str$30 - $str$43)
$str$43:
        /*0249*/ 	.byte	0x54, 0x6f, 0x74, 0x61, 0x6c, 0x20, 0x4d, 0x65, 0x6d, 0x6f, 0x72, 0x79, 0x20, 0x41, 0x66, 0x74
        /*0259*/ 	.byte	0x65, 0x72, 0x20, 0x43, 0x6f, 0x6d, 0x70, 0x61, 0x63, 0x74, 0x69, 0x6f, 0x6e, 0x3a, 0x20, 0x25
        /*0269*/ 	.byte	0x66, 0x0a, 0x00
	.type		$str$30,@object
	.size		$str$30,($str$10 - $str$30)
$str$30:
        /*026c*/ 	.byte	0x0a, 0x0a, 0x50, 0x72, 0x69, 0x6e, 0x74, 0x69, 0x6e, 0x67, 0x20, 0x62, 0x61, 0x74, 0x63, 0x68
        /*027c*/ 	.byte	0x65, 0x64, 0x20, 0x43, 0x53, 0x52, 0x0a, 0x53, 0x6f, 0x75, 0x72, 0x63, 0x65, 0x20, 0x64, 0x65
        /*028c*/ 	.byte	0x67, 0x72, 0x65, 0x65, 0x73, 0x09, 0x09, 0x0a, 0x00
	.type		$str$10,@object
	.size		$str$10,($str$40 - $str$10)
$str$10:
        /*0295*/ 	.byte	0x51, 0x75, 0x65, 0x75, 0x65, 0x20, 0x66, 0x72, 0x6f, 0x6e, 0x74, 0x20, 0x69, 0x73, 0x20, 0x25
        /*02a5*/ 	.byte	0x6c, 0x75, 0x28, 0x25, 0x70, 0x29, 0x20, 0x61, 0x6e, 0x64, 0x20, 0x72, 0x65, 0x61, 0x72, 0x20
        /*02b5*/ 	.byte	0x69, 0x73, 0x20, 0x25, 0x6c, 0x75, 0x28, 0x25, 0x70, 0x29, 0x0a, 0x00
	.type		$str$40,@object
	.size		$str$40,($str$36 - $str$40)
$str$40:
        /*02c1*/ 	.byte	0x4e, 0x75, 0x6d, 0x62, 0x65, 0x72, 0x20, 0x6f, 0x66, 0x20, 0x62, 0x6c, 0x6f, 0x63, 0x6b, 0x73
        /*02d1*/ 	.byte	0x20, 0x69, 0x6e, 0x20, 0x71, 0x75, 0x65, 0x75, 0x65, 0x20, 0x61, 0x66, 0x74, 0x65, 0x72, 0x20
        /*02e1*/ 	.byte	0x63, 0x6f, 0x6d, 0x70, 0x61, 0x63, 0x74, 0x69, 0x6f, 0x6e, 0x3a, 0x20, 0x25, 0x75, 0x0a, 0x00
	.type		$str$36,@object
	.size		$str$36,($str$14 - $str$36)
$str$36:
        /*02f1*/ 	.byte	0x4e, 0x75, 0x6d, 0x62, 0x65, 0x72, 0x20, 0x6f, 0x66, 0x20, 0x62, 0x6c, 0x6f, 0x63, 0x6b, 0x73
        /*0301*/ 	.byte	0x20, 0x69, 0x6e, 0x20, 0x71, 0x75, 0x65, 0x75, 0x65, 0x20, 0x62, 0x65, 0x66, 0x6f, 0x72, 0x65
        /*0311*/ 	.byte	0x20, 0x63, 0x6f, 0x6d, 0x70, 0x61, 0x63, 0x74, 0x69, 0x6f, 0x6e, 0x3a, 0x20, 0x25, 0x75, 0x0a
        /*0321*/ 	.byte	0x00
	.type		$str$14,@object
	.size		$str$14,($str$37 - $str$14)
$str$14:
        /*0322*/ 	.byte	0x49, 0x73, 0x73, 0x75, 0x65, 0x20, 0x61, 0x74, 0x20, 0x69, 0x64, 0x3d, 0x25, 0x6c, 0x75, 0x2c
        /*0332*/ 	.byte	0x20, 0x73, 0x6f, 0x75, 0x72, 0x63, 0x65, 0x3d, 0x25, 0x6c, 0x75, 0x20, 0x61, 0x6e, 0x64, 0x20
        /*0342*/ 	.byte	0x64, 0x65, 0x73, 0x74, 0x69, 0x6e, 0x61, 0x74, 0x69, 0x6f, 0x6e, 0x3d, 0x25, 0x6c, 0x75, 0x0a
        /*0352*/ 	.byte	0x00
	.type		$str$37,@object
	.size		$str$37,($str$24 - $str$37)
$str$37:
        /*0353*/ 	.byte	0x54, 0x6f, 0x74, 0x61, 0x6c, 0x20, 0x4d, 0x65, 0x6d, 0x6f, 0x72, 0x79, 0x20, 0x6f, 0x66, 0x20
        /*0363*/ 	.byte	0x47, 0x72, 0x61, 0x70, 0x68, 0x56, 0x69, 0x6e, 0x65, 0x20, 0x42, 0x65, 0x66, 0x6f, 0x72, 0x65
        /*0373*/ 	.byte	0x20, 0x43, 0x6f, 0x6d, 0x70, 0x61, 0x63, 0x74, 0x69, 0x6f, 0x6e, 0x3a, 0x20, 0x25, 0x66, 0x0a
        /*0383*/ 	.byte	0x00
	.type		$str$24,@object
	.size		$str$24,($str$7 - $str$24)
$str$24:
        /*0384*/ 	.byte	0x49, 0x44, 0x20, 0x69, 0x73, 0x20, 0x25, 0x6c, 0x75, 0x2c, 0x20, 0x66, 0x69, 0x72, 0x73, 0x74
        /*0394*/ 	.byte	0x5f, 0x76, 0x65, 0x72, 0x74, 0x65, 0x78, 0x20, 0x69, 0x73, 0x20, 0x25, 0x6c, 0x75, 0x2c, 0x20
        /*03a4*/ 	.byte	0x73, 0x65, 0x63, 0x6f, 0x6e, 0x64, 0x5f, 0x76, 0x65, 0x72, 0x74, 0x65, 0x78, 0x20, 0x69, 0x73
        /*03b4*/ 	.byte	0x20, 0x25, 0x6c, 0x75, 0x0a, 0x00
	.type		$str$7,@object
	.size		$str$7,($str$16 - $str$7)
$str$7:
        /*03ba*/ 	.byte	0x0a, 0x65, 0x64, 0x67, 0x65, 0x20, 0x62, 0x6c, 0x6f, 0x63, 0x6b, 0x20, 0x65, 0x64, 0x67, 0x65
        /*03ca*/ 	.byte	0x20, 0x63, 0x6f, 0x75, 0x6e, 0x74, 0x20, 0x3d, 0x20, 0x25, 0x6c, 0x75, 0x2c, 0x20, 0x25, 0x70
        /*03da*/ 	.byte	0x2c, 0x20, 0x6c, 0x65, 0x76, 0x65, 0x6c, 0x5f, 0x6f, 0x72, 0x64, 0x65, 0x72, 0x5f, 0x70, 0x72
        /*03ea*/ 	.byte	0x65, 0x64, 0x65, 0x63, 0x65, 0x73, 0x73, 0x6f, 0x72, 0x20, 0x3d, 0x20, 0x25, 0x70, 0x2c, 0x20
        /*03fa*/ 	.byte	0x00
	.type		$str$16,@object
	.size		$str$16,($str$13 - $str$16)
$str$16:
        /*03fb*/ 	.byte	0x25, 0x6c, 0x75, 0x20, 0x2d, 0x3e, 0x20, 0x2c, 0x20, 0x65, 0x64, 0x67, 0x65, 0x20, 0x62, 0x6c
        /*040b*/ 	.byte	0x6f, 0x63, 0x6b, 0x73, 0x20, 0x3d, 0x20, 0x25, 0x6c, 0x75, 0x2c, 0x20, 0x65, 0x64, 0x67, 0x65
        /*041b*/ 	.byte	0x20, 0x73, 0x65, 0x6e, 0x74, 0x69, 0x6e, 0x65, 0x6c, 0x20, 0x3d, 0x20, 0x25, 0x70, 0x2c, 0x20
        /*042b*/ 	.byte	0x61, 0x63, 0x74, 0x69, 0x76, 0x65, 0x20, 0x65, 0x64, 0x67, 0x65, 0x20, 0x63, 0x6f, 0x75, 0x6e
        /*043b*/ 	.byte	0x74, 0x20, 0x3d, 0x20, 0x25, 0x6c, 0x75, 0x2c, 0x20, 0x64, 0x65, 0x73, 0x74, 0x69, 0x6e, 0x61
        /*044b*/ 	.byte	0x74, 0x69, 0x6f, 0x6e, 0x20, 0x76, 0x65, 0x72, 0x74, 0x69, 0x63, 0x65, 0x73, 0x20, 0x2d, 0x3e
        /*045b*/ 	.byte	0x20, 0x00
	.type		$str$13,@object
	.size		$str$13,($str$21 - $str$13)
$str$13:
        /*045d*/ 	.byte	0x6e, 0x75, 0x6c, 0x6c, 0x20, 0x68, 0x69, 0x74, 0x20, 0x61, 0x74, 0x20, 0x69, 0x64, 0x3d, 0x25
        /*046d*/ 	.byte	0x6c, 0x75, 0x2c, 0x20, 0x73, 0x6f, 0x75, 0x72, 0x63, 0x65, 0x5f, 0x76, 0x65, 0x72, 0x74, 0x65
        /*047d*/ 	.byte	0x78, 0x3d, 0x25, 0x6c, 0x75, 0x2c, 0x20, 0x74, 0x61, 0x72, 0x67, 0x65, 0x74, 0x5f, 0x76, 0x65
        /*048d*/ 	.byte	0x72, 0x74, 0x65, 0x78, 0x3d, 0x25, 0x6c, 0x75, 0x2c, 0x20, 0x65, 0x64, 0x67, 0x65, 0x5f, 0x62
        /*049d*/ 	.byte	0x6c, 0x6f, 0x63, 0x6b, 0x5f, 0x63, 0x6f, 0x75, 0x6e, 0x74, 0x3d, 0x25, 0x6c, 0x75, 0x2c, 0x20
        /*04ad*/ 	.byte	0x63, 0x6f, 0x75, 0x6e, 0x74, 0x65, 0x72, 0x3d, 0x25, 0x6c, 0x75, 0x2c, 0x20, 0x61, 0x74, 0x20
        /*04bd*/ 	.byte	0x47, 0x56, 0x3d, 0x25, 0x6c, 0x75, 0x0a, 0x00
	.type		$str$21,@object
	.size		$str$21,(.L_83 - $str$21)
$str$21:
        /* <DEDUP_REMOVED lines=9> */
        /*0555*/ 	.byte	0x2d, 0x3e, 0x20, 0x00
.L_83:


//--------------------- .nv.shared._ZN3cub18CUB_300001_SM_10006detail4scan16DeviceScanKernelINS2_10policy_hubIyyymN4cuda3std3__44plusIvEEE10Policy1000EPySC_NS0_13ScanTileStateIyLb1EEES9_NS1_10InputValueIySC_EEmyLb0EyEEvT0_T1_T2_iT3_T4_T5_ --------------------------
	.section	.nv.shared._ZN3cub18CUB_300001_SM_10006detail4scan16DeviceScanKernelINS2_10policy_hubIyyymN4cuda3std3__44plusIvEEE10Policy1000EPySC_NS0_13ScanTileStateIyLb1EEES9_NS1_10InputValueIySC_EEmyLb0EyEEvT0_T1_T2_iT3_T4_T5_,"aw",@nobits
	.sectionflags	@""
	.align	16
.nv.shared._ZN3cub18CUB_300001_SM_10006detail4scan16DeviceScanKernelINS2_10policy_hubIyyymN4cuda3std3__44plusIvEEE10Policy1000EPySC_NS0_13ScanTileStateIyLb1EEES9_NS1_10InputValueIySC_EEmyLb0EyEEvT0_T1_T2_iT3_T4_T5_:
	.zero		29200


//--------------------- .nv.shared.reserved.0     --------------------------
	.section	.nv.shared.reserved.0,"aw",@nobits
	.weak		__nv_reservedSMEM_offset_0_alias
	.size		__nv_reservedSMEM_offset_0_alias, 0, 64
	.other		__nv_reservedSMEM_offset_0_alias,@"STO_CUDA_RESERVED_SHARED STV_DEFAULT"
__nv_reservedSMEM_offset_0_alias:
	.zero		0
	.zero		64


//--------------------- .nv.global                --------------------------
	.section	.nv.global,"aw",@nobits
	.align	8
.nv.global:
	.type		tester,@object
	.size		tester,(delete_blocks_v1 - tester)
tester:
	.zero		8
	.type		delete_blocks_v1,@object
	.size		delete_blocks_v1,(d_prev_thread_count_16to31 - delete_blocks_v1)
delete_blocks_v1:
	.zero		8
	.type		d_prev_thread_count_16to31,@object
	.size		d_prev_thread_count_16to31,(stack_traversal - d_prev_thread_count_16to31)
d_prev_thread_count_16to31:
	.zero		8
	.type		stack_traversal,@object
	.size		stack_traversal,(d_search_flag - stack_traversal)
stack_traversal:
	.zero		8
	.type		d_search_flag,@object
	.size		d_search_flag,(delete_source - d_search_flag)
d_search_flag:
	.zero		8
	.type		delete_source,@object
	.size		delete_source,(temp - delete_source)
delete_source:
	.zero		8
	.type		temp,@object
	.size		temp,(search_index - temp)
temp:
	.zero		8
	.type		search_index,@object
	.size		search_index,(delete_index - search_index)
search_index:
	.zero		8
	.type		delete_index,@object
	.size		delete_index,(stack_top - delete_index)
delete_index:
	.zero		8
	.type		stack_top,@object
	.size		stack_top,(type - stack_top)
stack_top:
	.zero		8
	.type		type,@object
	.size		type,(d_v_d_sentinel - type)
type:
	.zero		8
	.type		d_v_d_sentinel,@object
	.size		d_v_d_sentinel,(d_a_sentinel - d_v_d_sentinel)
d_v_d_sentinel:
	.zero		40
	.type		d_a_sentinel,@object
	.size		d_a_sentinel,(search_blocks - d_a_sentinel)
d_a_sentinel:
	.zero		40
	.type		search_blocks,@object
	.size		search_blocks,(d_v_queue - search_blocks)
search_blocks:
	.zero		800
	.type		d_v_queue,@object
	.size		d_v_queue,(bit_string_lookup - d_v_queue)
d_v_queue:
	.zero		16024
	.type		bit_string_lookup,@object
	.size		bit_string_lookup,(d_e_queue - bit_string_lookup)
bit_string_lookup:
	.zero		32768
	.type		d_e_queue,@object
	.size		d_e_queue,(k2counter - d_e_queue)
d_e_queue:
	.zero		1280000016
	.type		k2counter,@object
	.size		k2counter,(k1counter - k2counter)
k2counter:
	.zero		4
	.type		k1counter,@object
	.size		k1counter,(total_triangles - k1counter)
k1counter:
	.zero		4
	.type		total_triangles,@object
	.size		total_triangles,(lockvar - total_triangles)
total_triangles:
	.zero		4
	.type		lockvar,@object
	.size		lockvar,(_ZN34_INTERNAL_020bbad2_4_k_cu_cc2fa5616thrust24THRUST_300001_SM_1000_NS3seqE - lockvar)
lockvar:
	.zero		4
	.type		_ZN34_INTERNAL_020bbad2_4_k_cu_cc2fa5616thrust24THRUST_300001_SM_1000_NS3seqE,@object
	.size		_ZN34_INTERNAL_020bbad2_4_k_cu_cc2fa5616thrust24THRUST_300001_SM_1000_NS3seqE,(_ZN34_INTERNAL_020bbad2_4_k_cu_cc2fa5614cuda3std3__420unreachable_sentinelE - _ZN34_INTERNAL_020bbad2_4_k_cu_cc2fa5616thrust24THRUST_300001_SM_1000_NS3seqE)
_ZN34_INTERNAL_020bbad2_4_k_cu_cc2fa5616thrust24THRUST_300001_SM_1000_NS3seqE:
	.zero		1
	.type		_ZN34_INTERNAL_020bbad2_4_k_cu_cc2fa5614cuda3std3__420unreachable_sentinelE,@object
	.size		_ZN34_INTERNAL_020bbad2_4_k_cu_cc2fa5614cuda3std3__420unreachable_sentinelE,(_ZN34_INTERNAL_020bbad2_4_k_cu_cc2fa5614cuda3std6ranges3__45__cpo5ssizeE - _ZN34_INTERNAL_020bbad2_4_k_cu_cc2fa5614cuda3std3__420unreachable_sentinelE)
_ZN34_INTERNAL_020bbad2_4_k_cu_cc2fa5614cuda3std3__420unreachable_sentinelE:
	.zero		1
	.type		_ZN34_INTERNAL_020bbad2_4_k_cu_cc2fa5614cuda3std6ranges3__45__cpo5ssizeE,@object
	.size		_ZN34_INTERNAL_020bbad2_4_k_cu_cc2fa5614cuda3std6ranges3__45__cpo5ssizeE,(_ZN34_INTERNAL_020bbad2_4_k_cu_cc2fa5614cuda3std6ranges3__45__cpo4cendE - _ZN34_INTERNAL_020bbad2_4_k_cu_cc2fa5614cuda3std6ranges3__45__cpo5ssizeE)
_ZN34_INTERNAL_020bbad2_4_k_cu_cc2fa5614cuda3std6ranges3__45__cpo5ssizeE:
	.zero		1
	.type		_ZN34_INTERNAL_020bbad2_4_k_cu_cc2fa5614cuda3std6ranges3__45__cpo4cendE,@object
	.size		_ZN34_INTERNAL_020bbad2_4_k_cu_cc2fa5614cuda3std6ranges3__45__cpo4cendE,(_ZN34_INTERNAL_020bbad2_4_k_cu_cc2fa5616thrust24THRUST_300001_SM_1000_NS12placeholders2_3E - _ZN34_INTERNAL_020bbad2_4_k_cu_cc2fa5614cuda3std6ranges3__45__cpo4cendE)
_ZN34_INTERNAL_020bbad2_4_k_cu_cc2fa5614cuda3std6ranges3__45__cpo4cendE:
	.zero		1
	.type		_ZN34_INTERNAL_020bbad2_4_k_cu_cc2fa5616thrust24THRUST_300001_SM_1000_NS12placeholders2_3E,@object
	.size		_ZN34_INTERNAL_020bbad2_4_k_cu_cc2fa5616thrust24THRUST_300001_SM_1000_NS12placeholders2_3E,(_ZN34_INTERNAL_020bbad2_4_k_cu_cc2fa5614cuda3std3__45__cpo4cendE - _ZN34_INTERNAL_020bbad2_4_k_cu_cc2fa5616thrust24THRUST_300001_SM_1000_NS12placeholders2_3E)
_ZN34_INTERNAL_020bbad2_4_k_cu_cc2fa5616thrust24THRUST_300001_SM_1000_NS12placeholders2_3E:
	.zero		1
	.type		_ZN34_INTERNAL_020bbad2_4_k_cu_cc2fa5614cuda3std3__45__cpo4cendE,@object
	.size		_ZN34_INTERNAL_020bbad2_4_k_cu_cc2fa5614cuda3std3__45__cpo4cendE,(_ZN34_INTERNAL_020bbad2_4_k_cu_cc2fa5614cuda3std6ranges3__45__cpo4prevE - _ZN34_INTERNAL_020bbad2_4_k_cu_cc2fa5614cuda3std3__45__cpo4cendE)
_ZN34_INTERNAL_020bbad2_4_k_cu_cc2fa5614cuda3std3__45__cpo4cendE:
	.zero		1
	.type		_ZN34_INTERNAL_020bbad2_4_k_cu_cc2fa5614cuda3std6ranges3__45__cpo4prevE,@object
	.size		_ZN34_INTERNAL_020bbad2_4_k_cu_cc2fa5614cuda3std6ranges3__45__cpo4prevE,(_ZN34_INTERNAL_020bbad2_4_k_cu_cc2fa5616thrust24THRUST_300001_SM_1000_NS12placeholders2_7E - _ZN34_INTERNAL_020bbad2_4_k_cu_cc2fa5614cuda3std6ranges3__45__cpo4prevE)
_ZN34_INTERNAL_020bbad2_4_k_cu_cc2fa5614cuda3std6ranges3__45__cpo4prevE:
	.zero		1
	.type		_ZN34_INTERNAL_020bbad2_4_k_cu_cc2fa5616thrust24THRUST_300001_SM_1000_NS12placeholders2_7E,@object
	.size		_ZN34_INTERNAL_020bbad2_4_k_cu_cc2fa5616thrust24THRUST_300001_SM_1000_NS12placeholders2_7E,(_ZN34_INTERNAL_020bbad2_4_k_cu_cc2fa5614cuda3std3__45__cpo5crendE - _ZN34_INTERNAL_020bbad2_4_k_cu_cc2fa5616thrust24THRUST_300001_SM_1000_NS12placeholders2_7E)
_ZN34_INTERNAL_020bbad2_4_k_cu_cc2fa5616thrust24THRUST_300001_SM_1000_NS12placeholders2_7E:
	.zero		1
	.type		_ZN34_INTERNAL_020bbad2_4_k_cu_cc2fa5614cuda3std3__45__cpo5crendE,@object
	.size		_ZN34_INTERNAL_020bbad2_4_k_cu_cc2fa5614cuda3std3__45__cpo5crendE,(_ZN34_INTERNAL_020bbad2_4_k_cu_cc2fa5614cuda3std6ranges3__45__cpo9iter_moveE - _ZN34_INTERNAL_020bbad2_4_k_cu_cc2fa5614cuda3std3__45__cpo5crendE)
_ZN34_INTERNAL_020bbad2_4_k_cu_cc2fa5614cuda3std3__45__cpo5crendE:
	.zero		1
	.type		_ZN34_INTERNAL_020bbad2_4_k_cu_cc2fa5614cuda3std6ranges3__45__cpo9iter_moveE,@object
	.size		_ZN34_INTERNAL_020bbad2_4_k_cu_cc2fa5614cuda3std6ranges3__45__cpo9iter_moveE,(_ZN34_INTERNAL_020bbad2_4_k_cu_cc2fa5616thrust24THRUST_300001_SM_1000_NS6system6detail10sequential3seqE - _ZN34_INTERNAL_020bbad2_4_k_cu_cc2fa5614cuda3std6ranges3__45__cpo9iter_moveE)
_ZN34_INTERNAL_020bbad2_4_k_cu_cc2fa5614cuda3std6ranges3__45__cpo9iter_moveE:
	.zero		1
	.type		_ZN34_INTERNAL_020bbad2_4_k_cu_cc2fa5616thrust24THRUST_300001_SM_1000_NS6system6detail10sequential3seqE,@object
	.size		_ZN34_INTERNAL_020bbad2_4_k_cu_cc2fa5616thrust24THRUST_300001_SM_1000_NS6system6detail10sequential3seqE,(_ZN34_INTERNAL_020bbad2_4_k_cu_cc2fa5614cuda3std6ranges3__45__cpo9iter_swapE - _ZN34_INTERNAL_020bbad2_4_k_cu_cc2fa5616thrust24THRUST_300001_SM_1000_NS6system6detail10sequential3seqE)
_ZN34_INTERNAL_020bbad2_4_k_cu_cc2fa5616thrust24THRUST_300001_SM_1000_NS6system6detail10sequential3seqE:
	.zero		1
	.type		_ZN34_INTERNAL_020bbad2_4_k_cu_cc2fa5614cuda3std6ranges3__45__cpo9iter_swapE,@object
	.size		_ZN34_INTERNAL_020bbad2_4_k_cu_cc2fa5614cuda3std6ranges3__45__cpo9iter_swapE,(_ZN34_INTERNAL_020bbad2_4_k_cu_cc2fa5616thrust24THRUST_300001_SM_1000_NS12placeholders2_5E - _ZN34_INTERNAL_020bbad2_4_k_cu_cc2fa5614cuda3std6ranges3__45__cpo9iter_swapE)
_ZN34_INTERNAL_020bbad2_4_k_cu_cc2fa5614cuda3std6ranges3__45__cpo9iter_swapE:
	.zero		1
	.type		_ZN34_INTERNAL_020bbad2_4_k_cu_cc2fa5616thrust24THRUST_300001_SM_1000_NS12placeholders2_5E,@object
	.size		_ZN34_INTERNAL_020bbad2_4_k_cu_cc2fa5616thrust24THRUST_300001_SM_1000_NS12placeholders2_5E,(_ZN34_INTERNAL_020bbad2_4_k_cu_cc2fa5614cuda3std3__45__cpo4rendE - _ZN34_INTERNAL_020bbad2_4_k_cu_cc2fa5616thrust24THRUST_300001_SM_1000_NS12placeholders2_5E)
_ZN34_INTERNAL_020bbad2_4_k_cu_cc2fa5616thrust24THRUST_300001_SM_1000_NS12placeholders2_5E:
	.zero		1
	.type		_ZN34_INTERNAL_020bbad2_4_k_cu_cc2fa5614cuda3std3__45__cpo4rendE,@object
	.size		_ZN34_INTERNAL_020bbad2_4_k_cu_cc2fa5614cuda3std3__45__cpo4rendE,(_ZN34_INTERNAL_020bbad2_4_k_cu_cc2fa5614cuda3std3__48unexpectE - _ZN34_INTERNAL_020bbad2_4_k_cu_cc2fa5614cuda3std3__45__cpo4rendE)
_ZN34_INTERNAL_020bbad2_4_k_cu_cc2fa5614cuda3std3__45__cpo4rendE:
	.zero		1
	.type		_ZN34_INTERNAL_020bbad2_4_k_cu_cc2fa5614cuda3std3__48unexpectE,@object
	.size		_ZN34_INTERNAL_020bbad2_4_k_cu_cc2fa5614cuda3std3__48unexpectE,(_ZN34_INTERNAL_020bbad2_4_k_cu_cc2fa5616thrust24THRUST_300001_SM_1000_NS8cuda_cub3parE - _ZN34_INTERNAL_020bbad2_4_k_cu_cc2fa5614cuda3std3__48unexpectE)
_ZN34_INTERNAL_020bbad2_4_k_cu_cc2fa5614cuda3std3__48unexpectE:
	.zero		1
	.type		_ZN34_INTERNAL_020bbad2_4_k_cu_cc2fa5616thrust24THRUST_300001_SM_1000_NS8cuda_cub3parE,@object
	.size		_ZN34_INTERNAL_020bbad2_4_k_cu_cc2fa5616thrust24THRUST_300001_SM_1000_NS8cuda_cub3parE,(_ZN34_INTERNAL_020bbad2_4_k_cu_cc2fa5614cuda3std6ranges3__45__cpo5cdataE - _ZN34_INTERNAL_020bbad2_4_k_cu_cc2fa5616thrust24THRUST_300001_SM_1000_NS8cuda_cub3parE)
_ZN34_INTERNAL_020bbad2_4_k_cu_cc2fa5616thrust24THRUST_300001_SM_1000_NS8cuda_cub3parE:
	.zero		1
	.type		_ZN34_INTERNAL_020bbad2_4_k_cu_cc2fa5614cuda3std6ranges3__45__cpo5cdataE,@object
	.size		_ZN34_INTERNAL_020bbad2_4_k_cu_cc2fa5614cuda3std6ranges3__45__cpo5cdataE,(_ZN34_INTERNAL_020bbad2_4_k_cu_cc2fa5616thrust24THRUST_300001_SM_1000_NS12placeholders2_9E - _ZN34_INTERNAL_020bbad2_4_k_cu_cc2fa5614cuda3std6ranges3__45__cpo5cdataE)
_ZN34_INTERNAL_020bbad2_4_k_cu_cc2fa5614cuda3std6ranges3__45__cpo5cdataE:
	.zero		1
	.type		_ZN34_INTERNAL_020bbad2_4_k_cu_cc2fa5616thrust24THRUST_300001_SM_1000_NS12placeholders2_9E,@object
	.size		_ZN34_INTERNAL_020bbad2_4_k_cu_cc2fa5616thrust24THRUST_300001_SM_1000_NS12placeholders2_9E,(_ZN34_INTERNAL_020bbad2_4_k_cu_cc2fa5614cuda3std3__419piecewise_constructE - _ZN34_INTERNAL_020bbad2_4_k_cu_cc2fa5616thrust24THRUST_300001_SM_1000_NS12placeholders2_9E)
_ZN34_INTERNAL_020bbad2_4_k_cu_cc2fa5616thrust24THRUST_300001_SM_1000_NS12placeholders2_9E:
	.zero		1
	.type		_ZN34_INTERNAL_020bbad2_4_k_cu_cc2fa5614cuda3std3__419piecewise_constructE,@object
	.size		_ZN34_INTERNAL_020bbad2_4_k_cu_cc2fa5614cuda3std3__419piecewise_constructE,(_ZN34_INTERNAL_020bbad2_4_k_cu_cc2fa5614cuda3std6ranges3__45__cpo3endE - _ZN34_INTERNAL_020bbad2_4_k_cu_cc2fa5614cuda3std3__419piecewise_constructE)
_ZN34_INTERNAL_020bbad2_4_k_cu_cc2fa5614cuda3std3__419piecewise_constructE:
	.zero		1
	.type		_ZN34_INTERNAL_020bbad2_4_k_cu_cc2fa5614cuda3std6ranges3__45__cpo3endE,@object
	.size		_ZN34_INTERNAL_020bbad2_4_k_cu_cc2fa5614cuda3std6ranges3__45__cpo3endE,(_ZN34_INTERNAL_020bbad2_4_k_cu_cc2fa5616thrust24THRUST_300001_SM_1000_NS12placeholders2_1E - _ZN34_INTERNAL_020bbad2_4_k_cu_cc2fa5614cuda3std6ranges3__45__cpo3endE)
_ZN34_INTERNAL_020bbad2_4_k_cu_cc2fa5614cuda3std6ranges3__45__cpo3endE:
	.zero		1
	.type		_ZN34_INTERNAL_020bbad2_4_k_cu_cc2fa5616thrust24THRUST_300001_SM_1000_NS12placeholders2_1E,@object
	.size		_ZN34_INTERNAL_020bbad2_4_k_cu_cc2fa5616thrust24THRUST_300001_SM_1000_NS12placeholders2_1E,(_ZN34_INTERNAL_020bbad2_4_k_cu_cc2fa5614cuda3std3__45__cpo3endE - _ZN34_INTERNAL_020bbad2_4_k_cu_cc2fa5616thrust24THRUST_300001_SM_1000_NS12placeholders2_1E)
_ZN34_INTERNAL_020bbad2_4_k_cu_cc2fa5616thrust24THRUST_300001_SM_1000_NS12placeholders2_1E:
	.zero		1
	.type		_ZN34_INTERNAL_020bbad2_4_k_cu_cc2fa5614cuda3std3__45__cpo3endE,@object
	.size		_ZN34_INTERNAL_020bbad2_4_k_cu_cc2fa5614cuda3std3__45__cpo3endE,(_ZN34_INTERNAL_020bbad2_4_k_cu_cc2fa5616thrust24THRUST_300001_SM_1000_NS6deviceE - _ZN34_INTERNAL_020bbad2_4_k_cu_cc2fa5614cuda3std3__45__cpo3endE)
_ZN34_INTERNAL_020bbad2_4_k_cu_cc2fa5614cuda3std3__45__cpo3endE:
	.zero		1
	.type		_ZN34_INTERNAL_020bbad2_4_k_cu_cc2fa5616thrust24THRUST_300001_SM_1000_NS6deviceE,@object
	.size		_ZN34_INTERNAL_020bbad2_4_k_cu_cc2fa5616thrust24THRUST_300001_SM_1000_NS6deviceE,(_ZN34_INTERNAL_020bbad2_4_k_cu_cc2fa5614cuda3std3__47nulloptE - _ZN34_INTERNAL_020bbad2_4_k_cu_cc2fa5616thrust24THRUST_300001_SM_1000_NS6deviceE)
_ZN34_INTERNAL_020bbad2_4_k_cu_cc2fa5616thrust24THRUST_300001_SM_1000_NS6deviceE:
	.zero		1
	.type		_ZN34_INTERNAL_020bbad2_4_k_cu_cc2fa5614cuda3std3__47nulloptE,@object
	.size		_ZN34_INTERNAL_020bbad2_4_k_cu_cc2fa5614cuda3std3__47nulloptE,(_ZN34_INTERNAL_020bbad2_4_k_cu_cc2fa5614cuda3std6ranges3__45__cpo8distanceE - _ZN34_INTERNAL_020bbad2_4_k_cu_cc2fa5614cuda3std3__47nulloptE)
_ZN34_INTERNAL_020bbad2_4_k_cu_cc2fa5614cuda3std3__47nulloptE:
	.zero		1
	.type		_ZN34_INTERNAL_020bbad2_4_k_cu_cc2fa5614cuda3std6ranges3__45__cpo8distanceE,@object
	.size		_ZN34_INTERNAL_020bbad2_4_k_cu_cc2fa5614cuda3std6ranges3__45__cpo8distanceE,(_ZN34_INTERNAL_020bbad2_4_k_cu_cc2fa5614cuda3std6ranges3__45__cpo7advanceE - _ZN34_INTERNAL_020bbad2_4_k_cu_cc2fa5614cuda3std6ranges3__45__cpo8distanceE)
_ZN34_INTERNAL_020bbad2_4_k_cu_cc2fa5614cuda3std6ranges3__45__cpo8distanceE:
	.zero		1
	.type		_ZN34_INTERNAL_020bbad2_4_k_cu_cc2fa5614cuda3std6ranges3__45__cpo7advanceE,@object
	.size		_ZN34_INTERNAL_020bbad2_4_k_cu_cc2fa5614cuda3std6ranges3__45__cpo7advanceE,(_ZN34_INTERNAL_020bbad2_4_k_cu_cc2fa5616thrust24THRUST_300001_SM_1000_NS12placeholders2_4E - _ZN34_INTERNAL_020bbad2_4_k_cu_cc2fa5614cuda3std6ranges3__45__cpo7advanceE)
_ZN34_INTERNAL_020bbad2_4_k_cu_cc2fa5614cuda3std6ranges3__45__cpo7advanceE:
	.zero		1
	.type		_ZN34_INTERNAL_020bbad2_4_k_cu_cc2fa5616thrust24THRUST_300001_SM_1000_NS12placeholders2_4E,@object
	.size		_ZN34_INTERNAL_020bbad2_4_k_cu_cc2fa5616thrust24THRUST_300001_SM_1000_NS12placeholders2_4E,(_ZN34_INTERNAL_020bbad2_4_k_cu_cc2fa5614cuda3std3__45__cpo6rbeginE - _ZN34_INTERNAL_020bbad2_4_k_cu_cc2fa5616thrust24THRUST_300001_SM_1000_NS12placeholders2_4E)
_ZN34_INTERNAL_020bbad2_4_k_cu_cc2fa5616thrust24THRUST_300001_SM_1000_NS12placeholders2_4E:
	.zero		1
	.type		_ZN34_INTERNAL_020bbad2_4_k_cu_cc2fa5614cuda3std3__45__cpo6rbeginE,@object
	.size		_ZN34_INTERNAL_020bbad2_4_k_cu_cc2fa5614cuda3std3__45__cpo6rbeginE,(_ZN34_INTERNAL_020bbad2_4_k_cu_cc2fa5614cuda3std6ranges3__45__cpo4dataE - _ZN34_INTERNAL_020bbad2_4_k_cu_cc2fa5614cuda3std3__45__cpo6rbeginE)
_ZN34_INTERNAL_020bbad2_4_k_cu_cc2fa5614cuda3std3__45__cpo6rbeginE:
	.zero		1
	.type		_ZN34_INTERNAL_020bbad2_4_k_cu_cc2fa5614cuda3std6ranges3__45__cpo4dataE,@object
	.size		_ZN34_INTERNAL_020bbad2_4_k_cu_cc2fa5614cuda3std6ranges3__45__cpo4dataE,(_ZN34_INTERNAL_020bbad2_4_k_cu_cc2fa5616thrust24THRUST_300001_SM_1000_NS12placeholders2_8E - _ZN34_INTERNAL_020bbad2_4_k_cu_cc2fa5614cuda3std6ranges3__45__cpo4dataE)
_ZN34_INTERNAL_020bbad2_4_k_cu_cc2fa5614cuda3std6ranges3__45__cpo4dataE:
	.zero		1
	.type		_ZN34_INTERNAL_020bbad2_4_k_cu_cc2fa5616thrust24THRUST_300001_SM_1000_NS12placeholders2_8E,@object
	.size		_ZN34_INTERNAL_020bbad2_4_k_cu_cc2fa5616thrust24THRUST_300001_SM_1000_NS12placeholders2_8E,(_ZN34_INTERNAL_020bbad2_4_k_cu_cc2fa5614cuda3std3__436_GLOBAL__N__020bbad2_4_k_cu_cc2fa5616ignoreE - _ZN34_INTERNAL_020bbad2_4_k_cu_cc2fa5616thrust24THRUST_300001_SM_1000_NS12placeholders2_8E)
_ZN34_INTERNAL_020bbad2_4_k_cu_cc2fa5616thrust24THRUST_300001_SM_1000_NS12placeholders2_8E:
	.zero		1
	.type		_ZN34_INTERNAL_020bbad2_4_k_cu_cc2fa5614cuda3std3__436_GLOBAL__N__020bbad2_4_k_cu_cc2fa5616ignoreE,@object
	.size		_ZN34_INTERNAL_020bbad2_4_k_cu_cc2fa5614cuda3std3__436_GLOBAL__N__020bbad2_4_k_cu_cc2fa5616ignoreE,(_ZN34_INTERNAL_020bbad2_4_k_cu_cc2fa5614cuda3std6ranges3__45__cpo5beginE - _ZN34_INTERNAL_020bbad2_4_k_cu_cc2fa5614cuda3std3__436_GLOBAL__N__020bbad2_4_k_cu_cc2fa5616ignoreE)
_ZN34_INTERNAL_020bbad2_4_k_cu_cc2fa5614cuda3std3__436_GLOBAL__N__020bbad2_4_k_cu_cc2fa5616ignoreE:
	.zero		1
	.type		_ZN34_INTERNAL_020bbad2_4_k_cu_cc2fa5614cuda3std6ranges3__45__cpo5beginE,@object
	.size		_ZN34_INTERNAL_020bbad2_4_k_cu_cc2fa5614cuda3std6ranges3__45__cpo5beginE,(_ZN34_INTERNAL_020bbad2_4_k_cu_cc2fa5616thrust24THRUST_300001_SM_1000_NS6system3cpp3parE - _ZN34_INTERNAL_020bbad2_4_k_cu_cc2fa5614cuda3std6ranges3__45__cpo5beginE)
_ZN34_INTERNAL_020bbad2_4_k_cu_cc2fa5614cuda3std6ranges3__45__cpo5beginE:
	.zero		1
	.type		_ZN34_INTERNAL_020bbad2_4_k_cu_cc2fa5616thrust24THRUST_300001_SM_1000_NS6system3cpp3parE,@object
	.size		_ZN34_INTERNAL_020bbad2_4_k_cu_cc2fa5616thrust24THRUST_300001_SM_1000_NS6system3cpp3parE,(_ZN34_INTERNAL_020bbad2_4_k_cu_cc2fa5614cuda3std3__45__cpo5beginE - _ZN34_INTERNAL_020bbad2_4_k_cu_cc2fa5616thrust24THRUST_300001_SM_1000_NS6system3cpp3parE)
_ZN34_INTERNAL_020bbad2_4_k_cu_cc2fa5616thrust24THRUST_300001_SM_1000_NS6system3cpp3parE:
	.zero		1
	.type		_ZN34_INTERNAL_020bbad2_4_k_cu_cc2fa5614cuda3std3__45__cpo5beginE,@object
	.size		_ZN34_INTERNAL_020bbad2_4_k_cu_cc2fa5614cuda3std3__45__cpo5beginE,(_ZN34_INTERNAL_020bbad2_4_k_cu_cc2fa5614cuda3std6ranges3__45__cpo4nextE - _ZN34_INTERNAL_020bbad2_4_k_cu_cc2fa5614cuda3std3__45__cpo5beginE)
_ZN34_INTERNAL_020bbad2_4_k_cu_cc2fa5614cuda3std3__45__cpo5beginE:
	.zero		1
	.type		_ZN34_INTERNAL_020bbad2_4_k_cu_cc2fa5614cuda3std6ranges3__45__cpo4nextE,@object
	.size		_ZN34_INTERNAL_020bbad2_4_k_cu_cc2fa5614cuda3std6ranges3__45__cpo4nextE,(_ZN34_INTERNAL_020bbad2_4_k_cu_cc2fa5616thrust24THRUST_300001_SM_1000_NS12placeholders2_6E - _ZN34_INTERNAL_020bbad2_4_k_cu_cc2fa5614cuda3std6ranges3__45__cpo4nextE)
_ZN34_INTERNAL_020bbad2_4_k_cu_cc2fa5614cuda3std6ranges3__45__cpo4nextE:
	.zero		1
	.type		_ZN34_INTERNAL_020bbad2_4_k_cu_cc2fa5616thrust24THRUST_300001_SM_1000_NS12placeholders2_6E,@object
	.size		_ZN34_INTERNAL_020bbad2_4_k_cu_cc2fa5616thrust24THRUST_300001_SM_1000_NS12placeholders2_6E,(_ZN34_INTERNAL_020bbad2_4_k_cu_cc2fa5614cuda3std3__45__cpo7crbeginE - _ZN34_INTERNAL_020bbad2_4_k_cu_cc2fa5616thrust24THRUST_300001_SM_1000_NS12placeholders2_6E)
_ZN34_INTERNAL_020bbad2_4_k_cu_cc2fa5616thrust24THRUST_300001_SM_1000_NS12placeholders2_6E:
	.zero		1
	.type		_ZN34_INTERNAL_020bbad2_4_k_cu_cc2fa5614cuda3std3__45__cpo7crbeginE,@object
	.size		_ZN34_INTERNAL_020bbad2_4_k_cu_cc2fa5614cuda3std3__45__cpo7crbeginE,(_ZN34_INTERNAL_020bbad2_4_k_cu_cc2fa5614cuda3std6ranges3__45__cpo4swapE - _ZN34_INTERNAL_020bbad2_4_k_cu_cc2fa5614cuda3std3__45__cpo7crbeginE)
_ZN34_INTERNAL_020bbad2_4_k_cu_cc2fa5614cuda3std3__45__cpo7crbeginE:
	.zero		1
	.type		_ZN34_INTERNAL_020bbad2_4_k_cu_cc2fa5614cuda3std6ranges3__45__cpo4swapE,@object
	.size		_ZN34_INTERNAL_020bbad2_4_k_cu_cc2fa5614cuda3std6ranges3__45__cpo4swapE,(_ZN34_INTERNAL_020bbad2_4_k_cu_cc2fa5616thrust24THRUST_300001_SM_1000_NS8cuda_cub10par_nosyncE - _ZN34_INTERNAL_020bbad2_4_k_cu_cc2fa5614cuda3std6ranges3__45__cpo4swapE)
_ZN34_INTERNAL_020bbad2_4_k_cu_cc2fa5614cuda3std6ranges3__45__cpo4swapE:
	.zero		1
	.type		_ZN34_INTERNAL_020bbad2_4_k_cu_cc2fa5616thrust24THRUST_300001_SM_1000_NS8cuda_cub10par_nosyncE,@object
	.size		_ZN34_INTERNAL_020bbad2_4_k_cu_cc2fa5616thrust24THRUST_300001_SM_1000_NS8cuda_cub10par_nosyncE,(_ZN34_INTERNAL_020bbad2_4_k_cu_cc2fa5614cuda3std6ranges3__45__cpo4sizeE - _ZN34_INTERNAL_020bbad2_4_k_cu_cc2fa5616thrust24THRUST_300001_SM_1000_NS8cuda_cub10par_nosyncE)
_ZN34_INTERNAL_020bbad2_4_k_cu_cc2fa5616thrust24THRUST_300001_SM_1000_NS8cuda_cub10par_nosyncE:
	.zero		1
	.type		_ZN34_INTERNAL_020bbad2_4_k_cu_cc2fa5614cuda3std6ranges3__45__cpo4sizeE,@object
	.size		_ZN34_INTERNAL_020bbad2_4_k_cu_cc2fa5614cuda3std6ranges3__45__cpo4sizeE,(_ZN34_INTERNAL_020bbad2_4_k_cu_cc2fa5616thrust24THRUST_300001_SM_1000_NS12placeholders3_10E - _ZN34_INTERNAL_020bbad2_4_k_cu_cc2fa5614cuda3std6ranges3__45__cpo4sizeE)
_ZN34_INTERNAL_020bbad2_4_k_cu_cc2fa5614cuda3std6ranges3__45__cpo4sizeE:
	.zero		1
	.type		_ZN34_INTERNAL_020bbad2_4_k_cu_cc2fa5616thrust24THRUST_300001_SM_1000_NS12placeholders3_10E,@object
	.size		_ZN34_INTERNAL_020bbad2_4_k_cu_cc2fa5616thrust24THRUST_300001_SM_1000_NS12placeholders3_10E,(_ZN34_INTERNAL_020bbad2_4_k_cu_cc2fa5614cuda3std3__48in_placeE - _ZN34_INTERNAL_020bbad2_4_k_cu_cc2fa5616thrust24THRUST_300001_SM_1000_NS12placeholders3_10E)
_ZN34_INTERNAL_020bbad2_4_k_cu_cc2fa5616thrust24THRUST_300001_SM_1000_NS12placeholders3_10E:
	.zero		1
	.type		_ZN34_INTERNAL_020bbad2_4_k_cu_cc2fa5614cuda3std3__48in_placeE,@object
	.size		_ZN34_INTERNAL_020bbad2_4_k_cu_cc2fa5614cuda3std3__48in_placeE,(_ZN34_INTERNAL_020bbad2_4_k_cu_cc2fa5614cuda3std6ranges3__45__cpo6cbeginE - _ZN34_INTERNAL_020bbad2_4_k_cu_cc2fa5614cuda3std3__48in_placeE)
_ZN34_INTERNAL_020bbad2_4_k_cu_cc2fa5614cuda3std3__48in_placeE:
	.zero		1
	.type		_ZN34_INTERNAL_020bbad2_4_k_cu_cc2fa5614cuda3std6ranges3__45__cpo6cbeginE,@object
	.size		_ZN34_INTERNAL_020bbad2_4_k_cu_cc2fa5614cuda3std6ranges3__45__cpo6cbeginE,(_ZN34_INTERNAL_020bbad2_4_k_cu_cc2fa5616thrust24THRUST_300001_SM_1000_NS12placeholders2_2E - _ZN34_INTERNAL_020bbad2_4_k_cu_cc2fa5614cuda3std6ranges3__45__cpo6cbeginE)
_ZN34_INTERNAL_020bbad2_4_k_cu_cc2fa5614cuda3std6ranges3__45__cpo6cbeginE:
	.zero		1
	.type		_ZN34_INTERNAL_020bbad2_4_k_cu_cc2fa5616thrust24THRUST_300001_SM_1000_NS12placeholders2_2E,@object
	.size		_ZN34_INTERNAL_020bbad2_4_k_cu_cc2fa5616thrust24THRUST_300001_SM_1000_NS12placeholders2_2E,(_ZN34_INTERNAL_020bbad2_4_k_cu_cc2fa5614cuda3std3__45__cpo6cbeginE - _ZN34_INTERNAL_020bbad2_4_k_cu_cc2fa5616thrust24THRUST_300001_SM_1000_NS12placeholders2_2E)
_ZN34_INTERNAL_020bbad2_4_k_cu_cc2fa5616thrust24THRUST_300001_SM_1000_NS12placeholders2_2E:
	.zero		1
	.type		_ZN34_INTERNAL_020bbad2_4_k_cu_cc2fa5614cuda3std3__45__cpo6cbeginE,@object
	.size		_ZN34_INTERNAL_020bbad2_4_k_cu_cc2fa5614cuda3std3__45__cpo6cbeginE,(.L_24 - _ZN34_INTERNAL_020bbad2_4_k_cu_cc2fa5614cuda3std3__45__cpo6cbeginE)
_ZN34_INTERNAL_020bbad2_4_k_cu_cc2fa5614cuda3std3__45__cpo6cbeginE:
	.zero		1
.L_24:


//--------------------- .nv.shared._ZN3cub18CUB_300001_SM_10006detail4scan16DeviceScanKernelINS2_10policy_hubIyyyjN4cuda3std3__44plusIvEEE10Policy1000EPySC_NS0_13ScanTileStateIyLb1EEES9_NS1_10InputValueIySC_EEjyLb0EyEEvT0_T1_T2_iT3_T4_T5_ --------------------------
	.section	.nv.shared._ZN3cub18CUB_300001_SM_10006detail4scan16DeviceScanKernelINS2_10policy_hubIyyyjN4cuda3std3__44plusIvEEE10Policy1000EPySC_NS0_13ScanTileStateIyLb1EEES9_NS1_10InputValueIySC_EEjyLb0EyEEvT0_T1_T2_iT3_T4_T5_,"aw",@nobits
	.sectionflags	@""
	.align	16
.nv.shared._ZN3cub18CUB_300001_SM_10006detail4scan16DeviceScanKernelINS2_10policy_hubIyyyjN4cuda3std3__44plusIvEEE10Policy1000EPySC_NS0_13ScanTileStateIyLb1EEES9_NS1_10InputValueIySC_EEjyLb0EyEEvT0_T1_T2_iT3_T4_T5_:
	.zero		37648


//--------------------- .nv.shared._ZN3cub18CUB_300001_SM_10006detail4scan16DeviceScanKernelINS2_10policy_hubImmmmN4cuda3std3__44plusIvEEE10Policy1000EPmSC_NS0_13ScanTileStateImLb1EEES9_NS1_10InputValueImSC_EEmmLb0EmEEvT0_T1_T2_iT3_T4_T5_ --------------------------
	.section	.nv.shared._ZN3cub18CUB_300001_SM_10006detail4scan16DeviceScanKernelINS2_10policy_hubImmmmN4cuda3std3__44plusIvEEE10Policy1000EPmSC_NS0_13ScanTileStateImLb1EEES9_NS1_10InputValueImSC_EEmmLb0EmEEvT0_T1_T2_iT3_T4_T5_,"aw",@nobits
	.sectionflags	@""
	.align	16
.nv.shared._ZN3cub18CUB_300001_SM_10006detail4scan16DeviceScanKernelINS2_10policy_hubImmmmN4cuda3std3__44plusIvEEE10Policy1000EPmSC_NS0_13ScanTileStateImLb1EEES9_NS1_10InputValueImSC_EEmmLb0EmEEvT0_T1_T2_iT3_T4_T5_:
	.zero		29200


//--------------------- .nv.shared._ZN3cub18CUB_300001_SM_10006detail4scan16DeviceScanKernelINS2_10policy_hubImmmjN4cuda3std3__44plusIvEEE10Policy1000EPmSC_NS0_13ScanTileStateImLb1EEES9_NS1_10InputValueImSC_EEjmLb0EmEEvT0_T1_T2_iT3_T4_T5_ --------------------------
	.section	.nv.shared._ZN3cub18CUB_300001_SM_10006detail4scan16DeviceScanKernelINS2_10policy_hubImmmjN4cuda3std3__44plusIvEEE10Policy1000EPmSC_NS0_13ScanTileStateImLb1EEES9_NS1_10InputValueImSC_EEjmLb0EmEEvT0_T1_T2_iT3_T4_T5_,"aw",@nobits
	.sectionflags	@""
	.align	16
.nv.shared._ZN3cub18CUB_300001_SM_10006detail4scan16DeviceScanKernelINS2_10policy_hubImmmjN4cuda3std3__44plusIvEEE10Policy1000EPmSC_NS0_13ScanTileStateImLb1EEES9_NS1_10InputValueImSC_EEjmLb0EmEEvT0_T1_T2_iT3_T4_T5_:
	.zero		37648


//--------------------- .nv.shared._ZN3cub18CUB_300001_SM_10006detail4scan16DeviceScanKernelINS2_10policy_hubImmmmN4cuda3std3__44plusIvEEE10Policy1000EN6thrust24THRUST_300001_SM_1000_NS6detail15normal_iteratorINSD_10device_ptrImEEEESI_NS0_13ScanTileStateImLb1EEES9_NS1_10InputValueImPmEEmmLb0EmEEvT0_T1_T2_iT3_T4_T5_ --------------------------
	.section	.nv.shared._ZN3cub18CUB_300001_SM_10006detail4scan16DeviceScanKernelINS2_10policy_hubImmmmN4cuda3std3__44plusIvEEE10Policy1000EN6thrust24THRUST_300001_SM_1000_NS6detail15normal_iteratorINSD_10device_ptrImEEEESI_NS0_13ScanTileStateImLb1EEES9_NS1_10InputValueImPmEEmmLb0EmEEvT0_T1_T2_iT3_T4_T5_,"aw",@nobits
	.sectionflags	@""
	.align	16
.nv.shared._ZN3cub18CUB_300001_SM_10006detail4scan16DeviceScanKernelINS2_10policy_hubImmmmN4cuda3std3__44plusIvEEE10Policy1000EN6thrust24THRUST_300001_SM_1000_NS6detail15normal_iteratorINSD_10device_ptrImEEEESI_NS0_13ScanTileStateImLb1EEES9_NS1_10InputValueImPmEEmmLb0EmEEvT0_T1_T2_iT3_T4_T5_:
	.zero		29200


//--------------------- .nv.shared._ZN3cub18CUB_300001_SM_10006detail4scan16DeviceScanKernelINS2_10policy_hubImmmjN4cuda3std3__44plusIvEEE10Policy1000EN6thrust24THRUST_300001_SM_1000_NS6detail15normal_iteratorINSD_10device_ptrImEEEESI_NS0_13ScanTileStateImLb1EEES9_NS1_10InputValueImPmEEjmLb0EmEEvT0_T1_T2_iT3_T4_T5_ --------------------------
	.section	.nv.shared._ZN3cub18CUB_300001_SM_10006detail4scan16DeviceScanKernelINS2_10policy_hubImmmjN4cuda3std3__44plusIvEEE10Policy1000EN6thrust24THRUST_300001_SM_1000_NS6detail15normal_iteratorINSD_10device_ptrImEEEESI_NS0_13ScanTileStateImLb1EEES9_NS1_10InputValueImPmEEjmLb0EmEEvT0_T1_T2_iT3_T4_T5_,"aw",@nobits
	.sectionflags	@""
	.align	16
.nv.shared._ZN3cub18CUB_300001_SM_10006detail4scan16DeviceScanKernelINS2_10policy_hubImmmjN4cuda3std3__44plusIvEEE10Policy1000EN6thrust24THRUST_300001_SM_1000_NS6detail15normal_iteratorINSD_10device_ptrImEEEESI_NS0_13ScanTileStateImLb1EEES9_NS1_10InputValueImPmEEjmLb0EmEEvT0_T1_T2_iT3_T4_T5_:
	.zero		37648


//--------------------- .nv.shared._ZN3cub18CUB_300001_SM_10006detail4scan16DeviceScanKernelINS2_10policy_hubIjjjmN4cuda3std3__44plusIvEEE10Policy1000EN6thrust24THRUST_300001_SM_1000_NS10device_ptrIjEESF_NS0_13ScanTileStateIjLb1EEES9_NS1_10InputValueIjPjEEmjLb0EjEEvT0_T1_T2_iT3_T4_T5_ --------------------------
	.section	.nv.shared._ZN3cub18CUB_300001_SM_10006detail4scan16DeviceScanKernelINS2_10policy_hubIjjjmN4cuda3std3__44plusIvEEE10Policy1000EN6thrust24THRUST_300001_SM_1000_NS10device_ptrIjEESF_NS0_13ScanTileStateIjLb1EEES9_NS1_10InputValueIjPjEEmjLb0EjEEvT0_T1_T2_iT3_T4_T5_,"aw",@nobits
	.sectionflags	@""
	.align	16
.nv.shared._ZN3cub18CUB_300001_SM_10006detail4scan16DeviceScanKernelINS2_10policy_hubIjjjmN4cuda3std3__44plusIvEEE10Policy1000EN6thrust24THRUST_300001_SM_1000_NS10device_ptrIjEESF_NS0_13ScanTileStateIjLb1EEES9_NS1_10InputValueIjPjEEmjLb0EjEEvT0_T1_T2_iT3_T4_T5_:
	.zero		32656


//--------------------- .nv.shared._ZN3cub18CUB_300001_SM_10006detail4scan16DeviceScanKernelINS2_10policy_hubIjjjjN4cuda3std3__44plusIvEEE10Policy1000EN6thrust24THRUST_300001_SM_1000_NS10device_ptrIjEESF_NS0_13ScanTileStateIjLb1EEES9_NS1_10InputValueIjPjEEjjLb0EjEEvT0_T1_T2_iT3_T4_T5_ --------------------------
	.section	.nv.shared._ZN3cub18CUB_300001_SM_10006detail4scan16DeviceScanKernelINS2_10policy_hubIjjjjN4cuda3std3__44plusIvEEE10Policy1000EN6thrust24THRUST_300001_SM_1000_NS10device_ptrIjEESF_NS0_13ScanTileStateIjLb1EEES9_NS1_10InputValueIjPjEEjjLb0EjEEvT0_T1_T2_iT3_T4_T5_,"aw",@nobits
	.sectionflags	@""
	.align	16
.nv.shared._ZN3cub18CUB_300001_SM_10006detail4scan16DeviceScanKernelINS2_10policy_hubIjjjjN4cuda3std3__44plusIvEEE10Policy1000EN6thrust24THRUST_300001_SM_1000_NS10device_ptrIjEESF_NS0_13ScanTileStateIjLb1EEES9_NS1_10InputValueIjPjEEjjLb0EjEEvT0_T1_T2_iT3_T4_T5_:
	.zero		34832


//--------------------- .nv.constant0._ZN3cub18CUB_300001_SM_10006detail4scan16DeviceScanKernelINS2_10policy_hubIyyymN4cuda3std3__44plusIvEEE10Policy1000EPySC_NS0_13ScanTileStateIyLb1EEES9_NS1_10InputValueIySC_EEmyLb0EyEEvT0_T1_T2_iT3_T4_T5_ --------------------------
	.section	.nv.constant0._ZN3cub18CUB_300001_SM_10006detail4scan16DeviceScanKernelINS2_10policy_hubIyyymN4cuda3std3__44plusIvEEE10Policy1000EPySC_NS0_13ScanTileStateIyLb1EEES9_NS1_10InputValueIySC_EEmyLb0EyEEvT0_T1_T2_iT3_T4_T5_,"a",@progbits
	.sectionflags	@""
	.align	4
.nv.constant0._ZN3cub18CUB_300001_SM_10006detail4scan16DeviceScanKernelINS2_10policy_hubIyyymN4cuda3std3__44plusIvEEE10Policy1000EPySC_NS0_13ScanTileStateIyLb1EEES9_NS1_10InputValueIySC_EEmyLb0EyEEvT0_T1_T2_iT3_T4_T5_:
	.zero		952


//--------------------- .nv.constant0._ZN3cub18CUB_300001_SM_10006detail4scan16DeviceScanKernelINS2_10policy_hubIyyyjN4cuda3std3__44plusIvEEE10Policy1000EPySC_NS0_13ScanTileStateIyLb1EEES9_NS1_10InputValueIySC_EEjyLb0EyEEvT0_T1_T2_iT3_T4_T5_ --------------------------
	.section	.nv.constant0._ZN3cub18CUB_300001_SM_10006detail4scan16DeviceScanKernelINS2_10policy_hubIyyyjN4cuda3std3__44plusIvEEE10Policy1000EPySC_NS0_13ScanTileStateIyLb1EEES9_NS1_10InputValueIySC_EEjyLb0EyEEvT0_T1_T2_iT3_T4_T5_,"a",@progbits
	.sectionflags	@""
	.align	4
.nv.constant0._ZN3cub18CUB_300001_SM_10006detail4scan16DeviceScanKernelINS2_10policy_hubIyyyjN4cuda3std3__44plusIvEEE10Policy1000EPySC_NS0_13ScanTileStateIyLb1EEES9_NS1_10InputValueIySC_EEjyLb0EyEEvT0_T1_T2_iT3_T4_T5_:
	.zero		948


//--------------------- .nv.constant0._ZN3cub18CUB_300001_SM_10006detail4scan20DeviceScanInitKernelINS0_13ScanTileStateIyLb1EEEEEvT_i --------------------------
	.section	.nv.constant0._ZN3cub18CUB_300001_SM_10006detail4scan20DeviceScanInitKernelINS0_13ScanTileStateIyLb1EEEEEvT_i,"a",@progbits
	.sectionflags	@""
	.align	4
.nv.constant0._ZN3cub18CUB_300001_SM_10006detail4scan20DeviceScanInitKernelINS0_13ScanTileStateIyLb1EEEEEvT_i:
	.zero		908


//--------------------- .nv.constant0._ZN3cub18CUB_300001_SM_10006detail4scan16DeviceScanKernelINS2_10policy_hubImmmmN4cuda3std3__44plusIvEEE10Policy1000EPmSC_NS0_13ScanTileStateImLb1EEES9_NS1_10InputValueImSC_EEmmLb0EmEEvT0_T1_T2_iT3_T4_T5_ --------------------------
	.section	.nv.constant0._ZN3cub18CUB_300001_SM_10006detail4scan16DeviceScanKernelINS2_10policy_hubImmmmN4cuda3std3__44plusIvEEE10Policy1000EPmSC_NS0_13ScanTileStateImLb1EEES9_NS1_10InputValueImSC_EEmmLb0EmEEvT0_T1_T2_iT3_T4_T5_,"a",@progbits
	.sectionflags	@""
	.align	4
.nv.constant0._ZN3cub18CUB_300001_SM_10006detail4scan16DeviceScanKernelINS2_10policy_hubImmmmN4cuda3std3__44plusIvEEE10Policy1000EPmSC_NS0_13ScanTileStateImLb1EEES9_NS1_10InputValueImSC_EEmmLb0EmEEvT0_T1_T2_iT3_T4_T5_:
	.zero		952


//--------------------- .nv.constant0._ZN3cub18CUB_300001_SM_10006detail4scan16DeviceScanKernelINS2_10policy_hubImmmjN4cuda3std3__44plusIvEEE10Policy1000EPmSC_NS0_13ScanTileStateImLb1EEES9_NS1_10InputValueImSC_EEjmLb0EmEEvT0_T1_T2_iT3_T4_T5_ --------------------------
	.section	.nv.constant0._ZN3cub18CUB_300001_SM_10006detail4scan16DeviceScanKernelINS2_10policy_hubImmmjN4cuda3std3__44plusIvEEE10Policy1000EPmSC_NS0_13ScanTileStateImLb1EEES9_NS1_10InputValueImSC_EEjmLb0EmEEvT0_T1_T2_iT3_T4_T5_,"a",@progbits
	.sectionflags	@""
	.align	4
.nv.constant0._ZN3cub18CUB_300001_SM_10006detail4scan16DeviceScanKernelINS2_10policy_hubImmmjN4cuda3std3__44plusIvEEE10Policy1000EPmSC_NS0_13ScanTileStateImLb1EEES9_NS1_10InputValueImSC_EEjmLb0EmEEvT0_T1_T2_iT3_T4_T5_:
	.zero		948


//--------------------- .nv.constant0._ZN3cub18CUB_300001_SM_10006detail4scan16DeviceScanKernelINS2_10policy_hubImmmmN4cuda3std3__44plusIvEEE10Policy1000EN6thrust24THRUST_300001_SM_1000_NS6detail15normal_iteratorINSD_10device_ptrImEEEESI_NS0_13ScanTileStateImLb1EEES9_NS1_10InputValueImPmEEmmLb0EmEEvT0_T1_T2_iT3_T4_T5_ --------------------------
	.section	.nv.constant0._ZN3cub18CUB_300001_SM_10006detail4scan16DeviceScanKernelINS2_10policy_hubImmmmN4cuda3std3__44plusIvEEE10Policy1000EN6thrust24THRUST_300001_SM_1000_NS6detail15normal_iteratorINSD_10device_ptrImEEEESI_NS0_13ScanTileStateImLb1EEES9_NS1_10InputValueImPmEEmmLb0EmEEvT0_T1_T2_iT3_T4_T5_,"a",@progbits
	.sectionflags	@""
	.align	4
.nv.constant0._ZN3cub18CUB_300001_SM_10006detail4scan16DeviceScanKernelINS2_10policy_hubImmmmN4cuda3std3__44plusIvEEE10Policy1000EN6thrust24THRUST_300001_SM_1000_NS6detail15normal_iteratorINSD_10device_ptrImEEEESI_NS0_13ScanTileStateImLb1EEES9_NS1_10InputValueImPmEEmmLb0EmEEvT0_T1_T2_iT3_T4_T5_:
	.zero		952


//--------------------- .nv.constant0._ZN3cub18CUB_300001_SM_10006detail4scan16DeviceScanKernelINS2_10policy_hubImmmjN4cuda3std3__44plusIvEEE10Policy1000EN6thrust24THRUST_300001_SM_1000_NS6detail15normal_iteratorINSD_10device_ptrImEEEESI_NS0_13ScanTileStateImLb1EEES9_NS1_10InputValueImPmEEjmLb0EmEEvT0_T1_T2_iT3_T4_T5_ --------------------------
	.section	.nv.constant0._ZN3cub18CUB_300001_SM_10006detail4scan16DeviceScanKernelINS2_10policy_hubImmmjN4cuda3std3__44plusIvEEE10Policy1000EN6thrust24THRUST_300001_SM_1000_NS6detail15normal_iteratorINSD_10device_ptrImEEEESI_NS0_13ScanTileStateImLb1EEES9_NS1_10InputValueImPmEEjmLb0EmEEvT0_T1_T2_iT3_T4_T5_,"a",@progbits
	.sectionflags	@""
	.align	4
.nv.constant0._ZN3cub18CUB_300001_SM_10006detail4scan16DeviceScanKernelINS2_10policy_hubImmmjN4cuda3std3__44plusIvEEE10Policy1000EN6thrust24THRUST_300001_SM_1000_NS6detail15normal_iteratorINSD_10device_ptrImEEEESI_NS0_13ScanTileStateImLb1EEES9_NS1_10InputValueImPmEEjmLb0EmEEvT0_T1_T2_iT3_T4_T5_:
	.zero		948


//--------------------- .nv.constant0._ZN3cub18CUB_300001_SM_10006detail4scan20DeviceScanInitKernelINS0_13ScanTileStateImLb1EEEEEvT_i --------------------------
	.section	.nv.constant0._ZN3cub18CUB_300001_SM_10006detail4scan20DeviceScanInitKernelINS0_13ScanTileStateImLb1EEEEEvT_i,"a",@progbits
	.sectionflags	@""
	.align	4
.nv.constant0._ZN3cub18CUB_300001_SM_10006detail4scan20DeviceScanInitKernelINS0_13ScanTileStateImLb1EEEEEvT_i:
	.zero		908


//--------------------- .nv.constant0._ZN3cub18CUB_300001_SM_10006detail4scan16DeviceScanKernelINS2_10policy_hubIjjjmN4cuda3std3__44plusIvEEE10Policy1000EN6thrust24THRUST_300001_SM_1000_NS10device_ptrIjEESF_NS0_13ScanTileStateIjLb1EEES9_NS1_10InputValueIjPjEEmjLb0EjEEvT0_T1_T2_iT3_T4_T5_ --------------------------
	.section	.nv.constant0._ZN3cub18CUB_300001_SM_10006detail4scan16DeviceScanKernelINS2_10policy_hubIjjjmN4cuda3std3__44plusIvEEE10Policy1000EN6thrust24THRUST_300001_SM_1000_NS10device_ptrIjEESF_NS0_13ScanTileStateIjLb1EEES9_NS1_10InputValueIjPjEEmjLb0EjEEvT0_T1_T2_iT3_T4_T5_,"a",@progbits
	.sectionflags	@""
	.align	4
.nv.constant0._ZN3cub18CUB_300001_SM_10006detail4scan16DeviceScanKernelINS2_10policy_hubIjjjmN4cuda3std3__44plusIvEEE10Policy1000EN6thrust24THRUST_300001_SM_1000_NS10device_ptrIjEESF_NS0_13ScanTileStateIjLb1EEES9_NS1_10InputValueIjPjEEmjLb0EjEEvT0_T1_T2_iT3_T4_T5_:
	.zero		952


//--------------------- .nv.constant0._ZN3cub18CUB_300001_SM_10006detail4scan16DeviceScanKernelINS2_10policy_hubIjjjjN4cuda3std3__44plusIvEEE10Policy1000EN6thrust24THRUST_300001_SM_1000_NS10device_ptrIjEESF_NS0_13ScanTileStateIjLb1EEES9_NS1_10InputValueIjPjEEjjLb0EjEEvT0_T1_T2_iT3_T4_T5_ --------------------------
	.section	.nv.constant0._ZN3cub18CUB_300001_SM_10006detail4scan16DeviceScanKernelINS2_10policy_hubIjjjjN4cuda3std3__44plusIvEEE10Policy1000EN6thrust24THRUST_300001_SM_1000_NS10device_ptrIjEESF_NS0_13ScanTileStateIjLb1EEES9_NS1_10InputValueIjPjEEjjLb0EjEEvT0_T1_T2_iT3_T4_T5_,"a",@progbits
	.sectionflags	@""
	.align	4
.nv.constant0._ZN3cub18CUB_300001_SM_10006detail4scan16DeviceScanKernelINS2_10policy_hubIjjjjN4cuda3std3__44plusIvEEE10Policy1000EN6thrust24THRUST_300001_SM_1000_NS10device_ptrIjEESF_NS0_13ScanTileStateIjLb1EEES9_NS1_10InputValueIjPjEEjjLb0EjEEvT0_T1_T2_iT3_T4_T5_:
	.zero		948


//--------------------- .nv.constant0._ZN3cub18CUB_300001_SM_10006detail4scan20DeviceScanInitKernelINS0_13ScanTileStateIjLb1EEEEEvT_i --------------------------
	.section	.nv.constant0._ZN3cub18CUB_300001_SM_10006detail4scan20DeviceScanInitKernelINS0_13ScanTileStateIjLb1EEEEEvT_i,"a",@progbits
	.sectionflags	@""
	.align	4
.nv.constant0._ZN3cub18CUB_300001_SM_10006detail4scan20DeviceScanInitKernelINS0_13ScanTileStateIjLb1EEEEEvT_i:
	.zero		908


//--------------------- .nv.constant0._ZN3cub18CUB_300001_SM_10006detail8for_each13static_kernelINS2_12policy_hub_t12policy_500_tEmN6thrust24THRUST_300001_SM_1000_NS8cuda_cub20__uninitialized_fill7functorINS7_10device_ptrIyEEyEEEEvT0_T1_ --------------------------
	.section	.nv.constant0._ZN3cub18CUB_300001_SM_10006detail8for_each13static_kernelINS2_12policy_hub_t12policy_500_tEmN6thrust24THRUST_300001_SM_1000_NS8cuda_cub20__uninitialized_fill7functorINS7_10device_ptrIyEEyEEEEvT0_T1_,"a",@progbits
	.sectionflags	@""
	.align	4
.nv.constant0._ZN3cub18CUB_300001_SM_10006detail8for_each13static_kernelINS2_12policy_hub_t12policy_500_tEmN6thrust24THRUST_300001_SM_1000_NS8cuda_cub20__uninitialized_fill7functorINS7_10device_ptrIyEEyEEEEvT0_T1_:
	.zero		920


//--------------------- .nv.constant0._ZN3cub18CUB_300001_SM_10006detail8for_each13static_kernelINS2_12policy_hub_t12policy_500_tElN6thrust24THRUST_300001_SM_1000_NS8cuda_cub6__fill7functorINS7_6detail15normal_iteratorINS7_10device_ptrIjEEEEjEEEEvT0_T1_ --------------------------
	.section	.nv.constant0._ZN3cub18CUB_300001_SM_10006detail8for_each13static_kernelINS2_12policy_hub_t12policy_500_tElN6thrust24THRUST_300001_SM_1000_NS8cuda_cub6__fill7functorINS7_6detail15normal_iteratorINS7_10device_ptrIjEEEEjEEEEvT0_T1_,"a",@progbits
	.sectionflags	@""
	.align	4
.nv.constant0._ZN3cub18CUB_300001_SM_10006detail8for_each13static_kernelINS2_12policy_hub_t12policy_500_tElN6thrust24THRUST_300001_SM_1000_NS8cuda_cub6__fill7functorINS7_6detail15normal_iteratorINS7_10device_ptrIjEEEEjEEEEvT0_T1_:
	.zero		920


//--------------------- .nv.constant0._ZN3cub18CUB_300001_SM_10006detail8for_each13static_kernelINS2_12policy_hub_t12policy_500_tEmN6thrust24THRUST_300001_SM_1000_NS8cuda_cub20__uninitialized_fill7functorINS7_10device_ptrIjEEjEEEEvT0_T1_ --------------------------
	.section	.nv.constant0._ZN3cub18CUB_300001_SM_10006detail8for_each13static_kernelINS2_12policy_hub_t12policy_500_tEmN6thrust24THRUST_300001_SM_1000_NS8cuda_cub20__uninitialized_fill7functorINS7_10device_ptrIjEEjEEEEvT0_T1_,"a",@progbits
	.sectionflags	@""
	.align	4
.nv.constant0._ZN3cub18CUB_300001_SM_10006detail8for_each13static_kernelINS2_12policy_hub_t12policy_500_tEmN6thrust24THRUST_300001_SM_1000_NS8cuda_cub20__uninitialized_fill7functorINS7_10device_ptrIjEEjEEEEvT0_T1_:
	.zero		920


//--------------------- .nv.constant0._ZN3cub18CUB_300001_SM_10006detail8for_each13static_kernelINS2_12policy_hub_t12policy_500_tElN6thrust24THRUST_300001_SM_1000_NS8cuda_cub6__fill7functorINS7_6detail15normal_iteratorINS7_10device_ptrIfEEEEfEEEEvT0_T1_ --------------------------
	.section	.nv.constant0._ZN3cub18CUB_300001_SM_10006detail8for_each13static_kernelINS2_12policy_hub_t12policy_500_tElN6thrust24THRUST_300001_SM_1000_NS8cuda_cub6__fill7functorINS7_6detail15normal_iteratorINS7_10device_ptrIfEEEEfEEEEvT0_T1_,"a",@progbits
	.sectionflags	@""
	.align	4
.nv.constant0._ZN3cub18CUB_300001_SM_10006detail8for_each13static_kernelINS2_12policy_hub_t12policy_500_tElN6thrust24THRUST_300001_SM_1000_NS8cuda_cub6__fill7functorINS7_6detail15normal_iteratorINS7_10device_ptrIfEEEEfEEEEvT0_T1_:
	.zero		920


//--------------------- .nv.constant0._ZN3cub18CUB_300001_SM_10006detail8for_each13static_kernelINS2_12policy_hub_t12policy_500_tEmN6thrust24THRUST_300001_SM_1000_NS8cuda_cub20__uninitialized_fill7functorINS7_10device_ptrIfEEfEEEEvT0_T1_ --------------------------
	.section	.nv.constant0._ZN3cub18CUB_300001_SM_10006detail8for_each13static_kernelINS2_12policy_hub_t12policy_500_tEmN6thrust24THRUST_300001_SM_1000_NS8cuda_cub20__uninitialized_fill7functorINS7_10device_ptrIfEEfEEEEvT0_T1_,"a",@progbits
	.sectionflags	@""
	.align	4
.nv.constant0._ZN3cub18CUB_300001_SM_10006detail8for_each13static_kernelINS2_12policy_hub_t12policy_500_tEmN6thrust24THRUST_300001_SM_1000_NS8cuda_cub20__uninitialized_fill7functorINS7_10device_ptrIfEEfEEEEvT0_T1_:
	.zero		920


//--------------------- .nv.constant0._ZN3cub18CUB_300001_SM_10006detail8for_each13static_kernelINS2_12policy_hub_t12policy_500_tEmN6thrust24THRUST_300001_SM_1000_NS8cuda_cub20__uninitialized_fill7functorINS7_10device_ptrImEEmEEEEvT0_T1_ --------------------------
	.section	.nv.constant0._ZN3cub18CUB_300001_SM_10006detail8for_each13static_kernelINS2_12policy_hub_t12policy_500_tEmN6thrust24THRUST_300001_SM_1000_NS8cuda_cub20__uninitialized_fill7functorINS7_10device_ptrImEEmEEEEvT0_T1_,"a",@progbits
	.sectionflags	@""
	.align	4
.nv.constant0._ZN3cub18CUB_300001_SM_10006detail8for_each13static_kernelINS2_12policy_hub_t12policy_500_tEmN6thrust24THRUST_300001_SM_1000_NS8cuda_cub20__uninitialized_fill7functorINS7_10device_ptrImEEmEEEEvT0_T1_:
	.zero		920


//--------------------- .nv.constant0._ZN3cub18CUB_300001_SM_10006detail11EmptyKernelIvEEvv --------------------------
	.section	.nv.constant0._ZN3cub18CUB_300001_SM_10006detail11EmptyKernelIvEEvv,"a",@progbits
	.sectionflags	@""
	.align	4
.nv.constant0._ZN3cub18CUB_300001_SM_10006detail11EmptyKernelIvEEvv:
	.zero		896


//--------------------- .nv.constant0._Z32triangleCountingEdgeCentricNaivejjPjS_P27vertex_dictionary_structure --------------------------
	.section	.nv.constant0._Z32triangleCountingEdgeCentricNaivejjPjS_P27vertex_dictionary_structure,"a",@progbits
	.sectionflags	@""
	.align	4
.nv.constant0._Z32triangleCountingEdgeCentricNaivejjPjS_P27vertex_dictionary_structure:
	.zero		928


//--------------------- .nv.constant0._Z18countPerVertexEdgejPjP27vertex_dictionary_structure --------------------------
	.section	.nv.constant0._Z18countPerVertexEdgejPjP27vertex_dictionary_structure,"a",@progbits
	.sectionflags	@""
	.align	4
.nv.constant0._Z18countPerVertexEdgejPjP27vertex_dictionary_structure:
	.zero		920


//--------------------- .nv.constant0._Z9printDistjPj --------------------------
	.section	.nv.constant0._Z9printDistjPj,"a",@progbits
	.sectionflags	@""
	.align	4
.nv.constant0._Z9printDistjPj:
	.zero		912


//--------------------- .nv.constant0._Z47compactionVertexCentricLevelOrderQueueOptimizedmP27vertex_dictionary_structurePjPP10edge_block --------------------------
	.section	.nv.constant0._Z47compactionVertexCentricLevelOrderQueueOptimizedmP27vertex_dictionary_structurePjPP10edge_block,"a",@progbits
	.sectionflags	@""
	.align	4
.nv.constant0._Z47compactionVertexCentricLevelOrderQueueOptimizedmP27vertex_dictionary_structurePjPP10edge_block:
	.zero		928


//--------------------- .nv.constant0._Z8printarrPjj --------------------------
	.section	.nv.constant0._Z8printarrPjj,"a",@progbits
	.sectionflags	@""
	.align	4
.nv.constant0._Z8printarrPjj:
	.zero		908


//--------------------- .nv.constant0._Z6helperPjS_j --------------------------
	.section	.nv.constant0._Z6helperPjS_j,"a",@progbits
	.sectionflags	@""
	.align	4
.nv.constant0._Z6helperPjS_j:
	.zero		916


//--------------------- .nv.constant0._Z11doPrefixSumPjjS_ --------------------------
	.section	.nv.constant0._Z11doPrefixSumPjjS_,"a",@progbits
	.sectionflags	@""
	.align	4
.nv.constant0._Z11doPrefixSumPjjS_:
	.zero		920


//--------------------- .nv.constant0._Z18findHolesPerVertexjP27vertex_dictionary_structurePj --------------------------
	.section	.nv.constant0._Z18findHolesPerVertexjP27vertex_dictionary_structurePj,"a",@progbits
	.sectionflags	@""
	.align	4
.nv.constant0._Z18findHolesPerVertexjP27vertex_dictionary_structurePj:
	.zero		920


//--------------------- .nv.constant0._Z38compactionVertexCentricLevelOrderQueuemP27vertex_dictionary_structurePjPP10edge_block --------------------------
	.section	.nv.constant0._Z38compactionVertexCentricLevelOrderQueuemP27vertex_dictionary_structurePjPP10edge_block,"a",@progbits
	.sectionflags	@""
	.align	4
.nv.constant0._Z38compactionVertexCentricLevelOrderQueuemP27vertex_dictionary_structurePjPP10edge_block:
	.zero		928


//--------------------- .nv.constant0._Z19findTotalEdgeBlocksjPjS_S_ --------------------------
	.section	.nv.constant0._Z19findTotalEdgeBlocksjPjS_S_,"a",@progbits
	.sectionflags	@""
	.align	4
.nv.constant0._Z19findTotalEdgeBlocksjPjS_S_:
	.zero		928


//--------------------- .nv.constant0._Z19findBlocksPerVertexmP27vertex_dictionary_structurePj --------------------------
	.section	.nv.constant0._Z19findBlocksPerVertexmP27vertex_dictionary_structurePj,"a",@progbits
	.sectionflags	@""
	.align	4
.nv.constant0._Z19findBlocksPerVertexmP27vertex_dictionary_structurePj:
	.zero		920


//--------------------- .nv.constant0._Z7helper1jPjS_ --------------------------
	.section	.nv.constant0._Z7helper1jPjS_,"a",@progbits
	.sectionflags	@""
	.align	4
.nv.constant0._Z7helper1jPjS_:
	.zero		920


//--------------------- .nv.constant0._Z25recoveredMemoryPercentagePjS_S_P27vertex_dictionary_structuremPdS_S_ --------------------------
	.section	.nv.constant0._Z25recoveredMemoryPercentagePjS_S_P27vertex_dictionary_structuremPdS_S_,"a",@progbits
	.sectionflags	@""
	.align	4
.nv.constant0._Z25recoveredMemoryPercentagePjS_S_P27vertex_dictionary_structuremPdS_S_:
	.zero		960


//--------------------- .nv.constant0._Z22recoveredMemoryKernel2PjS_ --------------------------
	.section	.nv.constant0._Z22recoveredMemoryKernel2PjS_,"a",@progbits
	.sectionflags	@""
	.align	4
.nv.constant0._Z22recoveredMemoryKernel2PjS_:
	.zero		912


//--------------------- .nv.constant0._Z22recoveredMemoryKernel1PjPdS_P27vertex_dictionary_structure --------------------------
	.section	.nv.constant0._Z22recoveredMemoryKernel1PjPdS_P27vertex_dictionary_structure,"a",@progbits
	.sectionflags	@""
	.align	4
.nv.constant0._Z22recoveredMemoryKernel1PjPdS_P27vertex_dictionary_structure:
	.zero		928


//--------------------- .nv.constant0._Z14printQueuePtrsv --------------------------
	.section	.nv.constant0._Z14printQueuePtrsv,"a",@progbits
	.sectionflags	@""
	.align	4
.nv.constant0._Z14printQueuePtrsv:
	.zero		896


//--------------------- .nv.constant0._Z23compactionVertexCentricmP27vertex_dictionary_structure --------------------------
	.section	.nv.constant0._Z23compactionVertexCentricmP27vertex_dictionary_structure,"a",@progbits
	.sectionflags	@""
	.align	4
.nv.constant0._Z23compactionVertexCentricmP27vertex_dictionary_structure:
	.zero		912


//--------------------- .nv.constant0._Z25device_generate_csr_batchmmPmS_S_S_S_ --------------------------
	.section	.nv.constant0._Z25device_generate_csr_batchmmPmS_S_S_S_,"a",@progbits
	.sectionflags	@""
	.align	4
.nv.constant0._Z25device_generate_csr_batchmmPmS_S_S_S_:
	.zero		952


//--------------------- .nv.constant0._Z22device_reconstruct_csrmmPmS_S_ --------------------------
	.section	.nv.constant0._Z22device_reconstruct_csrmmPmS_S_,"a",@progbits
	.sectionflags	@""
	.align	4
.nv.constant0._Z22device_reconstruct_csrmmPmS_S_:
	.zero		936


//--------------------- .nv.constant0._Z28device_update_source_degreesmPmS_S_ --------------------------
	.section	.nv.constant0._Z28device_update_source_degreesmPmS_S_,"a",@progbits
	.sectionflags	@""
	.align	4
.nv.constant0._Z28device_update_source_degreesmPmS_S_:
	.zero		928


//--------------------- .nv.constant0._Z30device_remove_batch_duplicatesmmPmS_S_ --------------------------
	.section	.nv.constant0._Z30device_remove_batch_duplicatesmmPmS_S_,"a",@progbits
	.sectionflags	@""
	.align	4
.nv.constant0._Z30device_remove_batch_duplicatesmmPmS_S_:
	.zero		936


//--------------------- .nv.constant0._Z49device_inter_batch_deduplication_preprocessing_VCP27vertex_dictionary_structuremPmS1_S1_ --------------------------
	.section	.nv.constant0._Z49device_inter_batch_deduplication_preprocessing_VCP27vertex_dictionary_structuremPmS1_S1_,"a",@progbits
	.sectionflags	@""
	.align	4
.nv.constant0._Z49device_inter_batch_deduplication_preprocessing_VCP27vertex_dictionary_structuremPmS1_S1_:
	.zero		936


//--------------------- .nv.constant0._Z21tester_exclusive_scanmPmS_ --------------------------
	.section	.nv.constant0._Z21tester_exclusive_scanmPmS_,"a",@progbits
	.sectionflags	@""
	.align	4
.nv.constant0._Z21tester_exclusive_scanmPmS_:
	.zero		920


//--------------------- .nv.constant0._Z27device_insert_preprocessingP27vertex_dictionary_structuremPmS1_mS1_mS1_ --------------------------
	.section	.nv.constant0._Z27device_insert_preprocessingP27vertex_dictionary_structuremPmS1_mS1_mS1_,"a",@progbits
	.sectionflags	@""
	.align	4
.nv.constant0._Z27device_insert_preprocessingP27vertex_dictionary_structuremPmS1_mS1_mS1_:
	.zero		960


//--------------------- .nv.constant0._Z17device_coo_to_csrmPmS_S_S_mS_m --------------------------
	.section	.nv.constant0._Z17device_coo_to_csrmPmS_S_S_mS_m,"a",@progbits
	.sectionflags	@""
	.align	4
.nv.constant0._Z17device_coo_to_csrmPmS_S_S_mS_m:
	.zero		960


//--------------------- .nv.constant0._Z17print_sssp_valuesPjm --------------------------
	.section	.nv.constant0._Z17print_sssp_valuesPjm,"a",@progbits
	.sectionflags	@""
	.align	4
.nv.constant0._Z17print_sssp_valuesPjm:
	.zero		912


//--------------------- .nv.constant0._Z21print_triangle_countsPfm --------------------------
	.section	.nv.constant0._Z21print_triangle_countsPfm,"a",@progbits
	.sectionflags	@""
	.align	4
.nv.constant0._Z21print_triangle_countsPfm:
	.zero		912


//--------------------- .nv.constant0._Z23sssp_kernel_postprocessPyS_S_S_S_S_ --------------------------
	.section	.nv.constant0._Z23sssp_kernel_postprocessPyS_S_S_S_S_,"a",@progbits
	.sectionflags	@""
	.align	4
.nv.constant0._Z23sssp_kernel_postprocessPyS_S_S_S_S_:
	.zero		944


//--------------------- .nv.constant0._Z23sssp_kernel_postprocessPy --------------------------
	.section	.nv.constant0._Z23sssp_kernel_postprocessPy,"a",@progbits
	.sectionflags	@""
	.align	4
.nv.constant0._Z23sssp_kernel_postprocessPy:
	.zero		904


//--------------------- .nv.constant0._Z37sssp_kernel_multiple_worklists_16to31P27vertex_dictionary_structuremmPjPmS2_S2_S2_S2_S2_S2_S2_PyS3_S3_S3_S3_S3_ --------------------------
	.section	.nv.constant0._Z37sssp_kernel_multiple_worklists_16to31P27vertex_dictionary_structuremmPjPmS2_S2_S2_S2_S2_S2_S2_PyS3_S3_S3_S3_S3_,"a",@progbits
	.sectionflags	@""
	.align	4
.nv.constant0._Z37sssp_kernel_multiple_worklists_16to31P27vertex_dictionary_structuremmPjPmS2_S2_S2_S2_S2_S2_S2_PyS3_S3_S3_S3_S3_:
	.zero		1040


//--------------------- .nv.constant0._Z36sssp_kernel_multiple_worklists_0to15P27vertex_dictionary_structuremmPjPmS2_S2_S2_S2_S2_S2_S2_PyS3_S3_S3_S3_S3_ --------------------------
	.section	.nv.constant0._Z36sssp_kernel_multiple_worklists_0to15P27vertex_dictionary_structuremmPjPmS2_S2_S2_S2_S2_S2_S2_PyS3_S3_S3_S3_S3_,"a",@progbits
	.sectionflags	@""
	.align	4
.nv.constant0._Z36sssp_kernel_multiple_worklists_0to15P27vertex_dictionary_structuremmPjPmS2_S2_S2_S2_S2_S2_S2_PyS3_S3_S3_S3_S3_:
	.zero		1040


//--------------------- .nv.constant0._Z15sssp_kernel_EBCP27vertex_dictionary_structuremmmPjPmS2_S2_S2_S2_S2_S2_S2_PyS3_S3_S3_m --------------------------
	.section	.nv.constant0._Z15sssp_kernel_EBCP27vertex_dictionary_structuremmmPjPmS2_S2_S2_S2_S2_S2_S2_PyS3_S3_S3_m,"a",@progbits
	.sectionflags	@""
	.align	4
.nv.constant0._Z15sssp_kernel_EBCP27vertex_dictionary_structuremmmPjPmS2_S2_S2_S2_S2_S2_S2_PyS3_S3_S3_m:
	.zero		1040


//--------------------- .nv.constant0._Z28sssp_kernel_EC_load_balancedP27vertex_dictionary_structuremmmPjPmS2_S2_S2_S2_S2_S2_S2_PyS3_S3_S3_ --------------------------
	.section	.nv.constant0._Z28sssp_kernel_EC_load_balancedP27vertex_dictionary_structuremmmPjPmS2_S2_S2_S2_S2_S2_S2_PyS3_S3_S3_,"a",@progbits
	.sectionflags	@""
	.align	4
.nv.constant0._Z28sssp_kernel_EC_load_balancedP27vertex_dictionary_structuremmmPjPmS2_S2_S2_S2_S2_S2_S2_PyS3_S3_S3_:
	.zero		1032


//--------------------- .nv.constant0._Z14sssp_kernel_ECP27vertex_dictionary_structuremmPjPmS2_S2_S2_S2_S2_S2_S2_PyS3_S3_S3_ --------------------------
	.section	.nv.constant0._Z14sssp_kernel_ECP27vertex_dictionary_structuremmPjPmS2_S2_S2_S2_S2_S2_S2_PyS3_S3_S3_,"a",@progbits
	.sectionflags	@""
	.align	4
.nv.constant0._Z14sssp_kernel_ECP27vertex_dictionary_structuremmPjPmS2_S2_S2_S2_S2_S2_S2_PyS3_S3_S3_:
	.zero		1024


//--------------------- .nv.constant0._Z27sssp_kernel_VC_iterative_LBP27vertex_dictionary_structuremmPjPmS2_S2_S2_S2_S2_S2_S2_PyS3_S3_m --------------------------
	.section	.nv.constant0._Z27sssp_kernel_VC_iterative_LBP27vertex_dictionary_structuremmPjPmS2_S2_S2_S2_S2_S2_S2_PyS3_S3_m,"a",@progbits
	.sectionflags	@""
	.align	4
.nv.constant0._Z27sssp_kernel_VC_iterative_LBP27vertex_dictionary_structuremmPjPmS2_S2_S2_S2_S2_S2_S2_PyS3_S3_m:
	.zero		1024


//--------------------- .nv.constant0._Z24sssp_kernel_VC_iterativeP27vertex_dictionary_structuremmPjPmS2_S2_S2_S2_S2_S2_S2_PyS3_S3_ --------------------------
	.section	.nv.constant0._Z24sssp_kernel_VC_iterativeP27vertex_dictionary_structuremmPjPmS2_S2_S2_S2_S2_S2_S2_PyS3_S3_,"a",@progbits
	.sectionflags	@""
	.align	4
.nv.constant0._Z24sssp_kernel_VC_iterativeP27vertex_dictionary_structuremmPjPmS2_S2_S2_S2_S2_S2_S2_PyS3_S3_:
	.zero		1016


//--------------------- .nv.constant0._Z23sssp_kernel_VC_preorderP27vertex_dictionary_structuremmPjPmS2_S2_S2_S2_S2_S2_S2_PyS3_S3_ --------------------------
	.section	.nv.constant0._Z23sssp_kernel_VC_preorderP27vertex_dictionary_structuremmPjPmS2_S2_S2_S2_S2_S2_S2_PyS3_S3_,"a",@progbits
	.sectionflags	@""
	.align	4
.nv.constant0._Z23sssp_kernel_VC_preorderP27vertex_dictionary_structuremmPjPmS2_S2_S2_S2_S2_S2_S2_PyS3_S3_:
	.zero		1016


//--------------------- .nv.constant0._Z20sssp_kernel_child_VCP27vertex_dictionary_structuremmPjPmS2_S2_S2_S2_S2_S2_S2_PyS3_S3_ --------------------------
	.section	.nv.constant0._Z20sssp_kernel_child_VCP27vertex_dictionary_structuremmPjPmS2_S2_S2_S2_S2_S2_S2_PyS3_S3_,"a",@progbits
	.sectionflags	@""
	.align	4
.nv.constant0._Z20sssp_kernel_child_VCP27vertex_dictionary_structuremmPjPmS2_S2_S2_S2_S2_S2_S2_PyS3_S3_:
	.zero		1016


//--------------------- .nv.constant0._Z39sssp_output_frontier_offset_calculationPmS_PyS0_S0_S0_ --------------------------
	.section	.nv.constant0._Z39sssp_output_frontier_offset_calculationPmS_PyS0_S0_S0_,"a",@progbits
	.sectionflags	@""
	.align	4
.nv.constant0._Z39sssp_output_frontier_offset_calculationPmS_PyS0_S0_S0_:
	.zero		944


//--------------------- .nv.constant0._Z38sssp_output_frontier_preprocessing_EBCP27vertex_dictionary_structurePmPyS2_S2_S1_S1_ --------------------------
	.section	.nv.constant0._Z38sssp_output_frontier_preprocessing_EBCP27vertex_dictionary_structurePmPyS2_S2_S1_S1_,"a",@progbits
	.sectionflags	@""
	.align	4
.nv.constant0._Z38sssp_output_frontier_preprocessing_EBCP27vertex_dictionary_structurePmPyS2_S2_S1_S1_:
	.zero		952


//--------------------- .nv.constant0._Z34sssp_output_frontier_preprocessingPmPyS0_S0_S_ --------------------------
	.section	.nv.constant0._Z34sssp_output_frontier_preprocessingPmPyS0_S0_S_,"a",@progbits
	.sectionflags	@""
	.align	4
.nv.constant0._Z34sssp_output_frontier_preprocessingPmPyS0_S0_S_:
	.zero		936


//--------------------- .nv.constant0._Z17sssp_kernel_childP27vertex_dictionary_structuremmPjPmS2_S2_S2_S2_S2_S2_S2_ --------------------------
	.section	.nv.constant0._Z17sssp_kernel_childP27vertex_dictionary_structuremmPjPmS2_S2_S2_S2_S2_S2_S2_,"a",@progbits
	.sectionflags	@""
	.align	4
.nv.constant0._Z17sssp_kernel_childP27vertex_dictionary_structuremmPjPmS2_S2_S2_S2_S2_S2_S2_:
	.zero		992


//--------------------- .nv.constant0._Z11sssp_kernelP27vertex_dictionary_structuremmPjPmS2_S2_S2_S2_S2_S2_ --------------------------
	.section	.nv.constant0._Z11sssp_kernelP27vertex_dictionary_structuremmPjPmS2_S2_S2_S2_S2_S2_,"a",@progbits
	.sectionflags	@""
	.align	4
.nv.constant0._Z11sssp_kernelP27vertex_dictionary_structuremmPjPmS2_S2_S2_S2_S2_S2_:
	.zero		984


//--------------------- .nv.constant0._Z25sssp_kernel_preprocessingPjPmS0_Py --------------------------
	.section	.nv.constant0._Z25sssp_kernel_preprocessingPjPmS0_Py,"a",@progbits
	.sectionflags	@""
	.align	4
.nv.constant0._Z25sssp_kernel_preprocessingPjPmS0_Py:
	.zero		928


//--------------------- .nv.constant0._Z35tc_second_vertex_offset_calculationPmS_mS_S_ --------------------------
	.section	.nv.constant0._Z35tc_second_vertex_offset_calculationPmS_mS_S_,"a",@progbits
	.sectionflags	@""
	.align	4
.nv.constant0._Z35tc_second_vertex_offset_calculationPmS_mS_S_:
	.zero		936


//--------------------- .nv.constant0._Z29triangle_counting_kernel_EC_2P27vertex_dictionary_structuremPfPmS2_S2_S2_ --------------------------
	.section	.nv.constant0._Z29triangle_counting_kernel_EC_2P27vertex_dictionary_structuremPfPmS2_S2_S2_,"a",@progbits
	.sectionflags	@""
	.align	4
.nv.constant0._Z29triangle_counting_kernel_EC_2P27vertex_dictionary_structuremPfPmS2_S2_S2_:
	.zero		952


//--------------------- .nv.constant0._Z29triangle_counting_kernel_EC_1P27vertex_dictionary_structuremPfPmS2_S2_S2_ --------------------------
	.section	.nv.constant0._Z29triangle_counting_kernel_EC_1P27vertex_dictionary_structuremPfPmS2_S2_S2_,"a",@progbits
	.sectionflags	@""
	.align	4
.nv.constant0._Z29triangle_counting_kernel_EC_1P27vertex_dictionary_structuremPfPmS2_S2_S2_:
	.zero		952


//--------------------- .nv.constant0._Z27triangle_counting_kernel_VCP27vertex_dictionary_structuremPfPmS2_S2_ --------------------------
	.section	.nv.constant0._Z27triangle_counting_kernel_VCP27vertex_dictionary_structuremPfPmS2_S2_,"a",@progbits
	.sectionflags	@""
	.align	4
.nv.constant0._Z27triangle_counting_kernel_VCP27vertex_dictionary_structuremPfPmS2_S2_:
	.zero		944


//--------------------- .nv.constant0._Z26triangle_counting_kernel_2P27vertex_dictionary_structuremmPmS1_S1_S1_S1_S1_PfS1_ --------------------------
	.section	.nv.constant0._Z26triangle_counting_kernel_2P27vertex_dictionary_structuremmPmS1_S1_S1_S1_S1_PfS1_,"a",@progbits
	.sectionflags	@""
	.align	4
.nv.constant0._Z26triangle_counting_kernel_2P27vertex_dictionary_structuremmPmS1_S1_S1_S1_S1_PfS1_:
	.zero		984


//--------------------- .nv.constant0._Z26triangle_counting_kernel_1P27vertex_dictionary_structuremmPmS1_S1_S1_S1_S1_S1_ --------------------------
	.section	.nv.constant0._Z26triangle_counting_kernel_1P27vertex_dictionary_structuremmPmS1_S1_S1_S1_S1_S1_,"a",@progbits
	.sectionflags	@""
	.align	4
.nv.constant0._Z26triangle_counting_kernel_1P27vertex_dictionary_structuremmPmS1_S1_S1_S1_S1_S1_:
	.zero		976


//--------------------- .nv.constant0._Z22triangleCountingKernelP27vertex_dictionary_structuremPfPmS2_S2_ --------------------------
	.section	.nv.constant0._Z22triangleCountingKernelP27vertex_dictionary_structuremPfPmS2_S2_,"a",@progbits
	.sectionflags	@""
	.align	4
.nv.constant0._Z22triangleCountingKernelP27vertex_dictionary_structuremPfPmS2_S2_:
	.zero		944


//--------------------- .nv.constant0._Z15pageRank_kernelP27vertex_dictionary_structuremmPfS1_PmS2_S2_S2_S2_ --------------------------
	.section	.nv.constant0._Z15pageRank_kernelP27vertex_dictionary_structuremmPfS1_PmS2_S2_S2_S2_,"a",@progbits
	.sectionflags	@""
	.align	4
.nv.constant0._Z15pageRank_kernelP27vertex_dictionary_structuremmPfS1_PmS2_S2_S2_S2_:
	.zero		976


//--------------------- .nv.constant0._Z29pageRank_kernel_preprocessingP27vertex_dictionary_structuremPmS1_S1_S1_ --------------------------
	.section	.nv.constant0._Z29pageRank_kernel_preprocessingP27vertex_dictionary_structuremPmS1_S1_S1_,"a",@progbits
	.sectionflags	@""
	.align	4
.nv.constant0._Z29pageRank_kernel_preprocessingP27vertex_dictionary_structuremPmS1_S1_S1_:
	.zero		944


//--------------------- .nv.constant0._Z14pageRankKernelP27vertex_dictionary_structuremPfS1_PmS2_S2_ --------------------------
	.section	.nv.constant0._Z14pageRankKernelP27vertex_dictionary_structuremPfS1_PmS2_S2_,"a",@progbits
	.sectionflags	@""
	.align	4
.nv.constant0._Z14pageRankKernelP27vertex_dictionary_structuremPfS1_PmS2_S2_:
	.zero		952


//--------------------- .nv.constant0._Z22pageRankInitializationPfm --------------------------
	.section	.nv.constant0._Z22pageRankInitializationPfm,"a",@progbits
	.sectionflags	@""
	.align	4
.nv.constant0._Z22pageRankInitializationPfm:
	.zero		912


//--------------------- .nv.constant0._Z9cbt_statsP27vertex_dictionary_structurem --------------------------
	.section	.nv.constant0._Z9cbt_statsP27vertex_dictionary_structurem,"a",@progbits
	.sectionflags	@""
	.align	4
.nv.constant0._Z9cbt_statsP27vertex_dictionary_structurem:
	.zero		912


//--------------------- .nv.constant0._Z20printKernelmodded_v2P27vertex_dictionary_structurem --------------------------
	.section	.nv.constant0._Z20printKernelmodded_v2P27vertex_dictionary_structurem,"a",@progbits
	.sectionflags	@""
	.align	4
.nv.constant0._Z20printKernelmodded_v2P27vertex_dictionary_structurem:
	.zero		912


//--------------------- .nv.constant0._Z20printKernelmodded_v1P27vertex_dictionary_structurem --------------------------
	.section	.nv.constant0._Z20printKernelmodded_v1P27vertex_dictionary_structurem,"a",@progbits
	.sectionflags	@""
	.align	4
.nv.constant0._Z20printKernelmodded_v1P27vertex_dictionary_structurem:
	.zero		912


//--------------------- .nv.constant0._Z27correctness_check_kernel_v1P27vertex_dictionary_structuremmPmS1_S1_ --------------------------
	.section	.nv.constant0._Z27correctness_check_kernel_v1P27vertex_dictionary_structuremmPmS1_S1_,"a",@progbits
	.sectionflags	@""
	.align	4
.nv.constant0._Z27correctness_check_kernel_v1P27vertex_dictionary_structuremmPmS1_S1_:
	.zero		944


//--------------------- .nv.constant0._Z24correctness_check_kernelP27vertex_dictionary_structuremmPmS1_S1_ --------------------------
	.section	.nv.constant0._Z24correctness_check_kernelP27vertex_dictionary_structuremmPmS1_S1_,"a",@progbits
	.sectionflags	@""
	.align	4
.nv.constant0._Z24correctness_check_kernelP27vertex_dictionary_structuremmPmS1_S1_:
	.zero		944


//--------------------- .nv.constant0._Z43batched_delete_kernel_edge_block_centric_v3P27vertex_dictionary_structuremmPmS1_S1_S1_S1_ --------------------------
	.section	.nv.constant0._Z43batched_delete_kernel_edge_block_centric_v3P27vertex_dictionary_structuremmPmS1_S1_S1_S1_,"a",@progbits
	.sectionflags	@""
	.align	4
.nv.constant0._Z43batched_delete_kernel_edge_block_centric_v3P27vertex_dictionary_structuremmPmS1_S1_S1_S1_:
	.zero		960


//--------------------- .nv.constant0._Z33batched_delete_preprocessing_v3_2P27vertex_dictionary_structuremPmS1_S1_S1_S1_ --------------------------
	.section	.nv.constant0._Z33batched_delete_preprocessing_v3_2P27vertex_dictionary_structuremPmS1_S1_S1_S1_,"a",@progbits
	.sectionflags	@""
	.align	4
.nv.constant0._Z33batched_delete_preprocessing_v3_2P27vertex_dictionary_structuremPmS1_S1_S1_S1_:
	.zero		952


//--------------------- .nv.constant0._Z42batched_delete_preprocessing_v3_prefix_sumPmm --------------------------
	.section	.nv.constant0._Z42batched_delete_preprocessing_v3_prefix_sumPmm,"a",@progbits
	.sectionflags	@""
	.align	4
.nv.constant0._Z42batched_delete_preprocessing_v3_prefix_sumPmm:
	.zero		912


//--------------------- .nv.constant0._Z33batched_delete_preprocessing_v3_1P27vertex_dictionary_structuremPmS1_ --------------------------
	.section	.nv.constant0._Z33batched_delete_preprocessing_v3_1P27vertex_dictionary_structuremPmS1_,"a",@progbits
	.sectionflags	@""
	.align	4
.nv.constant0._Z33batched_delete_preprocessing_v3_1P27vertex_dictionary_structuremPmS1_:
	.zero		928


//--------------------- .nv.constant0._Z50batched_delete_preprocessing_edge_block_centric_v2P27vertex_dictionary_structuremPmS1_S1_S1_S1_S1_m --------------------------
	.section	.nv.constant0._Z50batched_delete_preprocessing_edge_block_centric_v2P27vertex_dictionary_structuremPmS1_S1_S1_S1_S1_m,"a",@progbits
	.sectionflags	@""
	.align	4
.nv.constant0._Z50batched_delete_preprocessing_edge_block_centric_v2P27vertex_dictionary_structuremPmS1_S1_S1_S1_S1_m:
	.zero		968


//--------------------- .nv.constant0._Z43batched_delete_kernel_edge_block_centric_v4P27vertex_dictionary_structuremmPmS1_S1_S1_ --------------------------
	.section	.nv.constant0._Z43batched_delete_kernel_edge_block_centric_v4P27vertex_dictionary_structuremmPmS1_S1_S1_,"a",@progbits
	.sectionflags	@""
	.align	4
.nv.constant0._Z43batched_delete_kernel_edge_block_centric_v4P27vertex_dictionary_structuremmPmS1_S1_S1_:
	.zero		952


//--------------------- .nv.constant0._Z24batched_delete_kernel_LBP27vertex_dictionary_structuremmPmS1_S1_S1_m --------------------------
	.section	.nv.constant0._Z24batched_delete_kernel_LBP27vertex_dictionary_structuremmPmS1_S1_S1_m,"a",@progbits
	.sectionflags	@""
	.align	4
.nv.constant0._Z24batched_delete_kernel_LBP27vertex_dictionary_structuremmPmS1_S1_S1_m:
	.zero		960


//--------------------- .nv.constant0._Z30batched_delete_kernel_EC_LD_LBP27vertex_dictionary_structuremmPmS1_S1_S1_m --------------------------
	.section	.nv.constant0._Z30batched_delete_kernel_EC_LD_LBP27vertex_dictionary_structuremmPmS1_S1_S1_m,"a",@progbits
	.sectionflags	@""
	.align	4
.nv.constant0._Z30batched_delete_kernel_EC_LD_LBP27vertex_dictionary_structuremmPmS1_S1_S1_m:
	.zero		960


//--------------------- .nv.constant0._Z27batched_delete_kernel_EC_LDP27vertex_dictionary_structuremmPmS1_S1_S1_ --------------------------
	.section	.nv.constant0._Z27batched_delete_kernel_EC_LDP27vertex_dictionary_structuremmPmS1_S1_S1_,"a",@progbits
	.sectionflags	@""
	.align	4
.nv.constant0._Z27batched_delete_kernel_EC_LDP27vertex_dictionary_structuremmPmS1_S1_S1_:
	.zero		952


//--------------------- .nv.constant0._Z34batched_delete_kernel_EC_HD_vertexP27vertex_dictionary_structuremmPmS1_S1_S1_m --------------------------
	.section	.nv.constant0._Z34batched_delete_kernel_EC_HD_vertexP27vertex_dictionary_structuremmPmS1_S1_S1_m,"a",@progbits
	.sectionflags	@""
	.align	4
.nv.constant0._Z34batched_delete_kernel_EC_HD_vertexP27vertex_dictionary_structuremmPmS1_S1_S1_m:
	.zero		960


//--------------------- .nv.constant0._Z27batched_delete_kernel_EC_HDP27vertex_dictionary_structuremmPmS1_S1_S1_ --------------------------
	.section	.nv.constant0._Z27batched_delete_kernel_EC_HDP27vertex_dictionary_structuremmPmS1_S1_S1_,"a",@progbits
	.sectionflags	@""
	.align	4
.nv.constant0._Z27batched_delete_kernel_EC_HDP27vertex_dictionary_structuremmPmS1_S1_S1_:
	.zero		952


//--------------------- .nv.constant0._Z27batched_delete_kernel_VC_LBP27vertex_dictionary_structuremmPmS1_S1_S1_m --------------------------
	.section	.nv.constant0._Z27batched_delete_kernel_VC_LBP27vertex_dictionary_structuremmPmS1_S1_S1_m,"a",@progbits
	.sectionflags	@""
	.align	4
.nv.constant0._Z27batched_delete_kernel_VC_LBP27vertex_dictionary_structuremmPmS1_S1_S1_m:
	.zero		960


//--------------------- .nv.constant0._Z24batched_delete_kernel_VCP27vertex_dictionary_structuremmPmS1_S1_S1_ --------------------------
	.section	.nv.constant0._Z24batched_delete_kernel_VCP27vertex_dictionary_structuremmPmS1_S1_S1_,"a",@progbits
	.sectionflags	@""
	.align	4
.nv.constant0._Z24batched_delete_kernel_VCP27vertex_dictionary_structuremmPmS1_S1_S1_:
	.zero		952


//--------------------- .nv.constant0._Z40batched_delete_kernel_edge_block_centricP27vertex_dictionary_structuremmPmS1_S1_S1_ --------------------------
	.section	.nv.constant0._Z40batched_delete_kernel_edge_block_centricP27vertex_dictionary_structuremmPmS1_S1_S1_,"a",@progbits
	.sectionflags	@""
	.align	4
.nv.constant0._Z40batched_delete_kernel_edge_block_centricP27vertex_dictionary_structuremmPmS1_S1_S1_:
	.zero		952


//--------------------- .nv.constant0._Z31batched_delete_preprocessing_LBP27vertex_dictionary_structuremPmS1_S1_S1_ --------------------------
	.section	.nv.constant0._Z31batched_delete_preprocessing_LBP27vertex_dictionary_structuremPmS1_S1_S1_,"a",@progbits
	.sectionflags	@""
	.align	4
.nv.constant0._Z31batched_delete_preprocessing_LBP27vertex_dictionary_structuremPmS1_S1_S1_:
	.zero		944


//--------------------- .nv.constant0._Z34batched_delete_preprocessing_EC_LDP27vertex_dictionary_structuremPmS1_S1_S1_ --------------------------
	.section	.nv.constant0._Z34batched_delete_preprocessing_EC_LDP27vertex_dictionary_structuremPmS1_S1_S1_,"a",@progbits
	.sectionflags	@""
	.align	4
.nv.constant0._Z34batched_delete_preprocessing_EC_LDP27vertex_dictionary_structuremPmS1_S1_S1_:
	.zero		944


//--------------------- .nv.constant0._Z50batched_delete_preprocessing_edge_block_centric_v4P27vertex_dictionary_structuremPmS1_S1_S1_ --------------------------
	.section	.nv.constant0._Z50batched_delete_preprocessing_edge_block_centric_v4P27vertex_dictionary_structuremPmS1_S1_S1_,"a",@progbits
	.sectionflags	@""
	.align	4
.nv.constant0._Z50batched_delete_preprocessing_edge_block_centric_v4P27vertex_dictionary_structuremPmS1_S1_S1_:
	.zero		944


//--------------------- .nv.constant0._Z47batched_delete_preprocessing_edge_block_centricP27vertex_dictionary_structuremPmS1_S1_S1_ --------------------------
	.section	.nv.constant0._Z47batched_delete_preprocessing_edge_block_centricP27vertex_dictionary_structuremPmS1_S1_S1_,"a",@progbits
	.sectionflags	@""
	.align	4
.nv.constant0._Z47batched_delete_preprocessing_edge_block_centricP27vertex_dictionary_structuremPmS1_S1_S1_:
	.zero		944


//--------------------- .nv.constant0._Z29device_prefix_sum_calculationPmmS_ --------------------------
	.section	.nv.constant0._Z29device_prefix_sum_calculationPmmS_,"a",@progbits
	.sectionflags	@""
	.align	4
.nv.constant0._Z29device_prefix_sum_calculationPmmS_:
	.zero		920


//--------------------- .nv.constant0._Z43device_prefix_sum_calculation_preprocessingP27vertex_dictionary_structuremPm --------------------------
	.section	.nv.constant0._Z43device_prefix_sum_calculation_preprocessingP27vertex_dictionary_structuremPm,"a",@progbits
	.sectionflags	@""
	.align	4
.nv.constant0._Z43device_prefix_sum_calculation_preprocessingP27vertex_dictionary_structuremPm:
	.zero		920


//--------------------- .nv.constant0._Z21batched_delete_kernelP27vertex_dictionary_structuremmPmS1_ --------------------------
	.section	.nv.constant0._Z21batched_delete_kernelP27vertex_dictionary_structuremmPmS1_,"a",@progbits
	.sectionflags	@""
	.align	4
.nv.constant0._Z21batched_delete_kernelP27vertex_dictionary_structuremmPmS1_:
	.zero		936


//--------------------- .nv.constant0._Z47batched_delete_kernel_edge_centric_parallelizedP27vertex_dictionary_structuremmmPmS1_S1_S1_S1_ --------------------------
	.section	.nv.constant0._Z47batched_delete_kernel_edge_centric_parallelizedP27vertex_dictionary_structuremmmPmS1_S1_S1_S1_,"a",@progbits
	.sectionflags	@""
	.align	4
.nv.constant0._Z47batched_delete_kernel_edge_centric_parallelizedP27vertex_dictionary_structuremmmPmS1_S1_S1_S1_:
	.zero		968


//--------------------- .nv.constant0._Z34batched_delete_kernel_edge_centricP27vertex_dictionary_structuremmPmS1_S1_S1_S1_ --------------------------
	.section	.nv.constant0._Z34batched_delete_kernel_edge_centricP27vertex_dictionary_structuremmPmS1_S1_S1_S1_,"a",@progbits
	.sectionflags	@""
	.align	4
.nv.constant0._Z34batched_delete_kernel_edge_centricP27vertex_dictionary_structuremmPmS1_S1_S1_S1_:
	.zero		960


//--------------------- .nv.constant0._Z41batched_delete_preprocessing_edge_centricP27vertex_dictionary_structuremPmS1_S1_ --------------------------
	.section	.nv.constant0._Z41batched_delete_preprocessing_edge_centricP27vertex_dictionary_structuremPmS1_S1_,"a",@progbits
	.sectionflags	@""
	.align	4
.nv.constant0._Z41batched_delete_preprocessing_edge_centricP27vertex_dictionary_structuremPmS1_S1_:
	.zero		936


//--------------------- .nv.constant0._Z24batched_delete_kernel_v1P27vertex_dictionary_structuremmPmS1_S1_ --------------------------
	.section	.nv.constant0._Z24batched_delete_kernel_v1P27vertex_dictionary_structuremmPmS1_S1_,"a",@progbits
	.sectionflags	@""
	.align	4
.nv.constant0._Z24batched_delete_kernel_v1P27vertex_dictionary_structuremmPmS1_S1_:
	.zero		944


//--------------------- .nv.constant0._Z28batched_delete_preprocessingP27vertex_dictionary_structuremPmS1_S1_ --------------------------
	.section	.nv.constant0._Z28batched_delete_preprocessingP27vertex_dictionary_structuremPmS1_S1_,"a",@progbits
	.sectionflags	@""
	.align	4
.nv.constant0._Z28batched_delete_preprocessingP27vertex_dictionary_structuremPmS1_S1_:
	.zero		936


//--------------------- .nv.constant0._Z18delete_edge_kernelP27vertex_dictionary_structuremmmmPm --------------------------
	.section	.nv.constant0._Z18delete_edge_kernelP27vertex_dictionary_structuremmmmPm,"a",@progbits
	.sectionflags	@""
	.align	4
.nv.constant0._Z18delete_edge_kernelP27vertex_dictionary_structuremmmmPm:
	.zero		944


//--------------------- .nv.constant0._Z21search_edge_kernel_v1P27vertex_dictionary_structuremmmmPm --------------------------
	.section	.nv.constant0._Z21search_edge_kernel_v1P27vertex_dictionary_structuremmmmPm,"a",@progbits
	.sectionflags	@""
	.align	4
.nv.constant0._Z21search_edge_kernel_v1P27vertex_dictionary_structuremmmmPm:
	.zero		944


//--------------------- .nv.constant0._Z21search_pre_processingP27vertex_dictionary_structurem --------------------------
	.section	.nv.constant0._Z21search_pre_processingP27vertex_dictionary_structurem,"a",@progbits
	.sectionflags	@""
	.align	4
.nv.constant0._Z21search_pre_processingP27vertex_dictionary_structurem:
	.zero		912


//--------------------- .nv.constant0._Z18search_edge_kernelP27vertex_dictionary_structuremmmmPm --------------------------
	.section	.nv.constant0._Z18search_edge_kernelP27vertex_dictionary_structuremmmmPm,"a",@progbits
	.sectionflags	@""
	.align	4
.nv.constant0._Z18search_edge_kernelP27vertex_dictionary_structuremmmmPm:
	.zero		944


//--------------------- .nv.constant0._Z17update_edge_queuem --------------------------
	.section	.nv.constant0._Z17update_edge_queuem,"a",@progbits
	.sectionflags	@""
	.align	4
.nv.constant0._Z17update_edge_queuem:
	.zero		904


//--------------------- .nv.constant0._Z23batched_edge_inserts_v6P10edge_blockPmmmmS1_mP27vertex_dictionary_structuremmmmS1_S1_S1_ --------------------------
	.section	.nv.constant0._Z23batched_edge_inserts_v6P10edge_blockPmmmmS1_mP27vertex_dictionary_structuremmmmS1_S1_S1_,"a",@progbits
	.sectionflags	@""
	.align	4
.nv.constant0._Z23batched_edge_inserts_v6P10edge_blockPmmmmS1_mP27vertex_dictionary_structuremmmmS1_S1_S1_:
	.zero		1016


//--------------------- .nv.constant0._Z37batched_edge_inserts_preprocessing_v6P10edge_blockPmmmmS1_mP27vertex_dictionary_structuremmmmS1_S1_S1_ --------------------------
	.section	.nv.constant0._Z37batched_edge_inserts_preprocessing_v6P10edge_blockPmmmmS1_mP27vertex_dictionary_structuremmmmS1_S1_S1_,"a",@progbits
	.sectionflags	@""
	.align	4
.nv.constant0._Z37batched_edge_inserts_preprocessing_v6P10edge_blockPmmmmS1_mP27vertex_dictionary_structuremmmmS1_S1_S1_:
	.zero		1016


//--------------------- .nv.constant0._Z35vertex_delete_kernel_postprocessingP27vertex_dictionary_structuremPm --------------------------
	.section	.nv.constant0._Z35vertex_delete_kernel_postprocessingP27vertex_dictionary_structuremPm,"a",@progbits
	.sectionflags	@""
	.align	4
.nv.constant0._Z35vertex_delete_kernel_postprocessingP27vertex_dictionary_structuremPm:
	.zero		920


//--------------------- .nv.constant0._Z28vertex_delete_kernel_stage_2P27vertex_dictionary_structuremmPmS1_ --------------------------
	.section	.nv.constant0._Z28vertex_delete_kernel_stage_2P27vertex_dictionary_structuremmPmS1_,"a",@progbits
	.sectionflags	@""
	.align	4
.nv.constant0._Z28vertex_delete_kernel_stage_2P27vertex_dictionary_structuremmPmS1_:
	.zero		936


//--------------------- .nv.constant0._Z42vertex_delete_kernel_stage_2_preprocessingP27vertex_dictionary_structuremmPmS1_ --------------------------
	.section	.nv.constant0._Z42vertex_delete_kernel_stage_2_preprocessingP27vertex_dictionary_structuremmPmS1_,"a",@progbits
	.sectionflags	@""
	.align	4
.nv.constant0._Z42vertex_delete_kernel_stage_2_preprocessingP27vertex_dictionary_structuremmPmS1_:
	.zero		936


//--------------------- .nv.constant0._Z28vertex_delete_kernel_stage_1P27vertex_dictionary_structuremmPm --------------------------
	.section	.nv.constant0._Z28vertex_delete_kernel_stage_1P27vertex_dictionary_structuremmPm,"a",@progbits
	.sectionflags	@""
	.align	4
.nv.constant0._Z28vertex_delete_kernel_stage_1P27vertex_dictionary_structuremmPm:
	.zero		928


//--------------------- .nv.constant0._Z29vertex_delete_kernel_directedP27vertex_dictionary_structuremmPm --------------------------
	.section	.nv.constant0._Z29vertex_delete_kernel_directedP27vertex_dictionary_structuremmPm,"a",@progbits
	.sectionflags	@""
	.align	4
.nv.constant0._Z29vertex_delete_kernel_directedP27vertex_dictionary_structuremmPm:
	.zero		928


//--------------------- .nv.constant0._Z35vertex_insert_kernel_postprocessingP27vertex_dictionary_structurem --------------------------
	.section	.nv.constant0._Z35vertex_insert_kernel_postprocessingP27vertex_dictionary_structurem,"a",@progbits
	.sectionflags	@""
	.align	4
.nv.constant0._Z35vertex_insert_kernel_postprocessingP27vertex_dictionary_structurem:
	.zero		912


//--------------------- .nv.constant0._Z20vertex_insert_kernelP27vertex_dictionary_structuremmPm --------------------------
	.section	.nv.constant0._Z20vertex_insert_kernelP27vertex_dictionary_structuremmPm,"a",@progbits
	.sectionflags	@""
	.align	4
.nv.constant0._Z20vertex_insert_kernelP27vertex_dictionary_structuremmPm:
	.zero		928


//--------------------- .nv.constant0._Z37copy_vertex_dictionary_postprocessingP27vertex_dictionary_structurePmS1_PjS1_PP10edge_blockS5_m --------------------------
	.section	.nv.constant0._Z37copy_vertex_dictionary_postprocessingP27vertex_dictionary_structurePmS1_PjS1_PP10edge_blockS5_m,"a",@progbits
	.sectionflags	@""
	.align	4
.nv.constant0._Z37copy_vertex_dictionary_postprocessingP27vertex_dictionary_structurePmS1_PjS1_PP10edge_blockS5_m:
	.zero		960


//--------------------- .nv.constant0._Z22copy_vertex_dictionaryP27vertex_dictionary_structurePmS1_PjS1_PP10edge_blockS5_m --------------------------
	.section	.nv.constant0._Z22copy_vertex_dictionaryP27vertex_dictionary_structurePmS1_PjS1_PP10edge_blockS5_m,"a",@progbits
	.sectionflags	@""
	.align	4
.nv.constant0._Z22copy_vertex_dictionaryP27vertex_dictionary_structurePmS1_PjS1_PP10edge_blockS5_m:
	.zero		960


//--------------------- .nv.constant0._Z38batched_edge_inserts_EC_postprocessingP27vertex_dictionary_structuremmPmS1_S1_S1_ --------------------------
	.section	.nv.constant0._Z38batched_edge_inserts_EC_postprocessingP27vertex_dictionary_structuremmPmS1_S1_S1_,"a",@progbits
	.sectionflags	@""
	.align	4
.nv.constant0._Z38batched_edge_inserts_EC_postprocessingP27vertex_dictionary_structuremmPmS1_S1_S1_:
	.zero		952


//--------------------- .nv.constant0._Z23batched_edge_inserts_ECP10edge_blockPmmmmS1_mP27vertex_dictionary_structuremmmmS1_S1_S1_ --------------------------
	.section	.nv.constant0._Z23batched_edge_inserts_ECP10edge_blockPmmmmS1_mP27vertex_dictionary_structuremmmmS1_S1_S1_,"a",@progbits
	.sectionflags	@""
	.align	4
.nv.constant0._Z23batched_edge_inserts_ECP10edge_blockPmmmmS1_mP27vertex_dictionary_structuremmmmS1_S1_S1_:
	.zero		1016


//--------------------- .nv.constant0._Z27adjacency_list_kernel_VC_LBP10edge_blockPmmmmS1_mP27vertex_dictionary_structuremmmmS1_S1_S1_m --------------------------
	.section	.nv.constant0._Z27adjacency_list_kernel_VC_LBP10edge_blockPmmmmS1_mP27vertex_dictionary_structuremmmmS1_S1_S1_m,"a",@progbits
	.sectionflags	@""
	.align	4
.nv.constant0._Z27adjacency_list_kernel_VC_LBP10edge_blockPmmmmS1_mP27vertex_dictionary_structuremmmmS1_S1_S1_m:
	.zero		1024


//--------------------- .nv.constant0._Z29adjacency_list_init_modded_v5P10edge_blockPmmmmS1_mP27vertex_dictionary_structuremmmmS1_S1_S1_ --------------------------
	.section	.nv.constant0._Z29adjacency_list_init_modded_v5P10edge_blockPmmmmS1_mP27vertex_dictionary_structuremmmmS1_S1_S1_,"a",@progbits
	.sectionflags	@""
	.align	4
.nv.constant0._Z29adjacency_list_init_modded_v5P10edge_blockPmmmmS1_mP27vertex_dictionary_structuremmmmS1_S1_S1_:
	.zero		1016


//--------------------- .nv.constant0._Z29adjacency_list_init_modded_v4P10edge_blockPmmmmS1_mP27vertex_dictionary_structuremmmmS1_S1_ --------------------------
	.section	.nv.constant0._Z29adjacency_list_init_modded_v4P10edge_blockPmmmmS1_mP27vertex_dictionary_structuremmmmS1_S1_,"a",@progbits
	.sectionflags	@""
	.align	4
.nv.constant0._Z29adjacency_list_init_modded_v4P10edge_blockPmmmmS1_mP27vertex_dictionary_structuremmmmS1_S1_:
	.zero		1008


//--------------------- .nv.constant0._Z34parallel_vertex_dictionary_init_v1P22adjacency_sentinel_newmPmP27vertex_dictionary_structure --------------------------
	.section	.nv.constant0._Z34parallel_vertex_dictionary_init_v1P22adjacency_sentinel_newmPmP27vertex_dictionary_structure,"a",@progbits
	.sectionflags	@""
	.align	4
.nv.constant0._Z34parallel_vertex_dictionary_init_v1P22adjacency_sentinel_newmPmP27vertex_dictionary_structure:
	.zero		928


//--------------------- .nv.constant0._Z26parallel_push_queue_updatem --------------------------
	.section	.nv.constant0._Z26parallel_push_queue_updatem,"a",@progbits
	.sectionflags	@""
	.align	4
.nv.constant0._Z26parallel_push_queue_updatem:
	.zero		904


//--------------------- .nv.constant0._Z54parallel_push_edge_preallocate_list_to_device_queue_v1P10edge_blockm --------------------------
	.section	.nv.constant0._Z54parallel_push_edge_preallocate_list_to_device_queue_v1P10edge_blockm,"a",@progbits
	.sectionflags	@""
	.align	4
.nv.constant0._Z54parallel_push_edge_preallocate_list_to_device_queue_v1P10edge_blockm:
	.zero		912


//--------------------- .nv.constant0._Z51parallel_push_edge_preallocate_list_to_device_queueP10edge_blockPP18adjacency_sentinelPmm --------------------------
	.section	.nv.constant0._Z51parallel_push_edge_preallocate_list_to_device_queueP10edge_blockPP18adjacency_sentinelPmm,"a",@progbits
	.sectionflags	@""
	.align	4
.nv.constant0._Z51parallel_push_edge_preallocate_list_to_device_queueP10edge_blockPP18adjacency_sentinelPmm:
	.zero		928


//--------------------- .nv.constant0._Z19data_structure_initP27vertex_dictionary_structurePmS1_PjS1_PP10edge_blockS5_ --------------------------
	.section	.nv.constant0._Z19data_structure_initP27vertex_dictionary_structurePmS1_PjS1_PP10edge_blockS5_,"a",@progbits
	.sectionflags	@""
	.align	4
.nv.constant0._Z19data_structure_initP27vertex_dictionary_structurePmS1_PjS1_PP10edge_blockS5_:
	.zero		952


//--------------------- .nv.constant0._Z16print_bit_stringv --------------------------
	.section	.nv.constant0._Z16print_bit_stringv,"a",@progbits
	.sectionflags	@""
	.align	4
.nv.constant0._Z16print_bit_stringv:
	.zero		896


//--------------------- .nv.constant0._Z23build_bit_string_lookupv --------------------------
	.section	.nv.constant0._Z23build_bit_string_lookupv,"a",@progbits
	.sectionflags	@""
	.align	4
.nv.constant0._Z23build_bit_string_lookupv:
	.zero		896


//--------------------- SYMBOLS --------------------------

	.type		.nv.reservedSmem.offset0,@object
	.size		.nv.reservedSmem.offset0,0x4
	.type		.nv.reservedSmem.cap,@object
	.size		.nv.reservedSmem.cap,0x4
	.type		vprintf,@function
